// Copyright (c) 2024, Jay Shah, Ganesh Bikshandi, Ying Zhang, Vijay Thakkar, Pradeep Ramani, Tri Dao.
// Splitting the different template instantiations to different files to speed up compilation.
// This file is auto-generated. See "generate_kernels.py"

#include "flash_fwd_launch_template.h"

#ifndef FLASHATTENTION_DISABLE_HDIM192
template void run_mha_fwd_<90, cutlass::half_t, 192, 192, false, false, true, true>(Flash_fwd_params &params, cudaStream_t stream);
#endif


// ===== COMPILED SASS (sm_90a) =====

	.target	sm_90a

	.elftype	@"ET_EXEC"


//--------------------- .note.nv.tkinfo           --------------------------
	.section	.note.nv.tkinfo,"",@"SHT_NOTE"
	.sectionflags	@"SHF_NOTE_NV_TKINFO"
	.tkinfo
        /*0018*/ 	.word	0x00000002
        /*0030*/ 	.string	""
        /*0030*/ 	.string	"ptxas"
        /*0030*/ 	.string	"Cuda compilation tools, release 13.0, V13.0.88"
        /*0030*/ 	.string	"Build cuda_13.0.r13.0/compiler.36424714_0"
        /*0030*/ 	.string	"-arch sm_90a -m 64 "



//--------------------- .note.nv.cuinfo           --------------------------
	.section	.note.nv.cuinfo,"",@"SHT_NOTE"
	.sectionflags	@"SHF_NOTE_NV_CUINFO"
        /*0018*/ 	.short	0x0002
        /*001a*/ 	.short	0x005a
        /*001c*/ 	.short	0x0082
	.zero		2


//--------------------- .nv.info                  --------------------------
	.section	.nv.info,"",@"SHT_CUDA_INFO"
	.align	4


	//----- nvinfo : EIATTR_REGCOUNT
	.align		4
        /*0000*/ 	.byte	0x04, 0x2f
        /*0002*/ 	.short	(.L_23 - .L_22)
	.align		4
.L_22:
        /*0004*/ 	.word	index@(_ZN7cutlass13device_kernelIN5flash11enable_sm90INS1_16FlashAttnFwdSm90INS1_25CollectiveMainloopFwdSm90ILi2EN4cute5tupleIJNS5_1CILi1EEES8_S8_EEENS6_IJNS7_ILi128EEENS7_ILi112EEENS7_ILi192EEEEEELi192ENS_6half_tEfNS_4arch4Sm90ELb1ELb0ELb1ELb1ELb0ELb1ELb0ELb1ELb1ELb1ELb0ELb0EEENS1_21CollectiveEpilogueFwdINS6_IJSA_SC_SB_EEES9_SE_SG_Li256ELb1ELb1ELb0ELb0EEENS1_36VarlenDynamicPersistentTileSchedulerILi128ELi112ELi256ELi128ELb0ELb1ELb1ELb1ELb1ELb1EEEEEEEEEvNT_6ParamsE)
        /*0008*/ 	.word	0x000000a8


	//----- nvinfo : EIATTR_FRAME_SIZE
	.align		4
.L_23:
        /*000c*/ 	.byte	0x04, 0x11
        /*000e*/ 	.short	(.L_25 - .L_24)
	.align		4
.L_24:
        /*0010*/ 	.word	index@(_ZN7cutlass13device_kernelIN5flash11enable_sm90INS1_16FlashAttnFwdSm90INS1_25CollectiveMainloopFwdSm90ILi2EN4cute5tupleIJNS5_1CILi1EEES8_S8_EEENS6_IJNS7_ILi128EEENS7_ILi112EEENS7_ILi192EEEEEELi192ENS_6half_tEfNS_4arch4Sm90ELb1ELb0ELb1ELb1ELb0ELb1ELb0ELb1ELb1ELb1ELb0ELb0EEENS1_21CollectiveEpilogueFwdINS6_IJSA_SC_SB_EEES9_SE_SG_Li256ELb1ELb1ELb0ELb0EEENS1_36VarlenDynamicPersistentTileSchedulerILi128ELi112ELi256ELi128ELb0ELb1ELb1ELb1ELb1ELb1EEEEEEEEEvNT_6ParamsE)
        /*0014*/ 	.word	0x000000b0


	//----- nvinfo : EIATTR_REGCOUNT
	.align		4
.L_25:
        /*0018*/ 	.byte	0x04, 0x2f
        /*001a*/ 	.short	(.L_27 - .L_26)
	.align		4
.L_26:
        /*001c*/ 	.word	index@(_ZN7cutlass13device_kernelIN5flash11enable_sm90INS1_16FlashAttnFwdSm90INS1_25CollectiveMainloopFwdSm90ILi2EN4cute5tupleIJNS5_1CILi1EEES8_S8_EEENS6_IJNS7_ILi128EEENS7_ILi112EEENS7_ILi192EEEEEELi192ENS_6half_tEfNS_4arch4Sm90ELb1ELb0ELb1ELb1ELb0ELb0ELb0ELb1ELb1ELb1ELb0ELb0EEENS1_21CollectiveEpilogueFwdINS6_IJSA_SC_SB_EEES9_SE_SG_Li256ELb1ELb1ELb0ELb0EEENS1_36VarlenDynamicPersistentTileSchedulerILi128ELi112ELi256ELi128ELb0ELb1ELb1ELb1ELb1ELb1EEEEEEEEEvNT_6ParamsE)
        /*0020*/ 	.word	0x000000a8


	//----- nvinfo : EIATTR_FRAME_SIZE
	.align		4
.L_27:
        /*0024*/ 	.byte	0x04, 0x11
        /*0026*/ 	.short	(.L_29 - .L_28)
	.align		4
.L_28:
        /*0028*/ 	.word	index@(_ZN7cutlass13device_kernelIN5flash11enable_sm90INS1_16FlashAttnFwdSm90INS1_25CollectiveMainloopFwdSm90ILi2EN4cute5tupleIJNS5_1CILi1EEES8_S8_EEENS6_IJNS7_ILi128EEENS7_ILi112EEENS7_ILi192EEEEEELi192ENS_6half_tEfNS_4arch4Sm90ELb1ELb0ELb1ELb1ELb0ELb0ELb0ELb1ELb1ELb1ELb0ELb0EEENS1_21CollectiveEpilogueFwdINS6_IJSA_SC_SB_EEES9_SE_SG_Li256ELb1ELb1ELb0ELb0EEENS1_36VarlenDynamicPersistentTileSchedulerILi128ELi112ELi256ELi128ELb0ELb1ELb1ELb1ELb1ELb1EEEEEEEEEvNT_6ParamsE)
        /*002c*/ 	.word	0x00000058


	//----- nvinfo : EIATTR_REGCOUNT
	.align		4
.L_29:
        /*0030*/ 	.byte	0x04, 0x2f
        /*0032*/ 	.short	(.L_31 - .L_30)
	.align		4
.L_30:
        /*0034*/ 	.word	index@(_ZN7cutlass13device_kernelIN5flash11enable_sm90INS1_16FlashAttnFwdSm90INS1_25CollectiveMainloopFwdSm90ILi2EN4cute5tupleIJNS5_1CILi1EEES8_S8_EEENS6_IJNS7_ILi128EEENS7_ILi112EEENS7_ILi192EEEEEELi192ENS_6half_tEfNS_4arch4Sm90ELb1ELb0ELb1ELb0ELb0ELb0ELb0ELb1ELb1ELb1ELb0ELb0EEENS1_21CollectiveEpilogueFwdINS6_IJSA_SC_SB_EEES9_SE_SG_Li256ELb0ELb1ELb0ELb0EEENS1_30DynamicPersistentTileSchedulerILi256ELi128ELb0ELb1ELb1EEEEEEEEEvNT_6ParamsE)
        /*0038*/ 	.word	0x000000a8


	//----- nvinfo : EIATTR_FRAME_SIZE
	.align		4
.L_31:
        /*003c*/ 	.byte	0x04, 0x11
        /*003e*/ 	.short	(.L_33 - .L_32)
	.align		4
.L_32:
        /*0040*/ 	.word	index@(_ZN7cutlass13device_kernelIN5flash11enable_sm90INS1_16FlashAttnFwdSm90INS1_25CollectiveMainloopFwdSm90ILi2EN4cute5tupleIJNS5_1CILi1EEES8_S8_EEENS6_IJNS7_ILi128EEENS7_ILi112EEENS7_ILi192EEEEEELi192ENS_6half_tEfNS_4arch4Sm90ELb1ELb0ELb1ELb0ELb0ELb0ELb0ELb1ELb1ELb1ELb0ELb0EEENS1_21CollectiveEpilogueFwdINS6_IJSA_SC_SB_EEES9_SE_SG_Li256ELb0ELb1ELb0ELb0EEENS1_30DynamicPersistentTileSchedulerILi256ELi128ELb0ELb1ELb1EEEEEEEEEvNT_6ParamsE)
        /*0044*/ 	.word	0x00000038


	//----- nvinfo : EIATTR_REGCOUNT
	.align		4
.L_33:
        /*0048*/ 	.byte	0x04, 0x2f
        /*004a*/ 	.short	(.L_35 - .L_34)
	.align		4
.L_34:
        /*004c*/ 	.word	index@(_ZN7cutlass13device_kernelIN5flash11enable_sm90INS1_16FlashAttnFwdSm90INS1_25CollectiveMainloopFwdSm90ILi2EN4cute5tupleIJNS5_1CILi1EEES8_S8_EEENS6_IJNS7_ILi128EEENS7_ILi96EEENS7_ILi192EEEEEELi192ENS_6half_tEfNS_4arch4Sm90ELb0ELb1ELb1ELb1ELb0ELb1ELb0ELb1ELb1ELb1ELb0ELb0EEENS1_21CollectiveEpilogueFwdINS6_IJSA_SC_SB_EEES9_SE_SG_Li256ELb1ELb1ELb0ELb0EEENS1_36VarlenDynamicPersistentTileSchedulerILi128ELi96ELi256ELi128ELb0ELb1ELb1ELb1ELb0ELb1EEEEEEEEEvNT_6ParamsE)
        /*0050*/ 	.word	0x000000a8


	//----- nvinfo : EIATTR_FRAME_SIZE
	.align		4
.L_35:
        /*0054*/ 	.byte	0x04, 0x11
        /*0056*/ 	.short	(.L_37 - .L_36)
	.align		4
.L_36:
        /*0058*/ 	.word	index@(_ZN7cutlass13device_kernelIN5flash11enable_sm90INS1_16FlashAttnFwdSm90INS1_25CollectiveMainloopFwdSm90ILi2EN4cute5tupleIJNS5_1CILi1EEES8_S8_EEENS6_IJNS7_ILi128EEENS7_ILi96EEENS7_ILi192EEEEEELi192ENS_6half_tEfNS_4arch4Sm90ELb0ELb1ELb1ELb1ELb0ELb1ELb0ELb1ELb1ELb1ELb0ELb0EEENS1_21CollectiveEpilogueFwdINS6_IJSA_SC_SB_EEES9_SE_SG_Li256ELb1ELb1ELb0ELb0EEENS1_36VarlenDynamicPersistentTileSchedulerILi128ELi96ELi256ELi128ELb0ELb1ELb1ELb1ELb0ELb1EEEEEEEEEvNT_6ParamsE)
        /*005c*/ 	.word	0x00000080


	//----- nvinfo : EIATTR_REGCOUNT
	.align		4
.L_37:
        /*0060*/ 	.byte	0x04, 0x2f
        /*0062*/ 	.short	(.L_39 - .L_38)
	.align		4
.L_38:
        /*0064*/ 	.word	index@(_ZN7cutlass13device_kernelIN5flash11enable_sm90INS1_16FlashAttnFwdSm90INS1_25CollectiveMainloopFwdSm90ILi2EN4cute5tupleIJNS5_1CILi1EEES8_S8_EEENS6_IJNS7_ILi128EEENS7_ILi96EEENS7_ILi192EEEEEELi192ENS_6half_tEfNS_4arch4Sm90ELb0ELb1ELb1ELb1ELb0ELb0ELb0ELb1ELb1ELb1ELb0ELb0EEENS1_21CollectiveEpilogueFwdINS6_IJSA_SC_SB_EEES9_SE_SG_Li256ELb1ELb1ELb0ELb0EEENS1_36VarlenDynamicPersistentTileSchedulerILi128ELi96ELi256ELi128ELb0ELb1ELb1ELb1ELb0ELb1EEEEEEEEEvNT_6ParamsE)
        /*0068*/ 	.word	0x000000a8


	//----- nvinfo : EIATTR_FRAME_SIZE
	.align		4
.L_39:
        /*006c*/ 	.byte	0x04, 0x11
        /*006e*/ 	.short	(.L_41 - .L_40)
	.align		4
.L_40:
        /*0070*/ 	.word	index@(_ZN7cutlass13device_kernelIN5flash11enable_sm90INS1_16FlashAttnFwdSm90INS1_25CollectiveMainloopFwdSm90ILi2EN4cute5tupleIJNS5_1CILi1EEES8_S8_EEENS6_IJNS7_ILi128EEENS7_ILi96EEENS7_ILi192EEEEEELi192ENS_6half_tEfNS_4arch4Sm90ELb0ELb1ELb1ELb1ELb0ELb0ELb0ELb1ELb1ELb1ELb0ELb0EEENS1_21CollectiveEpilogueFwdINS6_IJSA_SC_SB_EEES9_SE_SG_Li256ELb1ELb1ELb0ELb0EEENS1_36VarlenDynamicPersistentTileSchedulerILi128ELi96ELi256ELi128ELb0ELb1ELb1ELb1ELb0ELb1EEEEEEEEEvNT_6ParamsE)
        /*0074*/ 	.word	0x00000050


	//----- nvinfo : EIATTR_REGCOUNT
	.align		4
.L_41:
        /*0078*/ 	.byte	0x04, 0x2f
        /*007a*/ 	.short	(.L_43 - .L_42)
	.align		4
.L_42:
        /*007c*/ 	.word	index@(_ZN7cutlass13device_kernelIN5flash11enable_sm90INS1_16FlashAttnFwdSm90INS1_25CollectiveMainloopFwdSm90ILi2EN4cute5tupleIJNS5_1CILi1EEES8_S8_EEENS6_IJNS7_ILi128EEENS7_ILi96EEENS7_ILi192EEEEEELi192ENS_6half_tEfNS_4arch4Sm90ELb0ELb1ELb1ELb0ELb0ELb0ELb0ELb1ELb1ELb1ELb0ELb0EEENS1_21CollectiveEpilogueFwdINS6_IJSA_SC_SB_EEES9_SE_SG_Li256ELb0ELb1ELb0ELb0EEENS1_30DynamicPersistentTileSchedulerILi256ELi128ELb0ELb1ELb1EEEEEEEEEvNT_6ParamsE)
        /*0080*/ 	.word	0x000000a8


	//----- nvinfo : EIATTR_FRAME_SIZE
	.align		4
.L_43:
        /*0084*/ 	.byte	0x04, 0x11
        /*0086*/ 	.short	(.L_45 - .L_44)
	.align		4
.L_44:
        /*0088*/ 	.word	index@(_ZN7cutlass13device_kernelIN5flash11enable_sm90INS1_16FlashAttnFwdSm90INS1_25CollectiveMainloopFwdSm90ILi2EN4cute5tupleIJNS5_1CILi1EEES8_S8_EEENS6_IJNS7_ILi128EEENS7_ILi96EEENS7_ILi192EEEEEELi192ENS_6half_tEfNS_4arch4Sm90ELb0ELb1ELb1ELb0ELb0ELb0ELb0ELb1ELb1ELb1ELb0ELb0EEENS1_21CollectiveEpilogueFwdINS6_IJSA_SC_SB_EEES9_SE_SG_Li256ELb0ELb1ELb0ELb0EEENS1_30DynamicPersistentTileSchedulerILi256ELi128ELb0ELb1ELb1EEEEEEEEEvNT_6ParamsE)
        /*008c*/ 	.word	0x00000020


	//----- nvinfo : EIATTR_REGCOUNT
	.align		4
.L_45:
        /*0090*/ 	.byte	0x04, 0x2f
        /*0092*/ 	.short	(.L_47 - .L_46)
	.align		4
.L_46:
        /*0094*/ 	.word	index@(_ZN7cutlass13device_kernelIN5flash11enable_sm90INS1_16FlashAttnFwdSm90INS1_25CollectiveMainloopFwdSm90ILi2EN4cute5tupleIJNS5_1CILi1EEES8_S8_EEENS6_IJNS7_ILi128EEENS7_ILi112EEENS7_ILi192EEEEEELi192ENS_6half_tEfNS_4arch4Sm90ELb0ELb0ELb1ELb1ELb0ELb1ELb0ELb1ELb1ELb1ELb0ELb0EEENS1_21CollectiveEpilogueFwdINS6_IJSA_SC_SB_EEES9_SE_SG_Li256ELb1ELb1ELb0ELb0EEENS1_36VarlenDynamicPersistentTileSchedulerILi128ELi112ELi256ELi128ELb0ELb1ELb1ELb0ELb1ELb1EEEEEEEEEvNT_6ParamsE)
        /*0098*/ 	.word	0x000000a8


	//----- nvinfo : EIATTR_FRAME_SIZE
	.align		4
.L_47:
        /*009c*/ 	.byte	0x04, 0x11
        /*009e*/ 	.short	(.L_49 - .L_48)
	.align		4
.L_48:
        /*00a0*/ 	.word	index@(_ZN7cutlass13device_kernelIN5flash11enable_sm90INS1_16FlashAttnFwdSm90INS1_25CollectiveMainloopFwdSm90ILi2EN4cute5tupleIJNS5_1CILi1EEES8_S8_EEENS6_IJNS7_ILi128EEENS7_ILi112EEENS7_ILi192EEEEEELi192ENS_6half_tEfNS_4arch4Sm90ELb0ELb0ELb1ELb1ELb0ELb1ELb0ELb1ELb1ELb1ELb0ELb0EEENS1_21CollectiveEpilogueFwdINS6_IJSA_SC_SB_EEES9_SE_SG_Li256ELb1ELb1ELb0ELb0EEENS1_36VarlenDynamicPersistentTileSchedulerILi128ELi112ELi256ELi128ELb0ELb1ELb1ELb0ELb1ELb1EEEEEEEEEvNT_6ParamsE)
        /*00a4*/ 	.word	0x000000a0


	//----- nvinfo : EIATTR_REGCOUNT
	.align		4
.L_49:
        /*00a8*/ 	.byte	0x04, 0x2f
        /*00aa*/ 	.short	(.L_51 - .L_50)
	.align		4
.L_50:
        /*00ac*/ 	.word	index@(_ZN7cutlass13device_kernelIN5flash11enable_sm90INS1_16FlashAttnFwdSm90INS1_25CollectiveMainloopFwdSm90ILi2EN4cute5tupleIJNS5_1CILi1EEES8_S8_EEENS6_IJNS7_ILi128EEENS7_ILi112EEENS7_ILi192EEEEEELi192ENS_6half_tEfNS_4arch4Sm90ELb0ELb0ELb1ELb1ELb0ELb0ELb0ELb1ELb1ELb1ELb0ELb0EEENS1_21CollectiveEpilogueFwdINS6_IJSA_SC_SB_EEES9_SE_SG_Li256ELb1ELb1ELb0ELb0EEENS1_36VarlenDynamicPersistentTileSchedulerILi128ELi112ELi256ELi128ELb0ELb1ELb1ELb0ELb1ELb1EEEEEEEEEvNT_6ParamsE)
        /*00b0*/ 	.word	0x000000a8


	//----- nvinfo : EIATTR_FRAME_SIZE
	.align		4
.L_51:
        /*00b4*/ 	.byte	0x04, 0x11
        /*00b6*/ 	.short	(.L_53 - .L_52)
	.align		4
.L_52:
        /*00b8*/ 	.word	index@(_ZN7cutlass13device_kernelIN5flash11enable_sm90INS1_16FlashAttnFwdSm90INS1_25CollectiveMainloopFwdSm90ILi2EN4cute5tupleIJNS5_1CILi1EEES8_S8_EEENS6_IJNS7_ILi128EEENS7_ILi112EEENS7_ILi192EEEEEELi192ENS_6half_tEfNS_4arch4Sm90ELb0ELb0ELb1ELb1ELb0ELb0ELb0ELb1ELb1ELb1ELb0ELb0EEENS1_21CollectiveEpilogueFwdINS6_IJSA_SC_SB_EEES9_SE_SG_Li256ELb1ELb1ELb0ELb0EEENS1_36VarlenDynamicPersistentTileSchedulerILi128ELi112ELi256ELi128ELb0ELb1ELb1ELb0ELb1ELb1EEEEEEEEEvNT_6ParamsE)
        /*00bc*/ 	.word	0x00000060


	//----- nvinfo : EIATTR_REGCOUNT
	.align		4
.L_53:
        /*00c0*/ 	.byte	0x04, 0x2f
        /*00c2*/ 	.short	(.L_55 - .L_54)
	.align		4
.L_54:
        /*00c4*/ 	.word	index@(_ZN7cutlass13device_kernelIN5flash11enable_sm90INS1_16FlashAttnFwdSm90INS1_25CollectiveMainloopFwdSm90ILi2EN4cute5tupleIJNS5_1CILi2EEENS7_ILi1EEES9_EEENS6_IJNS7_ILi128EEENS7_ILi112EEENS7_ILi192EEEEEELi192ENS_6half_tEfNS_4arch4Sm90ELb0ELb0ELb1ELb0ELb0ELb0ELb0ELb1ELb1ELb1ELb0ELb0EEENS1_21CollectiveEpilogueFwdINS6_IJSB_SD_SC_EEESA_SF_SH_Li256ELb0ELb1ELb0ELb0EEENS1_29StaticPersistentTileSchedulerILb0EEEEEEEEEvNT_6ParamsE)
        /*00c8*/ 	.word	0x000000a8


	//----- nvinfo : EIATTR_FRAME_SIZE
	.align		4
.L_55:
        /*00cc*/ 	.byte	0x04, 0x11
        /*00ce*/ 	.short	(.L_57 - .L_56)
	.align		4
.L_56:
        /*00d0*/ 	.word	index@(_ZN7cutlass13device_kernelIN5flash11enable_sm90INS1_16FlashAttnFwdSm90INS1_25CollectiveMainloopFwdSm90ILi2EN4cute5tupleIJNS5_1CILi2EEENS7_ILi1EEES9_EEENS6_IJNS7_ILi128EEENS7_ILi112EEENS7_ILi192EEEEEELi192ENS_6half_tEfNS_4arch4Sm90ELb0ELb0ELb1ELb0ELb0ELb0ELb0ELb1ELb1ELb1ELb0ELb0EEENS1_21CollectiveEpilogueFwdINS6_IJSB_SD_SC_EEESA_SF_SH_Li256ELb0ELb1ELb0ELb0EEENS1_29StaticPersistentTileSchedulerILb0EEEEEEEEEvNT_6ParamsE)
        /*00d4*/ 	.word	0x00000038


	//----- nvinfo : EIATTR_REGCOUNT
	.align		4
.L_57:
        /*00d8*/ 	.byte	0x04, 0x2f
        /*00da*/ 	.short	(.L_59 - .L_58)
	.align		4
.L_58:
        /*00dc*/ 	.word	index@(_ZN7cutlass13device_kernelIN5flash11enable_sm90INS1_16FlashAttnFwdSm90INS1_25CollectiveMainloopFwdSm90ILi2EN4cute5tupleIJNS5_1CILi1EEES8_S8_EEENS6_IJNS7_ILi128EEENS7_ILi112EEENS7_ILi192EEEEEELi192ENS_6half_tEfNS_4arch4Sm90ELb0ELb0ELb1ELb0ELb0ELb0ELb0ELb1ELb1ELb1ELb0ELb0EEENS1_21CollectiveEpilogueFwdINS6_IJSA_SC_SB_EEES9_SE_SG_Li256ELb0ELb1ELb0ELb0EEENS1_29StaticPersistentTileSchedulerILb0EEEEEEEEEvNT_6ParamsE)
        /*00e0*/ 	.word	0x000000a8


	//----- nvinfo : EIATTR_FRAME_SIZE
	.align		4
.L_59:
        /*00e4*/ 	.byte	0x04, 0x11
        /*00e6*/ 	.short	(.L_61 - .L_60)
	.align		4
.L_60:
        /*00e8*/ 	.word	index@(_ZN7cutlass13device_kernelIN5flash11enable_sm90INS1_16FlashAttnFwdSm90INS1_25CollectiveMainloopFwdSm90ILi2EN4cute5tupleIJNS5_1CILi1EEES8_S8_EEENS6_IJNS7_ILi128EEENS7_ILi112EEENS7_ILi192EEEEEELi192ENS_6half_tEfNS_4arch4Sm90ELb0ELb0ELb1ELb0ELb0ELb0ELb0ELb1ELb1ELb1ELb0ELb0EEENS1_21CollectiveEpilogueFwdINS6_IJSA_SC_SB_EEES9_SE_SG_Li256ELb0ELb1ELb0ELb0EEENS1_29StaticPersistentTileSchedulerILb0EEEEEEEEEvNT_6ParamsE)
        /*00ec*/ 	.word	0x00000038


	//----- nvinfo : EIATTR_MIN_STACK_SIZE
	.align		4
.L_61:
        /*00f0*/ 	.byte	0x04, 0x12
        /*00f2*/ 	.short	(.L_63 - .L_62)
	.align		4
.L_62:
        /*00f4*/ 	.word	index@(_ZN7cutlass13device_kernelIN5flash11enable_sm90INS1_16FlashAttnFwdSm90INS1_25CollectiveMainloopFwdSm90ILi2EN4cute5tupleIJNS5_1CILi1EEES8_S8_EEENS6_IJNS7_ILi128EEENS7_ILi112EEENS7_ILi192EEEEEELi192ENS_6half_tEfNS_4arch4Sm90ELb0ELb0ELb1ELb0ELb0ELb0ELb0ELb1ELb1ELb1ELb0ELb0EEENS1_21CollectiveEpilogueFwdINS6_IJSA_SC_SB_EEES9_SE_SG_Li256ELb0ELb1ELb0ELb0EEENS1_29StaticPersistentTileSchedulerILb0EEEEEEEEEvNT_6ParamsE)
        /*00f8*/ 	.word	0x00000038


	//----- nvinfo : EIATTR_MIN_STACK_SIZE
	.align		4
.L_63:
        /*00fc*/ 	.byte	0x04, 0x12
        /*00fe*/ 	.short	(.L_65 - .L_64)
	.align		4
.L_64:
        /*0100*/ 	.word	index@(_ZN7cutlass13device_kernelIN5flash11enable_sm90INS1_16FlashAttnFwdSm90INS1_25CollectiveMainloopFwdSm90ILi2EN4cute5tupleIJNS5_1CILi2EEENS7_ILi1EEES9_EEENS6_IJNS7_ILi128EEENS7_ILi112EEENS7_ILi192EEEEEELi192ENS_6half_tEfNS_4arch4Sm90ELb0ELb0ELb1ELb0ELb0ELb0ELb0ELb1ELb1ELb1ELb0ELb0EEENS1_21CollectiveEpilogueFwdINS6_IJSB_SD_SC_EEESA_SF_SH_Li256ELb0ELb1ELb0ELb0EEENS1_29StaticPersistentTileSchedulerILb0EEEEEEEEEvNT_6ParamsE)
        /*0104*/ 	.word	0x00000038


	//----- nvinfo : EIATTR_MIN_STACK_SIZE
	.align		4
.L_65:
        /*0108*/ 	.byte	0x04, 0x12
        /*010a*/ 	.short	(.L_67 - .L_66)
	.align		4
.L_66:
        /*010c*/ 	.word	index@(_ZN7cutlass13device_kernelIN5flash11enable_sm90INS1_16FlashAttnFwdSm90INS1_25CollectiveMainloopFwdSm90ILi2EN4cute5tupleIJNS5_1CILi1EEES8_S8_EEENS6_IJNS7_ILi128EEENS7_ILi112EEENS7_ILi192EEEEEELi192ENS_6half_tEfNS_4arch4Sm90ELb0ELb0ELb1ELb1ELb0ELb0ELb0ELb1ELb1ELb1ELb0ELb0EEENS1_21CollectiveEpilogueFwdINS6_IJSA_SC_SB_EEES9_SE_SG_Li256ELb1ELb1ELb0ELb0EEENS1_36VarlenDynamicPersistentTileSchedulerILi128ELi112ELi256ELi128ELb0ELb1ELb1ELb0ELb1ELb1EEEEEEEEEvNT_6ParamsE)
        /*0110*/ 	.word	0x00000060


	//----- nvinfo : EIATTR_MIN_STACK_SIZE
	.align		4
.L_67:
        /*0114*/ 	.byte	0x04, 0x12
        /*0116*/ 	.short	(.L_69 - .L_68)
	.align		4
.L_68:
        /*0118*/ 	.word	index@(_ZN7cutlass13device_kernelIN5flash11enable_sm90INS1_16FlashAttnFwdSm90INS1_25CollectiveMainloopFwdSm90ILi2EN4cute5tupleIJNS5_1CILi1EEES8_S8_EEENS6_IJNS7_ILi128EEENS7_ILi112EEENS7_ILi192EEEEEELi192ENS_6half_tEfNS_4arch4Sm90ELb0ELb0ELb1ELb1ELb0ELb1ELb0ELb1ELb1ELb1ELb0ELb0EEENS1_21CollectiveEpilogueFwdINS6_IJSA_SC_SB_EEES9_SE_SG_Li256ELb1ELb1ELb0ELb0EEENS1_36VarlenDynamicPersistentTileSchedulerILi128ELi112ELi256ELi128ELb0ELb1ELb1ELb0ELb1ELb1EEEEEEEEEvNT_6ParamsE)
        /*011c*/ 	.word	0x000000a0


	//----- nvinfo : EIATTR_MIN_STACK_SIZE
	.align		4
.L_69:
        /*0120*/ 	.byte	0x04, 0x12
        /*0122*/ 	.short	(.L_71 - .L_70)
	.align		4
.L_70:
        /*0124*/ 	.word	index@(_ZN7cutlass13device_kernelIN5flash11enable_sm90INS1_16FlashAttnFwdSm90INS1_25CollectiveMainloopFwdSm90ILi2EN4cute5tupleIJNS5_1CILi1EEES8_S8_EEENS6_IJNS7_ILi128EEENS7_ILi96EEENS7_ILi192EEEEEELi192ENS_6half_tEfNS_4arch4Sm90ELb0ELb1ELb1ELb0ELb0ELb0ELb0ELb1ELb1ELb1ELb0ELb0EEENS1_21CollectiveEpilogueFwdINS6_IJSA_SC_SB_EEES9_SE_SG_Li256ELb0ELb1ELb0ELb0EEENS1_30DynamicPersistentTileSchedulerILi256ELi128ELb0ELb1ELb1EEEEEEEEEvNT_6ParamsE)
        /*0128*/ 	.word	0x00000020


	//----- nvinfo : EIATTR_MIN_STACK_SIZE
	.align		4
.L_71:
        /*012c*/ 	.byte	0x04, 0x12
        /*012e*/ 	.short	(.L_73 - .L_72)
	.align		4
.L_72:
        /*0130*/ 	.word	index@(_ZN7cutlass13device_kernelIN5flash11enable_sm90INS1_16FlashAttnFwdSm90INS1_25CollectiveMainloopFwdSm90ILi2EN4cute5tupleIJNS5_1CILi1EEES8_S8_EEENS6_IJNS7_ILi128EEENS7_ILi96EEENS7_ILi192EEEEEELi192ENS_6half_tEfNS_4arch4Sm90ELb0ELb1ELb1ELb1ELb0ELb0ELb0ELb1ELb1ELb1ELb0ELb0EEENS1_21CollectiveEpilogueFwdINS6_IJSA_SC_SB_EEES9_SE_SG_Li256ELb1ELb1ELb0ELb0EEENS1_36VarlenDynamicPersistentTileSchedulerILi128ELi96ELi256ELi128ELb0ELb1ELb1ELb1ELb0ELb1EEEEEEEEEvNT_6ParamsE)
        /*0134*/ 	.word	0x00000050


	//----- nvinfo : EIATTR_MIN_STACK_SIZE
	.align		4
.L_73:
        /*0138*/ 	.byte	0x04, 0x12
        /*013a*/ 	.short	(.L_75 - .L_74)
	.align		4
.L_74:
        /*013c*/ 	.word	index@(_ZN7cutlass13device_kernelIN5flash11enable_sm90INS1_16FlashAttnFwdSm90INS1_25CollectiveMainloopFwdSm90ILi2EN4cute5tupleIJNS5_1CILi1EEES8_S8_EEENS6_IJNS7_ILi128EEENS7_ILi96EEENS7_ILi192EEEEEELi192ENS_6half_tEfNS_4arch4Sm90ELb0ELb1ELb1ELb1ELb0ELb1ELb0ELb1ELb1ELb1ELb0ELb0EEENS1_21CollectiveEpilogueFwdINS6_IJSA_SC_SB_EEES9_SE_SG_Li256ELb1ELb1ELb0ELb0EEENS1_36VarlenDynamicPersistentTileSchedulerILi128ELi96ELi256ELi128ELb0ELb1ELb1ELb1ELb0ELb1EEEEEEEEEvNT_6ParamsE)
        /*0140*/ 	.word	0x00000080


	//----- nvinfo : EIATTR_MIN_STACK_SIZE
	.align		4
.L_75:
        /*0144*/ 	.byte	0x04, 0x12
        /*0146*/ 	.short	(.L_77 - .L_76)
	.align		4
.L_76:
        /*0148*/ 	.word	index@(_ZN7cutlass13device_kernelIN5flash11enable_sm90INS1_16FlashAttnFwdSm90INS1_25CollectiveMainloopFwdSm90ILi2EN4cute5tupleIJNS5_1CILi1EEES8_S8_EEENS6_IJNS7_ILi128EEENS7_ILi112EEENS7_ILi192EEEEEELi192ENS_6half_tEfNS_4arch4Sm90ELb1ELb0ELb1ELb0ELb0ELb0ELb0ELb1ELb1ELb1ELb0ELb0EEENS1_21CollectiveEpilogueFwdINS6_IJSA_SC_SB_EEES9_SE_SG_Li256ELb0ELb1ELb0ELb0EEENS1_30DynamicPersistentTileSchedulerILi256ELi128ELb0ELb1ELb1EEEEEEEEEvNT_6ParamsE)
        /*014c*/ 	.word	0x00000038


	//----- nvinfo : EIATTR_MIN_STACK_SIZE
	.align		4
.L_77:
        /*0150*/ 	.byte	0x04, 0x12
        /*0152*/ 	.short	(.L_79 - .L_78)
	.align		4
.L_78:
        /*0154*/ 	.word	index@(_ZN7cutlass13device_kernelIN5flash11enable_sm90INS1_16FlashAttnFwdSm90INS1_25CollectiveMainloopFwdSm90ILi2EN4cute5tupleIJNS5_1CILi1EEES8_S8_EEENS6_IJNS7_ILi128EEENS7_ILi112EEENS7_ILi192EEEEEELi192ENS_6half_tEfNS_4arch4Sm90ELb1ELb0ELb1ELb1ELb0ELb0ELb0ELb1ELb1ELb1ELb0ELb0EEENS1_21CollectiveEpilogueFwdINS6_IJSA_SC_SB_EEES9_SE_SG_Li256ELb1ELb1ELb0ELb0EEENS1_36VarlenDynamicPersistentTileSchedulerILi128ELi112ELi256ELi128ELb0ELb1ELb1ELb1ELb1ELb1EEEEEEEEEvNT_6ParamsE)
        /*0158*/ 	.word	0x00000058


	//----- nvinfo : EIATTR_MIN_STACK_SIZE
	.align		4
.L_79:
        /*015c*/ 	.byte	0x04, 0x12
        /*015e*/ 	.short	(.L_81 - .L_80)
	.align		4
.L_80:
        /*0160*/ 	.word	index@(_ZN7cutlass13device_kernelIN5flash11enable_sm90INS1_16FlashAttnFwdSm90INS1_25CollectiveMainloopFwdSm90ILi2EN4cute5tupleIJNS5_1CILi1EEES8_S8_EEENS6_IJNS7_ILi128EEENS7_ILi112EEENS7_ILi192EEEEEELi192ENS_6half_tEfNS_4arch4Sm90ELb1ELb0ELb1ELb1ELb0ELb1ELb0ELb1ELb1ELb1ELb0ELb0EEENS1_21CollectiveEpilogueFwdINS6_IJSA_SC_SB_EEES9_SE_SG_Li256ELb1ELb1ELb0ELb0EEENS1_36VarlenDynamicPersistentTileSchedulerILi128ELi112ELi256ELi128ELb0ELb1ELb1ELb1ELb1ELb1EEEEEEEEEvNT_6ParamsE)
        /*0164*/ 	.word	0x000000b0
.L_81:


//--------------------- .nv.compat                --------------------------
	.section	.nv.compat,"",@"SHT_CUDA_COMPAT_INFO"
	.align	4
        /*0000*/ 	.byte	0x02, 0x09, 0x01, 0x00, 0x02, 0x02, 0x04, 0x00, 0x02, 0x05, 0x05, 0x00, 0x03, 0x07, 0x01, 0x01
        /*0010*/ 	.byte	0x02, 0x03, 0x01, 0x00, 0x02, 0x06, 0x01, 0x00, 0x04, 0x0b, 0x08, 0x00, 0x00, 0x00, 0x00, 0x00
        /*0020*/ 	.byte	0x00, 0x00, 0x00, 0x00


//--------------------- .nv.info._ZN7cutlass13device_kernelIN5flash11enable_sm90INS1_16FlashAttnFwdSm90INS1_25CollectiveMainloopFwdSm90ILi2EN4cute5tupleIJNS5_1CILi1EEES8_S8_EEENS6_IJNS7_ILi128EEENS7_ILi112EEENS7_ILi192EEEEEELi192ENS_6half_tEfNS_4arch4Sm90ELb0ELb0ELb1ELb0ELb0ELb0ELb0ELb1ELb1ELb1ELb0ELb0EEENS1_21CollectiveEpilogueFwdINS6_IJSA_SC_SB_EEES9_SE_SG_Li256ELb0ELb1ELb0ELb0EEENS1_29StaticPersistentTileSchedulerILb0EEEEEEEEEvNT_6ParamsE --------------------------
	.section	.nv.info._ZN7cutlass13device_kernelIN5flash11enable_sm90INS1_16FlashAttnFwdSm90INS1_25CollectiveMainloopFwdSm90ILi2EN4cute5tupleIJNS5_1CILi1EEES8_S8_EEENS6_IJNS7_ILi128EEENS7_ILi112EEENS7_ILi192EEEEEELi192ENS_6half_tEfNS_4arch4Sm90ELb0ELb0ELb1ELb0ELb0ELb0ELb0ELb1ELb1ELb1ELb0ELb0EEENS1_21CollectiveEpilogueFwdINS6_IJSA_SC_SB_EEES9_SE_SG_Li256ELb0ELb1ELb0ELb0EEENS1_29StaticPersistentTileSchedulerILb0EEEEEEEEEvNT_6ParamsE,"",@"SHT_CUDA_INFO"
	.sectionflags	@""
	.align	4


	//----- nvinfo : EIATTR_CUDA_API_VERSION
	.align		4
        /*0000*/ 	.byte	0x04, 0x37
        /*0002*/ 	.short	(.L_83 - .L_82)
.L_82:
        /*0004*/ 	.word	0x00000082


	//----- nvinfo : EIATTR_KPARAM_INFO
	.align		4
.L_83:
        /*0008*/ 	.byte	0x04, 0x17
        /*000a*/ 	.short	(.L_85 - .L_84)
.L_84:
        /*000c*/ 	.word	0x00000000
        /*0010*/ 	.short	0x0000
        /*0012*/ 	.short	0x0070
        /*0014*/ 	.byte	0x00, 0xf0, 0x01, 0x28


	//----- nvinfo : EIATTR_SPARSE_MMA_MASK
	.align		4
.L_85:
        /*0018*/ 	.byte	0x03, 0x50
        /*001a*/ 	.short	0x0000


	//----- nvinfo : EIATTR_MAXREG_COUNT
	.align		4
        /*001c*/ 	.byte	0x03, 0x1b
        /*001e*/ 	.short	0x00a8


	//----- nvinfo : EIATTR_NUM_BARRIERS
	.align		4
        /*0020*/ 	.byte	0x02, 0x4c
        /*0022*/ 	.byte	0x09
	.zero		1


	//----- nvinfo : EIATTR_EXTERNS
	.align		4
        /*0024*/ 	.byte	0x04, 0x0f
        /*0026*/ 	.short	(.L_87 - .L_86)


	//   ....[0]....
	.align		4
.L_86:
        /*0028*/ 	.word	index@(__assertfail)


	//----- nvinfo : EIATTR_ANNOTATIONS
	.align		4
.L_87:
        /*002c*/ 	.byte	0x04, 0x55
        /*002e*/ 	.short	(.L_89 - .L_88)


	//   ....[0]....
.L_88:
        /*0030*/ 	.word	0x00000001
        /*0034*/ 	.byte	0x30, 0x09, 0x00, 0x00, 0x01, 0x00, 0x00, 0x00, 0xf0, 0x09, 0x00, 0x00, 0x01, 0x00, 0x00, 0x00
        /* <DEDUP_REMOVED lines=30> */
        /*0224*/ 	.byte	0x20, 0x0f, 0x01, 0x00


	//----- nvinfo : EIATTR_MERCURY_ISA_VERSION
	.align		4
.L_89:
        /*0228*/ 	.byte	0x03, 0x5f
        /*022a*/ 	.short	0x0101


	//----- nvinfo : EIATTR_INT_WARP_WIDE_INSTR_OFFSETS
	.align		4
        /*022c*/ 	.byte	0x04, 0x31
        /*022e*/ 	.short	(.L_91 - .L_90)


	//   ....[0]....
.L_90:
        /*0230*/ 	.word	0x00000120


	//   ....[1]....
        /*0234*/ 	.word	0x00000160


	//   ....[2]....
        /*0238*/ 	.word	0x00000220


	//----- nvinfo : EIATTR_COOP_GROUP_MASK_REGIDS
	.align		4
.L_91:
        /*023c*/ 	.byte	0x04, 0x29
        /*023e*/ 	.short	(.L_93 - .L_92)


	//   ....[0]....
.L_92:
        /*0240*/ 	.word	0xffffffff


	//   ....[1]....
        /*0244*/ 	.word	0xffffffff


	//   ....[2]....
        /*0248*/ 	.word	0xffffffff


	//   ....[3]....
        /*024c*/ 	.word	0xffffffff


	//   ....[4]....
        /*0250*/ 	.word	0xffffffff


	//   ....[5]....
        /*0254*/ 	.word	0xffffffff


	//   ....[6]....
        /*0258*/ 	.word	0xffffffff


	//   ....[7]....
        /*025c*/ 	.word	0xffffffff


	//   ....[8]....
        /*0260*/ 	.word	0xffffffff


	//   ....[9]....
        /*0264*/ 	.word	0xffffffff


	//   ....[10]....
        /*0268*/ 	.word	0xffffffff


	//   ....[11]....
        /*026c*/ 	.word	0xffffffff


	//   ....[12]....
        /*0270*/ 	.word	0xffffffff


	//   ....[13]....
        /*0274*/ 	.word	0xffffffff


	//   ....[14]....
        /*0278*/ 	.word	0xffffffff


	//   ....[15]....
        /*027c*/ 	.word	0xffffffff


	//   ....[16]....
        /*0280*/ 	.word	0xffffffff


	//   ....[17]....
        /*0284*/ 	.word	0xffffffff


	//   ....[18]....
        /*0288*/ 	.word	0xffffffff


	//   ....[19]....
        /*028c*/ 	.word	0xffffffff


	//   ....[20]....
        /*0290*/ 	.word	0xffffffff


	//   ....[21]....
        /*0294*/ 	.word	0xffffffff


	//   ....[22]....
        /*0298*/ 	.word	0xffffffff


	//   ....[23]....
        /*029c*/ 	.word	0xffffffff


	//   ....[24]....
        /*02a0*/ 	.word	0xffffffff


	//   ....[25]....
        /*02a4*/ 	.word	0xffffffff


	//   ....[26]....
        /*02a8*/ 	.word	0xffffffff


	//   ....[27]....
        /*02ac*/ 	.word	0xffffffff


	//   ....[28]....
        /*02b0*/ 	.word	0xffffffff


	//   ....[29]....
        /*02b4*/ 	.word	0xffffffff


	//   ....[30]....
        /*02b8*/ 	.word	0xffffffff


	//   ....[31]....
        /*02bc*/ 	.word	0xffffffff


	//   ....[32]....
        /*02c0*/ 	.word	0xffffffff


	//   ....[33]....
        /*02c4*/ 	.word	0xffffffff


	//   ....[34]....
        /*02c8*/ 	.word	0xffffffff


	//   ....[35]....
        /*02cc*/ 	.word	0xffffffff


	//   ....[36]....
        /*02d0*/ 	.word	0xffffffff


	//   ....[37]....
        /*02d4*/ 	.word	0xffffffff


	//   ....[38]....
        /*02d8*/ 	.word	0xffffffff


	//   ....[39]....
        /*02dc*/ 	.word	0xffffffff


	//   ....[40]....
        /*02e0*/ 	.word	0xffffffff


	//   ....[41]....
        /*02e4*/ 	.word	0xffffffff


	//   ....[42]....
        /*02e8*/ 	.word	0xffffffff


	//   ....[43]....
        /*02ec*/ 	.word	0xffffffff


	//   ....[44]....
        /*02f0*/ 	.word	0xffffffff


	//   ....[45]....
        /*02f4*/ 	.word	0xffffffff


	//   ....[46]....
        /*02f8*/ 	.word	0xffffffff


	//   ....[47]....
        /*02fc*/ 	.word	0xffffffff


	//   ....[48]....
        /*0300*/ 	.word	0xffffffff


	//   ....[49]....
        /*0304*/ 	.word	0xffffffff


	//   ....[50]....
        /*0308*/ 	.word	0x0500000f


	//   ....[51]....
        /*030c*/ 	.word	0x0500000f


	//   ....[52]....
        /*0310*/ 	.word	0x0500000f


	//   ....[53]....
        /*0314*/ 	.word	0x0500000f


	//   ....[54]....
        /*0318*/ 	.word	0x0500000f


	//   ....[55]....
        /*031c*/ 	.word	0x0500000f


	//   ....[56]....
        /*0320*/ 	.word	0x0500000f


	//   ....[57]....
        /*0324*/ 	.word	0x0500000f


	//   ....[58]....
        /*0328*/ 	.word	0x0500000f


	//   ....[59]....
        /*032c*/ 	.word	0x0500000f


	//   ....[60]....
        /*0330*/ 	.word	0x0500000f


	//   ....[61]....
        /*0334*/ 	.word	0x0500000f


	//   ....[62]....
        /*0338*/ 	.word	0x0500000f


	//   ....[63]....
        /*033c*/ 	.word	0x0500000f


	//   ....[64]....
        /*0340*/ 	.word	0x0500000f


	//   ....[65]....
        /*0344*/ 	.word	0x0500000f


	//   ....[66]....
        /*0348*/ 	.word	0x0500000f


	//   ....[67]....
        /*034c*/ 	.word	0x0500000f


	//----- nvinfo : EIATTR_COOP_GROUP_INSTR_OFFSETS
	.align		4
.L_93:
        /*0350*/ 	.byte	0x04, 0x28
        /*0352*/ 	.short	(.L_95 - .L_94)


	//   ....[0]....
.L_94:
        /*0354*/ 	.word	0x00000060


	//   ....[1]....
        /*0358*/ 	.word	0x00000130


	//   ....[2]....
        /*035c*/ 	.word	0x00000230


	//   ....[3]....
        /*0360*/ 	.word	0x000003a0


	//   ....[4]....
        /*0364*/ 	.word	0x00000500


	//   ....[5]....
        /*0368*/ 	.word	0x00000620


	//   ....[6]....
        /*036c*/ 	.word	0x00000780


	//   ....[7]....
        /*0370*/ 	.word	0x00000d90


	//   ....[8]....
        /*0374*/ 	.word	0x00004780


	//   ....[9]....
        /*0378*/ 	.word	0x00004860


	//   ....[10]....
        /*037c*/ 	.word	0x00004ad0


	//   ....[11]....
        /*0380*/ 	.word	0x00004c50


	//   ....[12]....
        /*0384*/ 	.word	0x00009000


	//   ....[13]....
        /*0388*/ 	.word	0x00009030


	//   ....[14]....
        /*038c*/ 	.word	0x00009410


	//   ....[15]....
        /*0390*/ 	.word	0x00009490


	//   ....[16]....
        /*0394*/ 	.word	0x0000a700


	//   ....[17]....
        /*0398*/ 	.word	0x0000a740


	//   ....[18]....
        /*039c*/ 	.word	0x0000a840


	//   ....[19]....
        /*03a0*/ 	.word	0x0000a850


	//   ....[20]....
        /*03a4*/ 	.word	0x0000bf70


	//   ....[21]....
        /*03a8*/ 	.word	0x0000bfe0


	//   ....[22]....
        /*03ac*/ 	.word	0x0000c010


	//   ....[23]....
        /*03b0*/ 	.word	0x0000c070


	//   ....[24]....
        /*03b4*/ 	.word	0x0000c540


	//   ....[25]....
        /*03b8*/ 	.word	0x0000c580


	//   ....[26]....
        /*03bc*/ 	.word	0x0000c680


	//   ....[27]....
        /*03c0*/ 	.word	0x0000c6a0


	//   ....[28]....
        /*03c4*/ 	.word	0x0000c790


	//   ....[29]....
        /*03c8*/ 	.word	0x0000c7b0


	//   ....[30]....
        /*03cc*/ 	.word	0x0000c8b0


	//   ....[31]....
        /*03d0*/ 	.word	0x0000c8f0


	//   ....[32]....
        /*03d4*/ 	.word	0x0000d340


	//   ....[33]....
        /*03d8*/ 	.word	0x0000ddb0


	//   ....[34]....
        /*03dc*/ 	.word	0x0000ddc0


	//   ....[35]....
        /*03e0*/ 	.word	0x0000de20


	//   ....[36]....
        /*03e4*/ 	.word	0x0000de60


	//   ....[37]....
        /*03e8*/ 	.word	0x0000df30


	//   ....[38]....
        /*03ec*/ 	.word	0x0000df90


	//   ....[39]....
        /*03f0*/ 	.word	0x0000e030


	//   ....[40]....
        /*03f4*/ 	.word	0x0000e040


	//   ....[41]....
        /*03f8*/ 	.word	0x0000e0d0


	//   ....[42]....
        /*03fc*/ 	.word	0x0000e0e0


	//   ....[43]....
        /*0400*/ 	.word	0x0000e170


	//   ....[44]....
        /*0404*/ 	.word	0x0000e180


	//   ....[45]....
        /*0408*/ 	.word	0x0000e210


	//   ....[46]....
        /*040c*/ 	.word	0x0000e220


	//   ....[47]....
        /*0410*/ 	.word	0x0000e230


	//   ....[48]....
        /*0414*/ 	.word	0x0000e270


	//   ....[49]....
        /*0418*/ 	.word	0x00010e50


	//   ....[50]....
        /*041c*/ 	.word	0x00011340


	//   ....[51]....
        /*0420*/ 	.word	0x000114b0


	//   ....[52]....
        /*0424*/ 	.word	0x00011500


	//   ....[53]....
        /*0428*/ 	.word	0x000115e0


	//   ....[54]....
        /*042c*/ 	.word	0x00011670


	//   ....[55]....
        /*0430*/ 	.word	0x00011770


	//   ....[56]....
        /*0434*/ 	.word	0x00011890


	//   ....[57]....
        /*0438*/ 	.word	0x00011910


	//   ....[58]....
        /*043c*/ 	.word	0x00011a40


	//   ....[59]....
        /*0440*/ 	.word	0x00011ac0


	//   ....[60]....
        /*0444*/ 	.word	0x00011bc0


	//   ....[61]....
        /*0448*/ 	.word	0x00011c20


	//   ....[62]....
        /*044c*/ 	.word	0x00011d20


	//   ....[63]....
        /*0450*/ 	.word	0x00011d80


	//   ....[64]....
        /*0454*/ 	.word	0x00011e70


	//   ....[65]....
        /*0458*/ 	.word	0x00011ed0


	//   ....[66]....
        /*045c*/ 	.word	0x00011fa0


	//   ....[67]....
        /*0460*/ 	.word	0x00012380


	//----- nvinfo : EIATTR_REG_RECONFIG
	.align		4
.L_95:
        /*0464*/ 	.byte	0x01, 0x54
	.zero		2


	//----- nvinfo : EIATTR_SYSCALL_OFFSETS
	.align		4
        /*0468*/ 	.byte	0x04, 0x46
        /*046a*/ 	.short	(.L_97 - .L_96)


	//   ....[0]....
.L_96:
        /*046c*/ 	.word	0x00001150


	//   ....[1]....
        /*0470*/ 	.word	0x0000cfa0


	//   ....[2]....
        /*0474*/ 	.word	0x0000d0e0


	//   ....[3]....
        /*0478*/ 	.word	0x0000d1d0


	//   ....[4]....
        /*047c*/ 	.word	0x0000d980


	//----- nvinfo : EIATTR_MBARRIER_INSTR_OFFSETS
	.align		4
.L_97:
        /*0480*/ 	.byte	0x04, 0x39
        /*0482*/ 	.short	(.L_99 - .L_98)


	//   ....[0]....
.L_98:
        /*0484*/ 	.word	0x00000250
        /*0488*/ 	.word	0x000000ff
        /*048c*/ 	.word	0x00036800
        /*0490*/ 	.short	0x0100
        /*0492*/ 	.byte	0x08
	.zero		1


	//   ....[1]....
        /*0494*/ 	.word	0x00000260
        /*0498*/ 	.word	0x000000ff
        /*049c*/ 	.word	0x00036820
        /*04a0*/ 	.short	0x0100
        /*04a2*/ 	.byte	0x08
	.zero		1


	//   ....[2]....
        /*04a4*/ 	.word	0x00000350
        /*04a8*/ 	.word	0x000000ff
        /*04ac*/ 	.word	0x00036830
        /*04b0*/ 	.short	0x0100
        /*04b2*/ 	.byte	0x08
	.zero		1


	//   ....[3]....
        /*04b4*/ 	.word	0x00000360
        /*04b8*/ 	.word	0x000000ff
        /*04bc*/ 	.word	0x00036840
        /*04c0*/ 	.short	0x0100
        /*04c2*/ 	.byte	0x08
	.zero		1


	//   ....[4]....
        /*04c4*/ 	.word	0x00000370
        /*04c8*/ 	.word	0x000000ff
        /*04cc*/ 	.word	0x00036838
        /*04d0*/ 	.short	0x0100
        /*04d2*/ 	.byte	0x08
	.zero		1


	//   ....[5]....
        /*04d4*/ 	.word	0x00000380
        /*04d8*/ 	.word	0x000000ff
        /*04dc*/ 	.word	0x00036848
        /*04e0*/ 	.short	0x0100
        /*04e2*/ 	.byte	0x08
	.zero		1


	//   ....[6]....
        /*04e4*/ 	.word	0x000004b0
        /*04e8*/ 	.word	0x000000ff
        /*04ec*/ 	.word	0x00036850
        /*04f0*/ 	.short	0x0100
        /*04f2*/ 	.byte	0x08
	.zero		1


	//   ....[7]....
        /*04f4*/ 	.word	0x000004c0
        /*04f8*/ 	.word	0x000000ff
        /*04fc*/ 	.word	0x00036860
        /*0500*/ 	.short	0x0100
        /*0502*/ 	.byte	0x08
	.zero		1


	//   ....[8]....
        /*0504*/ 	.word	0x000004d0
        /*0508*/ 	.word	0x000000ff
        /*050c*/ 	.word	0x00036858
        /*0510*/ 	.short	0x0100
        /*0512*/ 	.byte	0x08
	.zero		1


	//   ....[9]....
        /*0514*/ 	.word	0x000004e0
        /*0518*/ 	.word	0x000000ff
        /*051c*/ 	.word	0x00036868
        /*0520*/ 	.short	0x0100
        /*0522*/ 	.byte	0x08
	.zero		1


	//   ....[10]....
        /*0524*/ 	.word	0x000005d0
        /*0528*/ 	.word	0x000000ff
        /*052c*/ 	.word	0x00036870
        /*0530*/ 	.short	0x0100
        /*0532*/ 	.byte	0x06
	.zero		1


	//   ....[11]....
        /*0534*/ 	.word	0x000005e0
        /*0538*/ 	.word	0x000000ff
        /*053c*/ 	.word	0x00036880
        /*0540*/ 	.short	0x0100
        /*0542*/ 	.byte	0x06
	.zero		1


	//   ....[12]....
        /*0544*/ 	.word	0x000005f0
        /*0548*/ 	.word	0x000000ff
        /*054c*/ 	.word	0x00036878
        /*0550*/ 	.short	0x0100
        /*0552*/ 	.byte	0x06
	.zero		1


	//   ....[13]....
        /*0554*/ 	.word	0x00000600
        /*0558*/ 	.word	0x000000ff
        /*055c*/ 	.word	0x00036888
        /*0560*/ 	.short	0x0100
        /*0562*/ 	.byte	0x06
	.zero		1


	//   ....[14]....
        /*0564*/ 	.word	0x00000730
        /*0568*/ 	.word	0x000000ff
        /*056c*/ 	.word	0x00036890
        /*0570*/ 	.short	0x0100
        /*0572*/ 	.byte	0x08
	.zero		1


	//   ....[15]....
        /*0574*/ 	.word	0x00000740
        /*0578*/ 	.word	0x000000ff
        /*057c*/ 	.word	0x000368a0
        /*0580*/ 	.short	0x0100
        /*0582*/ 	.byte	0x08
	.zero		1


	//   ....[16]....
        /*0584*/ 	.word	0x00000750
        /*0588*/ 	.word	0x000000ff
        /*058c*/ 	.word	0x00036898
        /*0590*/ 	.short	0x0100
        /*0592*/ 	.byte	0x08
	.zero		1


	//   ....[17]....
        /*0594*/ 	.word	0x00000760
        /*0598*/ 	.word	0x000000ff
        /*059c*/ 	.word	0x000368a8
        /*05a0*/ 	.short	0x0100
        /*05a2*/ 	.byte	0x08
	.zero		1


	//   ....[18]....
        /*05a4*/ 	.word	0x00000890
        /*05a8*/ 	.word	0x000000ff
        /*05ac*/ 	.word	0x000368b0
        /*05b0*/ 	.short	0x0100
        /*05b2*/ 	.byte	0x08
	.zero		1


	//   ....[19]....
        /*05b4*/ 	.word	0x000008a0
        /*05b8*/ 	.word	0x000000ff
        /*05bc*/ 	.word	0x000368c0
        /*05c0*/ 	.short	0x0100
        /*05c2*/ 	.byte	0x08
	.zero		1


	//   ....[20]....
        /*05c4*/ 	.word	0x000008b0
        /*05c8*/ 	.word	0x000000ff
        /*05cc*/ 	.word	0x000368b8
        /*05d0*/ 	.short	0x0100
        /*05d2*/ 	.byte	0x08
	.zero		1


	//   ....[21]....
        /*05d4*/ 	.word	0x000008c0
        /*05d8*/ 	.word	0x000000ff
        /*05dc*/ 	.word	0x000368c8
        /*05e0*/ 	.short	0x0100
        /*05e2*/ 	.byte	0x08
	.zero		1


	//   ....[22]....
        /*05e4*/ 	.word	0x00001190
        /*05e8*/ 	.word	0x000000ff
        /*05ec*/ 	.word	0x00036800
        /*05f0*/ 	.short	0x010a
        /*05f2*/ 	.byte	0x25
	.zero		1


	//   ....[23]....
        /*05f4*/ 	.word	0x00001210
        /*05f8*/ 	.word	0x00000000
        /*05fc*/ 	.word	0x00036830
        /*0600*/ 	.short	0x010a
        /*0602*/ 	.byte	0x3f
	.zero		1


	//   ....[24]....
        /*0604*/ 	.word	0x00001290
        /*0608*/ 	.word	0x00000000
        /*060c*/ 	.word	0x00036830
        /*0610*/ 	.short	0x010a
        /*0612*/ 	.byte	0x3f
	.zero		1


	//   ....[25]....
        /*0614*/ 	.word	0x00004490
        /*0618*/ 	.word	0x00000000
        /*061c*/ 	.word	0x00000000
        /*0620*/ 	.short	0x0101
        /*0622*/ 	.byte	0x3f
	.zero		1


	//   ....[26]....
        /*0624*/ 	.word	0x00005e50
        /*0628*/ 	.word	0x000000ff
        /*062c*/ 	.word	0x00036830
        /*0630*/ 	.short	0x010a
        /*0632*/ 	.byte	0x07
	.zero		1


	//   ....[27]....
        /*0634*/ 	.word	0x00005e90
        /*0638*/ 	.word	0x000000ff
        /*063c*/ 	.word	0x00036830
        /*0640*/ 	.short	0x010a
        /*0642*/ 	.byte	0x07
	.zero		1


	//   ....[28]....
        /*0644*/ 	.word	0x000083e0
        /*0648*/ 	.word	0x000000ff
        /*064c*/ 	.word	0x00036850
        /*0650*/ 	.short	0x010a
        /*0652*/ 	.byte	0x0a
	.zero		1


	//   ....[29]....
        /*0654*/ 	.word	0x00008420
        /*0658*/ 	.word	0x000000ff
        /*065c*/ 	.word	0x00036850
        /*0660*/ 	.short	0x010a
        /*0662*/ 	.byte	0x0a
	.zero		1


	//   ....[30]....
        /*0664*/ 	.word	0x00009a10
        /*0668*/ 	.word	0x00000092
        /*066c*/ 	.word	0x00000000
        /*0670*/ 	.short	0x0101
        /*0672*/ 	.byte	0x3f
	.zero		1


	//   ....[31]....
        /*0674*/ 	.word	0x00009ac0
        /*0678*/ 	.word	0x00000092
        /*067c*/ 	.word	0x00000000
        /*0680*/ 	.short	0x0101
        /*0682*/ 	.byte	0x3f
	.zero		1


	//   ....[32]....
        /*0684*/ 	.word	0x0000a670
        /*0688*/ 	.word	0x000000ff
        /*068c*/ 	.word	0x00036850
        /*0690*/ 	.short	0x010a
        /*0692*/ 	.byte	0x0c
	.zero		1


	//   ....[33]....
        /*0694*/ 	.word	0x0000a6b0
        /*0698*/ 	.word	0x000000ff
        /*069c*/ 	.word	0x00036850
        /*06a0*/ 	.short	0x010a
        /*06a2*/ 	.byte	0x0c
	.zero		1


	//   ....[34]....
        /*06a4*/ 	.word	0x0000b5a0
        /*06a8*/ 	.word	0x00000096
        /*06ac*/ 	.word	0x00000000
        /*06b0*/ 	.short	0x0101
        /*06b2*/ 	.byte	0x3f
	.zero		1


	//   ....[35]....
        /*06b4*/ 	.word	0x0000c590
        /*06b8*/ 	.word	0x000000ff
        /*06bc*/ 	.word	0x00000000
        /*06c0*/ 	.short	0x0101
        /*06c2*/ 	.byte	0x04
	.zero		1


	//   ....[36]....
        /*06c4*/ 	.word	0x0000d570
        /*06c8*/ 	.word	0x00000000
        /*06cc*/ 	.word	0x00036840
        /*06d0*/ 	.short	0x010a
        /*06d2*/ 	.byte	0x3f
	.zero		1


	//   ....[37]....
        /*06d4*/ 	.word	0x0000e3c0
        /*06d8*/ 	.word	0x000000ff
        /*06dc*/ 	.word	0x00036800
        /*06e0*/ 	.short	0x0107
        /*06e2*/ 	.byte	0x24
	.zero		1


	//   ....[38]....
        /*06e4*/ 	.word	0x0000e430
        /*06e8*/ 	.word	0x000000ff
        /*06ec*/ 	.word	0x00036800
        /*06f0*/ 	.short	0x0101
        /*06f2*/ 	.byte	0x24
	.zero		1


	//   ....[39]....
        /*06f4*/ 	.word	0x0000e460
        /*06f8*/ 	.word	0x000000ff
        /*06fc*/ 	.word	0x00036820
        /*0700*/ 	.short	0x010a
        /*0702*/ 	.byte	0x24
	.zero		1


	//   ....[40]....
        /*0704*/ 	.word	0x0000e790
        /*0708*/ 	.word	0x00000003
        /*070c*/ 	.word	0x00036840
        /*0710*/ 	.short	0x010a
        /*0712*/ 	.byte	0x3f
	.zero		1


	//   ....[41]....
        /*0714*/ 	.word	0x0000ec20
        /*0718*/ 	.word	0x00000003
        /*071c*/ 	.word	0x00000060
        /*0720*/ 	.short	0x010a
        /*0722*/ 	.byte	0x3f
	.zero		1


	//   ....[42]....
        /*0724*/ 	.word	0x0000f370
        /*0728*/ 	.word	0x00000003
        /*072c*/ 	.word	0x00036840
        /*0730*/ 	.short	0x010a
        /*0732*/ 	.byte	0x3f
	.zero		1


	//   ....[43]....
        /*0734*/ 	.word	0x0000f800
        /*0738*/ 	.word	0x00000002
        /*073c*/ 	.word	0x00000060
        /*0740*/ 	.short	0x010a
        /*0742*/ 	.byte	0x3f
	.zero		1


	//   ....[44]....
        /*0744*/ 	.word	0x0000fe90
        /*0748*/ 	.word	0x00000002
        /*074c*/ 	.word	0x00036840
        /*0750*/ 	.short	0x010a
        /*0752*/ 	.byte	0x3f
	.zero		1


	//   ....[45]....
        /*0754*/ 	.word	0x00010320
        /*0758*/ 	.word	0x00000002
        /*075c*/ 	.word	0x00000060
        /*0760*/ 	.short	0x010a
        /*0762*/ 	.byte	0x3f
	.zero		1


	//   ....[46]....
        /*0764*/ 	.word	0x00010860
        /*0768*/ 	.word	0x00000000
        /*076c*/ 	.word	0x00036860
        /*0770*/ 	.short	0x010a
        /*0772*/ 	.byte	0x3f
	.zero		1


	//   ....[47]....
        /*0774*/ 	.word	0x00010dd0
        /*0778*/ 	.word	0x00000000
        /*077c*/ 	.word	0x00036820
        /*0780*/ 	.short	0x010a
        /*0782*/ 	.byte	0x3f
	.zero		1


	//   ....[48]....
        /*0784*/ 	.word	0x00010fa0
        /*0788*/ 	.word	0x00000006
        /*078c*/ 	.word	0x00000000
        /*0790*/ 	.short	0x010a
        /*0792*/ 	.byte	0x3f
	.zero		1


	//   ....[49]....
        /*0794*/ 	.word	0x00010ff0
        /*0798*/ 	.word	0x00000003
        /*079c*/ 	.word	0x00000000
        /*07a0*/ 	.short	0x010a
        /*07a2*/ 	.byte	0x3f
	.zero		1


	//   ....[50]....
        /*07a4*/ 	.word	0x00011050
        /*07a8*/ 	.word	0x00000012
        /*07ac*/ 	.word	0x00000000
        /*07b0*/ 	.short	0x010a
        /*07b2*/ 	.byte	0x3f
	.zero		1


	//   ....[51]....
        /*07b4*/ 	.word	0x00011080
        /*07b8*/ 	.word	0x00000003
        /*07bc*/ 	.word	0x00000000
        /*07c0*/ 	.short	0x010a
        /*07c2*/ 	.byte	0x3f
	.zero		1


	//   ....[52]....
        /*07c4*/ 	.word	0x000110f0
        /*07c8*/ 	.word	0x00000003
        /*07cc*/ 	.word	0x00036800
        /*07d0*/ 	.short	0x010a
        /*07d2*/ 	.byte	0x3f
	.zero		1


	//   ....[53]....
        /*07d4*/ 	.word	0x00011140
        /*07d8*/ 	.word	0x00000000
        /*07dc*/ 	.word	0x00036830
        /*07e0*/ 	.short	0x010a
        /*07e2*/ 	.byte	0x3f
	.zero		1


	//   ....[54]....
        /*07e4*/ 	.word	0x000111a0
        /*07e8*/ 	.word	0x00000008
        /*07ec*/ 	.word	0x00036830
        /*07f0*/ 	.short	0x010a
        /*07f2*/ 	.byte	0x3f
	.zero		1


	//   ....[55]....
        /*07f4*/ 	.word	0x00011200
        /*07f8*/ 	.word	0x00000005
        /*07fc*/ 	.word	0x00036850
        /*0800*/ 	.short	0x010a
        /*0802*/ 	.byte	0x3f
	.zero		1


	//   ....[56]....
        /*0804*/ 	.word	0x00011260
        /*0808*/ 	.word	0x00000009
        /*080c*/ 	.word	0x00036850
        /*0810*/ 	.short	0x010a
        /*0812*/ 	.byte	0x3f
	.zero		1


	//   ....[57]....
        /*0814*/ 	.word	0x00011400
        /*0818*/ 	.word	0x00000000
        /*081c*/ 	.word	0x00036840
        /*0820*/ 	.short	0x010a
        /*0822*/ 	.byte	0x3f
	.zero		1


	//   ....[58]....
        /*0824*/ 	.word	0x00012020
        /*0828*/ 	.word	0x00000009
        /*082c*/ 	.word	0x00036820
        /*0830*/ 	.short	0x010a
        /*0832*/ 	.byte	0x3f
	.zero		1


	//   ....[59]....
        /*0834*/ 	.word	0x00012070
        /*0838*/ 	.word	0x00000003
        /*083c*/ 	.word	0x00036840
        /*0840*/ 	.short	0x010a
        /*0842*/ 	.byte	0x3f
	.zero		1


	//   ....[60]....
        /*0844*/ 	.word	0x000120c0
        /*0848*/ 	.word	0x00000003
        /*084c*/ 	.word	0x00000060
        /*0850*/ 	.short	0x010a
        /*0852*/ 	.byte	0x3f
	.zero		1


	//   ....[61]....
        /*0854*/ 	.word	0x00012110
        /*0858*/ 	.word	0x00000003
        /*085c*/ 	.word	0x00036840
        /*0860*/ 	.short	0x010a
        /*0862*/ 	.byte	0x3f
	.zero		1


	//   ....[62]....
        /*0864*/ 	.word	0x00012160
        /*0868*/ 	.word	0x00000002
        /*086c*/ 	.word	0x00000060
        /*0870*/ 	.short	0x010a
        /*0872*/ 	.byte	0x3f
	.zero		1


	//   ....[63]....
        /*0874*/ 	.word	0x000121b0
        /*0878*/ 	.word	0x00000002
        /*087c*/ 	.word	0x00036840
        /*0880*/ 	.short	0x010a
        /*0882*/ 	.byte	0x3f
	.zero		1


	//   ....[64]....
        /*0884*/ 	.word	0x00012200
        /*0888*/ 	.word	0x00000002
        /*088c*/ 	.word	0x00000060
        /*0890*/ 	.short	0x010a
        /*0892*/ 	.byte	0x3f
	.zero		1


	//   ....[65]....
        /*0894*/ 	.word	0x00012250
        /*0898*/ 	.word	0x00000000
        /*089c*/ 	.word	0x00036860
        /*08a0*/ 	.short	0x010a
        /*08a2*/ 	.byte	0x3f
	.zero		1


	//   ....[66]....
        /*08a4*/ 	.word	0x000122a0
        /*08a8*/ 	.word	0x00000000
        /*08ac*/ 	.word	0x00036820
        /*08b0*/ 	.short	0x010a
        /*08b2*/ 	.byte	0x3f
	.zero		1


	//   ....[67]....
        /*08b4*/ 	.word	0x00012440
        /*08b8*/ 	.word	0x00000006
        /*08bc*/ 	.word	0x00000000
        /*08c0*/ 	.short	0x010a
        /*08c2*/ 	.byte	0x3f
	.zero		1


	//   ....[68]....
        /*08c4*/ 	.word	0x00012490
        /*08c8*/ 	.word	0x00000003
        /*08cc*/ 	.word	0x00000000
        /*08d0*/ 	.short	0x010a
        /*08d2*/ 	.byte	0x3f
	.zero		1


	//   ....[69]....
        /*08d4*/ 	.word	0x000124e0
        /*08d8*/ 	.word	0x00000012
        /*08dc*/ 	.word	0x00000000
        /*08e0*/ 	.short	0x010a
        /*08e2*/ 	.byte	0x3f
	.zero		1


	//----- nvinfo : EIATTR_NUM_MBARRIERS
	.align		4
.L_99:
        /*08e4*/ 	.byte	0x03, 0x38
        /*08e6*/ 	.short	0x0016


	//----- nvinfo : EIATTR_EXIT_INSTR_OFFSETS
	.align		4
        /*08e8*/ 	.byte	0x04, 0x1c
        /*08ea*/ 	.short	(.L_101 - .L_100)


	//   ....[0]....
.L_100:
        /*08ec*/ 	.word	0x000009e0


	//   ....[1]....
        /*08f0*/ 	.word	0x0000ca20


	//   ....[2]....
        /*08f4*/ 	.word	0x000110d0


	//----- nvinfo : EIATTR_MAX_THREADS
	.align		4
.L_101:
        /*08f8*/ 	.byte	0x04, 0x05
        /*08fa*/ 	.short	(.L_103 - .L_102)
.L_102:
        /*08fc*/ 	.word	0x00000180
        /*0900*/ 	.word	0x00000001
        /*0904*/ 	.word	0x00000001


	//----- nvinfo : EIATTR_CRS_STACK_SIZE
	.align		4
.L_103:
        /*0908*/ 	.byte	0x04, 0x1e
        /*090a*/ 	.short	(.L_105 - .L_104)
.L_104:
        /*090c*/ 	.word	0x00000000


	//----- nvinfo : EIATTR_CBANK_PARAM_SIZE
	.align		4
.L_105:
        /*0910*/ 	.byte	0x03, 0x19
        /*0912*/ 	.short	0x0a70


	//----- nvinfo : EIATTR_PARAM_CBANK
	.align		4
        /*0914*/ 	.byte	0x04, 0x0a
        /*0916*/ 	.short	(.L_107 - .L_106)
	.align		4
.L_106:
        /*0918*/ 	.word	index@(.nv.constant0._ZN7cutlass13device_kernelIN5flash11enable_sm90INS1_16FlashAttnFwdSm90INS1_25CollectiveMainloopFwdSm90ILi2EN4cute5tupleIJNS5_1CILi1EEES8_S8_EEENS6_IJNS7_ILi128EEENS7_ILi112EEENS7_ILi192EEEEEELi192ENS_6half_tEfNS_4arch4Sm90ELb0ELb0ELb1ELb0ELb0ELb0ELb0ELb1ELb1ELb1ELb0ELb0EEENS1_21CollectiveEpilogueFwdINS6_IJSA_SC_SB_EEES9_SE_SG_Li256ELb0ELb1ELb0ELb0EEENS1_29StaticPersistentTileSchedulerILb0EEEEEEEEEvNT_6ParamsE)
        /*091c*/ 	.short	0x0210
        /*091e*/ 	.short	0x0a70


	//----- nvinfo : EIATTR_SW_WAR
	.align		4
.L_107:
        /*0920*/ 	.byte	0x04, 0x36
        /*0922*/ 	.short	(.L_109 - .L_108)
.L_108:
        /*0924*/ 	.word	0x00000008
.L_109:


//--------------------- .nv.info._ZN7cutlass13device_kernelIN5flash11enable_sm90INS1_16FlashAttnFwdSm90INS1_25CollectiveMainloopFwdSm90ILi2EN4cute5tupleIJNS5_1CILi2EEENS7_ILi1EEES9_EEENS6_IJNS7_ILi128EEENS7_ILi112EEENS7_ILi192EEEEEELi192ENS_6half_tEfNS_4arch4Sm90ELb0ELb0ELb1ELb0ELb0ELb0ELb0ELb1ELb1ELb1ELb0ELb0EEENS1_21CollectiveEpilogueFwdINS6_IJSB_SD_SC_EEESA_SF_SH_Li256ELb0ELb1ELb0ELb0EEENS1_29StaticPersistentTileSchedulerILb0EEEEEEEEEvNT_6ParamsE --------------------------
	.section	.nv.info._ZN7cutlass13device_kernelIN5flash11enable_sm90INS1_16FlashAttnFwdSm90INS1_25CollectiveMainloopFwdSm90ILi2EN4cute5tupleIJNS5_1CILi2EEENS7_ILi1EEES9_EEENS6_IJNS7_ILi128EEENS7_ILi112EEENS7_ILi192EEEEEELi192ENS_6half_tEfNS_4arch4Sm90ELb0ELb0ELb1ELb0ELb0ELb0ELb0ELb1ELb1ELb1ELb0ELb0EEENS1_21CollectiveEpilogueFwdINS6_IJSB_SD_SC_EEESA_SF_SH_Li256ELb0ELb1ELb0ELb0EEENS1_29StaticPersistentTileSchedulerILb0EEEEEEEEEvNT_6ParamsE,"",@"SHT_CUDA_INFO"
	.sectionflags	@""
	.align	4


	//----- nvinfo : EIATTR_CUDA_API_VERSION
	.align		4
        /*0000*/ 	.byte	0x04, 0x37
        /*0002*/ 	.short	(.L_111 - .L_110)
.L_110:
        /*0004*/ 	.word	0x00000082


	//----- nvinfo : EIATTR_KPARAM_INFO
	.align		4
.L_111:
        /*0008*/ 	.byte	0x04, 0x17
        /*000a*/ 	.short	(.L_113 - .L_112)
.L_112:
        /*000c*/ 	.word	0x00000000
        /*0010*/ 	.short	0x0000
        /*0012*/ 	.short	0x0070
        /*0014*/ 	.byte	0x00, 0xf0, 0x01, 0x28


	//----- nvinfo : EIATTR_SPARSE_MMA_MASK
	.align		4
.L_113:
        /*0018*/ 	.byte	0x03, 0x50
        /*001a*/ 	.short	0x0000


	//----- nvinfo : EIATTR_MAXREG_COUNT
	.align		4
        /*001c*/ 	.byte	0x03, 0x1b
        /*001e*/ 	.short	0x00a8


	//----- nvinfo : EIATTR_NUM_BARRIERS
	.align		4
        /*0020*/ 	.byte	0x02, 0x4c
        /*0022*/ 	.byte	0x09
	.zero		1


	//----- nvinfo : EIATTR_EXTERNS
	.align		4
        /*0024*/ 	.byte	0x04, 0x0f
        /*0026*/ 	.short	(.L_115 - .L_114)


	//   ....[0]....
	.align		4
.L_114:
        /*0028*/ 	.word	index@(__assertfail)


	//----- nvinfo : EIATTR_ANNOTATIONS
	.align		4
.L_115:
        /*002c*/ 	.byte	0x04, 0x55
        /*002e*/ 	.short	(.L_117 - .L_116)


	//   ....[0]....
.L_116:
        /* <DEDUP_REMOVED lines=34> */


	//----- nvinfo : EIATTR_MERCURY_ISA_VERSION
	.align		4
.L_117:
        /*0238*/ 	.byte	0x03, 0x5f
        /*023a*/ 	.short	0x0101


	//----- nvinfo : EIATTR_INT_WARP_WIDE_INSTR_OFFSETS
	.align		4
        /*023c*/ 	.byte	0x04, 0x31
        /*023e*/ 	.short	(.L_119 - .L_118)


	//   ....[0]....
.L_118:
        /*0240*/ 	.word	0x00000120


	//   ....[1]....
        /*0244*/ 	.word	0x000001c0


	//   ....[2]....
        /*0248*/ 	.word	0x00000230


	//----- nvinfo : EIATTR_COOP_GROUP_MASK_REGIDS
	.align		4
.L_119:
        /*024c*/ 	.byte	0x04, 0x29
        /*024e*/ 	.short	(.L_121 - .L_120)


	//   ....[0]....
.L_120:
        /*0250*/ 	.word	0xffffffff


	//   ....[1]....
        /*0254*/ 	.word	0xffffffff


	//   ....[2]....
        /*0258*/ 	.word	0xffffffff


	//   ....[3]....
        /*025c*/ 	.word	0xffffffff


	//   ....[4]....
        /*0260*/ 	.word	0xffffffff


	//   ....[5]....
        /*0264*/ 	.word	0xffffffff


	//   ....[6]....
        /*0268*/ 	.word	0xffffffff


	//   ....[7]....
        /*026c*/ 	.word	0xffffffff


	//   ....[8]....
        /*0270*/ 	.word	0xffffffff


	//   ....[9]....
        /*0274*/ 	.word	0xffffffff


	//   ....[10]....
        /*0278*/ 	.word	0xffffffff


	//   ....[11]....
        /*027c*/ 	.word	0xffffffff


	//   ....[12]....
        /*0280*/ 	.word	0xffffffff


	//   ....[13]....
        /*0284*/ 	.word	0xffffffff


	//   ....[14]....
        /*0288*/ 	.word	0xffffffff


	//   ....[15]....
        /*028c*/ 	.word	0xffffffff


	//   ....[16]....
        /*0290*/ 	.word	0xffffffff


	//   ....[17]....
        /*0294*/ 	.word	0xffffffff


	//   ....[18]....
        /*0298*/ 	.word	0xffffffff


	//   ....[19]....
        /*029c*/ 	.word	0xffffffff


	//   ....[20]....
        /*02a0*/ 	.word	0xffffffff


	//   ....[21]....
        /*02a4*/ 	.word	0xffffffff


	//   ....[22]....
        /*02a8*/ 	.word	0xffffffff


	//   ....[23]....
        /*02ac*/ 	.word	0xffffffff


	//   ....[24]....
        /*02b0*/ 	.word	0xffffffff


	//   ....[25]....
        /*02b4*/ 	.word	0xffffffff


	//   ....[26]....
        /*02b8*/ 	.word	0xffffffff


	//   ....[27]....
        /*02bc*/ 	.word	0xffffffff


	//   ....[28]....
        /*02c0*/ 	.word	0xffffffff


	//   ....[29]....
        /*02c4*/ 	.word	0xffffffff


	//   ....[30]....
        /*02c8*/ 	.word	0xffffffff


	//   ....[31]....
        /*02cc*/ 	.word	0xffffffff


	//   ....[32]....
        /*02d0*/ 	.word	0xffffffff


	//   ....[33]....
        /*02d4*/ 	.word	0xffffffff


	//   ....[34]....
        /*02d8*/ 	.word	0xffffffff


	//   ....[35]....
        /*02dc*/ 	.word	0xffffffff


	//   ....[36]....
        /*02e0*/ 	.word	0xffffffff


	//   ....[37]....
        /*02e4*/ 	.word	0xffffffff


	//   ....[38]....
        /*02e8*/ 	.word	0xffffffff


	//   ....[39]....
        /*02ec*/ 	.word	0xffffffff


	//   ....[40]....
        /*02f0*/ 	.word	0xffffffff


	//   ....[41]....
        /*02f4*/ 	.word	0xffffffff


	//   ....[42]....
        /*02f8*/ 	.word	0xffffffff


	//   ....[43]....
        /*02fc*/ 	.word	0xffffffff


	//   ....[44]....
        /*0300*/ 	.word	0xffffffff


	//   ....[45]....
        /*0304*/ 	.word	0xffffffff


	//   ....[46]....
        /*0308*/ 	.word	0xffffffff


	//   ....[47]....
        /*030c*/ 	.word	0xffffffff


	//   ....[48]....
        /*0310*/ 	.word	0xffffffff


	//   ....[49]....
        /*0314*/ 	.word	0xffffffff


	//   ....[50]....
        /*0318*/ 	.word	0xffffffff


	//   ....[51]....
        /*031c*/ 	.word	0x0500000f


	//   ....[52]....
        /*0320*/ 	.word	0x0500000f


	//   ....[53]....
        /*0324*/ 	.word	0x0500000f


	//   ....[54]....
        /*0328*/ 	.word	0x0500000f


	//   ....[55]....
        /*032c*/ 	.word	0x0500000f


	//   ....[56]....
        /*0330*/ 	.word	0x0500000f


	//   ....[57]....
        /*0334*/ 	.word	0x0500000f


	//   ....[58]....
        /*0338*/ 	.word	0x0500000f


	//   ....[59]....
        /*033c*/ 	.word	0x0500000f


	//   ....[60]....
        /*0340*/ 	.word	0x0500000f


	//   ....[61]....
        /*0344*/ 	.word	0x0500000f


	//   ....[62]....
        /*0348*/ 	.word	0x0500000f


	//   ....[63]....
        /*034c*/ 	.word	0x0500000f


	//   ....[64]....
        /*0350*/ 	.word	0x0500000f


	//   ....[65]....
        /*0354*/ 	.word	0x0500000f


	//   ....[66]....
        /*0358*/ 	.word	0x0500000f


	//   ....[67]....
        /*035c*/ 	.word	0x0500000f


	//   ....[68]....
        /*0360*/ 	.word	0x0500000f


	//----- nvinfo : EIATTR_COOP_GROUP_INSTR_OFFSETS
	.align		4
.L_121:
        /*0364*/ 	.byte	0x04, 0x28
        /*0366*/ 	.short	(.L_123 - .L_122)


	//   ....[0]....
.L_122:
        /*0368*/ 	.word	0x00000060


	//   ....[1]....
        /*036c*/ 	.word	0x00000130


	//   ....[2]....
        /*0370*/ 	.word	0x000001d0


	//   ....[3]....
        /*0374*/ 	.word	0x000003b0


	//   ....[4]....
        /*0378*/ 	.word	0x000005e0


	//   ....[5]....
        /*037c*/ 	.word	0x00000810


	//   ....[6]....
        /*0380*/ 	.word	0x00000aa0


	//   ....[7]....
        /*0384*/ 	.word	0x00000dc0


	//   ....[8]....
        /*0388*/ 	.word	0x000012a0


	//   ....[9]....
        /*038c*/ 	.word	0x00004900


	//   ....[10]....
        /*0390*/ 	.word	0x00004970


	//   ....[11]....
        /*0394*/ 	.word	0x00004ed0


	//   ....[12]....
        /*0398*/ 	.word	0x00004f60


	//   ....[13]....
        /*039c*/ 	.word	0x00009070


	//   ....[14]....
        /*03a0*/ 	.word	0x00009080


	//   ....[15]....
        /*03a4*/ 	.word	0x000090c0


	//   ....[16]....
        /*03a8*/ 	.word	0x000090d0


	//   ....[17]....
        /*03ac*/ 	.word	0x0000a620


	//   ....[18]....
        /*03b0*/ 	.word	0x0000a650


	//   ....[19]....
        /*03b4*/ 	.word	0x0000a700


	//   ....[20]....
        /*03b8*/ 	.word	0x0000a710


	//   ....[21]....
        /*03bc*/ 	.word	0x0000bcb0


	//   ....[22]....
        /*03c0*/ 	.word	0x0000bd50


	//   ....[23]....
        /*03c4*/ 	.word	0x0000bd80


	//   ....[24]....
        /*03c8*/ 	.word	0x0000bde0


	//   ....[25]....
        /*03cc*/ 	.word	0x0000c4d0


	//   ....[26]....
        /*03d0*/ 	.word	0x0000c500


	//   ....[27]....
        /*03d4*/ 	.word	0x0000c610


	//   ....[28]....
        /*03d8*/ 	.word	0x0000c630


	//   ....[29]....
        /*03dc*/ 	.word	0x0000c720


	//   ....[30]....
        /*03e0*/ 	.word	0x0000c740


	//   ....[31]....
        /*03e4*/ 	.word	0x0000c840


	//   ....[32]....
        /*03e8*/ 	.word	0x0000c880


	//   ....[33]....
        /*03ec*/ 	.word	0x0000d3b0


	//   ....[34]....
        /*03f0*/ 	.word	0x0000dee0


	//   ....[35]....
        /*03f4*/ 	.word	0x0000df10


	//   ....[36]....
        /*03f8*/ 	.word	0x0000dff0


	//   ....[37]....
        /*03fc*/ 	.word	0x0000e000


	//   ....[38]....
        /*0400*/ 	.word	0x0000e0a0


	//   ....[39]....
        /*0404*/ 	.word	0x0000e0b0


	//   ....[40]....
        /*0408*/ 	.word	0x0000e150


	//   ....[41]....
        /*040c*/ 	.word	0x0000e160


	//   ....[42]....
        /*0410*/ 	.word	0x0000e200


	//   ....[43]....
        /*0414*/ 	.word	0x0000e210


	//   ....[44]....
        /*0418*/ 	.word	0x0000e2b0


	//   ....[45]....
        /*041c*/ 	.word	0x0000e2c0


	//   ....[46]....
        /*0420*/ 	.word	0x0000e360


	//   ....[47]....
        /*0424*/ 	.word	0x0000e370


	//   ....[48]....
        /*0428*/ 	.word	0x0000e380


	//   ....[49]....
        /*042c*/ 	.word	0x0000e3d0


	//   ....[50]....
        /*0430*/ 	.word	0x000113d0


	//   ....[51]....
        /*0434*/ 	.word	0x000118c0


	//   ....[52]....
        /*0438*/ 	.word	0x00011a30


	//   ....[53]....
        /*043c*/ 	.word	0x00011a90


	//   ....[54]....
        /*0440*/ 	.word	0x00011b50


	//   ....[55]....
        /*0444*/ 	.word	0x00011c60


	//   ....[56]....
        /*0448*/ 	.word	0x00011cc0


	//   ....[57]....
        /*044c*/ 	.word	0x00011dd0


	//   ....[58]....
        /*0450*/ 	.word	0x00011e30


	//   ....[59]....
        /*0454*/ 	.word	0x00011f40


	//   ....[60]....
        /*0458*/ 	.word	0x00011fa0


	//   ....[61]....
        /*045c*/ 	.word	0x000120b0


	//   ....[62]....
        /*0460*/ 	.word	0x00012110


	//   ....[63]....
        /*0464*/ 	.word	0x00012220


	//   ....[64]....
        /*0468*/ 	.word	0x00012280


	//   ....[65]....
        /*046c*/ 	.word	0x00012390


	//   ....[66]....
        /*0470*/ 	.word	0x000123f0


	//   ....[67]....
        /*0474*/ 	.word	0x000124d0


	//   ....[68]....
        /*0478*/ 	.word	0x000128c0


	//----- nvinfo : EIATTR_REG_RECONFIG
	.align		4
.L_123:
        /*047c*/ 	.byte	0x01, 0x54
	.zero		2


	//----- nvinfo : EIATTR_SYSCALL_OFFSETS
	.align		4
        /*0480*/ 	.byte	0x04, 0x46
        /*0482*/ 	.short	(.L_125 - .L_124)


	//   ....[0]....
.L_124:
        /*0484*/ 	.word	0x00001660


	//   ....[1]....
        /*0488*/ 	.word	0x0000cfe0


	//   ....[2]....
        /*048c*/ 	.word	0x0000d120


	//   ....[3]....
        /*0490*/ 	.word	0x0000d210


	//   ....[4]....
        /*0494*/ 	.word	0x0000da90


	//----- nvinfo : EIATTR_MBARRIER_INSTR_OFFSETS
	.align		4
.L_125:
        /*0498*/ 	.byte	0x04, 0x39
        /*049a*/ 	.short	(.L_127 - .L_126)


	//   ....[0]....
.L_126:
        /*049c*/ 	.word	0x00000250
        /*04a0*/ 	.word	0x000000ff
        /*04a4*/ 	.word	0x00036800
        /*04a8*/ 	.short	0x0100
        /*04aa*/ 	.byte	0x08
	.zero		1


	//   ....[1]....
        /*04ac*/ 	.word	0x00000260
        /*04b0*/ 	.word	0x000000ff
        /*04b4*/ 	.word	0x00036820
        /*04b8*/ 	.short	0x0100
        /*04ba*/ 	.byte	0x08
	.zero		1


	//   ....[2]....
        /*04bc*/ 	.word	0x00000350
        /*04c0*/ 	.word	0x000000ff
        /*04c4*/ 	.word	0x00036830
        /*04c8*/ 	.short	0x0100
        /*04ca*/ 	.byte	0x08
	.zero		1


	//   ....[3]....
        /*04cc*/ 	.word	0x00000360
        /*04d0*/ 	.word	0x000000ff
        /*04d4*/ 	.word	0x00036840
        /*04d8*/ 	.short	0x0100
        /*04da*/ 	.byte	0x08
	.zero		1


	//   ....[4]....
        /*04dc*/ 	.word	0x00000370
        /*04e0*/ 	.word	0x000000ff
        /*04e4*/ 	.word	0x00036838
        /*04e8*/ 	.short	0x0100
        /*04ea*/ 	.byte	0x08
	.zero		1


	//   ....[5]....
        /*04ec*/ 	.word	0x00000380
        /*04f0*/ 	.word	0x000000ff
        /*04f4*/ 	.word	0x00036848
        /*04f8*/ 	.short	0x0100
        /*04fa*/ 	.byte	0x08
	.zero		1


	//   ....[6]....
        /*04fc*/ 	.word	0x00000590
        /*0500*/ 	.word	0x000000ff
        /*0504*/ 	.word	0x00036850
        /*0508*/ 	.short	0x0100
        /*050a*/ 	.byte	0x08
	.zero		1


	//   ....[7]....
        /*050c*/ 	.word	0x000005a0
        /*0510*/ 	.word	0x000000ff
        /*0514*/ 	.word	0x00036860
        /*0518*/ 	.short	0x0100
        /*051a*/ 	.byte	0x08
	.zero		1


	//   ....[8]....
        /*051c*/ 	.word	0x000005b0
        /*0520*/ 	.word	0x000000ff
        /*0524*/ 	.word	0x00036858
        /*0528*/ 	.short	0x0100
        /*052a*/ 	.byte	0x08
	.zero		1


	//   ....[9]....
        /*052c*/ 	.word	0x000005c0
        /*0530*/ 	.word	0x000000ff
        /*0534*/ 	.word	0x00036868
        /*0538*/ 	.short	0x0100
        /*053a*/ 	.byte	0x08
	.zero		1


	//   ....[10]....
        /*053c*/ 	.word	0x000007c0
        /*0540*/ 	.word	0x000000ff
        /*0544*/ 	.word	0x00036870
        /*0548*/ 	.short	0x0100
        /*054a*/ 	.byte	0x08
	.zero		1


	//   ....[11]....
        /*054c*/ 	.word	0x000007d0
        /*0550*/ 	.word	0x000000ff
        /*0554*/ 	.word	0x00036880
        /*0558*/ 	.short	0x0100
        /*055a*/ 	.byte	0x08
	.zero		1


	//   ....[12]....
        /*055c*/ 	.word	0x000007e0
        /*0560*/ 	.word	0x000000ff
        /*0564*/ 	.word	0x00036878
        /*0568*/ 	.short	0x0100
        /*056a*/ 	.byte	0x08
	.zero		1


	//   ....[13]....
        /*056c*/ 	.word	0x000007f0
        /*0570*/ 	.word	0x000000ff
        /*0574*/ 	.word	0x00036888
        /*0578*/ 	.short	0x0100
        /*057a*/ 	.byte	0x08
	.zero		1


	//   ....[14]....
        /*057c*/ 	.word	0x00000a50
        /*0580*/ 	.word	0x000000ff
        /*0584*/ 	.word	0x00036890
        /*0588*/ 	.short	0x0100
        /*058a*/ 	.byte	0x08
	.zero		1


	//   ....[15]....
        /*058c*/ 	.word	0x00000a60
        /*0590*/ 	.word	0x000000ff
        /*0594*/ 	.word	0x000368a0
        /*0598*/ 	.short	0x0100
        /*059a*/ 	.byte	0x08
	.zero		1


	//   ....[16]....
        /*059c*/ 	.word	0x00000a70
        /*05a0*/ 	.word	0x000000ff
        /*05a4*/ 	.word	0x00036898
        /*05a8*/ 	.short	0x0100
        /*05aa*/ 	.byte	0x08
	.zero		1


	//   ....[17]....
        /*05ac*/ 	.word	0x00000a80
        /*05b0*/ 	.word	0x000000ff
        /*05b4*/ 	.word	0x000368a8
        /*05b8*/ 	.short	0x0100
        /*05ba*/ 	.byte	0x08
	.zero		1


	//   ....[18]....
        /*05bc*/ 	.word	0x00000d20
        /*05c0*/ 	.word	0x000000ff
        /*05c4*/ 	.word	0x000368b0
        /*05c8*/ 	.short	0x0100
        /*05ca*/ 	.byte	0x08
	.zero		1


	//   ....[19]....
        /*05cc*/ 	.word	0x00000d30
        /*05d0*/ 	.word	0x000000ff
        /*05d4*/ 	.word	0x000368c0
        /*05d8*/ 	.short	0x0100
        /*05da*/ 	.byte	0x08
	.zero		1


	//   ....[20]....
        /*05dc*/ 	.word	0x00000d40
        /*05e0*/ 	.word	0x000000ff
        /*05e4*/ 	.word	0x000368b8
        /*05e8*/ 	.short	0x0100
        /*05ea*/ 	.byte	0x08
	.zero		1


	//   ....[21]....
        /*05ec*/ 	.word	0x00000d50
        /*05f0*/ 	.word	0x000000ff
        /*05f4*/ 	.word	0x000368c8
        /*05f8*/ 	.short	0x0100
        /*05fa*/ 	.byte	0x08
	.zero		1


	//   ....[22]....
        /*05fc*/ 	.word	0x000016a0
        /*0600*/ 	.word	0x000000ff
        /*0604*/ 	.word	0x00036800
        /*0608*/ 	.short	0x010a
        /*060a*/ 	.byte	0x25
	.zero		1


	//   ....[23]....
        /*060c*/ 	.word	0x00001720
        /*0610*/ 	.word	0x00000000
        /*0614*/ 	.word	0x00036830
        /*0618*/ 	.short	0x010a
        /*061a*/ 	.byte	0x3f
	.zero		1


	//   ....[24]....
        /*061c*/ 	.word	0x00001760
        /*0620*/ 	.word	0x00000000
        /*0624*/ 	.word	0x00036830
        /*0628*/ 	.short	0x010a
        /*062a*/ 	.byte	0x3f
	.zero		1


	//   ....[25]....
        /*062c*/ 	.word	0x000054e0
        /*0630*/ 	.word	0x00000003
        /*0634*/ 	.word	0x00000000
        /*0638*/ 	.short	0x0101
        /*063a*/ 	.byte	0x3f
	.zero		1


	//   ....[26]....
        /*063c*/ 	.word	0x00005cf0
        /*0640*/ 	.word	0x000000ff
        /*0644*/ 	.word	0x00036830
        /*0648*/ 	.short	0x010a
        /*064a*/ 	.byte	0x07
	.zero		1


	//   ....[27]....
        /*064c*/ 	.word	0x00005d30
        /*0650*/ 	.word	0x000000ff
        /*0654*/ 	.word	0x00036830
        /*0658*/ 	.short	0x010a
        /*065a*/ 	.byte	0x07
	.zero		1


	//   ....[28]....
        /*065c*/ 	.word	0x00008280
        /*0660*/ 	.word	0x000000ff
        /*0664*/ 	.word	0x00036850
        /*0668*/ 	.short	0x010a
        /*066a*/ 	.byte	0x0a
	.zero		1


	//   ....[29]....
        /*066c*/ 	.word	0x000082c0
        /*0670*/ 	.word	0x000000ff
        /*0674*/ 	.word	0x00036850
        /*0678*/ 	.short	0x010a
        /*067a*/ 	.byte	0x0a
	.zero		1


	//   ....[30]....
        /*067c*/ 	.word	0x00009a70
        /*0680*/ 	.word	0x00000003
        /*0684*/ 	.word	0x00000000
        /*0688*/ 	.short	0x0101
        /*068a*/ 	.byte	0x3f
	.zero		1


	//   ....[31]....
        /*068c*/ 	.word	0x00009d60
        /*0690*/ 	.word	0x0000007a
        /*0694*/ 	.word	0x00000000
        /*0698*/ 	.short	0x0101
        /*069a*/ 	.byte	0x3f
	.zero		1


	//   ....[32]....
        /*069c*/ 	.word	0x0000a570
        /*06a0*/ 	.word	0x000000ff
        /*06a4*/ 	.word	0x00036850
        /*06a8*/ 	.short	0x010a
        /*06aa*/ 	.byte	0x09
	.zero		1


	//   ....[33]....
        /*06ac*/ 	.word	0x0000a5b0
        /*06b0*/ 	.word	0x000000ff
        /*06b4*/ 	.word	0x00036850
        /*06b8*/ 	.short	0x010a
        /*06ba*/ 	.byte	0x09
	.zero		1


	//   ....[34]....
        /*06bc*/ 	.word	0x0000ae60
        /*06c0*/ 	.word	0x0000001a
        /*06c4*/ 	.word	0x00000000
        /*06c8*/ 	.short	0x0101
        /*06ca*/ 	.byte	0x3f
	.zero		1


	//   ....[35]....
        /*06cc*/ 	.word	0x0000c4a0
        /*06d0*/ 	.word	0x000000ff
        /*06d4*/ 	.word	0x00000000
        /*06d8*/ 	.short	0x0101
        /*06da*/ 	.byte	0x05
	.zero		1


	//   ....[36]....
        /*06dc*/ 	.word	0x0000c510
        /*06e0*/ 	.word	0x000000ff
        /*06e4*/ 	.word	0x00000000
        /*06e8*/ 	.short	0x0101
        /*06ea*/ 	.byte	0x04
	.zero		1


	//   ....[37]....
        /*06ec*/ 	.word	0x0000d5c0
        /*06f0*/ 	.word	0x00000002
        /*06f4*/ 	.word	0x00036840
        /*06f8*/ 	.short	0x010a
        /*06fa*/ 	.byte	0x3f
	.zero		1


	//   ....[38]....
        /*06fc*/ 	.word	0x0000e4f0
        /*0700*/ 	.word	0x000000ff
        /*0704*/ 	.word	0x00036800
        /*0708*/ 	.short	0x0107
        /*070a*/ 	.byte	0x24
	.zero		1


	//   ....[39]....
        /*070c*/ 	.word	0x0000e560
        /*0710*/ 	.word	0x000000ff
        /*0714*/ 	.word	0x00036800
        /*0718*/ 	.short	0x0101
        /*071a*/ 	.byte	0x24
	.zero		1


	//   ....[40]....
        /*071c*/ 	.word	0x0000e580
        /*0720*/ 	.word	0x000000ff
        /*0724*/ 	.word	0x00036820
        /*0728*/ 	.short	0x010a
        /*072a*/ 	.byte	0x24
	.zero		1


	//   ....[41]....
        /*072c*/ 	.word	0x0000e890
        /*0730*/ 	.word	0x00000003
        /*0734*/ 	.word	0x00036840
        /*0738*/ 	.short	0x010a
        /*073a*/ 	.byte	0x3f
	.zero		1


	//   ....[42]....
        /*073c*/ 	.word	0x0000ede0
        /*0740*/ 	.word	0x00000002
        /*0744*/ 	.word	0x00036860
        /*0748*/ 	.short	0x010a
        /*074a*/ 	.byte	0x3f
	.zero		1


	//   ....[43]....
        /*074c*/ 	.word	0x0000f5a0
        /*0750*/ 	.word	0x00000003
        /*0754*/ 	.word	0x00036840
        /*0758*/ 	.short	0x010a
        /*075a*/ 	.byte	0x3f
	.zero		1


	//   ....[44]....
        /*075c*/ 	.word	0x0000faf0
        /*0760*/ 	.word	0x00000002
        /*0764*/ 	.word	0x00036860
        /*0768*/ 	.short	0x010a
        /*076a*/ 	.byte	0x3f
	.zero		1


	//   ....[45]....
        /*076c*/ 	.word	0x00010210
        /*0770*/ 	.word	0x00000003
        /*0774*/ 	.word	0x00036840
        /*0778*/ 	.short	0x010a
        /*077a*/ 	.byte	0x3f
	.zero		1


	//   ....[46]....
        /*077c*/ 	.word	0x00010750
        /*0780*/ 	.word	0x00000002
        /*0784*/ 	.word	0x00036860
        /*0788*/ 	.short	0x010a
        /*078a*/ 	.byte	0x3f
	.zero		1


	//   ....[47]....
        /*078c*/ 	.word	0x00010cf0
        /*0790*/ 	.word	0x00000000
        /*0794*/ 	.word	0x00036860
        /*0798*/ 	.short	0x010a
        /*079a*/ 	.byte	0x3f
	.zero		1


	//   ....[48]....
        /*079c*/ 	.word	0x00011350
        /*07a0*/ 	.word	0x00000000
        /*07a4*/ 	.word	0x00036820
        /*07a8*/ 	.short	0x010a
        /*07aa*/ 	.byte	0x3f
	.zero		1


	//   ....[49]....
        /*07ac*/ 	.word	0x00011540
        /*07b0*/ 	.word	0x00000006
        /*07b4*/ 	.word	0x00000000
        /*07b8*/ 	.short	0x010a
        /*07ba*/ 	.byte	0x3f
	.zero		1


	//   ....[50]....
        /*07bc*/ 	.word	0x00011570
        /*07c0*/ 	.word	0x00000007
        /*07c4*/ 	.word	0x00000000
        /*07c8*/ 	.short	0x010a
        /*07ca*/ 	.byte	0x3f
	.zero		1


	//   ....[51]....
        /*07cc*/ 	.word	0x000115d0
        /*07d0*/ 	.word	0x00000004
        /*07d4*/ 	.word	0x00000000
        /*07d8*/ 	.short	0x010a
        /*07da*/ 	.byte	0x3f
	.zero		1


	//   ....[52]....
        /*07dc*/ 	.word	0x00011600
        /*07e0*/ 	.word	0x00000003
        /*07e4*/ 	.word	0x00000000
        /*07e8*/ 	.short	0x010a
        /*07ea*/ 	.byte	0x3f
	.zero		1


	//   ....[53]....
        /*07ec*/ 	.word	0x00011670
        /*07f0*/ 	.word	0x00000003
        /*07f4*/ 	.word	0x00036800
        /*07f8*/ 	.short	0x010a
        /*07fa*/ 	.byte	0x3f
	.zero		1


	//   ....[54]....
        /*07fc*/ 	.word	0x000116c0
        /*0800*/ 	.word	0x00000000
        /*0804*/ 	.word	0x00036830
        /*0808*/ 	.short	0x010a
        /*080a*/ 	.byte	0x3f
	.zero		1


	//   ....[55]....
        /*080c*/ 	.word	0x00011720
        /*0810*/ 	.word	0x00000007
        /*0814*/ 	.word	0x00036830
        /*0818*/ 	.short	0x010a
        /*081a*/ 	.byte	0x3f
	.zero		1


	//   ....[56]....
        /*081c*/ 	.word	0x00011780
        /*0820*/ 	.word	0x00000005
        /*0824*/ 	.word	0x00036850
        /*0828*/ 	.short	0x010a
        /*082a*/ 	.byte	0x3f
	.zero		1


	//   ....[57]....
        /*082c*/ 	.word	0x000117e0
        /*0830*/ 	.word	0x00000005
        /*0834*/ 	.word	0x00036850
        /*0838*/ 	.short	0x010a
        /*083a*/ 	.byte	0x3f
	.zero		1


	//   ....[58]....
        /*083c*/ 	.word	0x00011980
        /*0840*/ 	.word	0x00000002
        /*0844*/ 	.word	0x00036840
        /*0848*/ 	.short	0x010a
        /*084a*/ 	.byte	0x3f
	.zero		1


	//   ....[59]....
        /*084c*/ 	.word	0x00012560
        /*0850*/ 	.word	0x00000002
        /*0854*/ 	.word	0x00036820
        /*0858*/ 	.short	0x010a
        /*085a*/ 	.byte	0x3f
	.zero		1


	//   ....[60]....
        /*085c*/ 	.word	0x000125b0
        /*0860*/ 	.word	0x00000003
        /*0864*/ 	.word	0x00036840
        /*0868*/ 	.short	0x010a
        /*086a*/ 	.byte	0x3f
	.zero		1


	//   ....[61]....
        /*086c*/ 	.word	0x00012600
        /*0870*/ 	.word	0x00000002
        /*0874*/ 	.word	0x00036860
        /*0878*/ 	.short	0x010a
        /*087a*/ 	.byte	0x3f
	.zero		1


	//   ....[62]....
        /*087c*/ 	.word	0x00012650
        /*0880*/ 	.word	0x00000003
        /*0884*/ 	.word	0x00036840
        /*0888*/ 	.short	0x010a
        /*088a*/ 	.byte	0x3f
	.zero		1


	//   ....[63]....
        /*088c*/ 	.word	0x000126a0
        /*0890*/ 	.word	0x00000002
        /*0894*/ 	.word	0x00036860
        /*0898*/ 	.short	0x010a
        /*089a*/ 	.byte	0x3f
	.zero		1


	//   ....[64]....
        /*089c*/ 	.word	0x000126f0
        /*08a0*/ 	.word	0x00000003
        /*08a4*/ 	.word	0x00036840
        /*08a8*/ 	.short	0x010a
        /*08aa*/ 	.byte	0x3f
	.zero		1


	//   ....[65]....
        /*08ac*/ 	.word	0x00012740
        /*08b0*/ 	.word	0x00000002
        /*08b4*/ 	.word	0x00036860
        /*08b8*/ 	.short	0x010a
        /*08ba*/ 	.byte	0x3f
	.zero		1


	//   ....[66]....
        /*08bc*/ 	.word	0x00012790
        /*08c0*/ 	.word	0x00000000
        /*08c4*/ 	.word	0x00036860
        /*08c8*/ 	.short	0x010a
        /*08ca*/ 	.byte	0x3f
	.zero		1


	//   ....[67]....
        /*08cc*/ 	.word	0x000127e0
        /*08d0*/ 	.word	0x00000000
        /*08d4*/ 	.word	0x00036820
        /*08d8*/ 	.short	0x010a
        /*08da*/ 	.byte	0x3f
	.zero		1


	//   ....[68]....
        /*08dc*/ 	.word	0x00012980
        /*08e0*/ 	.word	0x00000006
        /*08e4*/ 	.word	0x00000000
        /*08e8*/ 	.short	0x010a
        /*08ea*/ 	.byte	0x3f
	.zero		1


	//   ....[69]....
        /*08ec*/ 	.word	0x000129d0
        /*08f0*/ 	.word	0x00000007
        /*08f4*/ 	.word	0x00000000
        /*08f8*/ 	.short	0x010a
        /*08fa*/ 	.byte	0x3f
	.zero		1


	//   ....[70]....
        /*08fc*/ 	.word	0x00012a20
        /*0900*/ 	.word	0x00000004
        /*0904*/ 	.word	0x00000000
        /*0908*/ 	.short	0x010a
        /*090a*/ 	.byte	0x3f
	.zero		1


	//----- nvinfo : EIATTR_NUM_MBARRIERS
	.align		4
.L_127:
        /*090c*/ 	.byte	0x03, 0x38
        /*090e*/ 	.short	0x0016


	//----- nvinfo : EIATTR_EXIT_INSTR_OFFSETS
	.align		4
        /*0910*/ 	.byte	0x04, 0x1c
        /*0912*/ 	.short	(.L_129 - .L_128)


	//   ....[0]....
.L_128:
        /*0914*/ 	.word	0x00000ef0


	//   ....[1]....
        /*0918*/ 	.word	0x0000c9b0


	//   ....[2]....
        /*091c*/ 	.word	0x00011650


	//----- nvinfo : EIATTR_MAX_THREADS
	.align		4
.L_129:
        /*0920*/ 	.byte	0x04, 0x05
        /*0922*/ 	.short	(.L_131 - .L_130)
.L_130:
        /*0924*/ 	.word	0x00000180
        /*0928*/ 	.word	0x00000001
        /*092c*/ 	.word	0x00000001


	//----- nvinfo : EIATTR_CRS_STACK_SIZE
	.align		4
.L_131:
        /*0930*/ 	.byte	0x04, 0x1e
        /*0932*/ 	.short	(.L_133 - .L_132)
.L_132:
        /*0934*/ 	.word	0x00000000


	//----- nvinfo : EIATTR_CBANK_PARAM_SIZE
	.align		4
.L_133:
        /*0938*/ 	.byte	0x03, 0x19
        /*093a*/ 	.short	0x0a70


	//----- nvinfo : EIATTR_PARAM_CBANK
	.align		4
        /*093c*/ 	.byte	0x04, 0x0a
        /*093e*/ 	.short	(.L_135 - .L_134)
	.align		4
.L_134:
        /*0940*/ 	.word	index@(.nv.constant0._ZN7cutlass13device_kernelIN5flash11enable_sm90INS1_16FlashAttnFwdSm90INS1_25CollectiveMainloopFwdSm90ILi2EN4cute5tupleIJNS5_1CILi2EEENS7_ILi1EEES9_EEENS6_IJNS7_ILi128EEENS7_ILi112EEENS7_ILi192EEEEEELi192ENS_6half_tEfNS_4arch4Sm90ELb0ELb0ELb1ELb0ELb0ELb0ELb0ELb1ELb1ELb1ELb0ELb0EEENS1_21CollectiveEpilogueFwdINS6_IJSB_SD_SC_EEESA_SF_SH_Li256ELb0ELb1ELb0ELb0EEENS1_29StaticPersistentTileSchedulerILb0EEEEEEEEEvNT_6ParamsE)
        /*0944*/ 	.short	0x0210
        /*0946*/ 	.short	0x0a70


	//----- nvinfo : EIATTR_SW_WAR
	.align		4
.L_135:
        /*0948*/ 	.byte	0x04, 0x36
        /*094a*/ 	.short	(.L_137 - .L_136)
.L_136:
        /*094c*/ 	.word	0x00000008
.L_137:


//--------------------- .nv.info._ZN7cutlass13device_kernelIN5flash11enable_sm90INS1_16FlashAttnFwdSm90INS1_25CollectiveMainloopFwdSm90ILi2EN4cute5tupleIJNS5_1CILi1EEES8_S8_EEENS6_IJNS7_ILi128EEENS7_ILi112EEENS7_ILi192EEEEEELi192ENS_6half_tEfNS_4arch4Sm90ELb0ELb0ELb1ELb1ELb0ELb0ELb0ELb1ELb1ELb1ELb0ELb0EEENS1_21CollectiveEpilogueFwdINS6_IJSA_SC_SB_EEES9_SE_SG_Li256ELb1ELb1ELb0ELb0EEENS1_36VarlenDynamicPersistentTileSchedulerILi128ELi112ELi256ELi128ELb0ELb1ELb1ELb0ELb1ELb1EEEEEEEEEvNT_6ParamsE --------------------------
	.section	.nv.info._ZN7cutlass13device_kernelIN5flash11enable_sm90INS1_16FlashAttnFwdSm90INS1_25CollectiveMainloopFwdSm90ILi2EN4cute5tupleIJNS5_1CILi1EEES8_S8_EEENS6_IJNS7_ILi128EEENS7_ILi112EEENS7_ILi192EEEEEELi192ENS_6half_tEfNS_4arch4Sm90ELb0ELb0ELb1ELb1ELb0ELb0ELb0ELb1ELb1ELb1ELb0ELb0EEENS1_21CollectiveEpilogueFwdINS6_IJSA_SC_SB_EEES9_SE_SG_Li256ELb1ELb1ELb0ELb0EEENS1_36VarlenDynamicPersistentTileSchedulerILi128ELi112ELi256ELi128ELb0ELb1ELb1ELb0ELb1ELb1EEEEEEEEEvNT_6ParamsE,"",@"SHT_CUDA_INFO"
	.sectionflags	@""
	.align	4


	//----- nvinfo : EIATTR_CUDA_API_VERSION
	.align		4
        /*0000*/ 	.byte	0x04, 0x37
        /*0002*/ 	.short	(.L_139 - .L_138)
.L_138:
        /*0004*/ 	.word	0x00000082


	//----- nvinfo : EIATTR_KPARAM_INFO
	.align		4
.L_139:
        /*0008*/ 	.byte	0x04, 0x17
        /*000a*/ 	.short	(.L_141 - .L_140)
.L_140:
        /*000c*/ 	.word	0x00000000
        /*0010*/ 	.short	0x0000
        /*0012*/ 	.short	0x0070
        /*0014*/ 	.byte	0x00, 0xf0, 0x01, 0x2a


	//----- nvinfo : EIATTR_SPARSE_MMA_MASK
	.align		4
.L_141:
        /*0018*/ 	.byte	0x03, 0x50
        /*001a*/ 	.short	0x0000


	//----- nvinfo : EIATTR_MAXREG_COUNT
	.align		4
        /*001c*/ 	.byte	0x03, 0x1b
        /*001e*/ 	.short	0x00a8


	//----- nvinfo : EIATTR_NUM_BARRIERS
	.align		4
        /*0020*/ 	.byte	0x02, 0x4c
        /*0022*/ 	.byte	0x09
	.zero		1


	//----- nvinfo : EIATTR_EXTERNS
	.align		4
        /*0024*/ 	.byte	0x04, 0x0f
        /*0026*/ 	.short	(.L_143 - .L_142)


	//   ....[0]....
	.align		4
.L_142:
        /*0028*/ 	.word	index@(__assertfail)


	//----- nvinfo : EIATTR_ANNOTATIONS
	.align		4
.L_143:
        /*002c*/ 	.byte	0x04, 0x55
        /*002e*/ 	.short	(.L_145 - .L_144)


	//   ....[0]....
.L_144:
        /* <DEDUP_REMOVED lines=79> */


	//----- nvinfo : EIATTR_MERCURY_ISA_VERSION
	.align		4
.L_145:
        /*0508*/ 	.byte	0x03, 0x5f
        /*050a*/ 	.short	0x0101


	//----- nvinfo : EIATTR_UNUSED_LOAD_BYTE_OFFSET
	.align		4
        /*050c*/ 	.byte	0x04, 0x44
        /*050e*/ 	.short	(.L_147 - .L_146)


	//   ....[0]....
.L_146:
        /*0510*/ 	.word	0x000009f0
        /*0514*/ 	.word	0x0000fff0


	//   ....[1]....
        /*0518*/ 	.word	0x0000b680
        /*051c*/ 	.word	0x0000fff0


	//----- nvinfo : EIATTR_INT_WARP_WIDE_INSTR_OFFSETS
	.align		4
.L_147:
        /*0520*/ 	.byte	0x04, 0x31
        /*0522*/ 	.short	(.L_149 - .L_148)


	//   ....[0]....
.L_148:
        /*0524*/ 	.word	0x00000120


	//   ....[1]....
        /*0528*/ 	.word	0x00000160


	//   ....[2]....
        /*052c*/ 	.word	0x00000220


	//   ....[3]....
        /*0530*/ 	.word	0x0000eca0


	//   ....[4]....
        /*0534*/ 	.word	0x0000ed30


	//   ....[5]....
        /*0538*/ 	.word	0x00012ca0


	//   ....[6]....
        /*053c*/ 	.word	0x00012d00


	//----- nvinfo : EIATTR_COOP_GROUP_MASK_REGIDS
	.align		4
.L_149:
        /*0540*/ 	.byte	0x04, 0x29
        /*0542*/ 	.short	(.L_151 - .L_150)


	//   ....[0]....
.L_150:
        /*0544*/ 	.word	0xffffffff


	//   ....[1]....
        /*0548*/ 	.word	0xffffffff


	//   ....[2]....
        /*054c*/ 	.word	0xffffffff


	//   ....[3]....
        /*0550*/ 	.word	0xffffffff


	//   ....[4]....
        /*0554*/ 	.word	0xffffffff


	//   ....[5]....
        /*0558*/ 	.word	0xffffffff


	//   ....[6]....
        /*055c*/ 	.word	0xffffffff


	//   ....[7]....
        /*0560*/ 	.word	0xffffffff


	//   ....[8]....
        /*0564*/ 	.word	0xffffffff


	//   ....[9]....
        /*0568*/ 	.word	0xffffffff


	//   ....[10]....
        /*056c*/ 	.word	0xffffffff


	//   ....[11]....
        /*0570*/ 	.word	0xffffffff


	//   ....[12]....
        /*0574*/ 	.word	0xffffffff


	//   ....[13]....
        /*0578*/ 	.word	0xffffffff


	//   ....[14]....
        /*057c*/ 	.word	0xffffffff


	//   ....[15]....
        /*0580*/ 	.word	0xffffffff


	//   ....[16]....
        /*0584*/ 	.word	0xffffffff


	//   ....[17]....
        /*0588*/ 	.word	0xffffffff


	//   ....[18]....
        /*058c*/ 	.word	0xffffffff


	//   ....[19]....
        /*0590*/ 	.word	0xffffffff


	//   ....[20]....
        /*0594*/ 	.word	0xffffffff


	//   ....[21]....
        /*0598*/ 	.word	0xffffffff


	//   ....[22]....
        /*059c*/ 	.word	0xffffffff


	//   ....[23]....
        /*05a0*/ 	.word	0xffffffff


	//   ....[24]....
        /*05a4*/ 	.word	0xffffffff


	//   ....[25]....
        /*05a8*/ 	.word	0xffffffff


	//   ....[26]....
        /*05ac*/ 	.word	0xffffffff


	//   ....[27]....
        /*05b0*/ 	.word	0xffffffff


	//   ....[28]....
        /*05b4*/ 	.word	0xffffffff


	//   ....[29]....
        /*05b8*/ 	.word	0xffffffff


	//   ....[30]....
        /*05bc*/ 	.word	0xffffffff


	//   ....[31]....
        /*05c0*/ 	.word	0xffffffff


	//   ....[32]....
        /*05c4*/ 	.word	0xffffffff


	//   ....[33]....
        /*05c8*/ 	.word	0xffffffff


	//   ....[34]....
        /*05cc*/ 	.word	0xffffffff


	//   ....[35]....
        /*05d0*/ 	.word	0xffffffff


	//   ....[36]....
        /*05d4*/ 	.word	0xffffffff


	//   ....[37]....
        /*05d8*/ 	.word	0xffffffff


	//   ....[38]....
        /*05dc*/ 	.word	0xffffffff


	//   ....[39]....
        /*05e0*/ 	.word	0xffffffff


	//   ....[40]....
        /*05e4*/ 	.word	0xffffffff


	//   ....[41]....
        /*05e8*/ 	.word	0xffffffff


	//   ....[42]....
        /*05ec*/ 	.word	0xffffffff


	//   ....[43]....
        /*05f0*/ 	.word	0xffffffff


	//   ....[44]....
        /*05f4*/ 	.word	0xffffffff


	//   ....[45]....
        /*05f8*/ 	.word	0xffffffff


	//   ....[46]....
        /*05fc*/ 	.word	0xffffffff


	//   ....[47]....
        /*0600*/ 	.word	0xffffffff


	//   ....[48]....
        /*0604*/ 	.word	0xffffffff


	//   ....[49]....
        /*0608*/ 	.word	0xffffffff


	//   ....[50]....
        /*060c*/ 	.word	0xffffffff


	//   ....[51]....
        /*0610*/ 	.word	0xffffffff


	//   ....[52]....
        /*0614*/ 	.word	0xffffffff


	//   ....[53]....
        /*0618*/ 	.word	0xffffffff


	//   ....[54]....
        /*061c*/ 	.word	0xffffffff


	//   ....[55]....
        /*0620*/ 	.word	0xffffffff


	//   ....[56]....
        /*0624*/ 	.word	0xffffffff


	//   ....[57]....
        /*0628*/ 	.word	0xffffffff


	//   ....[58]....
        /*062c*/ 	.word	0xffffffff


	//   ....[59]....
        /*0630*/ 	.word	0xffffffff


	//   ....[60]....
        /*0634*/ 	.word	0xffffffff


	//   ....[61]....
        /*0638*/ 	.word	0xffffffff


	//   ....[62]....
        /*063c*/ 	.word	0xffffffff


	//   ....[63]....
        /*0640*/ 	.word	0xffffffff


	//   ....[64]....
        /*0644*/ 	.word	0xffffffff


	//   ....[65]....
        /*0648*/ 	.word	0xffffffff


	//   ....[66]....
        /*064c*/ 	.word	0xffffffff


	//   ....[67]....
        /*0650*/ 	.word	0xffffffff


	//   ....[68]....
        /*0654*/ 	.word	0xffffffff


	//   ....[69]....
        /*0658*/ 	.word	0xffffffff


	//   ....[70]....
        /*065c*/ 	.word	0xffffffff


	//   ....[71]....
        /*0660*/ 	.word	0xffffffff


	//   ....[72]....
        /*0664*/ 	.word	0xffffffff


	//   ....[73]....
        /*0668*/ 	.word	0xffffffff


	//   ....[74]....
        /*066c*/ 	.word	0xffffffff


	//   ....[75]....
        /*0670*/ 	.word	0xffffffff


	//   ....[76]....
        /*0674*/ 	.word	0xffffffff


	//   ....[77]....
        /*0678*/ 	.word	0xffffffff


	//   ....[78]....
        /*067c*/ 	.word	0xffffffff


	//   ....[79]....
        /*0680*/ 	.word	0xffffffff


	//   ....[80]....
        /*0684*/ 	.word	0xffffffff


	//   ....[81]....
        /*0688*/ 	.word	0xffffffff


	//   ....[82]....
        /*068c*/ 	.word	0xffffffff


	//   ....[83]....
        /*0690*/ 	.word	0xffffffff


	//   ....[84]....
        /*0694*/ 	.word	0xffffffff


	//   ....[85]....
        /*0698*/ 	.word	0xffffffff


	//   ....[86]....
        /*069c*/ 	.word	0xffffffff


	//   ....[87]....
        /*06a0*/ 	.word	0xffffffff


	//   ....[88]....
        /*06a4*/ 	.word	0xffffffff


	//   ....[89]....
        /*06a8*/ 	.word	0xffffffff


	//   ....[90]....
        /*06ac*/ 	.word	0xffffffff


	//   ....[91]....
        /*06b0*/ 	.word	0x0500000f


	//   ....[92]....
        /*06b4*/ 	.word	0x0500000f


	//   ....[93]....
        /*06b8*/ 	.word	0x0500000f


	//   ....[94]....
        /*06bc*/ 	.word	0x0500000f


	//   ....[95]....
        /*06c0*/ 	.word	0x0500000f


	//   ....[96]....
        /*06c4*/ 	.word	0x0500000f


	//   ....[97]....
        /*06c8*/ 	.word	0x0500000f


	//   ....[98]....
        /*06cc*/ 	.word	0x0500000f


	//   ....[99]....
        /*06d0*/ 	.word	0x0500000f


	//   ....[100]....
        /*06d4*/ 	.word	0x0500000f


	//   ....[101]....
        /*06d8*/ 	.word	0x0500000f


	//   ....[102]....
        /*06dc*/ 	.word	0x0500000f


	//   ....[103]....
        /*06e0*/ 	.word	0x0500000f


	//   ....[104]....
        /*06e4*/ 	.word	0x0500000f


	//   ....[105]....
        /*06e8*/ 	.word	0x0500000f


	//   ....[106]....
        /*06ec*/ 	.word	0x0500000f


	//   ....[107]....
        /*06f0*/ 	.word	0x0500000f


	//   ....[108]....
        /*06f4*/ 	.word	0x0500000f


	//   ....[109]....
        /*06f8*/ 	.word	0x0500000f


	//   ....[110]....
        /*06fc*/ 	.word	0x0500000f


	//   ....[111]....
        /*0700*/ 	.word	0x0500000f


	//   ....[112]....
        /*0704*/ 	.word	0x0500000f


	//   ....[113]....
        /*0708*/ 	.word	0x0500000f


	//   ....[114]....
        /*070c*/ 	.word	0x0500000f


	//   ....[115]....
        /*0710*/ 	.word	0x0500000f


	//   ....[116]....
        /*0714*/ 	.word	0x0500000f


	//   ....[117]....
        /*0718*/ 	.word	0x0500000f


	//   ....[118]....
        /*071c*/ 	.word	0x0500000f


	//   ....[119]....
        /*0720*/ 	.word	0x0500000f


	//   ....[120]....
        /*0724*/ 	.word	0x0500000f


	//   ....[121]....
        /*0728*/ 	.word	0x0500000f


	//   ....[122]....
        /*072c*/ 	.word	0x0500000f


	//   ....[123]....
        /*0730*/ 	.word	0x0500000f


	//   ....[124]....
        /*0734*/ 	.word	0x0500000f


	//   ....[125]....
        /*0738*/ 	.word	0x0500000f


	//----- nvinfo : EIATTR_COOP_GROUP_INSTR_OFFSETS
	.align		4
.L_151:
        /*073c*/ 	.byte	0x04, 0x28
        /*073e*/ 	.short	(.L_153 - .L_152)


	//   ....[0]....
.L_152:
        /*0740*/ 	.word	0x00000060


	//   ....[1]....
        /*0744*/ 	.word	0x00000130


	//   ....[2]....
        /*0748*/ 	.word	0x00000230


	//   ....[3]....
        /*074c*/ 	.word	0x000003a0


	//   ....[4]....
        /*0750*/ 	.word	0x00000500


	//   ....[5]....
        /*0754*/ 	.word	0x00000620


	//   ....[6]....
        /*0758*/ 	.word	0x00000780


	//   ....[7]....
        /*075c*/ 	.word	0x00001400


	//   ....[8]....
        /*0760*/ 	.word	0x00004bf0


	//   ....[9]....
        /*0764*/ 	.word	0x00004c90


	//   ....[10]....
        /*0768*/ 	.word	0x00005030


	//   ....[11]....
        /*076c*/ 	.word	0x000050f0


	//   ....[12]....
        /*0770*/ 	.word	0x00009400


	//   ....[13]....
        /*0774*/ 	.word	0x00009440


	//   ....[14]....
        /*0778*/ 	.word	0x00009860


	//   ....[15]....
        /*077c*/ 	.word	0x00009900


	//   ....[16]....
        /*0780*/ 	.word	0x0000ab00


	//   ....[17]....
        /*0784*/ 	.word	0x0000ab30


	//   ....[18]....
        /*0788*/ 	.word	0x0000ac00


	//   ....[19]....
        /*078c*/ 	.word	0x0000ac20


	//   ....[20]....
        /*0790*/ 	.word	0x0000c3a0


	//   ....[21]....
        /*0794*/ 	.word	0x0000c3e0


	//   ....[22]....
        /*0798*/ 	.word	0x0000c420


	//   ....[23]....
        /*079c*/ 	.word	0x0000c450


	//   ....[24]....
        /*07a0*/ 	.word	0x0000cb40


	//   ....[25]....
        /*07a4*/ 	.word	0x0000cb80


	//   ....[26]....
        /*07a8*/ 	.word	0x0000cc80


	//   ....[27]....
        /*07ac*/ 	.word	0x0000cca0


	//   ....[28]....
        /*07b0*/ 	.word	0x0000cda0


	//   ....[29]....
        /*07b4*/ 	.word	0x0000cdc0


	//   ....[30]....
        /*07b8*/ 	.word	0x0000ced0


	//   ....[31]....
        /*07bc*/ 	.word	0x0000cef0


	//   ....[32]....
        /*07c0*/ 	.word	0x0000d740


	//   ....[33]....
        /*07c4*/ 	.word	0x0000d760


	//   ....[34]....
        /*07c8*/ 	.word	0x0000d860


	//   ....[35]....
        /*07cc*/ 	.word	0x0000d880


	//   ....[36]....
        /*07d0*/ 	.word	0x0000d980


	//   ....[37]....
        /*07d4*/ 	.word	0x0000d9a0


	//   ....[38]....
        /*07d8*/ 	.word	0x0000dab0


	//   ....[39]....
        /*07dc*/ 	.word	0x0000dad0


	//   ....[40]....
        /*07e0*/ 	.word	0x0000dc40


	//   ....[41]....
        /*07e4*/ 	.word	0x0000de20


	//   ....[42]....
        /*07e8*/ 	.word	0x0000de50


	//   ....[43]....
        /*07ec*/ 	.word	0x0000de80


	//   ....[44]....
        /*07f0*/ 	.word	0x0000deb0


	//   ....[45]....
        /*07f4*/ 	.word	0x0000dee0


	//   ....[46]....
        /*07f8*/ 	.word	0x0000df10


	//   ....[47]....
        /*07fc*/ 	.word	0x0000e080


	//   ....[48]....
        /*0800*/ 	.word	0x0000e0b0


	//   ....[49]....
        /*0804*/ 	.word	0x0000e0e0


	//   ....[50]....
        /*0808*/ 	.word	0x0000e110


	//   ....[51]....
        /*080c*/ 	.word	0x0000e140


	//   ....[52]....
        /*0810*/ 	.word	0x0000e170


	//   ....[53]....
        /*0814*/ 	.word	0x0000e210


	//   ....[54]....
        /*0818*/ 	.word	0x0000e240


	//   ....[55]....
        /*081c*/ 	.word	0x0000e2d0


	//   ....[56]....
        /*0820*/ 	.word	0x0000f2b0


	//   ....[57]....
        /*0824*/ 	.word	0x0000ff10


	//   ....[58]....
        /*0828*/ 	.word	0x0000ff30


	//   ....[59]....
        /*082c*/ 	.word	0x0000ff60


	//   ....[60]....
        /*0830*/ 	.word	0x0000ffa0


	//   ....[61]....
        /*0834*/ 	.word	0x00010070


	//   ....[62]....
        /*0838*/ 	.word	0x000100d0


	//   ....[63]....
        /*083c*/ 	.word	0x00010170


	//   ....[64]....
        /*0840*/ 	.word	0x00010180


	//   ....[65]....
        /*0844*/ 	.word	0x00010220


	//   ....[66]....
        /*0848*/ 	.word	0x00010230


	//   ....[67]....
        /*084c*/ 	.word	0x000102d0


	//   ....[68]....
        /*0850*/ 	.word	0x000102e0


	//   ....[69]....
        /*0854*/ 	.word	0x00010360


	//   ....[70]....
        /*0858*/ 	.word	0x00010390


	//   ....[71]....
        /*085c*/ 	.word	0x000103a0


	//   ....[72]....
        /*0860*/ 	.word	0x000103c0


	//   ....[73]....
        /*0864*/ 	.word	0x000134c0


	//   ....[74]....
        /*0868*/ 	.word	0x00013520


	//   ....[75]....
        /*086c*/ 	.word	0x00013550


	//   ....[76]....
        /*0870*/ 	.word	0x00013580


	//   ....[77]....
        /*0874*/ 	.word	0x000135b0


	//   ....[78]....
        /*0878*/ 	.word	0x000135e0


	//   ....[79]....
        /*087c*/ 	.word	0x00013610


	//   ....[80]....
        /*0880*/ 	.word	0x00013620


	//   ....[81]....
        /*0884*/ 	.word	0x000137a0


	//   ....[82]....
        /*0888*/ 	.word	0x000137d0


	//   ....[83]....
        /*088c*/ 	.word	0x00013800


	//   ....[84]....
        /*0890*/ 	.word	0x00013830


	//   ....[85]....
        /*0894*/ 	.word	0x00013860


	//   ....[86]....
        /*0898*/ 	.word	0x00013890


	//   ....[87]....
        /*089c*/ 	.word	0x00013950


	//   ....[88]....
        /*08a0*/ 	.word	0x00013970


	//   ....[89]....
        /*08a4*/ 	.word	0x000139e0


	//   ....[90]....
        /*08a8*/ 	.word	0x00013e70


	//   ....[91]....
        /*08ac*/ 	.word	0x00014340


	//   ....[92]....
        /*08b0*/ 	.word	0x000144c0


	//   ....[93]....
        /*08b4*/ 	.word	0x00014510


	//   ....[94]....
        /*08b8*/ 	.word	0x00014590


	//   ....[95]....
        /*08bc*/ 	.word	0x000145e0


	//   ....[96]....
        /*08c0*/ 	.word	0x00014770


	//   ....[97]....
        /*08c4*/ 	.word	0x00014800


	//   ....[98]....
        /*08c8*/ 	.word	0x000148e0


	//   ....[99]....
        /*08cc*/ 	.word	0x00014a00


	//   ....[100]....
        /*08d0*/ 	.word	0x00014a60


	//   ....[101]....
        /*08d4*/ 	.word	0x00014b70


	//   ....[102]....
        /*08d8*/ 	.word	0x00014bd0


	//   ....[103]....
        /*08dc*/ 	.word	0x00014ce0


	//   ....[104]....
        /*08e0*/ 	.word	0x00014d40


	//   ....[105]....
        /*08e4*/ 	.word	0x00014e40


	//   ....[106]....
        /*08e8*/ 	.word	0x00014ea0


	//   ....[107]....
        /*08ec*/ 	.word	0x00014f80


	//   ....[108]....
        /*08f0*/ 	.word	0x000152f0


	//   ....[109]....
        /*08f4*/ 	.word	0x00015390


	//   ....[110]....
        /*08f8*/ 	.word	0x000154b0


	//   ....[111]....
        /*08fc*/ 	.word	0x00015530


	//   ....[112]....
        /*0900*/ 	.word	0x000155b0


	//   ....[113]....
        /*0904*/ 	.word	0x00015630


	//   ....[114]....
        /*0908*/ 	.word	0x000156b0


	//   ....[115]....
        /*090c*/ 	.word	0x00015740


	//   ....[116]....
        /*0910*/ 	.word	0x000157e0


	//   ....[117]....
        /*0914*/ 	.word	0x00015880


	//   ....[118]....
        /*0918*/ 	.word	0x00015900


	//   ....[119]....
        /*091c*/ 	.word	0x00015980


	//   ....[120]....
        /*0920*/ 	.word	0x00015a00


	//   ....[121]....
        /*0924*/ 	.word	0x00015a90


	//   ....[122]....
        /*0928*/ 	.word	0x00015b10


	//   ....[123]....
        /*092c*/ 	.word	0x00015bb0


	//   ....[124]....
        /*0930*/ 	.word	0x00015c40


	//   ....[125]....
        /*0934*/ 	.word	0x00015d70


	//----- nvinfo : EIATTR_REG_RECONFIG
	.align		4
.L_153:
        /*0938*/ 	.byte	0x01, 0x54
	.zero		2


	//----- nvinfo : EIATTR_SYSCALL_OFFSETS
	.align		4
        /*093c*/ 	.byte	0x04, 0x46
        /*093e*/ 	.short	(.L_155 - .L_154)


	//   ....[0]....
.L_154:
        /*0940*/ 	.word	0x000015e0


	//   ....[1]....
        /*0944*/ 	.word	0x0000eea0


	//   ....[2]....
        /*0948*/ 	.word	0x0000f000


	//   ....[3]....
        /*094c*/ 	.word	0x0000f100


	//   ....[4]....
        /*0950*/ 	.word	0x0000fae0


	//----- nvinfo : EIATTR_MBARRIER_INSTR_OFFSETS
	.align		4
.L_155:
        /*0954*/ 	.byte	0x04, 0x39
        /*0956*/ 	.short	(.L_157 - .L_156)


	//   ....[0]....
.L_156:
        /*0958*/ 	.word	0x00000250
        /*095c*/ 	.word	0x000000ff
        /*0960*/ 	.word	0x00036800
        /*0964*/ 	.short	0x0100
        /*0966*/ 	.byte	0x08
	.zero		1


	//   ....[1]....
        /*0968*/ 	.word	0x00000260
        /*096c*/ 	.word	0x000000ff
        /*0970*/ 	.word	0x00036820
        /*0974*/ 	.short	0x0100
        /*0976*/ 	.byte	0x08
	.zero		1


	//   ....[2]....
        /*0978*/ 	.word	0x00000350
        /*097c*/ 	.word	0x000000ff
        /*0980*/ 	.word	0x00036830
        /*0984*/ 	.short	0x0100
        /*0986*/ 	.byte	0x08
	.zero		1


	//   ....[3]....
        /*0988*/ 	.word	0x00000360
        /*098c*/ 	.word	0x000000ff
        /*0990*/ 	.word	0x00036840
        /*0994*/ 	.short	0x0100
        /*0996*/ 	.byte	0x08
	.zero		1


	//   ....[4]....
        /*0998*/ 	.word	0x00000370
        /*099c*/ 	.word	0x000000ff
        /*09a0*/ 	.word	0x00036838
        /*09a4*/ 	.short	0x0100
        /*09a6*/ 	.byte	0x08
	.zero		1


	//   ....[5]....
        /*09a8*/ 	.word	0x00000380
        /*09ac*/ 	.word	0x000000ff
        /*09b0*/ 	.word	0x00036848
        /*09b4*/ 	.short	0x0100
        /*09b6*/ 	.byte	0x08
	.zero		1


	//   ....[6]....
        /*09b8*/ 	.word	0x000004b0
        /*09bc*/ 	.word	0x000000ff
        /*09c0*/ 	.word	0x00036850
        /*09c4*/ 	.short	0x0100
        /*09c6*/ 	.byte	0x08
	.zero		1


	//   ....[7]....
        /*09c8*/ 	.word	0x000004c0
        /*09cc*/ 	.word	0x000000ff
        /*09d0*/ 	.word	0x00036860
        /*09d4*/ 	.short	0x0100
        /*09d6*/ 	.byte	0x08
	.zero		1


	//   ....[8]....
        /*09d8*/ 	.word	0x000004d0
        /*09dc*/ 	.word	0x000000ff
        /*09e0*/ 	.word	0x00036858
        /*09e4*/ 	.short	0x0100
        /*09e6*/ 	.byte	0x08
	.zero		1


	//   ....[9]....
        /*09e8*/ 	.word	0x000004e0
        /*09ec*/ 	.word	0x000000ff
        /*09f0*/ 	.word	0x00036868
        /*09f4*/ 	.short	0x0100
        /*09f6*/ 	.byte	0x08
	.zero		1


	//   ....[10]....
        /*09f8*/ 	.word	0x000005d0
        /*09fc*/ 	.word	0x000000ff
        /*0a00*/ 	.word	0x00036870
        /*0a04*/ 	.short	0x0100
        /*0a06*/ 	.byte	0x06
	.zero		1


	//   ....[11]....
        /*0a08*/ 	.word	0x000005e0
        /*0a0c*/ 	.word	0x000000ff
        /*0a10*/ 	.word	0x00036880
        /*0a14*/ 	.short	0x0100
        /*0a16*/ 	.byte	0x06
	.zero		1


	//   ....[12]....
        /*0a18*/ 	.word	0x000005f0
        /*0a1c*/ 	.word	0x000000ff
        /*0a20*/ 	.word	0x00036878
        /*0a24*/ 	.short	0x0100
        /*0a26*/ 	.byte	0x06
	.zero		1


	//   ....[13]....
        /*0a28*/ 	.word	0x00000600
        /*0a2c*/ 	.word	0x000000ff
        /*0a30*/ 	.word	0x00036888
        /*0a34*/ 	.short	0x0100
        /*0a36*/ 	.byte	0x06
	.zero		1


	//   ....[14]....
        /*0a38*/ 	.word	0x00000730
        /*0a3c*/ 	.word	0x000000ff
        /*0a40*/ 	.word	0x00036890
        /*0a44*/ 	.short	0x0100
        /*0a46*/ 	.byte	0x08
	.zero		1


	//   ....[15]....
        /*0a48*/ 	.word	0x00000740
        /*0a4c*/ 	.word	0x000000ff
        /*0a50*/ 	.word	0x000368a0
        /*0a54*/ 	.short	0x0100
        /*0a56*/ 	.byte	0x08
	.zero		1


	//   ....[16]....
        /*0a58*/ 	.word	0x00000750
        /*0a5c*/ 	.word	0x000000ff
        /*0a60*/ 	.word	0x00036898
        /*0a64*/ 	.short	0x0100
        /*0a66*/ 	.byte	0x08
	.zero		1


	//   ....[17]....
        /*0a68*/ 	.word	0x00000760
        /*0a6c*/ 	.word	0x000000ff
        /*0a70*/ 	.word	0x000368a8
        /*0a74*/ 	.short	0x0100
        /*0a76*/ 	.byte	0x08
	.zero		1


	//   ....[18]....
        /*0a78*/ 	.word	0x00000890
        /*0a7c*/ 	.word	0x000000ff
        /*0a80*/ 	.word	0x000368b0
        /*0a84*/ 	.short	0x0100
        /*0a86*/ 	.byte	0x08
	.zero		1


	//   ....[19]....
        /*0a88*/ 	.word	0x000008a0
        /*0a8c*/ 	.word	0x000000ff
        /*0a90*/ 	.word	0x000368c0
        /*0a94*/ 	.short	0x0100
        /*0a96*/ 	.byte	0x08
	.zero		1


	//   ....[20]....
        /*0a98*/ 	.word	0x000008b0
        /*0a9c*/ 	.word	0x000000ff
        /*0aa0*/ 	.word	0x000368b8
        /*0aa4*/ 	.short	0x0100
        /*0aa6*/ 	.byte	0x08
	.zero		1


	//   ....[21]....
        /*0aa8*/ 	.word	0x000008c0
        /*0aac*/ 	.word	0x000000ff
        /*0ab0*/ 	.word	0x000368c8
        /*0ab4*/ 	.short	0x0100
        /*0ab6*/ 	.byte	0x08
	.zero		1


	//   ....[22]....
        /*0ab8*/ 	.word	0x00001690
        /*0abc*/ 	.word	0x00000002
        /*0ac0*/ 	.word	0x00036800
        /*0ac4*/ 	.short	0x010a
        /*0ac6*/ 	.byte	0x3f
	.zero		1


	//   ....[23]....
        /*0ac8*/ 	.word	0x00001700
        /*0acc*/ 	.word	0x00000000
        /*0ad0*/ 	.word	0x00036830
        /*0ad4*/ 	.short	0x010a
        /*0ad6*/ 	.byte	0x3f
	.zero		1


	//   ....[24]....
        /*0ad8*/ 	.word	0x00001770
        /*0adc*/ 	.word	0x00000000
        /*0ae0*/ 	.word	0x00036830
        /*0ae4*/ 	.short	0x010a
        /*0ae6*/ 	.byte	0x3f
	.zero		1


	//   ....[25]....
        /*0ae8*/ 	.word	0x00004950
        /*0aec*/ 	.word	0x00000000
        /*0af0*/ 	.word	0x00000000
        /*0af4*/ 	.short	0x0101
        /*0af6*/ 	.byte	0x3f
	.zero		1


	//   ....[26]....
        /*0af8*/ 	.word	0x00006300
        /*0afc*/ 	.word	0x0000000c
        /*0b00*/ 	.word	0x00036830
        /*0b04*/ 	.short	0x010a
        /*0b06*/ 	.byte	0x3f
	.zero		1


	//   ....[27]....
        /*0b08*/ 	.word	0x00006350
        /*0b0c*/ 	.word	0x0000000c
        /*0b10*/ 	.word	0x00036830
        /*0b14*/ 	.short	0x010a
        /*0b16*/ 	.byte	0x3f
	.zero		1


	//   ....[28]....
        /*0b18*/ 	.word	0x00008890
        /*0b1c*/ 	.word	0x0000000e
        /*0b20*/ 	.word	0x00036850
        /*0b24*/ 	.short	0x010a
        /*0b26*/ 	.byte	0x3f
	.zero		1


	//   ....[29]....
        /*0b28*/ 	.word	0x000088d0
        /*0b2c*/ 	.word	0x0000000e
        /*0b30*/ 	.word	0x00036850
        /*0b34*/ 	.short	0x010a
        /*0b36*/ 	.byte	0x3f
	.zero		1


	//   ....[30]....
        /*0b38*/ 	.word	0x00009e20
        /*0b3c*/ 	.word	0x0000000c
        /*0b40*/ 	.word	0x00000000
        /*0b44*/ 	.short	0x0101
        /*0b46*/ 	.byte	0x3f
	.zero		1


	//   ....[31]....
        /*0b48*/ 	.word	0x00009e70
        /*0b4c*/ 	.word	0x0000000c
        /*0b50*/ 	.word	0x00000000
        /*0b54*/ 	.short	0x0101
        /*0b56*/ 	.byte	0x3f
	.zero		1


	//   ....[32]....
        /*0b58*/ 	.word	0x0000aa60
        /*0b5c*/ 	.word	0x0000000d
        /*0b60*/ 	.word	0x00036850
        /*0b64*/ 	.short	0x010a
        /*0b66*/ 	.byte	0x3f
	.zero		1


	//   ....[33]....
        /*0b68*/ 	.word	0x0000aaa0
        /*0b6c*/ 	.word	0x0000000d
        /*0b70*/ 	.word	0x00036850
        /*0b74*/ 	.short	0x010a
        /*0b76*/ 	.byte	0x3f
	.zero		1


	//   ....[34]....
        /*0b78*/ 	.word	0x0000b020
        /*0b7c*/ 	.word	0x0000000b
        /*0b80*/ 	.word	0x00000000
        /*0b84*/ 	.short	0x0101
        /*0b86*/ 	.byte	0x3f
	.zero		1


	//   ....[35]....
        /*0b88*/ 	.word	0x0000cb70
        /*0b8c*/ 	.word	0x00000026
        /*0b90*/ 	.word	0x00000000
        /*0b94*/ 	.short	0x0101
        /*0b96*/ 	.byte	0x3f
	.zero		1


	//   ....[36]....
        /*0b98*/ 	.word	0x0000f530
        /*0b9c*/ 	.word	0x00000000
        /*0ba0*/ 	.word	0x00036840
        /*0ba4*/ 	.short	0x010a
        /*0ba6*/ 	.byte	0x3f
	.zero		1


	//   ....[37]....
        /*0ba8*/ 	.word	0x00010550
        /*0bac*/ 	.word	0x0000000a
        /*0bb0*/ 	.word	0x00036800
        /*0bb4*/ 	.short	0x0107
        /*0bb6*/ 	.byte	0x3f
	.zero		1


	//   ....[38]....
        /*0bb8*/ 	.word	0x00010660
        /*0bbc*/ 	.word	0x00000002
        /*0bc0*/ 	.word	0x00036800
        /*0bc4*/ 	.short	0x0101
        /*0bc6*/ 	.byte	0x3f
	.zero		1


	//   ....[39]....
        /*0bc8*/ 	.word	0x00010680
        /*0bcc*/ 	.word	0x00000002
        /*0bd0*/ 	.word	0x00036820
        /*0bd4*/ 	.short	0x010a
        /*0bd6*/ 	.byte	0x3f
	.zero		1


	//   ....[40]....
        /*0bd8*/ 	.word	0x00010a00
        /*0bdc*/ 	.word	0x00000003
        /*0be0*/ 	.word	0x00036840
        /*0be4*/ 	.short	0x010a
        /*0be6*/ 	.byte	0x3f
	.zero		1


	//   ....[41]....
        /*0be8*/ 	.word	0x00010ec0
        /*0bec*/ 	.word	0x00000003
        /*0bf0*/ 	.word	0x00000060
        /*0bf4*/ 	.short	0x010a
        /*0bf6*/ 	.byte	0x3f
	.zero		1


	//   ....[42]....
        /*0bf8*/ 	.word	0x000116c0
        /*0bfc*/ 	.word	0x00000003
        /*0c00*/ 	.word	0x00036840
        /*0c04*/ 	.short	0x010a
        /*0c06*/ 	.byte	0x3f
	.zero		1


	//   ....[43]....
        /*0c08*/ 	.word	0x00011b80
        /*0c0c*/ 	.word	0x00000002
        /*0c10*/ 	.word	0x00000060
        /*0c14*/ 	.short	0x010a
        /*0c16*/ 	.byte	0x3f
	.zero		1


	//   ....[44]....
        /*0c18*/ 	.word	0x000122a0
        /*0c1c*/ 	.word	0x00000002
        /*0c20*/ 	.word	0x00036840
        /*0c24*/ 	.short	0x010a
        /*0c26*/ 	.byte	0x3f
	.zero		1


	//   ....[45]....
        /*0c28*/ 	.word	0x00012760
        /*0c2c*/ 	.word	0x00000002
        /*0c30*/ 	.word	0x00000060
        /*0c34*/ 	.short	0x010a
        /*0c36*/ 	.byte	0x3f
	.zero		1


	//   ....[46]....
        /*0c38*/ 	.word	0x00012e10
        /*0c3c*/ 	.word	0x00000002
        /*0c40*/ 	.word	0x00036860
        /*0c44*/ 	.short	0x010a
        /*0c46*/ 	.byte	0x3f
	.zero		1


	//   ....[47]....
        /*0c48*/ 	.word	0x00013df0
        /*0c4c*/ 	.word	0x00000000
        /*0c50*/ 	.word	0x00036820
        /*0c54*/ 	.short	0x010a
        /*0c56*/ 	.byte	0x3f
	.zero		1


	//   ....[48]....
        /*0c58*/ 	.word	0x00013fb0
        /*0c5c*/ 	.word	0x00000006
        /*0c60*/ 	.word	0x00000000
        /*0c64*/ 	.short	0x010a
        /*0c66*/ 	.byte	0x3f
	.zero		1


	//   ....[49]....
        /*0c68*/ 	.word	0x00014020
        /*0c6c*/ 	.word	0x00000007
        /*0c70*/ 	.word	0x00000000
        /*0c74*/ 	.short	0x010a
        /*0c76*/ 	.byte	0x3f
	.zero		1


	//   ....[50]....
        /*0c78*/ 	.word	0x00014090
        /*0c7c*/ 	.word	0x00000004
        /*0c80*/ 	.word	0x00000000
        /*0c84*/ 	.short	0x010a
        /*0c86*/ 	.byte	0x3f
	.zero		1


	//   ....[51]....
        /*0c88*/ 	.word	0x000140c0
        /*0c8c*/ 	.word	0x00000003
        /*0c90*/ 	.word	0x00000000
        /*0c94*/ 	.short	0x010a
        /*0c96*/ 	.byte	0x3f
	.zero		1


	//   ....[52]....
        /*0c98*/ 	.word	0x00014120
        /*0c9c*/ 	.word	0x00000002
        /*0ca0*/ 	.word	0x00036800
        /*0ca4*/ 	.short	0x010a
        /*0ca6*/ 	.byte	0x3f
	.zero		1


	//   ....[53]....
        /*0ca8*/ 	.word	0x00014170
        /*0cac*/ 	.word	0x00000000
        /*0cb0*/ 	.word	0x00036830
        /*0cb4*/ 	.short	0x010a
        /*0cb6*/ 	.byte	0x3f
	.zero		1


	//   ....[54]....
        /*0cb8*/ 	.word	0x000141c0
        /*0cbc*/ 	.word	0x0000000c
        /*0cc0*/ 	.word	0x00036830
        /*0cc4*/ 	.short	0x010a
        /*0cc6*/ 	.byte	0x3f
	.zero		1


	//   ....[55]....
        /*0cc8*/ 	.word	0x00014210
        /*0ccc*/ 	.word	0x0000000e
        /*0cd0*/ 	.word	0x00036850
        /*0cd4*/ 	.short	0x010a
        /*0cd6*/ 	.byte	0x3f
	.zero		1


	//   ....[56]....
        /*0cd8*/ 	.word	0x00014260
        /*0cdc*/ 	.word	0x0000000d
        /*0ce0*/ 	.word	0x00036850
        /*0ce4*/ 	.short	0x010a
        /*0ce6*/ 	.byte	0x3f
	.zero		1


	//   ....[57]....
        /*0ce8*/ 	.word	0x00014400
        /*0cec*/ 	.word	0x00000000
        /*0cf0*/ 	.word	0x00036840
        /*0cf4*/ 	.short	0x010a
        /*0cf6*/ 	.byte	0x3f
	.zero		1


	//   ....[58]....
        /*0cf8*/ 	.word	0x00015010
        /*0cfc*/ 	.word	0x00000002
        /*0d00*/ 	.word	0x00036820
        /*0d04*/ 	.short	0x010a
        /*0d06*/ 	.byte	0x3f
	.zero		1


	//   ....[59]....
        /*0d08*/ 	.word	0x00015060
        /*0d0c*/ 	.word	0x00000003
        /*0d10*/ 	.word	0x00036840
        /*0d14*/ 	.short	0x010a
        /*0d16*/ 	.byte	0x3f
	.zero		1


	//   ....[60]....
        /*0d18*/ 	.word	0x000150b0
        /*0d1c*/ 	.word	0x00000003
        /*0d20*/ 	.word	0x00000060
        /*0d24*/ 	.short	0x010a
        /*0d26*/ 	.byte	0x3f
	.zero		1


	//   ....[61]....
        /*0d28*/ 	.word	0x00015100
        /*0d2c*/ 	.word	0x00000003
        /*0d30*/ 	.word	0x00036840
        /*0d34*/ 	.short	0x010a
        /*0d36*/ 	.byte	0x3f
	.zero		1


	//   ....[62]....
        /*0d38*/ 	.word	0x00015150
        /*0d3c*/ 	.word	0x00000002
        /*0d40*/ 	.word	0x00000060
        /*0d44*/ 	.short	0x010a
        /*0d46*/ 	.byte	0x3f
	.zero		1


	//   ....[63]....
        /*0d48*/ 	.word	0x000151a0
        /*0d4c*/ 	.word	0x00000002
        /*0d50*/ 	.word	0x00036840
        /*0d54*/ 	.short	0x010a
        /*0d56*/ 	.byte	0x3f
	.zero		1


	//   ....[64]....
        /*0d58*/ 	.word	0x000151f0
        /*0d5c*/ 	.word	0x00000002
        /*0d60*/ 	.word	0x00000060
        /*0d64*/ 	.short	0x010a
        /*0d66*/ 	.byte	0x3f
	.zero		1


	//   ....[65]....
        /*0d68*/ 	.word	0x00015240
        /*0d6c*/ 	.word	0x00000002
        /*0d70*/ 	.word	0x00036860
        /*0d74*/ 	.short	0x010a
        /*0d76*/ 	.byte	0x3f
	.zero		1


	//   ....[66]....
        /*0d78*/ 	.word	0x00015c90
        /*0d7c*/ 	.word	0x00000000
        /*0d80*/ 	.word	0x00036820
        /*0d84*/ 	.short	0x010a
        /*0d86*/ 	.byte	0x3f
	.zero		1


	//   ....[67]....
        /*0d88*/ 	.word	0x00015e30
        /*0d8c*/ 	.word	0x00000006
        /*0d90*/ 	.word	0x00000000
        /*0d94*/ 	.short	0x010a
        /*0d96*/ 	.byte	0x3f
	.zero		1


	//   ....[68]....
        /*0d98*/ 	.word	0x00015e80
        /*0d9c*/ 	.word	0x00000007
        /*0da0*/ 	.word	0x00000000
        /*0da4*/ 	.short	0x010a
        /*0da6*/ 	.byte	0x3f
	.zero		1


	//   ....[69]....
        /*0da8*/ 	.word	0x00015ed0
        /*0dac*/ 	.word	0x00000004
        /*0db0*/ 	.word	0x00000000
        /*0db4*/ 	.short	0x010a
        /*0db6*/ 	.byte	0x3f
	.zero		1


	//----- nvinfo : EIATTR_NUM_MBARRIERS
	.align		4
.L_157:
        /*0db8*/ 	.byte	0x03, 0x38
        /*0dba*/ 	.short	0x0016


	//----- nvinfo : EIATTR_EXIT_INSTR_OFFSETS
	.align		4
        /*0dbc*/ 	.byte	0x04, 0x1c
        /*0dbe*/ 	.short	(.L_159 - .L_158)


	//   ....[0]....
.L_158:
        /*0dc0*/ 	.word	0x00000a30


	//   ....[1]....
        /*0dc4*/ 	.word	0x0000dc00


	//   ....[2]....
        /*0dc8*/ 	.word	0x00014110


	//----- nvinfo : EIATTR_MAX_THREADS
	.align		4
.L_159:
        /*0dcc*/ 	.byte	0x04, 0x05
        /*0dce*/ 	.short	(.L_161 - .L_160)
.L_160:
        /*0dd0*/ 	.word	0x00000180
        /*0dd4*/ 	.word	0x00000001
        /*0dd8*/ 	.word	0x00000001


	//----- nvinfo : EIATTR_CRS_STACK_SIZE
	.align		4
.L_161:
        /*0ddc*/ 	.byte	0x04, 0x1e
        /*0dde*/ 	.short	(.L_163 - .L_162)
.L_162:
        /*0de0*/ 	.word	0x00000000


	//----- nvinfo : EIATTR_CBANK_PARAM_SIZE
	.align		4
.L_163:
        /*0de4*/ 	.byte	0x03, 0x19
        /*0de6*/ 	.short	0x0af0


	//----- nvinfo : EIATTR_PARAM_CBANK
	.align		4
        /*0de8*/ 	.byte	0x04, 0x0a
        /*0dea*/ 	.short	(.L_165 - .L_164)
	.align		4
.L_164:
        /*0dec*/ 	.word	index@(.nv.constant0._ZN7cutlass13device_kernelIN5flash11enable_sm90INS1_16FlashAttnFwdSm90INS1_25CollectiveMainloopFwdSm90ILi2EN4cute5tupleIJNS5_1CILi1EEES8_S8_EEENS6_IJNS7_ILi128EEENS7_ILi112EEENS7_ILi192EEEEEELi192ENS_6half_tEfNS_4arch4Sm90ELb0ELb0ELb1ELb1ELb0ELb0ELb0ELb1ELb1ELb1ELb0ELb0EEENS1_21CollectiveEpilogueFwdINS6_IJSA_SC_SB_EEES9_SE_SG_Li256ELb1ELb1ELb0ELb0EEENS1_36VarlenDynamicPersistentTileSchedulerILi128ELi112ELi256ELi128ELb0ELb1ELb1ELb0ELb1ELb1EEEEEEEEEvNT_6ParamsE)
        /*0df0*/ 	.short	0x0210
        /*0df2*/ 	.short	0x0af0


	//----- nvinfo : EIATTR_SW_WAR
	.align		4
.L_165:
        /*0df4*/ 	.byte	0x04, 0x36
        /*0df6*/ 	.short	(.L_167 - .L_166)
.L_166:
        /*0df8*/ 	.word	0x00000008
.L_167:


//--------------------- .nv.info._ZN7cutlass13device_kernelIN5flash11enable_sm90INS1_16FlashAttnFwdSm90INS1_25CollectiveMainloopFwdSm90ILi2EN4cute5tupleIJNS5_1CILi1EEES8_S8_EEENS6_IJNS7_ILi128EEENS7_ILi112EEENS7_ILi192EEEEEELi192ENS_6half_tEfNS_4arch4Sm90ELb0ELb0ELb1ELb1ELb0ELb1ELb0ELb1ELb1ELb1ELb0ELb0EEENS1_21CollectiveEpilogueFwdINS6_IJSA_SC_SB_EEES9_SE_SG_Li256ELb1ELb1ELb0ELb0EEENS1_36VarlenDynamicPersistentTileSchedulerILi128ELi112ELi256ELi128ELb0ELb1ELb1ELb0ELb1ELb1EEEEEEEEEvNT_6ParamsE --------------------------
	.section	.nv.info._ZN7cutlass13device_kernelIN5flash11enable_sm90INS1_16FlashAttnFwdSm90INS1_25CollectiveMainloopFwdSm90ILi2EN4cute5tupleIJNS5_1CILi1EEES8_S8_EEENS6_IJNS7_ILi128EEENS7_ILi112EEENS7_ILi192EEEEEELi192ENS_6half_tEfNS_4arch4Sm90ELb0ELb0ELb1ELb1ELb0ELb1ELb0ELb1ELb1ELb1ELb0ELb0EEENS1_21CollectiveEpilogueFwdINS6_IJSA_SC_SB_EEES9_SE_SG_Li256ELb1ELb1ELb0ELb0EEENS1_36VarlenDynamicPersistentTileSchedulerILi128ELi112ELi256ELi128ELb0ELb1ELb1ELb0ELb1ELb1EEEEEEEEEvNT_6ParamsE,"",@"SHT_CUDA_INFO"
	.sectionflags	@""
	.align	4


	//----- nvinfo : EIATTR_CUDA_API_VERSION
	.align		4
        /*0000*/ 	.byte	0x04, 0x37
        /*0002*/ 	.short	(.L_169 - .L_168)
.L_168:
        /*0004*/ 	.word	0x00000082


	//----- nvinfo : EIATTR_KPARAM_INFO
	.align		4
.L_169:
        /*0008*/ 	.byte	0x04, 0x17
        /*000a*/ 	.short	(.L_171 - .L_170)
.L_170:
        /*000c*/ 	.word	0x00000000
        /*0010*/ 	.short	0x0000
        /*0012*/ 	.short	0x0070
        /*0014*/ 	.byte	0x00, 0xf0, 0x01, 0x2a


	//----- nvinfo : EIATTR_SPARSE_MMA_MASK
	.align		4
.L_171:
        /*0018*/ 	.byte	0x03, 0x50
        /*001a*/ 	.short	0x0000


	//----- nvinfo : EIATTR_MAXREG_COUNT
	.align		4
        /*001c*/ 	.byte	0x03, 0x1b
        /*001e*/ 	.short	0x00a8


	//----- nvinfo : EIATTR_NUM_BARRIERS
	.align		4
        /*0020*/ 	.byte	0x02, 0x4c
        /*0022*/ 	.byte	0x10
	.zero		1


	//----- nvinfo : EIATTR_EXTERNS
	.align		4
        /*0024*/ 	.byte	0x04, 0x0f
        /*0026*/ 	.short	(.L_173 - .L_172)


	//   ....[0]....
	.align		4
.L_172:
        /*0028*/ 	.word	index@(__assertfail)


	//----- nvinfo : EIATTR_ANNOTATIONS
	.align		4
.L_173:
        /*002c*/ 	.byte	0x04, 0x55
        /*002e*/ 	.short	(.L_175 - .L_174)


	//   ....[0]....
.L_174:
        /* <DEDUP_REMOVED lines=126> */
        /*0804*/ 	.byte	0x90, 0x78, 0x02, 0x00, 0x01, 0x00, 0x00, 0x00, 0x70, 0x84, 0x02, 0x00


	//----- nvinfo : EIATTR_MERCURY_ISA_VERSION
	.align		4
.L_175:
        /*0810*/ 	.byte	0x03, 0x5f
        /*0812*/ 	.short	0x0101


	//----- nvinfo : EIATTR_UNUSED_LOAD_BYTE_OFFSET
	.align		4
        /*0814*/ 	.byte	0x04, 0x44
        /*0816*/ 	.short	(.L_177 - .L_176)


	//   ....[0]....
.L_176:
        /*0818*/ 	.word	0x00000ab0
        /*081c*/ 	.word	0x0000fff0


	//   ....[1]....
        /*0820*/ 	.word	0x0001ca60
        /*0824*/ 	.word	0x0000fff0


	//----- nvinfo : EIATTR_INT_WARP_WIDE_INSTR_OFFSETS
	.align		4
.L_177:
        /*0828*/ 	.byte	0x04, 0x31
        /*082a*/ 	.short	(.L_179 - .L_178)


	//   ....[0]....
.L_178:
        /*082c*/ 	.word	0x00000190


	//   ....[1]....
        /*0830*/ 	.word	0x000001d0


	//   ....[2]....
        /*0834*/ 	.word	0x00000240


	//   ....[3]....
        /*0838*/ 	.word	0x00021870


	//   ....[4]....
        /*083c*/ 	.word	0x00021900


	//   ....[5]....
        /*0840*/ 	.word	0x000258b0


	//   ....[6]....
        /*0844*/ 	.word	0x00025910


	//----- nvinfo : EIATTR_COOP_GROUP_MASK_REGIDS
	.align		4
.L_179:
        /*0848*/ 	.byte	0x04, 0x29
        /*084a*/ 	.short	(.L_181 - .L_180)


	//   ....[0]....
.L_180:
        /*084c*/ 	.word	0xffffffff


	//   ....[1]....
        /*0850*/ 	.word	0xffffffff


	//   ....[2]....
        /*0854*/ 	.word	0xffffffff


	//   ....[3]....
        /*0858*/ 	.word	0xffffffff


	//   ....[4]....
        /*085c*/ 	.word	0xffffffff


	//   ....[5]....
        /*0860*/ 	.word	0xffffffff


	//   ....[6]....
        /*0864*/ 	.word	0xffffffff


	//   ....[7]....
        /*0868*/ 	.word	0xffffffff


	//   ....[8]....
        /*086c*/ 	.word	0xffffffff


	//   ....[9]....
        /*0870*/ 	.word	0xffffffff


	//   ....[10]....
        /*0874*/ 	.word	0xffffffff


	//   ....[11]....
        /*0878*/ 	.word	0xffffffff


	//   ....[12]....
        /*087c*/ 	.word	0xffffffff


	//   ....[13]....
        /*0880*/ 	.word	0xffffffff


	//   ....[14]....
        /*0884*/ 	.word	0xffffffff


	//   ....[15]....
        /*0888*/ 	.word	0xffffffff


	//   ....[16]....
        /*088c*/ 	.word	0xffffffff


	//   ....[17]....
        /*0890*/ 	.word	0xffffffff


	//   ....[18]....
        /*0894*/ 	.word	0xffffffff


	//   ....[19]....
        /*0898*/ 	.word	0xffffffff


	//   ....[20]....
        /*089c*/ 	.word	0xffffffff


	//   ....[21]....
        /*08a0*/ 	.word	0xffffffff


	//   ....[22]....
        /*08a4*/ 	.word	0xffffffff


	//   ....[23]....
        /*08a8*/ 	.word	0xffffffff


	//   ....[24]....
        /*08ac*/ 	.word	0xffffffff


	//   ....[25]....
        /*08b0*/ 	.word	0xffffffff


	//   ....[26]....
        /*08b4*/ 	.word	0xffffffff


	//   ....[27]....
        /*08b8*/ 	.word	0xffffffff


	//   ....[28]....
        /*08bc*/ 	.word	0xffffffff


	//   ....[29]....
        /*08c0*/ 	.word	0xffffffff


	//   ....[30]....
        /*08c4*/ 	.word	0xffffffff


	//   ....[31]....
        /*08c8*/ 	.word	0xffffffff


	//   ....[32]....
        /*08cc*/ 	.word	0xffffffff


	//   ....[33]....
        /*08d0*/ 	.word	0xffffffff


	//   ....[34]....
        /*08d4*/ 	.word	0xffffffff


	//   ....[35]....
        /*08d8*/ 	.word	0xffffffff


	//   ....[36]....
        /*08dc*/ 	.word	0xffffffff


	//   ....[37]....
        /*08e0*/ 	.word	0xffffffff


	//   ....[38]....
        /*08e4*/ 	.word	0xffffffff


	//   ....[39]....
        /*08e8*/ 	.word	0xffffffff


	//   ....[40]....
        /*08ec*/ 	.word	0xffffffff


	//   ....[41]....
        /*08f0*/ 	.word	0xffffffff


	//   ....[42]....
        /*08f4*/ 	.word	0xffffffff


	//   ....[43]....
        /*08f8*/ 	.word	0xffffffff


	//   ....[44]....
        /*08fc*/ 	.word	0xffffffff


	//   ....[45]....
        /*0900*/ 	.word	0xffffffff


	//   ....[46]....
        /*0904*/ 	.word	0xffffffff


	//   ....[47]....
        /*0908*/ 	.word	0xffffffff


	//   ....[48]....
        /*090c*/ 	.word	0xffffffff


	//   ....[49]....
        /*0910*/ 	.word	0xffffffff


	//   ....[50]....
        /*0914*/ 	.word	0xffffffff


	//   ....[51]....
        /*0918*/ 	.word	0xffffffff


	//   ....[52]....
        /*091c*/ 	.word	0xffffffff


	//   ....[53]....
        /*0920*/ 	.word	0xffffffff


	//   ....[54]....
        /*0924*/ 	.word	0xffffffff


	//   ....[55]....
        /*0928*/ 	.word	0xffffffff


	//   ....[56]....
        /*092c*/ 	.word	0xffffffff


	//   ....[57]....
        /*0930*/ 	.word	0xffffffff


	//   ....[58]....
        /*0934*/ 	.word	0xffffffff


	//   ....[59]....
        /*0938*/ 	.word	0xffffffff


	//   ....[60]....
        /*093c*/ 	.word	0xffffffff


	//   ....[61]....
        /*0940*/ 	.word	0xffffffff


	//   ....[62]....
        /*0944*/ 	.word	0xffffffff


	//   ....[63]....
        /*0948*/ 	.word	0xffffffff


	//   ....[64]....
        /*094c*/ 	.word	0xffffffff


	//   ....[65]....
        /*0950*/ 	.word	0xffffffff


	//   ....[66]....
        /*0954*/ 	.word	0xffffffff


	//   ....[67]....
        /*0958*/ 	.word	0xffffffff


	//   ....[68]....
        /*095c*/ 	.word	0xffffffff


	//   ....[69]....
        /*0960*/ 	.word	0xffffffff


	//   ....[70]....
        /*0964*/ 	.word	0xffffffff


	//   ....[71]....
        /*0968*/ 	.word	0xffffffff


	//   ....[72]....
        /*096c*/ 	.word	0xffffffff


	//   ....[73]....
        /*0970*/ 	.word	0xffffffff


	//   ....[74]....
        /*0974*/ 	.word	0xffffffff


	//   ....[75]....
        /*0978*/ 	.word	0xffffffff


	//   ....[76]....
        /*097c*/ 	.word	0xffffffff


	//   ....[77]....
        /*0980*/ 	.word	0xffffffff


	//   ....[78]....
        /*0984*/ 	.word	0xffffffff


	//   ....[79]....
        /*0988*/ 	.word	0xffffffff


	//   ....[80]....
        /*098c*/ 	.word	0xffffffff


	//   ....[81]....
        /*0990*/ 	.word	0xffffffff


	//   ....[82]....
        /*0994*/ 	.word	0xffffffff


	//   ....[83]....
        /*0998*/ 	.word	0xffffffff


	//   ....[84]....
        /*099c*/ 	.word	0xffffffff


	//   ....[85]....
        /*09a0*/ 	.word	0xffffffff


	//   ....[86]....
        /*09a4*/ 	.word	0xffffffff


	//   ....[87]....
        /*09a8*/ 	.word	0xffffffff


	//   ....[88]....
        /*09ac*/ 	.word	0xffffffff


	//   ....[89]....
        /*09b0*/ 	.word	0xffffffff


	//   ....[90]....
        /*09b4*/ 	.word	0xffffffff


	//   ....[91]....
        /*09b8*/ 	.word	0xffffffff


	//   ....[92]....
        /*09bc*/ 	.word	0xffffffff


	//   ....[93]....
        /*09c0*/ 	.word	0xffffffff


	//   ....[94]....
        /*09c4*/ 	.word	0xffffffff


	//   ....[95]....
        /*09c8*/ 	.word	0xffffffff


	//   ....[96]....
        /*09cc*/ 	.word	0xffffffff


	//   ....[97]....
        /*09d0*/ 	.word	0xffffffff


	//   ....[98]....
        /*09d4*/ 	.word	0xffffffff


	//   ....[99]....
        /*09d8*/ 	.word	0xffffffff


	//   ....[100]....
        /*09dc*/ 	.word	0x0500000f


	//   ....[101]....
        /*09e0*/ 	.word	0x0500000f


	//   ....[102]....
        /*09e4*/ 	.word	0x0500000f


	//   ....[103]....
        /*09e8*/ 	.word	0x0500000f


	//   ....[104]....
        /*09ec*/ 	.word	0x0500000f


	//   ....[105]....
        /*09f0*/ 	.word	0x0500000f


	//   ....[106]....
        /*09f4*/ 	.word	0x0500000f


	//   ....[107]....
        /*09f8*/ 	.word	0x0500000f


	//   ....[108]....
        /*09fc*/ 	.word	0x0500000f


	//   ....[109]....
        /*0a00*/ 	.word	0x0500000f


	//   ....[110]....
        /*0a04*/ 	.word	0x0500000f


	//   ....[111]....
        /*0a08*/ 	.word	0x0500000f


	//   ....[112]....
        /*0a0c*/ 	.word	0x0500000f


	//   ....[113]....
        /*0a10*/ 	.word	0x0500000f


	//   ....[114]....
        /*0a14*/ 	.word	0x0500000f


	//   ....[115]....
        /*0a18*/ 	.word	0x0500000f


	//   ....[116]....
        /*0a1c*/ 	.word	0x0500000f


	//   ....[117]....
        /*0a20*/ 	.word	0x0500000f


	//   ....[118]....
        /*0a24*/ 	.word	0x0500000f


	//   ....[119]....
        /*0a28*/ 	.word	0x0500000f


	//   ....[120]....
        /*0a2c*/ 	.word	0x0500000f


	//   ....[121]....
        /*0a30*/ 	.word	0x0500000f


	//   ....[122]....
        /*0a34*/ 	.word	0x0500000f


	//   ....[123]....
        /*0a38*/ 	.word	0x0500000f


	//   ....[124]....
        /*0a3c*/ 	.word	0x0500000f


	//   ....[125]....
        /*0a40*/ 	.word	0x0500000f


	//   ....[126]....
        /*0a44*/ 	.word	0x0500000f


	//   ....[127]....
        /*0a48*/ 	.word	0x0500000f


	//   ....[128]....
        /*0a4c*/ 	.word	0x0500000f


	//   ....[129]....
        /*0a50*/ 	.word	0x0500000f


	//   ....[130]....
        /*0a54*/ 	.word	0x0500000f


	//   ....[131]....
        /*0a58*/ 	.word	0x0500000f


	//   ....[132]....
        /*0a5c*/ 	.word	0x0500000f


	//   ....[133]....
        /*0a60*/ 	.word	0x0500000f


	//   ....[134]....
        /*0a64*/ 	.word	0x0500000f


	//   ....[135]....
        /*0a68*/ 	.word	0x0500000f


	//   ....[136]....
        /*0a6c*/ 	.word	0x0500000f


	//   ....[137]....
        /*0a70*/ 	.word	0x0500000f


	//   ....[138]....
        /*0a74*/ 	.word	0x0500000f


	//   ....[139]....
        /*0a78*/ 	.word	0x0500000f


	//   ....[140]....
        /*0a7c*/ 	.word	0x0500000f


	//   ....[141]....
        /*0a80*/ 	.word	0x0500000f


	//   ....[142]....
        /*0a84*/ 	.word	0x0500000f


	//   ....[143]....
        /*0a88*/ 	.word	0x0500000f


	//----- nvinfo : EIATTR_COOP_GROUP_INSTR_OFFSETS
	.align		4
.L_181:
        /*0a8c*/ 	.byte	0x04, 0x28
        /*0a8e*/ 	.short	(.L_183 - .L_182)


	//   ....[0]....
.L_182:
        /*0a90*/ 	.word	0x00000060


	//   ....[1]....
        /*0a94*/ 	.word	0x000001a0


	//   ....[2]....
        /*0a98*/ 	.word	0x000001f0


	//   ....[3]....
        /*0a9c*/ 	.word	0x00000420


	//   ....[4]....
        /*0aa0*/ 	.word	0x00000580


	//   ....[5]....
        /*0aa4*/ 	.word	0x000006a0


	//   ....[6]....
        /*0aa8*/ 	.word	0x00000800


	//   ....[7]....
        /*0aac*/ 	.word	0x0000ac70


	//   ....[8]....
        /*0ab0*/ 	.word	0x0000b210


	//   ....[9]....
        /*0ab4*/ 	.word	0x0000b220


	//   ....[10]....
        /*0ab8*/ 	.word	0x0000b230


	//   ....[11]....
        /*0abc*/ 	.word	0x0000b240


	//   ....[12]....
        /*0ac0*/ 	.word	0x0000dcf0


	//   ....[13]....
        /*0ac4*/ 	.word	0x0000dd00


	//   ....[14]....
        /*0ac8*/ 	.word	0x0000dd10


	//   ....[15]....
        /*0acc*/ 	.word	0x0000dd20


	//   ....[16]....
        /*0ad0*/ 	.word	0x000149e0


	//   ....[17]....
        /*0ad4*/ 	.word	0x00014a00


	//   ....[18]....
        /*0ad8*/ 	.word	0x00014d70


	//   ....[19]....
        /*0adc*/ 	.word	0x00014d90


	//   ....[20]....
        /*0ae0*/ 	.word	0x0001a740


	//   ....[21]....
        /*0ae4*/ 	.word	0x0001a760


	//   ....[22]....
        /*0ae8*/ 	.word	0x0001ad80


	//   ....[23]....
        /*0aec*/ 	.word	0x0001ae20


	//   ....[24]....
        /*0af0*/ 	.word	0x0001c1e0


	//   ....[25]....
        /*0af4*/ 	.word	0x0001c1f0


	//   ....[26]....
        /*0af8*/ 	.word	0x0001c220


	//   ....[27]....
        /*0afc*/ 	.word	0x0001c230


	//   ....[28]....
        /*0b00*/ 	.word	0x0001d890


	//   ....[29]....
        /*0b04*/ 	.word	0x0001d900


	//   ....[30]....
        /*0b08*/ 	.word	0x0001d9b0


	//   ....[31]....
        /*0b0c*/ 	.word	0x0001d9c0


	//   ....[32]....
        /*0b10*/ 	.word	0x0001df80


	//   ....[33]....
        /*0b14*/ 	.word	0x0001dfa0


	//   ....[34]....
        /*0b18*/ 	.word	0x0001e0a0


	//   ....[35]....
        /*0b1c*/ 	.word	0x0001e0c0


	//   ....[36]....
        /*0b20*/ 	.word	0x0001e1c0


	//   ....[37]....
        /*0b24*/ 	.word	0x0001e1e0


	//   ....[38]....
        /*0b28*/ 	.word	0x0001e2f0


	//   ....[39]....
        /*0b2c*/ 	.word	0x0001e310


	//   ....[40]....
        /*0b30*/ 	.word	0x0001ebc0


	//   ....[41]....
        /*0b34*/ 	.word	0x0001ebd0


	//   ....[42]....
        /*0b38*/ 	.word	0x0001ecd0


	//   ....[43]....
        /*0b3c*/ 	.word	0x0001ecf0


	//   ....[44]....
        /*0b40*/ 	.word	0x0001edf0


	//   ....[45]....
        /*0b44*/ 	.word	0x0001ee10


	//   ....[46]....
        /*0b48*/ 	.word	0x0001ef20


	//   ....[47]....
        /*0b4c*/ 	.word	0x0001ef40


	//   ....[48]....
        /*0b50*/ 	.word	0x0001f0d0


	//   ....[49]....
        /*0b54*/ 	.word	0x0001f2a0


	//   ....[50]....
        /*0b58*/ 	.word	0x0001f2d0


	//   ....[51]....
        /*0b5c*/ 	.word	0x0001f300


	//   ....[52]....
        /*0b60*/ 	.word	0x0001f330


	//   ....[53]....
        /*0b64*/ 	.word	0x0001f360


	//   ....[54]....
        /*0b68*/ 	.word	0x0001f390


	//   ....[55]....
        /*0b6c*/ 	.word	0x0001f500


	//   ....[56]....
        /*0b70*/ 	.word	0x0001f530


	//   ....[57]....
        /*0b74*/ 	.word	0x0001f560


	//   ....[58]....
        /*0b78*/ 	.word	0x0001f590


	//   ....[59]....
        /*0b7c*/ 	.word	0x0001f5c0


	//   ....[60]....
        /*0b80*/ 	.word	0x0001f5f0


	//   ....[61]....
        /*0b84*/ 	.word	0x0001f680


	//   ....[62]....
        /*0b88*/ 	.word	0x0001f6b0


	//   ....[63]....
        /*0b8c*/ 	.word	0x0001f740


	//   ....[64]....
        /*0b90*/ 	.word	0x000202e0


	//   ....[65]....
        /*0b94*/ 	.word	0x00021e80


	//   ....[66]....
        /*0b98*/ 	.word	0x00022b40


	//   ....[67]....
        /*0b9c*/ 	.word	0x00022b80


	//   ....[68]....
        /*0ba0*/ 	.word	0x00022ba0


	//   ....[69]....
        /*0ba4*/ 	.word	0x00022bc0


	//   ....[70]....
        /*0ba8*/ 	.word	0x00022ca0


	//   ....[71]....
        /*0bac*/ 	.word	0x00022cf0


	//   ....[72]....
        /*0bb0*/ 	.word	0x00022d90


	//   ....[73]....
        /*0bb4*/ 	.word	0x00022da0


	//   ....[74]....
        /*0bb8*/ 	.word	0x00022e40


	//   ....[75]....
        /*0bbc*/ 	.word	0x00022e50


	//   ....[76]....
        /*0bc0*/ 	.word	0x00022ef0


	//   ....[77]....
        /*0bc4*/ 	.word	0x00022f00


	//   ....[78]....
        /*0bc8*/ 	.word	0x00022f80


	//   ....[79]....
        /*0bcc*/ 	.word	0x00022fb0


	//   ....[80]....
        /*0bd0*/ 	.word	0x00023000


	//   ....[81]....
        /*0bd4*/ 	.word	0x00023040


	//   ....[82]....
        /*0bd8*/ 	.word	0x000260d0


	//   ....[83]....
        /*0bdc*/ 	.word	0x00026100


	//   ....[84]....
        /*0be0*/ 	.word	0x00026140


	//   ....[85]....
        /*0be4*/ 	.word	0x00026170


	//   ....[86]....
        /*0be8*/ 	.word	0x000261a0


	//   ....[87]....
        /*0bec*/ 	.word	0x000261d0


	//   ....[88]....
        /*0bf0*/ 	.word	0x00026200


	//   ....[89]....
        /*0bf4*/ 	.word	0x00026230


	//   ....[90]....
        /*0bf8*/ 	.word	0x000263b0


	//   ....[91]....
        /*0bfc*/ 	.word	0x000263e0


	//   ....[92]....
        /*0c00*/ 	.word	0x00026410


	//   ....[93]....
        /*0c04*/ 	.word	0x00026440


	//   ....[94]....
        /*0c08*/ 	.word	0x00026470


	//   ....[95]....
        /*0c0c*/ 	.word	0x000264a0


	//   ....[96]....
        /*0c10*/ 	.word	0x00026560


	//   ....[97]....
        /*0c14*/ 	.word	0x00026580


	//   ....[98]....
        /*0c18*/ 	.word	0x000265f0


	//   ....[99]....
        /*0c1c*/ 	.word	0x00026a80


	//   ....[100]....
        /*0c20*/ 	.word	0x00026ee0


	//   ....[101]....
        /*0c24*/ 	.word	0x00026f70


	//   ....[102]....
        /*0c28*/ 	.word	0x00026fc0


	//   ....[103]....
        /*0c2c*/ 	.word	0x00027010


	//   ....[104]....
        /*0c30*/ 	.word	0x000270f0


	//   ....[105]....
        /*0c34*/ 	.word	0x00027180


	//   ....[106]....
        /*0c38*/ 	.word	0x000271e0


	//   ....[107]....
        /*0c3c*/ 	.word	0x00027240


	//   ....[108]....
        /*0c40*/ 	.word	0x00027490


	//   ....[109]....
        /*0c44*/ 	.word	0x00027780


	//   ....[110]....
        /*0c48*/ 	.word	0x000278f0


	//   ....[111]....
        /*0c4c*/ 	.word	0x00027940


	//   ....[112]....
        /*0c50*/ 	.word	0x000279c0


	//   ....[113]....
        /*0c54*/ 	.word	0x00027a10


	//   ....[114]....
        /*0c58*/ 	.word	0x00027bb0


	//   ....[115]....
        /*0c5c*/ 	.word	0x00027c90


	//   ....[116]....
        /*0c60*/ 	.word	0x00027d50


	//   ....[117]....
        /*0c64*/ 	.word	0x00027e60


	//   ....[118]....
        /*0c68*/ 	.word	0x00027ec0


	//   ....[119]....
        /*0c6c*/ 	.word	0x00027fd0


	//   ....[120]....
        /*0c70*/ 	.word	0x00028030


	//   ....[121]....
        /*0c74*/ 	.word	0x00028140


	//   ....[122]....
        /*0c78*/ 	.word	0x000281a0


	//   ....[123]....
        /*0c7c*/ 	.word	0x00028290


	//   ....[124]....
        /*0c80*/ 	.word	0x00028310


	//   ....[125]....
        /*0c84*/ 	.word	0x000283f0


	//   ....[126]....
        /*0c88*/ 	.word	0x00028760


	//   ....[127]....
        /*0c8c*/ 	.word	0x00028800


	//   ....[128]....
        /*0c90*/ 	.word	0x00028920


	//   ....[129]....
        /*0c94*/ 	.word	0x000289a0


	//   ....[130]....
        /*0c98*/ 	.word	0x00028a20


	//   ....[131]....
        /*0c9c*/ 	.word	0x00028aa0


	//   ....[132]....
        /*0ca0*/ 	.word	0x00028b20


	//   ....[133]....
        /*0ca4*/ 	.word	0x00028bb0


	//   ....[134]....
        /*0ca8*/ 	.word	0x00028c50


	//   ....[135]....
        /*0cac*/ 	.word	0x00028d00


	//   ....[136]....
        /*0cb0*/ 	.word	0x00028d80


	//   ....[137]....
        /*0cb4*/ 	.word	0x00028e00


	//   ....[138]....
        /*0cb8*/ 	.word	0x00028e80


	//   ....[139]....
        /*0cbc*/ 	.word	0x00028f10


	//   ....[140]....
        /*0cc0*/ 	.word	0x00028f90


	//   ....[141]....
        /*0cc4*/ 	.word	0x00029030


	//   ....[142]....
        /*0cc8*/ 	.word	0x000290c0


	//   ....[143]....
        /*0ccc*/ 	.word	0x000291f0


	//----- nvinfo : EIATTR_REG_RECONFIG
	.align		4
.L_183:
        /*0cd0*/ 	.byte	0x01, 0x54
	.zero		2


	//----- nvinfo : EIATTR_SYSCALL_OFFSETS
	.align		4
        /*0cd4*/ 	.byte	0x04, 0x46
        /*0cd6*/ 	.short	(.L_185 - .L_184)


	//   ....[0]....
.L_184:
        /*0cd8*/ 	.word	0x00001c30


	//   ....[1]....
        /*0cdc*/ 	.word	0x00001d80


	//   ....[2]....
        /*0ce0*/ 	.word	0x0000ae10


	//   ....[3]....
        /*0ce4*/ 	.word	0x0000b190


	//   ....[4]....
        /*0ce8*/ 	.word	0x00021a70


	//   ....[5]....
        /*0cec*/ 	.word	0x00021bd0


	//   ....[6]....
        /*0cf0*/ 	.word	0x00021cd0


	//   ....[7]....
        /*0cf4*/ 	.word	0x000226f0


	//----- nvinfo : EIATTR_MBARRIER_INSTR_OFFSETS
	.align		4
.L_185:
        /*0cf8*/ 	.byte	0x04, 0x39
        /*0cfa*/ 	.short	(.L_187 - .L_186)


	//   ....[0]....
.L_186:
        /*0cfc*/ 	.word	0x000002d0
        /*0d00*/ 	.word	0x000000ff
        /*0d04*/ 	.word	0x00036800
        /*0d08*/ 	.short	0x0100
        /*0d0a*/ 	.byte	0x08
	.zero		1


	//   ....[1]....
        /*0d0c*/ 	.word	0x000002e0
        /*0d10*/ 	.word	0x000000ff
        /*0d14*/ 	.word	0x00036820
        /*0d18*/ 	.short	0x0100
        /*0d1a*/ 	.byte	0x08
	.zero		1


	//   ....[2]....
        /*0d1c*/ 	.word	0x000003d0
        /*0d20*/ 	.word	0x000000ff
        /*0d24*/ 	.word	0x00036830
        /*0d28*/ 	.short	0x0100
        /*0d2a*/ 	.byte	0x08
	.zero		1


	//   ....[3]....
        /*0d2c*/ 	.word	0x000003e0
        /*0d30*/ 	.word	0x000000ff
        /*0d34*/ 	.word	0x00036840
        /*0d38*/ 	.short	0x0100
        /*0d3a*/ 	.byte	0x08
	.zero		1


	//   ....[4]....
        /*0d3c*/ 	.word	0x000003f0
        /*0d40*/ 	.word	0x000000ff
        /*0d44*/ 	.word	0x00036838
        /*0d48*/ 	.short	0x0100
        /*0d4a*/ 	.byte	0x08
	.zero		1


	//   ....[5]....
        /*0d4c*/ 	.word	0x00000400
        /*0d50*/ 	.word	0x000000ff
        /*0d54*/ 	.word	0x00036848
        /*0d58*/ 	.short	0x0100
        /*0d5a*/ 	.byte	0x08
	.zero		1


	//   ....[6]....
        /*0d5c*/ 	.word	0x00000530
        /*0d60*/ 	.word	0x000000ff
        /*0d64*/ 	.word	0x00036850
        /*0d68*/ 	.short	0x0100
        /*0d6a*/ 	.byte	0x08
	.zero		1


	//   ....[7]....
        /*0d6c*/ 	.word	0x00000540
        /*0d70*/ 	.word	0x000000ff
        /*0d74*/ 	.word	0x00036860
        /*0d78*/ 	.short	0x0100
        /*0d7a*/ 	.byte	0x08
	.zero		1


	//   ....[8]....
        /*0d7c*/ 	.word	0x00000550
        /*0d80*/ 	.word	0x000000ff
        /*0d84*/ 	.word	0x00036858
        /*0d88*/ 	.short	0x0100
        /*0d8a*/ 	.byte	0x08
	.zero		1


	//   ....[9]....
        /*0d8c*/ 	.word	0x00000560
        /*0d90*/ 	.word	0x000000ff
        /*0d94*/ 	.word	0x00036868
        /*0d98*/ 	.short	0x0100
        /*0d9a*/ 	.byte	0x08
	.zero		1


	//   ....[10]....
        /*0d9c*/ 	.word	0x00000650
        /*0da0*/ 	.word	0x000000ff
        /*0da4*/ 	.word	0x00036870
        /*0da8*/ 	.short	0x0100
        /*0daa*/ 	.byte	0x06
	.zero		1


	//   ....[11]....
        /*0dac*/ 	.word	0x00000660
        /*0db0*/ 	.word	0x000000ff
        /*0db4*/ 	.word	0x00036880
        /*0db8*/ 	.short	0x0100
        /*0dba*/ 	.byte	0x06
	.zero		1


	//   ....[12]....
        /*0dbc*/ 	.word	0x00000670
        /*0dc0*/ 	.word	0x000000ff
        /*0dc4*/ 	.word	0x00036878
        /*0dc8*/ 	.short	0x0100
        /*0dca*/ 	.byte	0x06
	.zero		1


	//   ....[13]....
        /*0dcc*/ 	.word	0x00000680
        /*0dd0*/ 	.word	0x000000ff
        /*0dd4*/ 	.word	0x00036888
        /*0dd8*/ 	.short	0x0100
        /*0dda*/ 	.byte	0x06
	.zero		1


	//   ....[14]....
        /*0ddc*/ 	.word	0x000007b0
        /*0de0*/ 	.word	0x000000ff
        /*0de4*/ 	.word	0x00036890
        /*0de8*/ 	.short	0x0100
        /*0dea*/ 	.byte	0x08
	.zero		1


	//   ....[15]....
        /*0dec*/ 	.word	0x000007c0
        /*0df0*/ 	.word	0x000000ff
        /*0df4*/ 	.word	0x000368a0
        /*0df8*/ 	.short	0x0100
        /*0dfa*/ 	.byte	0x08
	.zero		1


	//   ....[16]....
        /*0dfc*/ 	.word	0x000007d0
        /*0e00*/ 	.word	0x000000ff
        /*0e04*/ 	.word	0x00036898
        /*0e08*/ 	.short	0x0100
        /*0e0a*/ 	.byte	0x08
	.zero		1


	//   ....[17]....
        /*0e0c*/ 	.word	0x000007e0
        /*0e10*/ 	.word	0x000000ff
        /*0e14*/ 	.word	0x000368a8
        /*0e18*/ 	.short	0x0100
        /*0e1a*/ 	.byte	0x08
	.zero		1


	//   ....[18]....
        /*0e1c*/ 	.word	0x00000910
        /*0e20*/ 	.word	0x000000ff
        /*0e24*/ 	.word	0x000368b0
        /*0e28*/ 	.short	0x0100
        /*0e2a*/ 	.byte	0x08
	.zero		1


	//   ....[19]....
        /*0e2c*/ 	.word	0x00000920
        /*0e30*/ 	.word	0x000000ff
        /*0e34*/ 	.word	0x000368c0
        /*0e38*/ 	.short	0x0100
        /*0e3a*/ 	.byte	0x08
	.zero		1


	//   ....[20]....
        /*0e3c*/ 	.word	0x00000930
        /*0e40*/ 	.word	0x000000ff
        /*0e44*/ 	.word	0x000368b8
        /*0e48*/ 	.short	0x0100
        /*0e4a*/ 	.byte	0x08
	.zero		1


	//   ....[21]....
        /*0e4c*/ 	.word	0x00000940
        /*0e50*/ 	.word	0x000000ff
        /*0e54*/ 	.word	0x000368c8
        /*0e58*/ 	.short	0x0100
        /*0e5a*/ 	.byte	0x08
	.zero		1


	//   ....[22]....
        /*0e5c*/ 	.word	0x00003910
        /*0e60*/ 	.word	0x00000064
        /*0e64*/ 	.word	0x00036890
        /*0e68*/ 	.short	0x010a
        /*0e6a*/ 	.byte	0x3f
	.zero		1


	//   ....[23]....
        /*0e6c*/ 	.word	0x00006c80
        /*0e70*/ 	.word	0x00000064
        /*0e74*/ 	.word	0x00036890
        /*0e78*/ 	.short	0x010a
        /*0e7a*/ 	.byte	0x3f
	.zero		1


	//   ....[24]....
        /*0e7c*/ 	.word	0x00009d50
        /*0e80*/ 	.word	0x00000064
        /*0e84*/ 	.word	0x00036890
        /*0e88*/ 	.short	0x010a
        /*0e8a*/ 	.byte	0x3f
	.zero		1


	//   ....[25]....
        /*0e8c*/ 	.word	0x0000a120
        /*0e90*/ 	.word	0x0000002c
        /*0e94*/ 	.word	0x00000000
        /*0e98*/ 	.short	0x0101
        /*0e9a*/ 	.byte	0x3f
	.zero		1


	//   ....[26]....
        /*0e9c*/ 	.word	0x0000a160
        /*0ea0*/ 	.word	0x00000064
        /*0ea4*/ 	.word	0x000368b0
        /*0ea8*/ 	.short	0x010a
        /*0eaa*/ 	.byte	0x3f
	.zero		1


	//   ....[27]....
        /*0eac*/ 	.word	0x0000a7d0
        /*0eb0*/ 	.word	0x00000064
        /*0eb4*/ 	.word	0x00000000
        /*0eb8*/ 	.short	0x0101
        /*0eba*/ 	.byte	0x3f
	.zero		1


	//   ....[28]....
        /*0ebc*/ 	.word	0x0000ae90
        /*0ec0*/ 	.word	0x00000002
        /*0ec4*/ 	.word	0x00036800
        /*0ec8*/ 	.short	0x010a
        /*0eca*/ 	.byte	0x3f
	.zero		1


	//   ....[29]....
        /*0ecc*/ 	.word	0x0000aee0
        /*0ed0*/ 	.word	0x00000002
        /*0ed4*/ 	.word	0x00036800
        /*0ed8*/ 	.short	0x010a
        /*0eda*/ 	.byte	0x3f
	.zero		1


	//   ....[30]....
        /*0edc*/ 	.word	0x0000b990
        /*0ee0*/ 	.word	0x00000002
        /*0ee4*/ 	.word	0x00036800
        /*0ee8*/ 	.short	0x010a
        /*0eea*/ 	.byte	0x3f
	.zero		1


	//   ....[31]....
        /*0eec*/ 	.word	0x0000e210
        /*0ef0*/ 	.word	0x00000002
        /*0ef4*/ 	.word	0x00036800
        /*0ef8*/ 	.short	0x010a
        /*0efa*/ 	.byte	0x3f
	.zero		1


	//   ....[32]....
        /*0efc*/ 	.word	0x000109a0
        /*0f00*/ 	.word	0x00000000
        /*0f04*/ 	.word	0x00036830
        /*0f08*/ 	.short	0x010a
        /*0f0a*/ 	.byte	0x3f
	.zero		1


	//   ....[33]....
        /*0f0c*/ 	.word	0x00010a20
        /*0f10*/ 	.word	0x00000000
        /*0f14*/ 	.word	0x00036830
        /*0f18*/ 	.short	0x010a
        /*0f1a*/ 	.byte	0x3f
	.zero		1


	//   ....[34]....
        /*0f1c*/ 	.word	0x000151f0
        /*0f20*/ 	.word	0x00000000
        /*0f24*/ 	.word	0x00000000
        /*0f28*/ 	.short	0x0101
        /*0f2a*/ 	.byte	0x3f
	.zero		1


	//   ....[35]....
        /*0f2c*/ 	.word	0x00016400
        /*0f30*/ 	.word	0x0000000c
        /*0f34*/ 	.word	0x00036830
        /*0f38*/ 	.short	0x010a
        /*0f3a*/ 	.byte	0x3f
	.zero		1


	//   ....[36]....
        /*0f3c*/ 	.word	0x00016480
        /*0f40*/ 	.word	0x0000000c
        /*0f44*/ 	.word	0x00036830
        /*0f48*/ 	.short	0x010a
        /*0f4a*/ 	.byte	0x3f
	.zero		1


	//   ....[37]....
        /*0f4c*/ 	.word	0x00019b10
        /*0f50*/ 	.word	0x0000000e
        /*0f54*/ 	.word	0x00036850
        /*0f58*/ 	.short	0x010a
        /*0f5a*/ 	.byte	0x3f
	.zero		1


	//   ....[38]....
        /*0f5c*/ 	.word	0x00019b60
        /*0f60*/ 	.word	0x0000000e
        /*0f64*/ 	.word	0x00036850
        /*0f68*/ 	.short	0x010a
        /*0f6a*/ 	.byte	0x3f
	.zero		1


	//   ....[39]....
        /*0f6c*/ 	.word	0x0001b390
        /*0f70*/ 	.word	0x0000000c
        /*0f74*/ 	.word	0x00000000
        /*0f78*/ 	.short	0x0101
        /*0f7a*/ 	.byte	0x3f
	.zero		1


	//   ....[40]....
        /*0f7c*/ 	.word	0x0001b3d0
        /*0f80*/ 	.word	0x0000000e
        /*0f84*/ 	.word	0x00000000
        /*0f88*/ 	.short	0x0101
        /*0f8a*/ 	.byte	0x3f
	.zero		1


	//   ....[41]....
        /*0f8c*/ 	.word	0x0001be00
        /*0f90*/ 	.word	0x00000000
        /*0f94*/ 	.word	0x00036850
        /*0f98*/ 	.short	0x010a
        /*0f9a*/ 	.byte	0x3f
	.zero		1


	//   ....[42]....
        /*0f9c*/ 	.word	0x0001bea0
        /*0fa0*/ 	.word	0x00000000
        /*0fa4*/ 	.word	0x00036850
        /*0fa8*/ 	.short	0x010a
        /*0faa*/ 	.byte	0x3f
	.zero		1


	//   ....[43]....
        /*0fac*/ 	.word	0x0001c3f0
        /*0fb0*/ 	.word	0x00000008
        /*0fb4*/ 	.word	0x00000000
        /*0fb8*/ 	.short	0x0101
        /*0fba*/ 	.byte	0x3f
	.zero		1


	//   ....[44]....
        /*0fbc*/ 	.word	0x0001df70
        /*0fc0*/ 	.word	0x00000000
        /*0fc4*/ 	.word	0x00000000
        /*0fc8*/ 	.short	0x0101
        /*0fca*/ 	.byte	0x3f
	.zero		1


	//   ....[45]....
        /*0fcc*/ 	.word	0x000203d0
        /*0fd0*/ 	.word	0x00000004
        /*0fd4*/ 	.word	0x00036820
        /*0fd8*/ 	.short	0x010a
        /*0fda*/ 	.byte	0x3f
	.zero		1


	//   ....[46]....
        /*0fdc*/ 	.word	0x000204b0
        /*0fe0*/ 	.word	0x00000004
        /*0fe4*/ 	.word	0x000368a0
        /*0fe8*/ 	.short	0x010a
        /*0fea*/ 	.byte	0x3f
	.zero		1


	//   ....[47]....
        /*0fec*/ 	.word	0x00020900
        /*0ff0*/ 	.word	0x00000004
        /*0ff4*/ 	.word	0x000368c0
        /*0ff8*/ 	.short	0x010a
        /*0ffa*/ 	.byte	0x3f
	.zero		1


	//   ....[48]....
        /*0ffc*/ 	.word	0x00020ea0
        /*1000*/ 	.word	0x00000006
        /*1004*/ 	.word	0x000368a0
        /*1008*/ 	.short	0x010a
        /*100a*/ 	.byte	0x3f
	.zero		1


	//   ....[49]....
        /*100c*/ 	.word	0x000212e0
        /*1010*/ 	.word	0x00000006
        /*1014*/ 	.word	0x000368c0
        /*1018*/ 	.short	0x010a
        /*101a*/ 	.byte	0x3f
	.zero		1


	//   ....[50]....
        /*101c*/ 	.word	0x00022120
        /*1020*/ 	.word	0x00000000
        /*1024*/ 	.word	0x00036840
        /*1028*/ 	.short	0x010a
        /*102a*/ 	.byte	0x3f
	.zero		1


	//   ....[51]....
        /*102c*/ 	.word	0x00023170
        /*1030*/ 	.word	0x0000000a
        /*1034*/ 	.word	0x00036800
        /*1038*/ 	.short	0x0107
        /*103a*/ 	.byte	0x3f
	.zero		1


	//   ....[52]....
        /*103c*/ 	.word	0x00023280
        /*1040*/ 	.word	0x00000002
        /*1044*/ 	.word	0x00036800
        /*1048*/ 	.short	0x0101
        /*104a*/ 	.byte	0x3f
	.zero		1


	//   ....[53]....
        /*104c*/ 	.word	0x000232a0
        /*1050*/ 	.word	0x00000002
        /*1054*/ 	.word	0x00036820
        /*1058*/ 	.short	0x010a
        /*105a*/ 	.byte	0x3f
	.zero		1


	//   ....[54]....
        /*105c*/ 	.word	0x00023620
        /*1060*/ 	.word	0x00000003
        /*1064*/ 	.word	0x00036840
        /*1068*/ 	.short	0x010a
        /*106a*/ 	.byte	0x3f
	.zero		1


	//   ....[55]....
        /*106c*/ 	.word	0x00023ae0
        /*1070*/ 	.word	0x00000003
        /*1074*/ 	.word	0x00000060
        /*1078*/ 	.short	0x010a
        /*107a*/ 	.byte	0x3f
	.zero		1


	//   ....[56]....
        /*107c*/ 	.word	0x000242d0
        /*1080*/ 	.word	0x00000003
        /*1084*/ 	.word	0x00036840
        /*1088*/ 	.short	0x010a
        /*108a*/ 	.byte	0x3f
	.zero		1


	//   ....[57]....
        /*108c*/ 	.word	0x00024790
        /*1090*/ 	.word	0x00000002
        /*1094*/ 	.word	0x00000060
        /*1098*/ 	.short	0x010a
        /*109a*/ 	.byte	0x3f
	.zero		1


	//   ....[58]....
        /*109c*/ 	.word	0x00024eb0
        /*10a0*/ 	.word	0x00000002
        /*10a4*/ 	.word	0x00036840
        /*10a8*/ 	.short	0x010a
        /*10aa*/ 	.byte	0x3f
	.zero		1


	//   ....[59]....
        /*10ac*/ 	.word	0x00025370
        /*10b0*/ 	.word	0x00000002
        /*10b4*/ 	.word	0x00000060
        /*10b8*/ 	.short	0x010a
        /*10ba*/ 	.byte	0x3f
	.zero		1


	//   ....[60]....
        /*10bc*/ 	.word	0x00025a20
        /*10c0*/ 	.word	0x00000002
        /*10c4*/ 	.word	0x00036860
        /*10c8*/ 	.short	0x010a
        /*10ca*/ 	.byte	0x3f
	.zero		1


	//   ....[61]....
        /*10cc*/ 	.word	0x00026a00
        /*10d0*/ 	.word	0x00000000
        /*10d4*/ 	.word	0x00036820
        /*10d8*/ 	.short	0x010a
        /*10da*/ 	.byte	0x3f
	.zero		1


	//   ....[62]....
        /*10dc*/ 	.word	0x00026bd0
        /*10e0*/ 	.word	0x00000006
        /*10e4*/ 	.word	0x00000000
        /*10e8*/ 	.short	0x010a
        /*10ea*/ 	.byte	0x3f
	.zero		1


	//   ....[63]....
        /*10ec*/ 	.word	0x00026c40
        /*10f0*/ 	.word	0x00000007
        /*10f4*/ 	.word	0x00000000
        /*10f8*/ 	.short	0x010a
        /*10fa*/ 	.byte	0x3f
	.zero		1


	//   ....[64]....
        /*10fc*/ 	.word	0x00026cb0
        /*1100*/ 	.word	0x00000004
        /*1104*/ 	.word	0x00000000
        /*1108*/ 	.short	0x010a
        /*110a*/ 	.byte	0x3f
	.zero		1


	//   ....[65]....
        /*110c*/ 	.word	0x00026ce0
        /*1110*/ 	.word	0x00000003
        /*1114*/ 	.word	0x00000000
        /*1118*/ 	.short	0x010a
        /*111a*/ 	.byte	0x3f
	.zero		1


	//   ....[66]....
        /*111c*/ 	.word	0x00026d40
        /*1120*/ 	.word	0x00000064
        /*1124*/ 	.word	0x00036890
        /*1128*/ 	.short	0x010a
        /*112a*/ 	.byte	0x3f
	.zero		1


	//   ....[67]....
        /*112c*/ 	.word	0x00026d90
        /*1130*/ 	.word	0x00000064
        /*1134*/ 	.word	0x00036890
        /*1138*/ 	.short	0x010a
        /*113a*/ 	.byte	0x3f
	.zero		1


	//   ....[68]....
        /*113c*/ 	.word	0x00026de0
        /*1140*/ 	.word	0x00000064
        /*1144*/ 	.word	0x00036890
        /*1148*/ 	.short	0x010a
        /*114a*/ 	.byte	0x3f
	.zero		1


	//   ....[69]....
        /*114c*/ 	.word	0x00026e30
        /*1150*/ 	.word	0x00000064
        /*1154*/ 	.word	0x000368b0
        /*1158*/ 	.short	0x010a
        /*115a*/ 	.byte	0x3f
	.zero		1


	//   ....[70]....
        /*115c*/ 	.word	0x00027040
        /*1160*/ 	.word	0x00000002
        /*1164*/ 	.word	0x00036800
        /*1168*/ 	.short	0x010a
        /*116a*/ 	.byte	0x3f
	.zero		1


	//   ....[71]....
        /*116c*/ 	.word	0x00027270
        /*1170*/ 	.word	0x00000002
        /*1174*/ 	.word	0x00036800
        /*1178*/ 	.short	0x010a
        /*117a*/ 	.byte	0x3f
	.zero		1


	//   ....[72]....
        /*117c*/ 	.word	0x000272c0
        /*1180*/ 	.word	0x00000000
        /*1184*/ 	.word	0x00036830
        /*1188*/ 	.short	0x010a
        /*118a*/ 	.byte	0x3f
	.zero		1


	//   ....[73]....
        /*118c*/ 	.word	0x00027310
        /*1190*/ 	.word	0x0000000c
        /*1194*/ 	.word	0x00036830
        /*1198*/ 	.short	0x010a
        /*119a*/ 	.byte	0x3f
	.zero		1


	//   ....[74]....
        /*119c*/ 	.word	0x00027360
        /*11a0*/ 	.word	0x0000000e
        /*11a4*/ 	.word	0x00036850
        /*11a8*/ 	.short	0x010a
        /*11aa*/ 	.byte	0x3f
	.zero		1


	//   ....[75]....
        /*11ac*/ 	.word	0x000273b0
        /*11b0*/ 	.word	0x00000000
        /*11b4*/ 	.word	0x00036850
        /*11b8*/ 	.short	0x010a
        /*11ba*/ 	.byte	0x3f
	.zero		1


	//   ....[76]....
        /*11bc*/ 	.word	0x00027560
        /*11c0*/ 	.word	0x00000003
        /*11c4*/ 	.word	0x00036820
        /*11c8*/ 	.short	0x010a
        /*11ca*/ 	.byte	0x3f
	.zero		1


	//   ....[77]....
        /*11cc*/ 	.word	0x000275b0
        /*11d0*/ 	.word	0x00000004
        /*11d4*/ 	.word	0x000368a0
        /*11d8*/ 	.short	0x010a
        /*11da*/ 	.byte	0x3f
	.zero		1


	//   ....[78]....
        /*11dc*/ 	.word	0x00027600
        /*11e0*/ 	.word	0x00000004
        /*11e4*/ 	.word	0x000368c0
        /*11e8*/ 	.short	0x010a
        /*11ea*/ 	.byte	0x3f
	.zero		1


	//   ....[79]....
        /*11ec*/ 	.word	0x00027650
        /*11f0*/ 	.word	0x00000006
        /*11f4*/ 	.word	0x000368a0
        /*11f8*/ 	.short	0x010a
        /*11fa*/ 	.byte	0x3f
	.zero		1


	//   ....[80]....
        /*11fc*/ 	.word	0x000276a0
        /*1200*/ 	.word	0x00000006
        /*1204*/ 	.word	0x000368c0
        /*1208*/ 	.short	0x010a
        /*120a*/ 	.byte	0x3f
	.zero		1


	//   ....[81]....
        /*120c*/ 	.word	0x00027840
        /*1210*/ 	.word	0x00000000
        /*1214*/ 	.word	0x00036840
        /*1218*/ 	.short	0x010a
        /*121a*/ 	.byte	0x3f
	.zero		1


	//   ....[82]....
        /*121c*/ 	.word	0x00028480
        /*1220*/ 	.word	0x00000002
        /*1224*/ 	.word	0x00036820
        /*1228*/ 	.short	0x010a
        /*122a*/ 	.byte	0x3f
	.zero		1


	//   ....[83]....
        /*122c*/ 	.word	0x000284d0
        /*1230*/ 	.word	0x00000003
        /*1234*/ 	.word	0x00036840
        /*1238*/ 	.short	0x010a
        /*123a*/ 	.byte	0x3f
	.zero		1


	//   ....[84]....
        /*123c*/ 	.word	0x00028520
        /*1240*/ 	.word	0x00000003
        /*1244*/ 	.word	0x00000060
        /*1248*/ 	.short	0x010a
        /*124a*/ 	.byte	0x3f
	.zero		1


	//   ....[85]....
        /*124c*/ 	.word	0x00028570
        /*1250*/ 	.word	0x00000003
        /*1254*/ 	.word	0x00036840
        /*1258*/ 	.short	0x010a
        /*125a*/ 	.byte	0x3f
	.zero		1


	//   ....[86]....
        /*125c*/ 	.word	0x000285c0
        /*1260*/ 	.word	0x00000002
        /*1264*/ 	.word	0x00000060
        /*1268*/ 	.short	0x010a
        /*126a*/ 	.byte	0x3f
	.zero		1


	//   ....[87]....
        /*126c*/ 	.word	0x00028610
        /*1270*/ 	.word	0x00000002
        /*1274*/ 	.word	0x00036840
        /*1278*/ 	.short	0x010a
        /*127a*/ 	.byte	0x3f
	.zero		1


	//   ....[88]....
        /*127c*/ 	.word	0x00028660
        /*1280*/ 	.word	0x00000002
        /*1284*/ 	.word	0x00000060
        /*1288*/ 	.short	0x010a
        /*128a*/ 	.byte	0x3f
	.zero		1


	//   ....[89]....
        /*128c*/ 	.word	0x000286b0
        /*1290*/ 	.word	0x00000002
        /*1294*/ 	.word	0x00036860
        /*1298*/ 	.short	0x010a
        /*129a*/ 	.byte	0x3f
	.zero		1


	//   ....[90]....
        /*129c*/ 	.word	0x00029110
        /*12a0*/ 	.word	0x00000000
        /*12a4*/ 	.word	0x00036820
        /*12a8*/ 	.short	0x010a
        /*12aa*/ 	.byte	0x3f
	.zero		1


	//   ....[91]....
        /*12ac*/ 	.word	0x000292b0
        /*12b0*/ 	.word	0x00000006
        /*12b4*/ 	.word	0x00000000
        /*12b8*/ 	.short	0x010a
        /*12ba*/ 	.byte	0x3f
	.zero		1


	//   ....[92]....
        /*12bc*/ 	.word	0x00029300
        /*12c0*/ 	.word	0x00000007
        /*12c4*/ 	.word	0x00000000
        /*12c8*/ 	.short	0x010a
        /*12ca*/ 	.byte	0x3f
	.zero		1


	//   ....[93]....
        /*12cc*/ 	.word	0x00029350
        /*12d0*/ 	.word	0x00000004
        /*12d4*/ 	.word	0x00000000
        /*12d8*/ 	.short	0x010a
        /*12da*/ 	.byte	0x3f
	.zero		1


	//----- nvinfo : EIATTR_NUM_MBARRIERS
	.align		4
.L_187:
        /*12dc*/ 	.byte	0x03, 0x38
        /*12de*/ 	.short	0x0016


	//----- nvinfo : EIATTR_EXIT_INSTR_OFFSETS
	.align		4
        /*12e0*/ 	.byte	0x04, 0x1c
        /*12e2*/ 	.short	(.L_189 - .L_188)


	//   ....[0]....
.L_188:
        /*12e4*/ 	.word	0x00026d30


	//----- nvinfo : EIATTR_MAX_THREADS
	.align		4
.L_189:
        /*12e8*/ 	.byte	0x04, 0x05
        /*12ea*/ 	.short	(.L_191 - .L_190)
.L_190:
        /*12ec*/ 	.word	0x00000180
        /*12f0*/ 	.word	0x00000001
        /*12f4*/ 	.word	0x00000001


	//----- nvinfo : EIATTR_CRS_STACK_SIZE
	.align		4
.L_191:
        /*12f8*/ 	.byte	0x04, 0x1e
        /*12fa*/ 	.short	(.L_193 - .L_192)
.L_192:
        /*12fc*/ 	.word	0x00000000


	//----- nvinfo : EIATTR_CBANK_PARAM_SIZE
	.align		4
.L_193:
        /*1300*/ 	.byte	0x03, 0x19
        /*1302*/ 	.short	0x0af0


	//----- nvinfo : EIATTR_PARAM_CBANK
	.align		4
        /*1304*/ 	.byte	0x04, 0x0a
        /*1306*/ 	.short	(.L_195 - .L_194)
	.align		4
.L_194:
        /*1308*/ 	.word	index@(.nv.constant0._ZN7cutlass13device_kernelIN5flash11enable_sm90INS1_16FlashAttnFwdSm90INS1_25CollectiveMainloopFwdSm90ILi2EN4cute5tupleIJNS5_1CILi1EEES8_S8_EEENS6_IJNS7_ILi128EEENS7_ILi112EEENS7_ILi192EEEEEELi192ENS_6half_tEfNS_4arch4Sm90ELb0ELb0ELb1ELb1ELb0ELb1ELb0ELb1ELb1ELb1ELb0ELb0EEENS1_21CollectiveEpilogueFwdINS6_IJSA_SC_SB_EEES9_SE_SG_Li256ELb1ELb1ELb0ELb0EEENS1_36VarlenDynamicPersistentTileSchedulerILi128ELi112ELi256ELi128ELb0ELb1ELb1ELb0ELb1ELb1EEEEEEEEEvNT_6ParamsE)
        /*130c*/ 	.short	0x0210
        /*130e*/ 	.short	0x0af0


	//----- nvinfo : EIATTR_SW_WAR
	.align		4
.L_195:
        /*1310*/ 	.byte	0x04, 0x36
        /*1312*/ 	.short	(.L_197 - .L_196)
.L_196:
        /*1314*/ 	.word	0x00000008
.L_197:


//--------------------- .nv.info._ZN7cutlass13device_kernelIN5flash11enable_sm90INS1_16FlashAttnFwdSm90INS1_25CollectiveMainloopFwdSm90ILi2EN4cute5tupleIJNS5_1CILi1EEES8_S8_EEENS6_IJNS7_ILi128EEENS7_ILi96EEENS7_ILi192EEEEEELi192ENS_6half_tEfNS_4arch4Sm90ELb0ELb1ELb1ELb0ELb0ELb0ELb0ELb1ELb1ELb1ELb0ELb0EEENS1_21CollectiveEpilogueFwdINS6_IJSA_SC_SB_EEES9_SE_SG_Li256ELb0ELb1ELb0ELb0EEENS1_30DynamicPersistentTileSchedulerILi256ELi128ELb0ELb1ELb1EEEEEEEEEvNT_6ParamsE --------------------------
	.section	.nv.info._ZN7cutlass13device_kernelIN5flash11enable_sm90INS1_16FlashAttnFwdSm90INS1_25CollectiveMainloopFwdSm90ILi2EN4cute5tupleIJNS5_1CILi1EEES8_S8_EEENS6_IJNS7_ILi128EEENS7_ILi96EEENS7_ILi192EEEEEELi192ENS_6half_tEfNS_4arch4Sm90ELb0ELb1ELb1ELb0ELb0ELb0ELb0ELb1ELb1ELb1ELb0ELb0EEENS1_21CollectiveEpilogueFwdINS6_IJSA_SC_SB_EEES9_SE_SG_Li256ELb0ELb1ELb0ELb0EEENS1_30DynamicPersistentTileSchedulerILi256ELi128ELb0ELb1ELb1EEEEEEEEEvNT_6ParamsE,"",@"SHT_CUDA_INFO"
	.sectionflags	@""
	.align	4


	//----- nvinfo : EIATTR_CUDA_API_VERSION
	.align		4
        /*0000*/ 	.byte	0x04, 0x37
        /*0002*/ 	.short	(.L_199 - .L_198)
.L_198:
        /*0004*/ 	.word	0x00000082


	//----- nvinfo : EIATTR_KPARAM_INFO
	.align		4
.L_199:
        /*0008*/ 	.byte	0x04, 0x17
        /*000a*/ 	.short	(.L_201 - .L_200)
.L_200:
        /*000c*/ 	.word	0x00000000
        /*0010*/ 	.short	0x0000
        /*0012*/ 	.short	0x0070
        /*0014*/ 	.byte	0x00, 0xf0, 0x01, 0x2a


	//----- nvinfo : EIATTR_SPARSE_MMA_MASK
	.align		4
.L_201:
        /*0018*/ 	.byte	0x03, 0x50
        /*001a*/ 	.short	0x0000


	//----- nvinfo : EIATTR_MAXREG_COUNT
	.align		4
        /*001c*/ 	.byte	0x03, 0x1b
        /*001e*/ 	.short	0x00a8


	//----- nvinfo : EIATTR_NUM_BARRIERS
	.align		4
        /*0020*/ 	.byte	0x02, 0x4c
        /*0022*/ 	.byte	0x09
	.zero		1


	//----- nvinfo : EIATTR_EXTERNS
	.align		4
        /*0024*/ 	.byte	0x04, 0x0f
        /*0026*/ 	.short	(.L_203 - .L_202)


	//   ....[0]....
	.align		4
.L_202:
        /*0028*/ 	.word	index@(__assertfail)


	//----- nvinfo : EIATTR_ANNOTATIONS
	.align		4
.L_203:
        /*002c*/ 	.byte	0x04, 0x55
        /*002e*/ 	.short	(.L_205 - .L_204)


	//   ....[0]....
.L_204:
        /* <DEDUP_REMOVED lines=28> */


	//----- nvinfo : EIATTR_MERCURY_ISA_VERSION
	.align		4
.L_205:
        /*01d8*/ 	.byte	0x03, 0x5f
        /*01da*/ 	.short	0x0101


	//----- nvinfo : EIATTR_INT_WARP_WIDE_INSTR_OFFSETS
	.align		4
        /*01dc*/ 	.byte	0x04, 0x31
        /*01de*/ 	.short	(.L_207 - .L_206)


	//   ....[0]....
.L_206:
        /*01e0*/ 	.word	0x00000130


	//   ....[1]....
        /*01e4*/ 	.word	0x00000170


	//   ....[2]....
        /*01e8*/ 	.word	0x000001e0


	//   ....[3]....
        /*01ec*/ 	.word	0x00012290


	//   ....[4]....
        /*01f0*/ 	.word	0x00012330


	//   ....[5]....
        /*01f4*/ 	.word	0x00015ed0


	//   ....[6]....
        /*01f8*/ 	.word	0x00015f70


	//----- nvinfo : EIATTR_COOP_GROUP_MASK_REGIDS
	.align		4
.L_207:
        /*01fc*/ 	.byte	0x04, 0x29
        /*01fe*/ 	.short	(.L_209 - .L_208)


	//   ....[0]....
.L_208:
        /*0200*/ 	.word	0xffffffff


	//   ....[1]....
        /*0204*/ 	.word	0xffffffff


	//   ....[2]....
        /*0208*/ 	.word	0xffffffff


	//   ....[3]....
        /*020c*/ 	.word	0xffffffff


	//   ....[4]....
        /*0210*/ 	.word	0xffffffff


	//   ....[5]....
        /*0214*/ 	.word	0xffffffff


	//   ....[6]....
        /*0218*/ 	.word	0xffffffff


	//   ....[7]....
        /*021c*/ 	.word	0xffffffff


	//   ....[8]....
        /*0220*/ 	.word	0xffffffff


	//   ....[9]....
        /*0224*/ 	.word	0xffffffff


	//   ....[10]....
        /*0228*/ 	.word	0xffffffff


	//   ....[11]....
        /*022c*/ 	.word	0xffffffff


	//   ....[12]....
        /*0230*/ 	.word	0xffffffff


	//   ....[13]....
        /*0234*/ 	.word	0xffffffff


	//   ....[14]....
        /*0238*/ 	.word	0xffffffff


	//   ....[15]....
        /*023c*/ 	.word	0xffffffff


	//   ....[16]....
        /*0240*/ 	.word	0xffffffff


	//   ....[17]....
        /*0244*/ 	.word	0xffffffff


	//   ....[18]....
        /*0248*/ 	.word	0xffffffff


	//   ....[19]....
        /*024c*/ 	.word	0xffffffff


	//   ....[20]....
        /*0250*/ 	.word	0xffffffff


	//   ....[21]....
        /*0254*/ 	.word	0xffffffff


	//   ....[22]....
        /*0258*/ 	.word	0xffffffff


	//   ....[23]....
        /*025c*/ 	.word	0xffffffff


	//   ....[24]....
        /*0260*/ 	.word	0xffffffff


	//   ....[25]....
        /*0264*/ 	.word	0xffffffff


	//   ....[26]....
        /*0268*/ 	.word	0xffffffff


	//   ....[27]....
        /*026c*/ 	.word	0xffffffff


	//   ....[28]....
        /*0270*/ 	.word	0xffffffff


	//   ....[29]....
        /*0274*/ 	.word	0xffffffff


	//   ....[30]....
        /*0278*/ 	.word	0xffffffff


	//   ....[31]....
        /*027c*/ 	.word	0xffffffff


	//   ....[32]....
        /*0280*/ 	.word	0xffffffff


	//   ....[33]....
        /*0284*/ 	.word	0xffffffff


	//   ....[34]....
        /*0288*/ 	.word	0xffffffff


	//   ....[35]....
        /*028c*/ 	.word	0xffffffff


	//   ....[36]....
        /*0290*/ 	.word	0xffffffff


	//   ....[37]....
        /*0294*/ 	.word	0xffffffff


	//   ....[38]....
        /*0298*/ 	.word	0xffffffff


	//   ....[39]....
        /*029c*/ 	.word	0xffffffff


	//   ....[40]....
        /*02a0*/ 	.word	0xffffffff


	//   ....[41]....
        /*02a4*/ 	.word	0xffffffff


	//   ....[42]....
        /*02a8*/ 	.word	0xffffffff


	//   ....[43]....
        /*02ac*/ 	.word	0xffffffff


	//   ....[44]....
        /*02b0*/ 	.word	0xffffffff


	//   ....[45]....
        /*02b4*/ 	.word	0xffffffff


	//   ....[46]....
        /*02b8*/ 	.word	0xffffffff


	//   ....[47]....
        /*02bc*/ 	.word	0xffffffff


	//   ....[48]....
        /*02c0*/ 	.word	0xffffffff


	//   ....[49]....
        /*02c4*/ 	.word	0xffffffff


	//   ....[50]....
        /*02c8*/ 	.word	0xffffffff


	//   ....[51]....
        /*02cc*/ 	.word	0xffffffff


	//   ....[52]....
        /*02d0*/ 	.word	0xffffffff


	//   ....[53]....
        /*02d4*/ 	.word	0xffffffff


	//   ....[54]....
        /*02d8*/ 	.word	0xffffffff


	//   ....[55]....
        /*02dc*/ 	.word	0xffffffff


	//   ....[56]....
        /*02e0*/ 	.word	0xffffffff


	//   ....[57]....
        /*02e4*/ 	.word	0xffffffff


	//   ....[58]....
        /*02e8*/ 	.word	0xffffffff


	//   ....[59]....
        /*02ec*/ 	.word	0xffffffff


	//   ....[60]....
        /*02f0*/ 	.word	0xffffffff


	//   ....[61]....
        /*02f4*/ 	.word	0xffffffff


	//   ....[62]....
        /*02f8*/ 	.word	0xffffffff


	//   ....[63]....
        /*02fc*/ 	.word	0xffffffff


	//   ....[64]....
        /*0300*/ 	.word	0xffffffff


	//   ....[65]....
        /*0304*/ 	.word	0xffffffff


	//   ....[66]....
        /*0308*/ 	.word	0xffffffff


	//   ....[67]....
        /*030c*/ 	.word	0xffffffff


	//   ....[68]....
        /*0310*/ 	.word	0xffffffff


	//   ....[69]....
        /*0314*/ 	.word	0xffffffff


	//   ....[70]....
        /*0318*/ 	.word	0xffffffff


	//   ....[71]....
        /*031c*/ 	.word	0xffffffff


	//   ....[72]....
        /*0320*/ 	.word	0xffffffff


	//   ....[73]....
        /*0324*/ 	.word	0xffffffff


	//   ....[74]....
        /*0328*/ 	.word	0x0500000f


	//   ....[75]....
        /*032c*/ 	.word	0x0500000f


	//   ....[76]....
        /*0330*/ 	.word	0x0500000f


	//   ....[77]....
        /*0334*/ 	.word	0x0500000f


	//   ....[78]....
        /*0338*/ 	.word	0x0500000f


	//   ....[79]....
        /*033c*/ 	.word	0x0500000f


	//   ....[80]....
        /*0340*/ 	.word	0x0500000f


	//   ....[81]....
        /*0344*/ 	.word	0x0500000f


	//   ....[82]....
        /*0348*/ 	.word	0x0500000f


	//   ....[83]....
        /*034c*/ 	.word	0x0500000f


	//   ....[84]....
        /*0350*/ 	.word	0x0500000f


	//   ....[85]....
        /*0354*/ 	.word	0x0500000f


	//   ....[86]....
        /*0358*/ 	.word	0x0500000f


	//   ....[87]....
        /*035c*/ 	.word	0x0500000f


	//   ....[88]....
        /*0360*/ 	.word	0x0500000f


	//   ....[89]....
        /*0364*/ 	.word	0x0500000f


	//   ....[90]....
        /*0368*/ 	.word	0x0500000f


	//   ....[91]....
        /*036c*/ 	.word	0x0500000f


	//   ....[92]....
        /*0370*/ 	.word	0x0500000f


	//----- nvinfo : EIATTR_COOP_GROUP_INSTR_OFFSETS
	.align		4
.L_209:
        /*0374*/ 	.byte	0x04, 0x28
        /*0376*/ 	.short	(.L_211 - .L_210)


	//   ....[0]....
.L_210:
        /*0378*/ 	.word	0x00000060


	//   ....[1]....
        /*037c*/ 	.word	0x00000140


	//   ....[2]....
        /*0380*/ 	.word	0x00000190


	//   ....[3]....
        /*0384*/ 	.word	0x000003c0


	//   ....[4]....
        /*0388*/ 	.word	0x00000520


	//   ....[5]....
        /*038c*/ 	.word	0x00000640


	//   ....[6]....
        /*0390*/ 	.word	0x000007a0


	//   ....[7]....
        /*0394*/ 	.word	0x00001940


	//   ....[8]....
        /*0398*/ 	.word	0x00002710


	//   ....[9]....
        /*039c*/ 	.word	0x00003390


	//   ....[10]....
        /*03a0*/ 	.word	0x000039d0


	//   ....[11]....
        /*03a4*/ 	.word	0x00003b00


	//   ....[12]....
        /*03a8*/ 	.word	0x00004050


	//   ....[13]....
        /*03ac*/ 	.word	0x00004100


	//   ....[14]....
        /*03b0*/ 	.word	0x00006480


	//   ....[15]....
        /*03b4*/ 	.word	0x00006630


	//   ....[16]....
        /*03b8*/ 	.word	0x000073a0


	//   ....[17]....
        /*03bc*/ 	.word	0x000074c0


	//   ....[18]....
        /*03c0*/ 	.word	0x00007a50


	//   ....[19]....
        /*03c4*/ 	.word	0x00007ae0


	//   ....[20]....
        /*03c8*/ 	.word	0x00009ca0


	//   ....[21]....
        /*03cc*/ 	.word	0x00009cc0


	//   ....[22]....
        /*03d0*/ 	.word	0x0000a150


	//   ....[23]....
        /*03d4*/ 	.word	0x0000a1c0


	//   ....[24]....
        /*03d8*/ 	.word	0x0000be80


	//   ....[25]....
        /*03dc*/ 	.word	0x0000c350


	//   ....[26]....
        /*03e0*/ 	.word	0x0000d0e0


	//   ....[27]....
        /*03e4*/ 	.word	0x0000d1f0


	//   ....[28]....
        /*03e8*/ 	.word	0x0000d790


	//   ....[29]....
        /*03ec*/ 	.word	0x0000d7f0


	//   ....[30]....
        /*03f0*/ 	.word	0x0000e870


	//   ....[31]....
        /*03f4*/ 	.word	0x0000e8b0


	//   ....[32]....
        /*03f8*/ 	.word	0x0000e9c0


	//   ....[33]....
        /*03fc*/ 	.word	0x0000e9e0


	//   ....[34]....
        /*0400*/ 	.word	0x0000fe50


	//   ....[35]....
        /*0404*/ 	.word	0x0000ff30


	//   ....[36]....
        /*0408*/ 	.word	0x0000ff60


	//   ....[37]....
        /*040c*/ 	.word	0x0000ff90


	//   ....[38]....
        /*0410*/ 	.word	0x000106c0


	//   ....[39]....
        /*0414*/ 	.word	0x00010700


	//   ....[40]....
        /*0418*/ 	.word	0x00010810


	//   ....[41]....
        /*041c*/ 	.word	0x00010830


	//   ....[42]....
        /*0420*/ 	.word	0x00010940


	//   ....[43]....
        /*0424*/ 	.word	0x00010960


	//   ....[44]....
        /*0428*/ 	.word	0x00010a80


	//   ....[45]....
        /*042c*/ 	.word	0x00010aa0


	//   ....[46]....
        /*0430*/ 	.word	0x00011210


	//   ....[47]....
        /*0434*/ 	.word	0x00011230


	//   ....[48]....
        /*0438*/ 	.word	0x00011340


	//   ....[49]....
        /*043c*/ 	.word	0x00011360


	//   ....[50]....
        /*0440*/ 	.word	0x00011470


	//   ....[51]....
        /*0444*/ 	.word	0x00011490


	//   ....[52]....
        /*0448*/ 	.word	0x000115b0


	//   ....[53]....
        /*044c*/ 	.word	0x000115d0


	//   ....[54]....
        /*0450*/ 	.word	0x00011790


	//   ....[55]....
        /*0454*/ 	.word	0x000128d0


	//   ....[56]....
        /*0458*/ 	.word	0x00013360


	//   ....[57]....
        /*045c*/ 	.word	0x00013390


	//   ....[58]....
        /*0460*/ 	.word	0x00013460


	//   ....[59]....
        /*0464*/ 	.word	0x00013480


	//   ....[60]....
        /*0468*/ 	.word	0x00013520


	//   ....[61]....
        /*046c*/ 	.word	0x00013540


	//   ....[62]....
        /*0470*/ 	.word	0x000135e0


	//   ....[63]....
        /*0474*/ 	.word	0x00013600


	//   ....[64]....
        /*0478*/ 	.word	0x000136a0


	//   ....[65]....
        /*047c*/ 	.word	0x000136c0


	//   ....[66]....
        /*0480*/ 	.word	0x00013760


	//   ....[67]....
        /*0484*/ 	.word	0x00013780


	//   ....[68]....
        /*0488*/ 	.word	0x00013820


	//   ....[69]....
        /*048c*/ 	.word	0x00013840


	//   ....[70]....
        /*0490*/ 	.word	0x00013850


	//   ....[71]....
        /*0494*/ 	.word	0x00013860


	//   ....[72]....
        /*0498*/ 	.word	0x000165c0


	//   ....[73]....
        /*049c*/ 	.word	0x000167b0


	//   ....[74]....
        /*04a0*/ 	.word	0x00016e00


	//   ....[75]....
        /*04a4*/ 	.word	0x00016f80


	//   ....[76]....
        /*04a8*/ 	.word	0x00016fe0


	//   ....[77]....
        /*04ac*/ 	.word	0x00017140


	//   ....[78]....
        /*04b0*/ 	.word	0x00017190


	//   ....[79]....
        /*04b4*/ 	.word	0x000172b0


	//   ....[80]....
        /*04b8*/ 	.word	0x00017320


	//   ....[81]....
        /*04bc*/ 	.word	0x00017440


	//   ....[82]....
        /*04c0*/ 	.word	0x000174b0


	//   ....[83]....
        /*04c4*/ 	.word	0x000175d0


	//   ....[84]....
        /*04c8*/ 	.word	0x00017640


	//   ....[85]....
        /*04cc*/ 	.word	0x00017760


	//   ....[86]....
        /*04d0*/ 	.word	0x000177d0


	//   ....[87]....
        /*04d4*/ 	.word	0x000178f0


	//   ....[88]....
        /*04d8*/ 	.word	0x00017960


	//   ....[89]....
        /*04dc*/ 	.word	0x00017a80


	//   ....[90]....
        /*04e0*/ 	.word	0x00017ad0


	//   ....[91]....
        /*04e4*/ 	.word	0x00017df0


	//   ....[92]....
        /*04e8*/ 	.word	0x00017f10


	//----- nvinfo : EIATTR_REG_RECONFIG
	.align		4
.L_211:
        /*04ec*/ 	.byte	0x01, 0x54
	.zero		2


	//----- nvinfo : EIATTR_SYSCALL_OFFSETS
	.align		4
        /*04f0*/ 	.byte	0x04, 0x46
        /*04f2*/ 	.short	(.L_213 - .L_212)


	//   ....[0]....
.L_212:
        /*04f4*/ 	.word	0x00001b20


	//   ....[1]....
        /*04f8*/ 	.word	0x000124a0


	//   ....[2]....
        /*04fc*/ 	.word	0x000125f0


	//   ....[3]....
        /*0500*/ 	.word	0x000126e0


	//   ....[4]....
        /*0504*/ 	.word	0x00012f30


	//----- nvinfo : EIATTR_MBARRIER_INSTR_OFFSETS
	.align		4
.L_213:
        /*0508*/ 	.byte	0x04, 0x39
        /*050a*/ 	.short	(.L_215 - .L_214)


	//   ....[0]....
.L_214:
        /*050c*/ 	.word	0x00000270
        /*0510*/ 	.word	0x000000ff
        /*0514*/ 	.word	0x00030800
        /*0518*/ 	.short	0x0100
        /*051a*/ 	.byte	0x08
	.zero		1


	//   ....[1]....
        /*051c*/ 	.word	0x00000280
        /*0520*/ 	.word	0x000000ff
        /*0524*/ 	.word	0x00030820
        /*0528*/ 	.short	0x0100
        /*052a*/ 	.byte	0x08
	.zero		1


	//   ....[2]....
        /*052c*/ 	.word	0x00000370
        /*0530*/ 	.word	0x000000ff
        /*0534*/ 	.word	0x00030830
        /*0538*/ 	.short	0x0100
        /*053a*/ 	.byte	0x08
	.zero		1


	//   ....[3]....
        /*053c*/ 	.word	0x00000380
        /*0540*/ 	.word	0x000000ff
        /*0544*/ 	.word	0x00030840
        /*0548*/ 	.short	0x0100
        /*054a*/ 	.byte	0x08
	.zero		1


	//   ....[4]....
        /*054c*/ 	.word	0x00000390
        /*0550*/ 	.word	0x000000ff
        /*0554*/ 	.word	0x00030838
        /*0558*/ 	.short	0x0100
        /*055a*/ 	.byte	0x08
	.zero		1


	//   ....[5]....
        /*055c*/ 	.word	0x000003a0
        /*0560*/ 	.word	0x000000ff
        /*0564*/ 	.word	0x00030848
        /*0568*/ 	.short	0x0100
        /*056a*/ 	.byte	0x08
	.zero		1


	//   ....[6]....
        /*056c*/ 	.word	0x000004d0
        /*0570*/ 	.word	0x000000ff
        /*0574*/ 	.word	0x00030850
        /*0578*/ 	.short	0x0100
        /*057a*/ 	.byte	0x08
	.zero		1


	//   ....[7]....
        /*057c*/ 	.word	0x000004e0
        /*0580*/ 	.word	0x000000ff
        /*0584*/ 	.word	0x00030860
        /*0588*/ 	.short	0x0100
        /*058a*/ 	.byte	0x08
	.zero		1


	//   ....[8]....
        /*058c*/ 	.word	0x000004f0
        /*0590*/ 	.word	0x000000ff
        /*0594*/ 	.word	0x00030858
        /*0598*/ 	.short	0x0100
        /*059a*/ 	.byte	0x08
	.zero		1


	//   ....[9]....
        /*059c*/ 	.word	0x00000500
        /*05a0*/ 	.word	0x000000ff
        /*05a4*/ 	.word	0x00030868
        /*05a8*/ 	.short	0x0100
        /*05aa*/ 	.byte	0x08
	.zero		1


	//   ....[10]....
        /*05ac*/ 	.word	0x000005f0
        /*05b0*/ 	.word	0x000000ff
        /*05b4*/ 	.word	0x00030870
        /*05b8*/ 	.short	0x0100
        /*05ba*/ 	.byte	0x06
	.zero		1


	//   ....[11]....
        /*05bc*/ 	.word	0x00000600
        /*05c0*/ 	.word	0x000000ff
        /*05c4*/ 	.word	0x00030880
        /*05c8*/ 	.short	0x0100
        /*05ca*/ 	.byte	0x06
	.zero		1


	//   ....[12]....
        /*05cc*/ 	.word	0x00000610
        /*05d0*/ 	.word	0x000000ff
        /*05d4*/ 	.word	0x00030878
        /*05d8*/ 	.short	0x0100
        /*05da*/ 	.byte	0x06
	.zero		1


	//   ....[13]....
        /*05dc*/ 	.word	0x00000620
        /*05e0*/ 	.word	0x000000ff
        /*05e4*/ 	.word	0x00030888
        /*05e8*/ 	.short	0x0100
        /*05ea*/ 	.byte	0x06
	.zero		1


	//   ....[14]....
        /*05ec*/ 	.word	0x00000750
        /*05f0*/ 	.word	0x000000ff
        /*05f4*/ 	.word	0x00030890
        /*05f8*/ 	.short	0x0100
        /*05fa*/ 	.byte	0x08
	.zero		1


	//   ....[15]....
        /*05fc*/ 	.word	0x00000760
        /*0600*/ 	.word	0x000000ff
        /*0604*/ 	.word	0x000308a0
        /*0608*/ 	.short	0x0100
        /*060a*/ 	.byte	0x08
	.zero		1


	//   ....[16]....
        /*060c*/ 	.word	0x00000770
        /*0610*/ 	.word	0x000000ff
        /*0614*/ 	.word	0x00030898
        /*0618*/ 	.short	0x0100
        /*061a*/ 	.byte	0x08
	.zero		1


	//   ....[17]....
        /*061c*/ 	.word	0x00000780
        /*0620*/ 	.word	0x000000ff
        /*0624*/ 	.word	0x000308a8
        /*0628*/ 	.short	0x0100
        /*062a*/ 	.byte	0x08
	.zero		1


	//   ....[18]....
        /*062c*/ 	.word	0x000008b0
        /*0630*/ 	.word	0x000000ff
        /*0634*/ 	.word	0x000308b0
        /*0638*/ 	.short	0x0100
        /*063a*/ 	.byte	0x08
	.zero		1


	//   ....[19]....
        /*063c*/ 	.word	0x000008c0
        /*0640*/ 	.word	0x000000ff
        /*0644*/ 	.word	0x000308c0
        /*0648*/ 	.short	0x0100
        /*064a*/ 	.byte	0x08
	.zero		1


	//   ....[20]....
        /*064c*/ 	.word	0x000008d0
        /*0650*/ 	.word	0x000000ff
        /*0654*/ 	.word	0x000308b8
        /*0658*/ 	.short	0x0100
        /*065a*/ 	.byte	0x08
	.zero		1


	//   ....[21]....
        /*065c*/ 	.word	0x000008e0
        /*0660*/ 	.word	0x000000ff
        /*0664*/ 	.word	0x000308c8
        /*0668*/ 	.short	0x0100
        /*066a*/ 	.byte	0x08
	.zero		1


	//   ....[22]....
        /*066c*/ 	.word	0x00001bc0
        /*0670*/ 	.word	0x000000ff
        /*0674*/ 	.word	0x00030800
        /*0678*/ 	.short	0x010a
        /*067a*/ 	.byte	0x26
	.zero		1


	//   ....[23]....
        /*067c*/ 	.word	0x00001c40
        /*0680*/ 	.word	0x0000000b
        /*0684*/ 	.word	0x00030830
        /*0688*/ 	.short	0x010a
        /*068a*/ 	.byte	0x3f
	.zero		1


	//   ....[24]....
        /*068c*/ 	.word	0x00001ce0
        /*0690*/ 	.word	0x0000000b
        /*0694*/ 	.word	0x00030830
        /*0698*/ 	.short	0x010a
        /*069a*/ 	.byte	0x3f
	.zero		1


	//   ....[25]....
        /*069c*/ 	.word	0x00002750
        /*06a0*/ 	.word	0x00000004
        /*06a4*/ 	.word	0x00000000
        /*06a8*/ 	.short	0x0101
        /*06aa*/ 	.byte	0x3f
	.zero		1


	//   ....[26]....
        /*06ac*/ 	.word	0x00004fa0
        /*06b0*/ 	.word	0x000000ff
        /*06b4*/ 	.word	0x00030830
        /*06b8*/ 	.short	0x010a
        /*06ba*/ 	.byte	0x07
	.zero		1


	//   ....[27]....
        /*06bc*/ 	.word	0x00004fe0
        /*06c0*/ 	.word	0x000000ff
        /*06c4*/ 	.word	0x00030830
        /*06c8*/ 	.short	0x010a
        /*06ca*/ 	.byte	0x07
	.zero		1


	//   ....[28]....
        /*06cc*/ 	.word	0x00005aa0
        /*06d0*/ 	.word	0x000000ff
        /*06d4*/ 	.word	0x00030850
        /*06d8*/ 	.short	0x010a
        /*06da*/ 	.byte	0x06
	.zero		1


	//   ....[29]....
        /*06dc*/ 	.word	0x00005ae0
        /*06e0*/ 	.word	0x000000ff
        /*06e4*/ 	.word	0x00030850
        /*06e8*/ 	.short	0x010a
        /*06ea*/ 	.byte	0x06
	.zero		1


	//   ....[30]....
        /*06ec*/ 	.word	0x00006490
        /*06f0*/ 	.word	0x0000000c
        /*06f4*/ 	.word	0x00000000
        /*06f8*/ 	.short	0x0101
        /*06fa*/ 	.byte	0x3f
	.zero		1


	//   ....[31]....
        /*06fc*/ 	.word	0x00007f50
        /*0700*/ 	.word	0x00000005
        /*0704*/ 	.word	0x00000000
        /*0708*/ 	.short	0x0101
        /*070a*/ 	.byte	0x3f
	.zero		1


	//   ....[32]....
        /*070c*/ 	.word	0x00008830
        /*0710*/ 	.word	0x000000ff
        /*0714*/ 	.word	0x00030830
        /*0718*/ 	.short	0x010a
        /*071a*/ 	.byte	0x06
	.zero		1


	//   ....[33]....
        /*071c*/ 	.word	0x00008870
        /*0720*/ 	.word	0x000000ff
        /*0724*/ 	.word	0x00030830
        /*0728*/ 	.short	0x010a
        /*072a*/ 	.byte	0x06
	.zero		1


	//   ....[34]....
        /*072c*/ 	.word	0x00009330
        /*0730*/ 	.word	0x000000ff
        /*0734*/ 	.word	0x00030850
        /*0738*/ 	.short	0x010a
        /*073a*/ 	.byte	0x0a
	.zero		1


	//   ....[35]....
        /*073c*/ 	.word	0x00009370
        /*0740*/ 	.word	0x000000ff
        /*0744*/ 	.word	0x00030850
        /*0748*/ 	.short	0x010a
        /*074a*/ 	.byte	0x0a
	.zero		1


	//   ....[36]....
        /*074c*/ 	.word	0x0000a6b0
        /*0750*/ 	.word	0x0000000d
        /*0754*/ 	.word	0x00000000
        /*0758*/ 	.short	0x0101
        /*075a*/ 	.byte	0x3f
	.zero		1


	//   ....[37]....
        /*075c*/ 	.word	0x0000a6f0
        /*0760*/ 	.word	0x00000088
        /*0764*/ 	.word	0x00000000
        /*0768*/ 	.short	0x0101
        /*076a*/ 	.byte	0x3f
	.zero		1


	//   ....[38]....
        /*076c*/ 	.word	0x0000acc0
        /*0770*/ 	.word	0x000000ff
        /*0774*/ 	.word	0x00030830
        /*0778*/ 	.short	0x010a
        /*077a*/ 	.byte	0x06
	.zero		1


	//   ....[39]....
        /*077c*/ 	.word	0x0000ad00
        /*0780*/ 	.word	0x000000ff
        /*0784*/ 	.word	0x00030830
        /*0788*/ 	.short	0x010a
        /*078a*/ 	.byte	0x06
	.zero		1


	//   ....[40]....
        /*078c*/ 	.word	0x0000b7c0
        /*0790*/ 	.word	0x000000ff
        /*0794*/ 	.word	0x00030850
        /*0798*/ 	.short	0x010a
        /*079a*/ 	.byte	0x0a
	.zero		1


	//   ....[41]....
        /*079c*/ 	.word	0x0000b800
        /*07a0*/ 	.word	0x000000ff
        /*07a4*/ 	.word	0x00030850
        /*07a8*/ 	.short	0x010a
        /*07aa*/ 	.byte	0x0a
	.zero		1


	//   ....[42]....
        /*07ac*/ 	.word	0x0000c1d0
        /*07b0*/ 	.word	0x00000002
        /*07b4*/ 	.word	0x00000000
        /*07b8*/ 	.short	0x0101
        /*07ba*/ 	.byte	0x3f
	.zero		1


	//   ....[43]....
        /*07bc*/ 	.word	0x0000db50
        /*07c0*/ 	.word	0x0000007d
        /*07c4*/ 	.word	0x00000000
        /*07c8*/ 	.short	0x0101
        /*07ca*/ 	.byte	0x3f
	.zero		1


	//   ....[44]....
        /*07cc*/ 	.word	0x0000e7e0
        /*07d0*/ 	.word	0x000000ff
        /*07d4*/ 	.word	0x00030850
        /*07d8*/ 	.short	0x010a
        /*07da*/ 	.byte	0x05
	.zero		1


	//   ....[45]....
        /*07dc*/ 	.word	0x0000e820
        /*07e0*/ 	.word	0x000000ff
        /*07e4*/ 	.word	0x00030850
        /*07e8*/ 	.short	0x010a
        /*07ea*/ 	.byte	0x05
	.zero		1


	//   ....[46]....
        /*07ec*/ 	.word	0x0000eff0
        /*07f0*/ 	.word	0x00000007
        /*07f4*/ 	.word	0x00000000
        /*07f8*/ 	.short	0x0101
        /*07fa*/ 	.byte	0x3f
	.zero		1


	//   ....[47]....
        /*07fc*/ 	.word	0x000106f0
        /*0800*/ 	.word	0x00000010
        /*0804*/ 	.word	0x00000000
        /*0808*/ 	.short	0x0101
        /*080a*/ 	.byte	0x3f
	.zero		1


	//   ....[48]....
        /*080c*/ 	.word	0x00012af0
        /*0810*/ 	.word	0x00000000
        /*0814*/ 	.word	0x00030840
        /*0818*/ 	.short	0x010a
        /*081a*/ 	.byte	0x3f
	.zero		1


	//   ....[49]....
        /*081c*/ 	.word	0x000139d0
        /*0820*/ 	.word	0x00000011
        /*0824*/ 	.word	0x00030800
        /*0828*/ 	.short	0x0107
        /*082a*/ 	.byte	0x3f
	.zero		1


	//   ....[50]....
        /*082c*/ 	.word	0x00013ae0
        /*0830*/ 	.word	0x00000011
        /*0834*/ 	.word	0x00030800
        /*0838*/ 	.short	0x0101
        /*083a*/ 	.byte	0x3f
	.zero		1


	//   ....[51]....
        /*083c*/ 	.word	0x00013b00
        /*0840*/ 	.word	0x00000011
        /*0844*/ 	.word	0x00030820
        /*0848*/ 	.short	0x010a
        /*084a*/ 	.byte	0x3f
	.zero		1


	//   ....[52]....
        /*084c*/ 	.word	0x00013e40
        /*0850*/ 	.word	0x00000003
        /*0854*/ 	.word	0x00030840
        /*0858*/ 	.short	0x010a
        /*085a*/ 	.byte	0x3f
	.zero		1


	//   ....[53]....
        /*085c*/ 	.word	0x000142d0
        /*0860*/ 	.word	0x00000003
        /*0864*/ 	.word	0x00000060
        /*0868*/ 	.short	0x010a
        /*086a*/ 	.byte	0x3f
	.zero		1


	//   ....[54]....
        /*086c*/ 	.word	0x00014a30
        /*0870*/ 	.word	0x00000003
        /*0874*/ 	.word	0x00030840
        /*0878*/ 	.short	0x010a
        /*087a*/ 	.byte	0x3f
	.zero		1


	//   ....[55]....
        /*087c*/ 	.word	0x00014ec0
        /*0880*/ 	.word	0x00000009
        /*0884*/ 	.word	0x00000060
        /*0888*/ 	.short	0x010a
        /*088a*/ 	.byte	0x3f
	.zero		1


	//   ....[56]....
        /*088c*/ 	.word	0x00015560
        /*0890*/ 	.word	0x00000002
        /*0894*/ 	.word	0x00030840
        /*0898*/ 	.short	0x010a
        /*089a*/ 	.byte	0x3f
	.zero		1


	//   ....[57]....
        /*089c*/ 	.word	0x000159f0
        /*08a0*/ 	.word	0x00000002
        /*08a4*/ 	.word	0x00000060
        /*08a8*/ 	.short	0x010a
        /*08aa*/ 	.byte	0x3f
	.zero		1


	//   ....[58]....
        /*08ac*/ 	.word	0x00016040
        /*08b0*/ 	.word	0x00000002
        /*08b4*/ 	.word	0x00030860
        /*08b8*/ 	.short	0x010a
        /*08ba*/ 	.byte	0x3f
	.zero		1


	//   ....[59]....
        /*08bc*/ 	.word	0x00016730
        /*08c0*/ 	.word	0x00000000
        /*08c4*/ 	.word	0x00030820
        /*08c8*/ 	.short	0x010a
        /*08ca*/ 	.byte	0x3f
	.zero		1


	//   ....[60]....
        /*08cc*/ 	.word	0x00016920
        /*08d0*/ 	.word	0x00000006
        /*08d4*/ 	.word	0x00000000
        /*08d8*/ 	.short	0x010a
        /*08da*/ 	.byte	0x3f
	.zero		1


	//   ....[61]....
        /*08dc*/ 	.word	0x00016970
        /*08e0*/ 	.word	0x00000003
        /*08e4*/ 	.word	0x00000000
        /*08e8*/ 	.short	0x010a
        /*08ea*/ 	.byte	0x3f
	.zero		1


	//   ....[62]....
        /*08ec*/ 	.word	0x000169d0
        /*08f0*/ 	.word	0x00000012
        /*08f4*/ 	.word	0x00000000
        /*08f8*/ 	.short	0x010a
        /*08fa*/ 	.byte	0x3f
	.zero		1


	//   ....[63]....
        /*08fc*/ 	.word	0x00016a00
        /*0900*/ 	.word	0x00000003
        /*0904*/ 	.word	0x00000000
        /*0908*/ 	.short	0x010a
        /*090a*/ 	.byte	0x3f
	.zero		1


	//   ....[64]....
        /*090c*/ 	.word	0x00016a70
        /*0910*/ 	.word	0x00000003
        /*0914*/ 	.word	0x00030800
        /*0918*/ 	.short	0x010a
        /*091a*/ 	.byte	0x3f
	.zero		1


	//   ....[65]....
        /*091c*/ 	.word	0x00016ac0
        /*0920*/ 	.word	0x0000000b
        /*0924*/ 	.word	0x00030830
        /*0928*/ 	.short	0x010a
        /*092a*/ 	.byte	0x3f
	.zero		1


	//   ....[66]....
        /*092c*/ 	.word	0x00016b20
        /*0930*/ 	.word	0x0000000c
        /*0934*/ 	.word	0x00030830
        /*0938*/ 	.short	0x010a
        /*093a*/ 	.byte	0x3f
	.zero		1


	//   ....[67]....
        /*093c*/ 	.word	0x00016b80
        /*0940*/ 	.word	0x00000009
        /*0944*/ 	.word	0x00030850
        /*0948*/ 	.short	0x010a
        /*094a*/ 	.byte	0x3f
	.zero		1


	//   ....[68]....
        /*094c*/ 	.word	0x00016be0
        /*0950*/ 	.word	0x00000004
        /*0954*/ 	.word	0x00030830
        /*0958*/ 	.short	0x010a
        /*095a*/ 	.byte	0x3f
	.zero		1


	//   ....[69]....
        /*095c*/ 	.word	0x00016c40
        /*0960*/ 	.word	0x00000003
        /*0964*/ 	.word	0x00030850
        /*0968*/ 	.short	0x010a
        /*096a*/ 	.byte	0x3f
	.zero		1


	//   ....[70]....
        /*096c*/ 	.word	0x00016ca0
        /*0970*/ 	.word	0x00000004
        /*0974*/ 	.word	0x00030830
        /*0978*/ 	.short	0x010a
        /*097a*/ 	.byte	0x3f
	.zero		1


	//   ....[71]....
        /*097c*/ 	.word	0x00016d00
        /*0980*/ 	.word	0x00000003
        /*0984*/ 	.word	0x00030850
        /*0988*/ 	.short	0x010a
        /*098a*/ 	.byte	0x3f
	.zero		1


	//   ....[72]....
        /*098c*/ 	.word	0x00016d60
        /*0990*/ 	.word	0x00000007
        /*0994*/ 	.word	0x00030850
        /*0998*/ 	.short	0x010a
        /*099a*/ 	.byte	0x3f
	.zero		1


	//   ....[73]....
        /*099c*/ 	.word	0x00016eb0
        /*09a0*/ 	.word	0x00000000
        /*09a4*/ 	.word	0x00030840
        /*09a8*/ 	.short	0x010a
        /*09aa*/ 	.byte	0x3f
	.zero		1


	//   ....[74]....
        /*09ac*/ 	.word	0x00017b10
        /*09b0*/ 	.word	0x00000011
        /*09b4*/ 	.word	0x00030820
        /*09b8*/ 	.short	0x010a
        /*09ba*/ 	.byte	0x3f
	.zero		1


	//   ....[75]....
        /*09bc*/ 	.word	0x00017b60
        /*09c0*/ 	.word	0x00000003
        /*09c4*/ 	.word	0x00030840
        /*09c8*/ 	.short	0x010a
        /*09ca*/ 	.byte	0x3f
	.zero		1


	//   ....[76]....
        /*09cc*/ 	.word	0x00017bb0
        /*09d0*/ 	.word	0x00000003
        /*09d4*/ 	.word	0x00000060
        /*09d8*/ 	.short	0x010a
        /*09da*/ 	.byte	0x3f
	.zero		1


	//   ....[77]....
        /*09dc*/ 	.word	0x00017c00
        /*09e0*/ 	.word	0x00000003
        /*09e4*/ 	.word	0x00030840
        /*09e8*/ 	.short	0x010a
        /*09ea*/ 	.byte	0x3f
	.zero		1


	//   ....[78]....
        /*09ec*/ 	.word	0x00017c50
        /*09f0*/ 	.word	0x00000009
        /*09f4*/ 	.word	0x00000060
        /*09f8*/ 	.short	0x010a
        /*09fa*/ 	.byte	0x3f
	.zero		1


	//   ....[79]....
        /*09fc*/ 	.word	0x00017ca0
        /*0a00*/ 	.word	0x00000002
        /*0a04*/ 	.word	0x00030840
        /*0a08*/ 	.short	0x010a
        /*0a0a*/ 	.byte	0x3f
	.zero		1


	//   ....[80]....
        /*0a0c*/ 	.word	0x00017cf0
        /*0a10*/ 	.word	0x00000002
        /*0a14*/ 	.word	0x00000060
        /*0a18*/ 	.short	0x010a
        /*0a1a*/ 	.byte	0x3f
	.zero		1


	//   ....[81]....
        /*0a1c*/ 	.word	0x00017d40
        /*0a20*/ 	.word	0x00000002
        /*0a24*/ 	.word	0x00030860
        /*0a28*/ 	.short	0x010a
        /*0a2a*/ 	.byte	0x3f
	.zero		1


	//   ....[82]....
        /*0a2c*/ 	.word	0x00017e30
        /*0a30*/ 	.word	0x00000000
        /*0a34*/ 	.word	0x00030820
        /*0a38*/ 	.short	0x010a
        /*0a3a*/ 	.byte	0x3f
	.zero		1


	//   ....[83]....
        /*0a3c*/ 	.word	0x00017fd0
        /*0a40*/ 	.word	0x00000006
        /*0a44*/ 	.word	0x00000000
        /*0a48*/ 	.short	0x010a
        /*0a4a*/ 	.byte	0x3f
	.zero		1


	//   ....[84]....
        /*0a4c*/ 	.word	0x00018020
        /*0a50*/ 	.word	0x00000003
        /*0a54*/ 	.word	0x00000000
        /*0a58*/ 	.short	0x010a
        /*0a5a*/ 	.byte	0x3f
	.zero		1


	//   ....[85]....
        /*0a5c*/ 	.word	0x00018070
        /*0a60*/ 	.word	0x00000012
        /*0a64*/ 	.word	0x00000000
        /*0a68*/ 	.short	0x010a
        /*0a6a*/ 	.byte	0x3f
	.zero		1


	//----- nvinfo : EIATTR_NUM_MBARRIERS
	.align		4
.L_215:
        /*0a6c*/ 	.byte	0x03, 0x38
        /*0a6e*/ 	.short	0x0016


	//----- nvinfo : EIATTR_EXIT_INSTR_OFFSETS
	.align		4
        /*0a70*/ 	.byte	0x04, 0x1c
        /*0a72*/ 	.short	(.L_217 - .L_216)


	//   ....[0]....
.L_216:
        /*0a74*/ 	.word	0x00000a10


	//   ....[1]....
        /*0a78*/ 	.word	0x00011720


	//   ....[2]....
        /*0a7c*/ 	.word	0x00016a50


	//----- nvinfo : EIATTR_MAX_THREADS
	.align		4
.L_217:
        /*0a80*/ 	.byte	0x04, 0x05
        /*0a82*/ 	.short	(.L_219 - .L_218)
.L_218:
        /*0a84*/ 	.word	0x00000180
        /*0a88*/ 	.word	0x00000001
        /*0a8c*/ 	.word	0x00000001


	//----- nvinfo : EIATTR_CRS_STACK_SIZE
	.align		4
.L_219:
        /*0a90*/ 	.byte	0x04, 0x1e
        /*0a92*/ 	.short	(.L_221 - .L_220)
.L_220:
        /*0a94*/ 	.word	0x00000000


	//----- nvinfo : EIATTR_CBANK_PARAM_SIZE
	.align		4
.L_221:
        /*0a98*/ 	.byte	0x03, 0x19
        /*0a9a*/ 	.short	0x0af0


	//----- nvinfo : EIATTR_PARAM_CBANK
	.align		4
        /*0a9c*/ 	.byte	0x04, 0x0a
        /*0a9e*/ 	.short	(.L_223 - .L_222)
	.align		4
.L_222:
        /*0aa0*/ 	.word	index@(.nv.constant0._ZN7cutlass13device_kernelIN5flash11enable_sm90INS1_16FlashAttnFwdSm90INS1_25CollectiveMainloopFwdSm90ILi2EN4cute5tupleIJNS5_1CILi1EEES8_S8_EEENS6_IJNS7_ILi128EEENS7_ILi96EEENS7_ILi192EEEEEELi192ENS_6half_tEfNS_4arch4Sm90ELb0ELb1ELb1ELb0ELb0ELb0ELb0ELb1ELb1ELb1ELb0ELb0EEENS1_21CollectiveEpilogueFwdINS6_IJSA_SC_SB_EEES9_SE_SG_Li256ELb0ELb1ELb0ELb0EEENS1_30DynamicPersistentTileSchedulerILi256ELi128ELb0ELb1ELb1EEEEEEEEEvNT_6ParamsE)
        /*0aa4*/ 	.short	0x0210
        /*0aa6*/ 	.short	0x0af0


	//----- nvinfo : EIATTR_SW_WAR
	.align		4
.L_223:
        /*0aa8*/ 	.byte	0x04, 0x36
        /*0aaa*/ 	.short	(.L_225 - .L_224)
.L_224:
        /*0aac*/ 	.word	0x00000008
.L_225:


//--------------------- .nv.info._ZN7cutlass13device_kernelIN5flash11enable_sm90INS1_16FlashAttnFwdSm90INS1_25CollectiveMainloopFwdSm90ILi2EN4cute5tupleIJNS5_1CILi1EEES8_S8_EEENS6_IJNS7_ILi128EEENS7_ILi96EEENS7_ILi192EEEEEELi192ENS_6half_tEfNS_4arch4Sm90ELb0ELb1ELb1ELb1ELb0ELb0ELb0ELb1ELb1ELb1ELb0ELb0EEENS1_21CollectiveEpilogueFwdINS6_IJSA_SC_SB_EEES9_SE_SG_Li256ELb1ELb1ELb0ELb0EEENS1_36VarlenDynamicPersistentTileSchedulerILi128ELi96ELi256ELi128ELb0ELb1ELb1ELb1ELb0ELb1EEEEEEEEEvNT_6ParamsE --------------------------
	.section	.nv.info._ZN7cutlass13device_kernelIN5flash11enable_sm90INS1_16FlashAttnFwdSm90INS1_25CollectiveMainloopFwdSm90ILi2EN4cute5tupleIJNS5_1CILi1EEES8_S8_EEENS6_IJNS7_ILi128EEENS7_ILi96EEENS7_ILi192EEEEEELi192ENS_6half_tEfNS_4arch4Sm90ELb0ELb1ELb1ELb1ELb0ELb0ELb0ELb1ELb1ELb1ELb0ELb0EEENS1_21CollectiveEpilogueFwdINS6_IJSA_SC_SB_EEES9_SE_SG_Li256ELb1ELb1ELb0ELb0EEENS1_36VarlenDynamicPersistentTileSchedulerILi128ELi96ELi256ELi128ELb0ELb1ELb1ELb1ELb0ELb1EEEEEEEEEvNT_6ParamsE,"",@"SHT_CUDA_INFO"
	.sectionflags	@""
	.align	4


	//----- nvinfo : EIATTR_CUDA_API_VERSION
	.align		4
        /*0000*/ 	.byte	0x04, 0x37
        /*0002*/ 	.short	(.L_227 - .L_226)
.L_226:
        /*0004*/ 	.word	0x00000082


	//----- nvinfo : EIATTR_KPARAM_INFO
	.align		4
.L_227:
        /*0008*/ 	.byte	0x04, 0x17
        /*000a*/ 	.short	(.L_229 - .L_228)
.L_228:
        /*000c*/ 	.word	0x00000000
        /*0010*/ 	.short	0x0000
        /*0012*/ 	.short	0x0070
        /*0014*/ 	.byte	0x00, 0xf0, 0x01, 0x2a


	//----- nvinfo : EIATTR_SPARSE_MMA_MASK
	.align		4
.L_229:
        /*0018*/ 	.byte	0x03, 0x50
        /*001a*/ 	.short	0x0000


	//----- nvinfo : EIATTR_MAXREG_COUNT
	.align		4
        /*001c*/ 	.byte	0x03, 0x1b
        /*001e*/ 	.short	0x00a8


	//----- nvinfo : EIATTR_NUM_BARRIERS
	.align		4
        /*0020*/ 	.byte	0x02, 0x4c
        /*0022*/ 	.byte	0x09
	.zero		1


	//----- nvinfo : EIATTR_EXTERNS
	.align		4
        /*0024*/ 	.byte	0x04, 0x0f
        /*0026*/ 	.short	(.L_231 - .L_230)


	//   ....[0]....
	.align		4
.L_230:
        /*0028*/ 	.word	index@(__assertfail)


	//----- nvinfo : EIATTR_ANNOTATIONS
	.align		4
.L_231:
        /*002c*/ 	.byte	0x04, 0x55
        /*002e*/ 	.short	(.L_233 - .L_232)


	//   ....[0]....
.L_232:
        /* <DEDUP_REMOVED lines=65> */


	//----- nvinfo : EIATTR_MERCURY_ISA_VERSION
	.align		4
.L_233:
        /*0428*/ 	.byte	0x03, 0x5f
        /*042a*/ 	.short	0x0101


	//----- nvinfo : EIATTR_UNUSED_LOAD_BYTE_OFFSET
	.align		4
        /*042c*/ 	.byte	0x04, 0x44
        /*042e*/ 	.short	(.L_235 - .L_234)


	//   ....[0]....
.L_234:
        /*0430*/ 	.word	0x00000a10
        /*0434*/ 	.word	0x0000fff0


	//   ....[1]....
        /*0438*/ 	.word	0x0000f470
        /*043c*/ 	.word	0x0000fff0


	//----- nvinfo : EIATTR_INT_WARP_WIDE_INSTR_OFFSETS
	.align		4
.L_235:
        /*0440*/ 	.byte	0x04, 0x31
        /*0442*/ 	.short	(.L_237 - .L_236)


	//   ....[0]....
.L_236:
        /*0444*/ 	.word	0x00000130


	//   ....[1]....
        /*0448*/ 	.word	0x00000170


	//   ....[2]....
        /*044c*/ 	.word	0x000001e0


	//   ....[3]....
        /*0450*/ 	.word	0x000133e0


	//   ....[4]....
        /*0454*/ 	.word	0x00013480


	//   ....[5]....
        /*0458*/ 	.word	0x000173c0


	//   ....[6]....
        /*045c*/ 	.word	0x00017430


	//----- nvinfo : EIATTR_COOP_GROUP_MASK_REGIDS
	.align		4
.L_237:
        /*0460*/ 	.byte	0x04, 0x29
        /*0462*/ 	.short	(.L_239 - .L_238)


	//   ....[0]....
.L_238:
        /*0464*/ 	.word	0xffffffff


	//   ....[1]....
        /*0468*/ 	.word	0xffffffff


	//   ....[2]....
        /*046c*/ 	.word	0xffffffff


	//   ....[3]....
        /*0470*/ 	.word	0xffffffff


	//   ....[4]....
        /*0474*/ 	.word	0xffffffff


	//   ....[5]....
        /*0478*/ 	.word	0xffffffff


	//   ....[6]....
        /*047c*/ 	.word	0xffffffff


	//   ....[7]....
        /*0480*/ 	.word	0xffffffff


	//   ....[8]....
        /*0484*/ 	.word	0xffffffff


	//   ....[9]....
        /*0488*/ 	.word	0xffffffff


	//   ....[10]....
        /*048c*/ 	.word	0xffffffff


	//   ....[11]....
        /*0490*/ 	.word	0xffffffff


	//   ....[12]....
        /*0494*/ 	.word	0xffffffff


	//   ....[13]....
        /*0498*/ 	.word	0xffffffff


	//   ....[14]....
        /*049c*/ 	.word	0xffffffff


	//   ....[15]....
        /*04a0*/ 	.word	0xffffffff


	//   ....[16]....
        /*04a4*/ 	.word	0xffffffff


	//   ....[17]....
        /*04a8*/ 	.word	0xffffffff


	//   ....[18]....
        /*04ac*/ 	.word	0xffffffff


	//   ....[19]....
        /*04b0*/ 	.word	0xffffffff


	//   ....[20]....
        /*04b4*/ 	.word	0xffffffff


	//   ....[21]....
        /*04b8*/ 	.word	0xffffffff


	//   ....[22]....
        /*04bc*/ 	.word	0xffffffff


	//   ....[23]....
        /*04c0*/ 	.word	0xffffffff


	//   ....[24]....
        /*04c4*/ 	.word	0xffffffff


	//   ....[25]....
        /*04c8*/ 	.word	0xffffffff


	//   ....[26]....
        /*04cc*/ 	.word	0xffffffff


	//   ....[27]....
        /*04d0*/ 	.word	0xffffffff


	//   ....[28]....
        /*04d4*/ 	.word	0xffffffff


	//   ....[29]....
        /*04d8*/ 	.word	0xffffffff


	//   ....[30]....
        /*04dc*/ 	.word	0xffffffff


	//   ....[31]....
        /*04e0*/ 	.word	0xffffffff


	//   ....[32]....
        /*04e4*/ 	.word	0xffffffff


	//   ....[33]....
        /*04e8*/ 	.word	0xffffffff


	//   ....[34]....
        /*04ec*/ 	.word	0xffffffff


	//   ....[35]....
        /*04f0*/ 	.word	0xffffffff


	//   ....[36]....
        /*04f4*/ 	.word	0xffffffff


	//   ....[37]....
        /*04f8*/ 	.word	0xffffffff


	//   ....[38]....
        /*04fc*/ 	.word	0xffffffff


	//   ....[39]....
        /*0500*/ 	.word	0xffffffff


	//   ....[40]....
        /*0504*/ 	.word	0xffffffff


	//   ....[41]....
        /*0508*/ 	.word	0xffffffff


	//   ....[42]....
        /*050c*/ 	.word	0xffffffff


	//   ....[43]....
        /*0510*/ 	.word	0xffffffff


	//   ....[44]....
        /*0514*/ 	.word	0xffffffff


	//   ....[45]....
        /*0518*/ 	.word	0xffffffff


	//   ....[46]....
        /*051c*/ 	.word	0xffffffff


	//   ....[47]....
        /*0520*/ 	.word	0xffffffff


	//   ....[48]....
        /*0524*/ 	.word	0xffffffff


	//   ....[49]....
        /*0528*/ 	.word	0xffffffff


	//   ....[50]....
        /*052c*/ 	.word	0xffffffff


	//   ....[51]....
        /*0530*/ 	.word	0xffffffff


	//   ....[52]....
        /*0534*/ 	.word	0xffffffff


	//   ....[53]....
        /*0538*/ 	.word	0xffffffff


	//   ....[54]....
        /*053c*/ 	.word	0xffffffff


	//   ....[55]....
        /*0540*/ 	.word	0xffffffff


	//   ....[56]....
        /*0544*/ 	.word	0xffffffff


	//   ....[57]....
        /*0548*/ 	.word	0xffffffff


	//   ....[58]....
        /*054c*/ 	.word	0xffffffff


	//   ....[59]....
        /*0550*/ 	.word	0xffffffff


	//   ....[60]....
        /*0554*/ 	.word	0xffffffff


	//   ....[61]....
        /*0558*/ 	.word	0xffffffff


	//   ....[62]....
        /*055c*/ 	.word	0xffffffff


	//   ....[63]....
        /*0560*/ 	.word	0xffffffff


	//   ....[64]....
        /*0564*/ 	.word	0xffffffff


	//   ....[65]....
        /*0568*/ 	.word	0xffffffff


	//   ....[66]....
        /*056c*/ 	.word	0xffffffff


	//   ....[67]....
        /*0570*/ 	.word	0xffffffff


	//   ....[68]....
        /*0574*/ 	.word	0xffffffff


	//   ....[69]....
        /*0578*/ 	.word	0xffffffff


	//   ....[70]....
        /*057c*/ 	.word	0xffffffff


	//   ....[71]....
        /*0580*/ 	.word	0xffffffff


	//   ....[72]....
        /*0584*/ 	.word	0xffffffff


	//   ....[73]....
        /*0588*/ 	.word	0xffffffff


	//   ....[74]....
        /*058c*/ 	.word	0xffffffff


	//   ....[75]....
        /*0590*/ 	.word	0xffffffff


	//   ....[76]....
        /*0594*/ 	.word	0xffffffff


	//   ....[77]....
        /*0598*/ 	.word	0xffffffff


	//   ....[78]....
        /*059c*/ 	.word	0xffffffff


	//   ....[79]....
        /*05a0*/ 	.word	0xffffffff


	//   ....[80]....
        /*05a4*/ 	.word	0xffffffff


	//   ....[81]....
        /*05a8*/ 	.word	0xffffffff


	//   ....[82]....
        /*05ac*/ 	.word	0xffffffff


	//   ....[83]....
        /*05b0*/ 	.word	0xffffffff


	//   ....[84]....
        /*05b4*/ 	.word	0xffffffff


	//   ....[85]....
        /*05b8*/ 	.word	0xffffffff


	//   ....[86]....
        /*05bc*/ 	.word	0xffffffff


	//   ....[87]....
        /*05c0*/ 	.word	0xffffffff


	//   ....[88]....
        /*05c4*/ 	.word	0xffffffff


	//   ....[89]....
        /*05c8*/ 	.word	0xffffffff


	//   ....[90]....
        /*05cc*/ 	.word	0xffffffff


	//   ....[91]....
        /*05d0*/ 	.word	0xffffffff


	//   ....[92]....
        /*05d4*/ 	.word	0xffffffff


	//   ....[93]....
        /*05d8*/ 	.word	0xffffffff


	//   ....[94]....
        /*05dc*/ 	.word	0xffffffff


	//   ....[95]....
        /*05e0*/ 	.word	0xffffffff


	//   ....[96]....
        /*05e4*/ 	.word	0xffffffff


	//   ....[97]....
        /*05e8*/ 	.word	0xffffffff


	//   ....[98]....
        /*05ec*/ 	.word	0xffffffff


	//   ....[99]....
        /*05f0*/ 	.word	0xffffffff


	//   ....[100]....
        /*05f4*/ 	.word	0xffffffff


	//   ....[101]....
        /*05f8*/ 	.word	0xffffffff


	//   ....[102]....
        /*05fc*/ 	.word	0xffffffff


	//   ....[103]....
        /*0600*/ 	.word	0xffffffff


	//   ....[104]....
        /*0604*/ 	.word	0xffffffff


	//   ....[105]....
        /*0608*/ 	.word	0x0500000f


	//   ....[106]....
        /*060c*/ 	.word	0x0500000f


	//   ....[107]....
        /*0610*/ 	.word	0x0500000f


	//   ....[108]....
        /*0614*/ 	.word	0x0500000f


	//   ....[109]....
        /*0618*/ 	.word	0x0500000f


	//   ....[110]....
        /*061c*/ 	.word	0x0500000f


	//   ....[111]....
        /*0620*/ 	.word	0x0500000f


	//   ....[112]....
        /*0624*/ 	.word	0x0500000f


	//   ....[113]....
        /*0628*/ 	.word	0x0500000f


	//   ....[114]....
        /*062c*/ 	.word	0x0500000f


	//   ....[115]....
        /*0630*/ 	.word	0x0500000f


	//   ....[116]....
        /*0634*/ 	.word	0x0500000f


	//   ....[117]....
        /*0638*/ 	.word	0x0500000f


	//   ....[118]....
        /*063c*/ 	.word	0x0500000f


	//   ....[119]....
        /*0640*/ 	.word	0x0500000f


	//   ....[120]....
        /*0644*/ 	.word	0x0500000f


	//   ....[121]....
        /*0648*/ 	.word	0x0500000f


	//   ....[122]....
        /*064c*/ 	.word	0x0500000f


	//   ....[123]....
        /*0650*/ 	.word	0x0500000f


	//   ....[124]....
        /*0654*/ 	.word	0x0500000f


	//   ....[125]....
        /*0658*/ 	.word	0x0500000f


	//   ....[126]....
        /*065c*/ 	.word	0x0500000f


	//   ....[127]....
        /*0660*/ 	.word	0x0500000f


	//   ....[128]....
        /*0664*/ 	.word	0x0500000f


	//   ....[129]....
        /*0668*/ 	.word	0x0500000f


	//   ....[130]....
        /*066c*/ 	.word	0x0500000f


	//   ....[131]....
        /*0670*/ 	.word	0x0500000f


	//   ....[132]....
        /*0674*/ 	.word	0x0500000f


	//   ....[133]....
        /*0678*/ 	.word	0x0500000f


	//   ....[134]....
        /*067c*/ 	.word	0x0500000f


	//   ....[135]....
        /*0680*/ 	.word	0x0500000f


	//   ....[136]....
        /*0684*/ 	.word	0x0500000f


	//   ....[137]....
        /*0688*/ 	.word	0x0500000f


	//   ....[138]....
        /*068c*/ 	.word	0x0500000f


	//   ....[139]....
        /*0690*/ 	.word	0x0500000f


	//----- nvinfo : EIATTR_COOP_GROUP_INSTR_OFFSETS
	.align		4
.L_239:
        /*0694*/ 	.byte	0x04, 0x28
        /*0696*/ 	.short	(.L_241 - .L_240)


	//   ....[0]....
.L_240:
        /*0698*/ 	.word	0x00000060


	//   ....[1]....
        /*069c*/ 	.word	0x00000140


	//   ....[2]....
        /*06a0*/ 	.word	0x00000190


	//   ....[3]....
        /*06a4*/ 	.word	0x000003c0


	//   ....[4]....
        /*06a8*/ 	.word	0x00000520


	//   ....[5]....
        /*06ac*/ 	.word	0x00000640


	//   ....[6]....
        /*06b0*/ 	.word	0x000007a0


	//   ....[7]....
        /*06b4*/ 	.word	0x00001aa0


	//   ....[8]....
        /*06b8*/ 	.word	0x00002860


	//   ....[9]....
        /*06bc*/ 	.word	0x000034e0


	//   ....[10]....
        /*06c0*/ 	.word	0x00003b20


	//   ....[11]....
        /*06c4*/ 	.word	0x00003c50


	//   ....[12]....
        /*06c8*/ 	.word	0x000041c0


	//   ....[13]....
        /*06cc*/ 	.word	0x00004260


	//   ....[14]....
        /*06d0*/ 	.word	0x000064b0


	//   ....[15]....
        /*06d4*/ 	.word	0x00006770


	//   ....[16]....
        /*06d8*/ 	.word	0x000074c0


	//   ....[17]....
        /*06dc*/ 	.word	0x000075d0


	//   ....[18]....
        /*06e0*/ 	.word	0x00007ba0


	//   ....[19]....
        /*06e4*/ 	.word	0x00007c30


	//   ....[20]....
        /*06e8*/ 	.word	0x00009de0


	//   ....[21]....
        /*06ec*/ 	.word	0x00009e00


	//   ....[22]....
        /*06f0*/ 	.word	0x0000a280


	//   ....[23]....
        /*06f4*/ 	.word	0x0000a2f0


	//   ....[24]....
        /*06f8*/ 	.word	0x0000c030


	//   ....[25]....
        /*06fc*/ 	.word	0x0000c480


	//   ....[26]....
        /*0700*/ 	.word	0x0000d1e0


	//   ....[27]....
        /*0704*/ 	.word	0x0000d300


	//   ....[28]....
        /*0708*/ 	.word	0x0000d8c0


	//   ....[29]....
        /*070c*/ 	.word	0x0000d920


	//   ....[30]....
        /*0710*/ 	.word	0x0000e9a0


	//   ....[31]....
        /*0714*/ 	.word	0x0000e9e0


	//   ....[32]....
        /*0718*/ 	.word	0x0000eae0


	//   ....[33]....
        /*071c*/ 	.word	0x0000eb00


	//   ....[34]....
        /*0720*/ 	.word	0x000102f0


	//   ....[35]....
        /*0724*/ 	.word	0x00010320


	//   ....[36]....
        /*0728*/ 	.word	0x00010350


	//   ....[37]....
        /*072c*/ 	.word	0x000103c0


	//   ....[38]....
        /*0730*/ 	.word	0x00010a80


	//   ....[39]....
        /*0734*/ 	.word	0x00010aa0


	//   ....[40]....
        /*0738*/ 	.word	0x00010bc0


	//   ....[41]....
        /*073c*/ 	.word	0x00010be0


	//   ....[42]....
        /*0740*/ 	.word	0x00010cf0


	//   ....[43]....
        /*0744*/ 	.word	0x00010d10


	//   ....[44]....
        /*0748*/ 	.word	0x00010e30


	//   ....[45]....
        /*074c*/ 	.word	0x00010e50


	//   ....[46]....
        /*0750*/ 	.word	0x000117e0


	//   ....[47]....
        /*0754*/ 	.word	0x00011810


	//   ....[48]....
        /*0758*/ 	.word	0x00011930


	//   ....[49]....
        /*075c*/ 	.word	0x00011950


	//   ....[50]....
        /*0760*/ 	.word	0x00011a60


	//   ....[51]....
        /*0764*/ 	.word	0x00011a80


	//   ....[52]....
        /*0768*/ 	.word	0x00011ba0


	//   ....[53]....
        /*076c*/ 	.word	0x00011bc0


	//   ....[54]....
        /*0770*/ 	.word	0x00011d70


	//   ....[55]....
        /*0774*/ 	.word	0x00011f60


	//   ....[56]....
        /*0778*/ 	.word	0x00011f90


	//   ....[57]....
        /*077c*/ 	.word	0x00011fc0


	//   ....[58]....
        /*0780*/ 	.word	0x00011ff0


	//   ....[59]....
        /*0784*/ 	.word	0x00012020


	//   ....[60]....
        /*0788*/ 	.word	0x00012050


	//   ....[61]....
        /*078c*/ 	.word	0x000121d0


	//   ....[62]....
        /*0790*/ 	.word	0x00012200


	//   ....[63]....
        /*0794*/ 	.word	0x00012230


	//   ....[64]....
        /*0798*/ 	.word	0x00012260


	//   ....[65]....
        /*079c*/ 	.word	0x00012290


	//   ....[66]....
        /*07a0*/ 	.word	0x000122c0


	//   ....[67]....
        /*07a4*/ 	.word	0x00012370


	//   ....[68]....
        /*07a8*/ 	.word	0x000123d0


	//   ....[69]....
        /*07ac*/ 	.word	0x00012460


	//   ....[70]....
        /*07b0*/ 	.word	0x000139c0


	//   ....[71]....
        /*07b4*/ 	.word	0x00014610


	//   ....[72]....
        /*07b8*/ 	.word	0x00014660


	//   ....[73]....
        /*07bc*/ 	.word	0x00014680


	//   ....[74]....
        /*07c0*/ 	.word	0x000146c0


	//   ....[75]....
        /*07c4*/ 	.word	0x000147f0


	//   ....[76]....
        /*07c8*/ 	.word	0x00014800


	//   ....[77]....
        /*07cc*/ 	.word	0x000148a0


	//   ....[78]....
        /*07d0*/ 	.word	0x000148b0


	//   ....[79]....
        /*07d4*/ 	.word	0x00014950


	//   ....[80]....
        /*07d8*/ 	.word	0x00014960


	//   ....[81]....
        /*07dc*/ 	.word	0x00014a00


	//   ....[82]....
        /*07e0*/ 	.word	0x00014a10


	//   ....[83]....
        /*07e4*/ 	.word	0x00014a90


	//   ....[84]....
        /*07e8*/ 	.word	0x00014ac0


	//   ....[85]....
        /*07ec*/ 	.word	0x00014ae0


	//   ....[86]....
        /*07f0*/ 	.word	0x00014af0


	//   ....[87]....
        /*07f4*/ 	.word	0x00017bd0


	//   ....[88]....
        /*07f8*/ 	.word	0x00017c30


	//   ....[89]....
        /*07fc*/ 	.word	0x00017c60


	//   ....[90]....
        /*0800*/ 	.word	0x00017c70


	//   ....[91]....
        /*0804*/ 	.word	0x00017ca0


	//   ....[92]....
        /*0808*/ 	.word	0x00017cd0


	//   ....[93]....
        /*080c*/ 	.word	0x00017d00


	//   ....[94]....
        /*0810*/ 	.word	0x00017d30


	//   ....[95]....
        /*0814*/ 	.word	0x00017ec0


	//   ....[96]....
        /*0818*/ 	.word	0x00017ef0


	//   ....[97]....
        /*081c*/ 	.word	0x00017f20


	//   ....[98]....
        /*0820*/ 	.word	0x00017f50


	//   ....[99]....
        /*0824*/ 	.word	0x00017f80


	//   ....[100]....
        /*0828*/ 	.word	0x00017fb0


	//   ....[101]....
        /*082c*/ 	.word	0x00018070


	//   ....[102]....
        /*0830*/ 	.word	0x00018090


	//   ....[103]....
        /*0834*/ 	.word	0x00018100


	//   ....[104]....
        /*0838*/ 	.word	0x000187e0


	//   ....[105]....
        /*083c*/ 	.word	0x00018e90


	//   ....[106]....
        /*0840*/ 	.word	0x00019060


	//   ....[107]....
        /*0844*/ 	.word	0x000190b0


	//   ....[108]....
        /*0848*/ 	.word	0x000191e0


	//   ....[109]....
        /*084c*/ 	.word	0x00019230


	//   ....[110]....
        /*0850*/ 	.word	0x00019370


	//   ....[111]....
        /*0854*/ 	.word	0x000193e0


	//   ....[112]....
        /*0858*/ 	.word	0x00019510


	//   ....[113]....
        /*085c*/ 	.word	0x00019560


	//   ....[114]....
        /*0860*/ 	.word	0x00019690


	//   ....[115]....
        /*0864*/ 	.word	0x000196e0


	//   ....[116]....
        /*0868*/ 	.word	0x00019810


	//   ....[117]....
        /*086c*/ 	.word	0x00019860


	//   ....[118]....
        /*0870*/ 	.word	0x00019970


	//   ....[119]....
        /*0874*/ 	.word	0x000199e0


	//   ....[120]....
        /*0878*/ 	.word	0x00019af0


	//   ....[121]....
        /*087c*/ 	.word	0x00019b40


	//   ....[122]....
        /*0880*/ 	.word	0x00019e70


	//   ....[123]....
        /*0884*/ 	.word	0x00019f10


	//   ....[124]....
        /*0888*/ 	.word	0x0001a040


	//   ....[125]....
        /*088c*/ 	.word	0x0001a0b0


	//   ....[126]....
        /*0890*/ 	.word	0x0001a130


	//   ....[127]....
        /*0894*/ 	.word	0x0001a1b0


	//   ....[128]....
        /*0898*/ 	.word	0x0001a230


	//   ....[129]....
        /*089c*/ 	.word	0x0001a2c0


	//   ....[130]....
        /*08a0*/ 	.word	0x0001a360


	//   ....[131]....
        /*08a4*/ 	.word	0x0001a400


	//   ....[132]....
        /*08a8*/ 	.word	0x0001a470


	//   ....[133]....
        /*08ac*/ 	.word	0x0001a4e0


	//   ....[134]....
        /*08b0*/ 	.word	0x0001a550


	//   ....[135]....
        /*08b4*/ 	.word	0x0001a5d0


	//   ....[136]....
        /*08b8*/ 	.word	0x0001a650


	//   ....[137]....
        /*08bc*/ 	.word	0x0001a6f0


	//   ....[138]....
        /*08c0*/ 	.word	0x0001a780


	//   ....[139]....
        /*08c4*/ 	.word	0x0001a8b0


	//----- nvinfo : EIATTR_REG_RECONFIG
	.align		4
.L_241:
        /*08c8*/ 	.byte	0x01, 0x54
	.zero		2


	//----- nvinfo : EIATTR_SYSCALL_OFFSETS
	.align		4
        /*08cc*/ 	.byte	0x04, 0x46
        /*08ce*/ 	.short	(.L_243 - .L_242)


	//   ....[0]....
.L_242:
        /*08d0*/ 	.word	0x00001c80


	//   ....[1]....
        /*08d4*/ 	.word	0x000135f0


	//   ....[2]....
        /*08d8*/ 	.word	0x00013740


	//   ....[3]....
        /*08dc*/ 	.word	0x00013830


	//   ....[4]....
        /*08e0*/ 	.word	0x00014170


	//----- nvinfo : EIATTR_MBARRIER_INSTR_OFFSETS
	.align		4
.L_243:
        /*08e4*/ 	.byte	0x04, 0x39
        /*08e6*/ 	.short	(.L_245 - .L_244)


	//   ....[0]....
.L_244:
        /*08e8*/ 	.word	0x00000270
        /*08ec*/ 	.word	0x000000ff
        /*08f0*/ 	.word	0x00030800
        /*08f4*/ 	.short	0x0100
        /*08f6*/ 	.byte	0x08
	.zero		1


	//   ....[1]....
        /*08f8*/ 	.word	0x00000280
        /*08fc*/ 	.word	0x000000ff
        /*0900*/ 	.word	0x00030820
        /*0904*/ 	.short	0x0100
        /*0906*/ 	.byte	0x08
	.zero		1


	//   ....[2]....
        /*0908*/ 	.word	0x00000370
        /*090c*/ 	.word	0x000000ff
        /*0910*/ 	.word	0x00030830
        /*0914*/ 	.short	0x0100
        /*0916*/ 	.byte	0x08
	.zero		1


	//   ....[3]....
        /*0918*/ 	.word	0x00000380
        /*091c*/ 	.word	0x000000ff
        /*0920*/ 	.word	0x00030840
        /*0924*/ 	.short	0x0100
        /*0926*/ 	.byte	0x08
	.zero		1


	//   ....[4]....
        /*0928*/ 	.word	0x00000390
        /*092c*/ 	.word	0x000000ff
        /*0930*/ 	.word	0x00030838
        /*0934*/ 	.short	0x0100
        /*0936*/ 	.byte	0x08
	.zero		1


	//   ....[5]....
        /*0938*/ 	.word	0x000003a0
        /*093c*/ 	.word	0x000000ff
        /*0940*/ 	.word	0x00030848
        /*0944*/ 	.short	0x0100
        /*0946*/ 	.byte	0x08
	.zero		1


	//   ....[6]....
        /*0948*/ 	.word	0x000004d0
        /*094c*/ 	.word	0x000000ff
        /*0950*/ 	.word	0x00030850
        /*0954*/ 	.short	0x0100
        /*0956*/ 	.byte	0x08
	.zero		1


	//   ....[7]....
        /*0958*/ 	.word	0x000004e0
        /*095c*/ 	.word	0x000000ff
        /*0960*/ 	.word	0x00030860
        /*0964*/ 	.short	0x0100
        /*0966*/ 	.byte	0x08
	.zero		1


	//   ....[8]....
        /*0968*/ 	.word	0x000004f0
        /*096c*/ 	.word	0x000000ff
        /*0970*/ 	.word	0x00030858
        /*0974*/ 	.short	0x0100
        /*0976*/ 	.byte	0x08
	.zero		1


	//   ....[9]....
        /*0978*/ 	.word	0x00000500
        /*097c*/ 	.word	0x000000ff
        /*0980*/ 	.word	0x00030868
        /*0984*/ 	.short	0x0100
        /*0986*/ 	.byte	0x08
	.zero		1


	//   ....[10]....
        /*0988*/ 	.word	0x000005f0
        /*098c*/ 	.word	0x000000ff
        /*0990*/ 	.word	0x00030870
        /*0994*/ 	.short	0x0100
        /*0996*/ 	.byte	0x06
	.zero		1


	//   ....[11]....
        /*0998*/ 	.word	0x00000600
        /*099c*/ 	.word	0x000000ff
        /*09a0*/ 	.word	0x00030880
        /*09a4*/ 	.short	0x0100
        /*09a6*/ 	.byte	0x06
	.zero		1


	//   ....[12]....
        /*09a8*/ 	.word	0x00000610
        /*09ac*/ 	.word	0x000000ff
        /*09b0*/ 	.word	0x00030878
        /*09b4*/ 	.short	0x0100
        /*09b6*/ 	.byte	0x06
	.zero		1


	//   ....[13]....
        /*09b8*/ 	.word	0x00000620
        /*09bc*/ 	.word	0x000000ff
        /*09c0*/ 	.word	0x00030888
        /*09c4*/ 	.short	0x0100
        /*09c6*/ 	.byte	0x06
	.zero		1


	//   ....[14]....
        /*09c8*/ 	.word	0x00000750
        /*09cc*/ 	.word	0x000000ff
        /*09d0*/ 	.word	0x00030890
        /*09d4*/ 	.short	0x0100
        /*09d6*/ 	.byte	0x08
	.zero		1


	//   ....[15]....
        /*09d8*/ 	.word	0x00000760
        /*09dc*/ 	.word	0x000000ff
        /*09e0*/ 	.word	0x000308a0
        /*09e4*/ 	.short	0x0100
        /*09e6*/ 	.byte	0x08
	.zero		1


	//   ....[16]....
        /*09e8*/ 	.word	0x00000770
        /*09ec*/ 	.word	0x000000ff
        /*09f0*/ 	.word	0x00030898
        /*09f4*/ 	.short	0x0100
        /*09f6*/ 	.byte	0x08
	.zero		1


	//   ....[17]....
        /*09f8*/ 	.word	0x00000780
        /*09fc*/ 	.word	0x000000ff
        /*0a00*/ 	.word	0x000308a8
        /*0a04*/ 	.short	0x0100
        /*0a06*/ 	.byte	0x08
	.zero		1


	//   ....[18]....
        /*0a08*/ 	.word	0x000008b0
        /*0a0c*/ 	.word	0x000000ff
        /*0a10*/ 	.word	0x000308b0
        /*0a14*/ 	.short	0x0100
        /*0a16*/ 	.byte	0x08
	.zero		1


	//   ....[19]....
        /*0a18*/ 	.word	0x000008c0
        /*0a1c*/ 	.word	0x000000ff
        /*0a20*/ 	.word	0x000308c0
        /*0a24*/ 	.short	0x0100
        /*0a26*/ 	.byte	0x08
	.zero		1


	//   ....[20]....
        /*0a28*/ 	.word	0x000008d0
        /*0a2c*/ 	.word	0x000000ff
        /*0a30*/ 	.word	0x000308b8
        /*0a34*/ 	.short	0x0100
        /*0a36*/ 	.byte	0x08
	.zero		1


	//   ....[21]....
        /*0a38*/ 	.word	0x000008e0
        /*0a3c*/ 	.word	0x000000ff
        /*0a40*/ 	.word	0x000308c8
        /*0a44*/ 	.short	0x0100
        /*0a46*/ 	.byte	0x08
	.zero		1


	//   ....[22]....
        /*0a48*/ 	.word	0x00001d20
        /*0a4c*/ 	.word	0x000000ff
        /*0a50*/ 	.word	0x00030800
        /*0a54*/ 	.short	0x010a
        /*0a56*/ 	.byte	0x26
	.zero		1


	//   ....[23]....
        /*0a58*/ 	.word	0x00001da0
        /*0a5c*/ 	.word	0x0000000b
        /*0a60*/ 	.word	0x00030830
        /*0a64*/ 	.short	0x010a
        /*0a66*/ 	.byte	0x3f
	.zero		1


	//   ....[24]....
        /*0a68*/ 	.word	0x00001e40
        /*0a6c*/ 	.word	0x0000000b
        /*0a70*/ 	.word	0x00030830
        /*0a74*/ 	.short	0x010a
        /*0a76*/ 	.byte	0x3f
	.zero		1


	//   ....[25]....
        /*0a78*/ 	.word	0x000028a0
        /*0a7c*/ 	.word	0x00000004
        /*0a80*/ 	.word	0x00000000
        /*0a84*/ 	.short	0x0101
        /*0a86*/ 	.byte	0x3f
	.zero		1


	//   ....[26]....
        /*0a88*/ 	.word	0x000050f0
        /*0a8c*/ 	.word	0x000000ff
        /*0a90*/ 	.word	0x00030830
        /*0a94*/ 	.short	0x010a
        /*0a96*/ 	.byte	0x07
	.zero		1


	//   ....[27]....
        /*0a98*/ 	.word	0x00005130
        /*0a9c*/ 	.word	0x000000ff
        /*0aa0*/ 	.word	0x00030830
        /*0aa4*/ 	.short	0x010a
        /*0aa6*/ 	.byte	0x07
	.zero		1


	//   ....[28]....
        /*0aa8*/ 	.word	0x00005bf0
        /*0aac*/ 	.word	0x000000ff
        /*0ab0*/ 	.word	0x00030850
        /*0ab4*/ 	.short	0x010a
        /*0ab6*/ 	.byte	0x06
	.zero		1


	//   ....[29]....
        /*0ab8*/ 	.word	0x00005c30
        /*0abc*/ 	.word	0x000000ff
        /*0ac0*/ 	.word	0x00030850
        /*0ac4*/ 	.short	0x010a
        /*0ac6*/ 	.byte	0x06
	.zero		1


	//   ....[30]....
        /*0ac8*/ 	.word	0x000065f0
        /*0acc*/ 	.word	0x0000000c
        /*0ad0*/ 	.word	0x00000000
        /*0ad4*/ 	.short	0x0101
        /*0ad6*/ 	.byte	0x3f
	.zero		1


	//   ....[31]....
        /*0ad8*/ 	.word	0x00008030
        /*0adc*/ 	.word	0x00000084
        /*0ae0*/ 	.word	0x00000000
        /*0ae4*/ 	.short	0x0101
        /*0ae6*/ 	.byte	0x3f
	.zero		1


	//   ....[32]....
        /*0ae8*/ 	.word	0x00008970
        /*0aec*/ 	.word	0x000000ff
        /*0af0*/ 	.word	0x00030830
        /*0af4*/ 	.short	0x010a
        /*0af6*/ 	.byte	0x06
	.zero		1


	//   ....[33]....
        /*0af8*/ 	.word	0x000089b0
        /*0afc*/ 	.word	0x000000ff
        /*0b00*/ 	.word	0x00030830
        /*0b04*/ 	.short	0x010a
        /*0b06*/ 	.byte	0x06
	.zero		1


	//   ....[34]....
        /*0b08*/ 	.word	0x00009470
        /*0b0c*/ 	.word	0x000000ff
        /*0b10*/ 	.word	0x00030850
        /*0b14*/ 	.short	0x010a
        /*0b16*/ 	.byte	0x0a
	.zero		1


	//   ....[35]....
        /*0b18*/ 	.word	0x000094b0
        /*0b1c*/ 	.word	0x000000ff
        /*0b20*/ 	.word	0x00030850
        /*0b24*/ 	.short	0x010a
        /*0b26*/ 	.byte	0x0a
	.zero		1


	//   ....[36]....
        /*0b28*/ 	.word	0x0000a7f0
        /*0b2c*/ 	.word	0x0000000d
        /*0b30*/ 	.word	0x00000000
        /*0b34*/ 	.short	0x0101
        /*0b36*/ 	.byte	0x3f
	.zero		1


	//   ....[37]....
        /*0b38*/ 	.word	0x0000a830
        /*0b3c*/ 	.word	0x0000008a
        /*0b40*/ 	.word	0x00000000
        /*0b44*/ 	.short	0x0101
        /*0b46*/ 	.byte	0x3f
	.zero		1


	//   ....[38]....
        /*0b48*/ 	.word	0x0000adf0
        /*0b4c*/ 	.word	0x000000ff
        /*0b50*/ 	.word	0x00030830
        /*0b54*/ 	.short	0x010a
        /*0b56*/ 	.byte	0x06
	.zero		1


	//   ....[39]....
        /*0b58*/ 	.word	0x0000ae30
        /*0b5c*/ 	.word	0x000000ff
        /*0b60*/ 	.word	0x00030830
        /*0b64*/ 	.short	0x010a
        /*0b66*/ 	.byte	0x06
	.zero		1


	//   ....[40]....
        /*0b68*/ 	.word	0x0000b8f0
        /*0b6c*/ 	.word	0x000000ff
        /*0b70*/ 	.word	0x00030850
        /*0b74*/ 	.short	0x010a
        /*0b76*/ 	.byte	0x0a
	.zero		1


	//   ....[41]....
        /*0b78*/ 	.word	0x0000b930
        /*0b7c*/ 	.word	0x000000ff
        /*0b80*/ 	.word	0x00030850
        /*0b84*/ 	.short	0x010a
        /*0b86*/ 	.byte	0x0a
	.zero		1


	//   ....[42]....
        /*0b88*/ 	.word	0x0000c300
        /*0b8c*/ 	.word	0x0000000e
        /*0b90*/ 	.word	0x00000000
        /*0b94*/ 	.short	0x0101
        /*0b96*/ 	.byte	0x3f
	.zero		1


	//   ....[43]....
        /*0b98*/ 	.word	0x0000dc80
        /*0b9c*/ 	.word	0x0000007d
        /*0ba0*/ 	.word	0x00000000
        /*0ba4*/ 	.short	0x0101
        /*0ba6*/ 	.byte	0x3f
	.zero		1


	//   ....[44]....
        /*0ba8*/ 	.word	0x0000e910
        /*0bac*/ 	.word	0x000000ff
        /*0bb0*/ 	.word	0x00030850
        /*0bb4*/ 	.short	0x010a
        /*0bb6*/ 	.byte	0x05
	.zero		1


	//   ....[45]....
        /*0bb8*/ 	.word	0x0000e950
        /*0bbc*/ 	.word	0x000000ff
        /*0bc0*/ 	.word	0x00030850
        /*0bc4*/ 	.short	0x010a
        /*0bc6*/ 	.byte	0x05
	.zero		1


	//   ....[46]....
        /*0bc8*/ 	.word	0x0000ee10
        /*0bcc*/ 	.word	0x00000009
        /*0bd0*/ 	.word	0x00000000
        /*0bd4*/ 	.short	0x0101
        /*0bd6*/ 	.byte	0x3f
	.zero		1


	//   ....[47]....
        /*0bd8*/ 	.word	0x00010a70
        /*0bdc*/ 	.word	0x00000017
        /*0be0*/ 	.word	0x00000000
        /*0be4*/ 	.short	0x0101
        /*0be6*/ 	.byte	0x3f
	.zero		1


	//   ....[48]....
        /*0be8*/ 	.word	0x00013c60
        /*0bec*/ 	.word	0x00000000
        /*0bf0*/ 	.word	0x00030840
        /*0bf4*/ 	.short	0x010a
        /*0bf6*/ 	.byte	0x3f
	.zero		1


	//   ....[49]....
        /*0bf8*/ 	.word	0x00014c90
        /*0bfc*/ 	.word	0x0000000a
        /*0c00*/ 	.word	0x00030800
        /*0c04*/ 	.short	0x0107
        /*0c06*/ 	.byte	0x3f
	.zero		1


	//   ....[50]....
        /*0c08*/ 	.word	0x00014da0
        /*0c0c*/ 	.word	0x00000002
        /*0c10*/ 	.word	0x00030800
        /*0c14*/ 	.short	0x0101
        /*0c16*/ 	.byte	0x3f
	.zero		1


	//   ....[51]....
        /*0c18*/ 	.word	0x00014dc0
        /*0c1c*/ 	.word	0x00000002
        /*0c20*/ 	.word	0x00030820
        /*0c24*/ 	.short	0x010a
        /*0c26*/ 	.byte	0x3f
	.zero		1


	//   ....[52]....
        /*0c28*/ 	.word	0x00015150
        /*0c2c*/ 	.word	0x00000003
        /*0c30*/ 	.word	0x00030840
        /*0c34*/ 	.short	0x010a
        /*0c36*/ 	.byte	0x3f
	.zero		1


	//   ....[53]....
        /*0c38*/ 	.word	0x00015610
        /*0c3c*/ 	.word	0x00000003
        /*0c40*/ 	.word	0x00000060
        /*0c44*/ 	.short	0x010a
        /*0c46*/ 	.byte	0x3f
	.zero		1


	//   ....[54]....
        /*0c48*/ 	.word	0x00015e10
        /*0c4c*/ 	.word	0x00000003
        /*0c50*/ 	.word	0x00030840
        /*0c54*/ 	.short	0x010a
        /*0c56*/ 	.byte	0x3f
	.zero		1


	//   ....[55]....
        /*0c58*/ 	.word	0x000162d0
        /*0c5c*/ 	.word	0x00000002
        /*0c60*/ 	.word	0x00000060
        /*0c64*/ 	.short	0x010a
        /*0c66*/ 	.byte	0x3f
	.zero		1


	//   ....[56]....
        /*0c68*/ 	.word	0x000169e0
        /*0c6c*/ 	.word	0x00000002
        /*0c70*/ 	.word	0x00030840
        /*0c74*/ 	.short	0x010a
        /*0c76*/ 	.byte	0x3f
	.zero		1


	//   ....[57]....
        /*0c78*/ 	.word	0x00016ea0
        /*0c7c*/ 	.word	0x00000002
        /*0c80*/ 	.word	0x00000060
        /*0c84*/ 	.short	0x010a
        /*0c86*/ 	.byte	0x3f
	.zero		1


	//   ....[58]....
        /*0c88*/ 	.word	0x00017540
        /*0c8c*/ 	.word	0x00000000
        /*0c90*/ 	.word	0x00030860
        /*0c94*/ 	.short	0x010a
        /*0c96*/ 	.byte	0x3f
	.zero		1


	//   ....[59]....
        /*0c98*/ 	.word	0x00018760
        /*0c9c*/ 	.word	0x00000000
        /*0ca0*/ 	.word	0x00030820
        /*0ca4*/ 	.short	0x010a
        /*0ca6*/ 	.byte	0x3f
	.zero		1


	//   ....[60]....
        /*0ca8*/ 	.word	0x00018940
        /*0cac*/ 	.word	0x00000006
        /*0cb0*/ 	.word	0x00000000
        /*0cb4*/ 	.short	0x010a
        /*0cb6*/ 	.byte	0x3f
	.zero		1


	//   ....[61]....
        /*0cb8*/ 	.word	0x000189b0
        /*0cbc*/ 	.word	0x00000007
        /*0cc0*/ 	.word	0x00000000
        /*0cc4*/ 	.short	0x010a
        /*0cc6*/ 	.byte	0x3f
	.zero		1


	//   ....[62]....
        /*0cc8*/ 	.word	0x00018a20
        /*0ccc*/ 	.word	0x00000004
        /*0cd0*/ 	.word	0x00000000
        /*0cd4*/ 	.short	0x010a
        /*0cd6*/ 	.byte	0x3f
	.zero		1


	//   ....[63]....
        /*0cd8*/ 	.word	0x00018a50
        /*0cdc*/ 	.word	0x00000003
        /*0ce0*/ 	.word	0x00000000
        /*0ce4*/ 	.short	0x010a
        /*0ce6*/ 	.byte	0x3f
	.zero		1


	//   ....[64]....
        /*0ce8*/ 	.word	0x00018ac0
        /*0cec*/ 	.word	0x00000003
        /*0cf0*/ 	.word	0x00030800
        /*0cf4*/ 	.short	0x010a
        /*0cf6*/ 	.byte	0x3f
	.zero		1


	//   ....[65]....
        /*0cf8*/ 	.word	0x00018b10
        /*0cfc*/ 	.word	0x0000000b
        /*0d00*/ 	.word	0x00030830
        /*0d04*/ 	.short	0x010a
        /*0d06*/ 	.byte	0x3f
	.zero		1


	//   ....[66]....
        /*0d08*/ 	.word	0x00018b70
        /*0d0c*/ 	.word	0x0000000c
        /*0d10*/ 	.word	0x00030830
        /*0d14*/ 	.short	0x010a
        /*0d16*/ 	.byte	0x3f
	.zero		1


	//   ....[67]....
        /*0d18*/ 	.word	0x00018bd0
        /*0d1c*/ 	.word	0x00000009
        /*0d20*/ 	.word	0x00030850
        /*0d24*/ 	.short	0x010a
        /*0d26*/ 	.byte	0x3f
	.zero		1


	//   ....[68]....
        /*0d28*/ 	.word	0x00018c30
        /*0d2c*/ 	.word	0x00000004
        /*0d30*/ 	.word	0x00030830
        /*0d34*/ 	.short	0x010a
        /*0d36*/ 	.byte	0x3f
	.zero		1


	//   ....[69]....
        /*0d38*/ 	.word	0x00018c90
        /*0d3c*/ 	.word	0x00000003
        /*0d40*/ 	.word	0x00030850
        /*0d44*/ 	.short	0x010a
        /*0d46*/ 	.byte	0x3f
	.zero		1


	//   ....[70]....
        /*0d48*/ 	.word	0x00018cf0
        /*0d4c*/ 	.word	0x00000004
        /*0d50*/ 	.word	0x00030830
        /*0d54*/ 	.short	0x010a
        /*0d56*/ 	.byte	0x3f
	.zero		1


	//   ....[71]....
        /*0d58*/ 	.word	0x00018d50
        /*0d5c*/ 	.word	0x00000003
        /*0d60*/ 	.word	0x00030850
        /*0d64*/ 	.short	0x010a
        /*0d66*/ 	.byte	0x3f
	.zero		1


	//   ....[72]....
        /*0d68*/ 	.word	0x00018db0
        /*0d6c*/ 	.word	0x00000007
        /*0d70*/ 	.word	0x00030850
        /*0d74*/ 	.short	0x010a
        /*0d76*/ 	.byte	0x3f
	.zero		1


	//   ....[73]....
        /*0d78*/ 	.word	0x00018f50
        /*0d7c*/ 	.word	0x00000000
        /*0d80*/ 	.word	0x00030840
        /*0d84*/ 	.short	0x010a
        /*0d86*/ 	.byte	0x3f
	.zero		1


	//   ....[74]....
        /*0d88*/ 	.word	0x00019b90
        /*0d8c*/ 	.word	0x00000002
        /*0d90*/ 	.word	0x00030820
        /*0d94*/ 	.short	0x010a
        /*0d96*/ 	.byte	0x3f
	.zero		1


	//   ....[75]....
        /*0d98*/ 	.word	0x00019be0
        /*0d9c*/ 	.word	0x00000003
        /*0da0*/ 	.word	0x00030840
        /*0da4*/ 	.short	0x010a
        /*0da6*/ 	.byte	0x3f
	.zero		1


	//   ....[76]....
        /*0da8*/ 	.word	0x00019c30
        /*0dac*/ 	.word	0x00000003
        /*0db0*/ 	.word	0x00000060
        /*0db4*/ 	.short	0x010a
        /*0db6*/ 	.byte	0x3f
	.zero		1


	//   ....[77]....
        /*0db8*/ 	.word	0x00019c80
        /*0dbc*/ 	.word	0x00000003
        /*0dc0*/ 	.word	0x00030840
        /*0dc4*/ 	.short	0x010a
        /*0dc6*/ 	.byte	0x3f
	.zero		1


	//   ....[78]....
        /*0dc8*/ 	.word	0x00019cd0
        /*0dcc*/ 	.word	0x00000002
        /*0dd0*/ 	.word	0x00000060
        /*0dd4*/ 	.short	0x010a
        /*0dd6*/ 	.byte	0x3f
	.zero		1


	//   ....[79]....
        /*0dd8*/ 	.word	0x00019d20
        /*0ddc*/ 	.word	0x00000002
        /*0de0*/ 	.word	0x00030840
        /*0de4*/ 	.short	0x010a
        /*0de6*/ 	.byte	0x3f
	.zero		1


	//   ....[80]....
        /*0de8*/ 	.word	0x00019d70
        /*0dec*/ 	.word	0x00000002
        /*0df0*/ 	.word	0x00000060
        /*0df4*/ 	.short	0x010a
        /*0df6*/ 	.byte	0x3f
	.zero		1


	//   ....[81]....
        /*0df8*/ 	.word	0x00019dc0
        /*0dfc*/ 	.word	0x00000000
        /*0e00*/ 	.word	0x00030860
        /*0e04*/ 	.short	0x010a
        /*0e06*/ 	.byte	0x3f
	.zero		1


	//   ....[82]....
        /*0e08*/ 	.word	0x0001a7d0
        /*0e0c*/ 	.word	0x00000000
        /*0e10*/ 	.word	0x00030820
        /*0e14*/ 	.short	0x010a
        /*0e16*/ 	.byte	0x3f
	.zero		1


	//   ....[83]....
        /*0e18*/ 	.word	0x0001a970
        /*0e1c*/ 	.word	0x00000006
        /*0e20*/ 	.word	0x00000000
        /*0e24*/ 	.short	0x010a
        /*0e26*/ 	.byte	0x3f
	.zero		1


	//   ....[84]....
        /*0e28*/ 	.word	0x0001a9c0
        /*0e2c*/ 	.word	0x00000007
        /*0e30*/ 	.word	0x00000000
        /*0e34*/ 	.short	0x010a
        /*0e36*/ 	.byte	0x3f
	.zero		1


	//   ....[85]....
        /*0e38*/ 	.word	0x0001aa10
        /*0e3c*/ 	.word	0x00000004
        /*0e40*/ 	.word	0x00000000
        /*0e44*/ 	.short	0x010a
        /*0e46*/ 	.byte	0x3f
	.zero		1


	//----- nvinfo : EIATTR_NUM_MBARRIERS
	.align		4
.L_245:
        /*0e48*/ 	.byte	0x03, 0x38
        /*0e4a*/ 	.short	0x0016


	//----- nvinfo : EIATTR_EXIT_INSTR_OFFSETS
	.align		4
        /*0e4c*/ 	.byte	0x04, 0x1c
        /*0e4e*/ 	.short	(.L_247 - .L_246)


	//   ....[0]....
.L_246:
        /*0e50*/ 	.word	0x00000a50


	//   ....[1]....
        /*0e54*/ 	.word	0x00011d10


	//   ....[2]....
        /*0e58*/ 	.word	0x00018aa0


	//----- nvinfo : EIATTR_MAX_THREADS
	.align		4
.L_247:
        /*0e5c*/ 	.byte	0x04, 0x05
        /*0e5e*/ 	.short	(.L_249 - .L_248)
.L_248:
        /*0e60*/ 	.word	0x00000180
        /*0e64*/ 	.word	0x00000001
        /*0e68*/ 	.word	0x00000001


	//----- nvinfo : EIATTR_CRS_STACK_SIZE
	.align		4
.L_249:
        /*0e6c*/ 	.byte	0x04, 0x1e
        /*0e6e*/ 	.short	(.L_251 - .L_250)
.L_250:
        /*0e70*/ 	.word	0x00000000


	//----- nvinfo : EIATTR_CBANK_PARAM_SIZE
	.align		4
.L_251:
        /*0e74*/ 	.byte	0x03, 0x19
        /*0e76*/ 	.short	0x0af0


	//----- nvinfo : EIATTR_PARAM_CBANK
	.align		4
        /*0e78*/ 	.byte	0x04, 0x0a
        /*0e7a*/ 	.short	(.L_253 - .L_252)
	.align		4
.L_252:
        /*0e7c*/ 	.word	index@(.nv.constant0._ZN7cutlass13device_kernelIN5flash11enable_sm90INS1_16FlashAttnFwdSm90INS1_25CollectiveMainloopFwdSm90ILi2EN4cute5tupleIJNS5_1CILi1EEES8_S8_EEENS6_IJNS7_ILi128EEENS7_ILi96EEENS7_ILi192EEEEEELi192ENS_6half_tEfNS_4arch4Sm90ELb0ELb1ELb1ELb1ELb0ELb0ELb0ELb1ELb1ELb1ELb0ELb0EEENS1_21CollectiveEpilogueFwdINS6_IJSA_SC_SB_EEES9_SE_SG_Li256ELb1ELb1ELb0ELb0EEENS1_36VarlenDynamicPersistentTileSchedulerILi128ELi96ELi256ELi128ELb0ELb1ELb1ELb1ELb0ELb1EEEEEEEEEvNT_6ParamsE)
        /*0e80*/ 	.short	0x0210
        /*0e82*/ 	.short	0x0af0


	//----- nvinfo : EIATTR_SW_WAR
	.align		4
.L_253:
        /*0e84*/ 	.byte	0x04, 0x36
        /*0e86*/ 	.short	(.L_255 - .L_254)
.L_254:
        /*0e88*/ 	.word	0x00000008
.L_255:


//--------------------- .nv.info._ZN7cutlass13device_kernelIN5flash11enable_sm90INS1_16FlashAttnFwdSm90INS1_25CollectiveMainloopFwdSm90ILi2EN4cute5tupleIJNS5_1CILi1EEES8_S8_EEENS6_IJNS7_ILi128EEENS7_ILi96EEENS7_ILi192EEEEEELi192ENS_6half_tEfNS_4arch4Sm90ELb0ELb1ELb1ELb1ELb0ELb1ELb0ELb1ELb1ELb1ELb0ELb0EEENS1_21CollectiveEpilogueFwdINS6_IJSA_SC_SB_EEES9_SE_SG_Li256ELb1ELb1ELb0ELb0EEENS1_36VarlenDynamicPersistentTileSchedulerILi128ELi96ELi256ELi128ELb0ELb1ELb1ELb1ELb0ELb1EEEEEEEEEvNT_6ParamsE --------------------------
	.section	.nv.info._ZN7cutlass13device_kernelIN5flash11enable_sm90INS1_16FlashAttnFwdSm90INS1_25CollectiveMainloopFwdSm90ILi2EN4cute5tupleIJNS5_1CILi1EEES8_S8_EEENS6_IJNS7_ILi128EEENS7_ILi96EEENS7_ILi192EEEEEELi192ENS_6half_tEfNS_4arch4Sm90ELb0ELb1ELb1ELb1ELb0ELb1ELb0ELb1ELb1ELb1ELb0ELb0EEENS1_21CollectiveEpilogueFwdINS6_IJSA_SC_SB_EEES9_SE_SG_Li256ELb1ELb1ELb0ELb0EEENS1_36VarlenDynamicPersistentTileSchedulerILi128ELi96ELi256ELi128ELb0ELb1ELb1ELb1ELb0ELb1EEEEEEEEEvNT_6ParamsE,"",@"SHT_CUDA_INFO"
	.sectionflags	@""
	.align	4


	//----- nvinfo : EIATTR_CUDA_API_VERSION
	.align		4
        /*0000*/ 	.byte	0x04, 0x37
        /*0002*/ 	.short	(.L_257 - .L_256)
.L_256:
        /*0004*/ 	.word	0x00000082


	//----- nvinfo : EIATTR_KPARAM_INFO
	.align		4
.L_257:
        /*0008*/ 	.byte	0x04, 0x17
        /*000a*/ 	.short	(.L_259 - .L_258)
.L_258:
        /*000c*/ 	.word	0x00000000
        /*0010*/ 	.short	0x0000
        /*0012*/ 	.short	0x0070
        /*0014*/ 	.byte	0x00, 0xf0, 0x01, 0x2a


	//----- nvinfo : EIATTR_SPARSE_MMA_MASK
	.align		4
.L_259:
        /*0018*/ 	.byte	0x03, 0x50
        /*001a*/ 	.short	0x0000


	//----- nvinfo : EIATTR_MAXREG_COUNT
	.align		4
        /*001c*/ 	.byte	0x03, 0x1b
        /*001e*/ 	.short	0x00a8


	//----- nvinfo : EIATTR_NUM_BARRIERS
	.align		4
        /*0020*/ 	.byte	0x02, 0x4c
        /*0022*/ 	.byte	0x10
	.zero		1


	//----- nvinfo : EIATTR_EXTERNS
	.align		4
        /*0024*/ 	.byte	0x04, 0x0f
        /*0026*/ 	.short	(.L_261 - .L_260)


	//   ....[0]....
	.align		4
.L_260:
        /*0028*/ 	.word	index@(__assertfail)


	//----- nvinfo : EIATTR_ANNOTATIONS
	.align		4
.L_261:
        /*002c*/ 	.byte	0x04, 0x55
        /*002e*/ 	.short	(.L_263 - .L_262)


	//   ....[0]....
.L_262:
        /* <DEDUP_REMOVED lines=118> */


	//----- nvinfo : EIATTR_MERCURY_ISA_VERSION
	.align		4
.L_263:
        /*0780*/ 	.byte	0x03, 0x5f
        /*0782*/ 	.short	0x0101


	//----- nvinfo : EIATTR_UNUSED_LOAD_BYTE_OFFSET
	.align		4
        /*0784*/ 	.byte	0x04, 0x44
        /*0786*/ 	.short	(.L_265 - .L_264)


	//   ....[0]....
.L_264:
        /*0788*/ 	.word	0x00000ab0
        /*078c*/ 	.word	0x0000fff0


	//   ....[1]....
        /*0790*/ 	.word	0x00020620
        /*0794*/ 	.word	0x0000fff0


	//----- nvinfo : EIATTR_INT_WARP_WIDE_INSTR_OFFSETS
	.align		4
.L_265:
        /*0798*/ 	.byte	0x04, 0x31
        /*079a*/ 	.short	(.L_267 - .L_266)


	//   ....[0]....
.L_266:
        /*079c*/ 	.word	0x00000190


	//   ....[1]....
        /*07a0*/ 	.word	0x000001d0


	//   ....[2]....
        /*07a4*/ 	.word	0x00000240


	//   ....[3]....
        /*07a8*/ 	.word	0x00025de0


	//   ....[4]....
        /*07ac*/ 	.word	0x00025e70


	//   ....[5]....
        /*07b0*/ 	.word	0x00029d30


	//   ....[6]....
        /*07b4*/ 	.word	0x00029d90


	//----- nvinfo : EIATTR_COOP_GROUP_MASK_REGIDS
	.align		4
.L_267:
        /*07b8*/ 	.byte	0x04, 0x29
        /*07ba*/ 	.short	(.L_269 - .L_268)


	//   ....[0]....
.L_268:
        /*07bc*/ 	.word	0xffffffff


	//   ....[1]....
        /*07c0*/ 	.word	0xffffffff


	//   ....[2]....
        /*07c4*/ 	.word	0xffffffff


	//   ....[3]....
        /*07c8*/ 	.word	0xffffffff


	//   ....[4]....
        /*07cc*/ 	.word	0xffffffff


	//   ....[5]....
        /*07d0*/ 	.word	0xffffffff


	//   ....[6]....
        /*07d4*/ 	.word	0xffffffff


	//   ....[7]....
        /*07d8*/ 	.word	0xffffffff


	//   ....[8]....
        /*07dc*/ 	.word	0xffffffff


	//   ....[9]....
        /*07e0*/ 	.word	0xffffffff


	//   ....[10]....
        /*07e4*/ 	.word	0xffffffff


	//   ....[11]....
        /*07e8*/ 	.word	0xffffffff


	//   ....[12]....
        /*07ec*/ 	.word	0xffffffff


	//   ....[13]....
        /*07f0*/ 	.word	0xffffffff


	//   ....[14]....
        /*07f4*/ 	.word	0xffffffff


	//   ....[15]....
        /*07f8*/ 	.word	0xffffffff


	//   ....[16]....
        /*07fc*/ 	.word	0xffffffff


	//   ....[17]....
        /*0800*/ 	.word	0xffffffff


	//   ....[18]....
        /*0804*/ 	.word	0xffffffff


	//   ....[19]....
        /*0808*/ 	.word	0xffffffff


	//   ....[20]....
        /*080c*/ 	.word	0xffffffff


	//   ....[21]....
        /*0810*/ 	.word	0xffffffff


	//   ....[22]....
        /*0814*/ 	.word	0xffffffff


	//   ....[23]....
        /*0818*/ 	.word	0xffffffff


	//   ....[24]....
        /*081c*/ 	.word	0xffffffff


	//   ....[25]....
        /*0820*/ 	.word	0xffffffff


	//   ....[26]....
        /*0824*/ 	.word	0xffffffff


	//   ....[27]....
        /*0828*/ 	.word	0xffffffff


	//   ....[28]....
        /*082c*/ 	.word	0xffffffff


	//   ....[29]....
        /*0830*/ 	.word	0xffffffff


	//   ....[30]....
        /*0834*/ 	.word	0xffffffff


	//   ....[31]....
        /*0838*/ 	.word	0xffffffff


	//   ....[32]....
        /*083c*/ 	.word	0xffffffff


	//   ....[33]....
        /*0840*/ 	.word	0xffffffff


	//   ....[34]....
        /*0844*/ 	.word	0xffffffff


	//   ....[35]....
        /*0848*/ 	.word	0xffffffff


	//   ....[36]....
        /*084c*/ 	.word	0xffffffff


	//   ....[37]....
        /*0850*/ 	.word	0xffffffff


	//   ....[38]....
        /*0854*/ 	.word	0xffffffff


	//   ....[39]....
        /*0858*/ 	.word	0xffffffff


	//   ....[40]....
        /*085c*/ 	.word	0xffffffff


	//   ....[41]....
        /*0860*/ 	.word	0xffffffff


	//   ....[42]....
        /*0864*/ 	.word	0xffffffff


	//   ....[43]....
        /*0868*/ 	.word	0xffffffff


	//   ....[44]....
        /*086c*/ 	.word	0xffffffff


	//   ....[45]....
        /*0870*/ 	.word	0xffffffff


	//   ....[46]....
        /*0874*/ 	.word	0xffffffff


	//   ....[47]....
        /*0878*/ 	.word	0xffffffff


	//   ....[48]....
        /*087c*/ 	.word	0xffffffff


	//   ....[49]....
        /*0880*/ 	.word	0xffffffff


	//   ....[50]....
        /*0884*/ 	.word	0xffffffff


	//   ....[51]....
        /*0888*/ 	.word	0xffffffff


	//   ....[52]....
        /*088c*/ 	.word	0xffffffff


	//   ....[53]....
        /*0890*/ 	.word	0xffffffff


	//   ....[54]....
        /*0894*/ 	.word	0xffffffff


	//   ....[55]....
        /*0898*/ 	.word	0xffffffff


	//   ....[56]....
        /*089c*/ 	.word	0xffffffff


	//   ....[57]....
        /*08a0*/ 	.word	0xffffffff


	//   ....[58]....
        /*08a4*/ 	.word	0xffffffff


	//   ....[59]....
        /*08a8*/ 	.word	0xffffffff


	//   ....[60]....
        /*08ac*/ 	.word	0xffffffff


	//   ....[61]....
        /*08b0*/ 	.word	0xffffffff


	//   ....[62]....
        /*08b4*/ 	.word	0xffffffff


	//   ....[63]....
        /*08b8*/ 	.word	0xffffffff


	//   ....[64]....
        /*08bc*/ 	.word	0xffffffff


	//   ....[65]....
        /*08c0*/ 	.word	0xffffffff


	//   ....[66]....
        /*08c4*/ 	.word	0xffffffff


	//   ....[67]....
        /*08c8*/ 	.word	0xffffffff


	//   ....[68]....
        /*08cc*/ 	.word	0xffffffff


	//   ....[69]....
        /*08d0*/ 	.word	0xffffffff


	//   ....[70]....
        /*08d4*/ 	.word	0xffffffff


	//   ....[71]....
        /*08d8*/ 	.word	0xffffffff


	//   ....[72]....
        /*08dc*/ 	.word	0xffffffff


	//   ....[73]....
        /*08e0*/ 	.word	0xffffffff


	//   ....[74]....
        /*08e4*/ 	.word	0xffffffff


	//   ....[75]....
        /*08e8*/ 	.word	0xffffffff


	//   ....[76]....
        /*08ec*/ 	.word	0xffffffff


	//   ....[77]....
        /*08f0*/ 	.word	0xffffffff


	//   ....[78]....
        /*08f4*/ 	.word	0xffffffff


	//   ....[79]....
        /*08f8*/ 	.word	0xffffffff


	//   ....[80]....
        /*08fc*/ 	.word	0xffffffff


	//   ....[81]....
        /*0900*/ 	.word	0xffffffff


	//   ....[82]....
        /*0904*/ 	.word	0xffffffff


	//   ....[83]....
        /*0908*/ 	.word	0xffffffff


	//   ....[84]....
        /*090c*/ 	.word	0xffffffff


	//   ....[85]....
        /*0910*/ 	.word	0xffffffff


	//   ....[86]....
        /*0914*/ 	.word	0xffffffff


	//   ....[87]....
        /*0918*/ 	.word	0xffffffff


	//   ....[88]....
        /*091c*/ 	.word	0xffffffff


	//   ....[89]....
        /*0920*/ 	.word	0xffffffff


	//   ....[90]....
        /*0924*/ 	.word	0xffffffff


	//   ....[91]....
        /*0928*/ 	.word	0xffffffff


	//   ....[92]....
        /*092c*/ 	.word	0xffffffff


	//   ....[93]....
        /*0930*/ 	.word	0xffffffff


	//   ....[94]....
        /*0934*/ 	.word	0xffffffff


	//   ....[95]....
        /*0938*/ 	.word	0xffffffff


	//   ....[96]....
        /*093c*/ 	.word	0xffffffff


	//   ....[97]....
        /*0940*/ 	.word	0xffffffff


	//   ....[98]....
        /*0944*/ 	.word	0xffffffff


	//   ....[99]....
        /*0948*/ 	.word	0xffffffff


	//   ....[100]....
        /*094c*/ 	.word	0xffffffff


	//   ....[101]....
        /*0950*/ 	.word	0xffffffff


	//   ....[102]....
        /*0954*/ 	.word	0xffffffff


	//   ....[103]....
        /*0958*/ 	.word	0xffffffff


	//   ....[104]....
        /*095c*/ 	.word	0xffffffff


	//   ....[105]....
        /*0960*/ 	.word	0xffffffff


	//   ....[106]....
        /*0964*/ 	.word	0xffffffff


	//   ....[107]....
        /*0968*/ 	.word	0xffffffff


	//   ....[108]....
        /*096c*/ 	.word	0xffffffff


	//   ....[109]....
        /*0970*/ 	.word	0xffffffff


	//   ....[110]....
        /*0974*/ 	.word	0xffffffff


	//   ....[111]....
        /*0978*/ 	.word	0xffffffff


	//   ....[112]....
        /*097c*/ 	.word	0xffffffff


	//   ....[113]....
        /*0980*/ 	.word	0xffffffff


	//   ....[114]....
        /*0984*/ 	.word	0xffffffff


	//   ....[115]....
        /*0988*/ 	.word	0xffffffff


	//   ....[116]....
        /*098c*/ 	.word	0xffffffff


	//   ....[117]....
        /*0990*/ 	.word	0xffffffff


	//   ....[118]....
        /*0994*/ 	.word	0xffffffff


	//   ....[119]....
        /*0998*/ 	.word	0xffffffff


	//   ....[120]....
        /*099c*/ 	.word	0xffffffff


	//   ....[121]....
        /*09a0*/ 	.word	0xffffffff


	//   ....[122]....
        /*09a4*/ 	.word	0x0500000f


	//   ....[123]....
        /*09a8*/ 	.word	0x0500000f


	//   ....[124]....
        /*09ac*/ 	.word	0x0500000f


	//   ....[125]....
        /*09b0*/ 	.word	0x0500000f


	//   ....[126]....
        /*09b4*/ 	.word	0x0500000f


	//   ....[127]....
        /*09b8*/ 	.word	0x0500000f


	//   ....[128]....
        /*09bc*/ 	.word	0x0500000f


	//   ....[129]....
        /*09c0*/ 	.word	0x0500000f


	//   ....[130]....
        /*09c4*/ 	.word	0x0500000f


	//   ....[131]....
        /*09c8*/ 	.word	0x0500000f


	//   ....[132]....
        /*09cc*/ 	.word	0x0500000f


	//   ....[133]....
        /*09d0*/ 	.word	0x0500000f


	//   ....[134]....
        /*09d4*/ 	.word	0x0500000f


	//   ....[135]....
        /*09d8*/ 	.word	0x0500000f


	//   ....[136]....
        /*09dc*/ 	.word	0x0500000f


	//   ....[137]....
        /*09e0*/ 	.word	0x0500000f


	//   ....[138]....
        /*09e4*/ 	.word	0x0500000f


	//   ....[139]....
        /*09e8*/ 	.word	0x0500000f


	//   ....[140]....
        /*09ec*/ 	.word	0x0500000f


	//   ....[141]....
        /*09f0*/ 	.word	0x0500000f


	//   ....[142]....
        /*09f4*/ 	.word	0x0500000f


	//   ....[143]....
        /*09f8*/ 	.word	0x0500000f


	//   ....[144]....
        /*09fc*/ 	.word	0x0500000f


	//   ....[145]....
        /*0a00*/ 	.word	0x0500000f


	//   ....[146]....
        /*0a04*/ 	.word	0x0500000f


	//   ....[147]....
        /*0a08*/ 	.word	0x0500000f


	//   ....[148]....
        /*0a0c*/ 	.word	0x0500000f


	//   ....[149]....
        /*0a10*/ 	.word	0x0500000f


	//   ....[150]....
        /*0a14*/ 	.word	0x0500000f


	//   ....[151]....
        /*0a18*/ 	.word	0x0500000f


	//   ....[152]....
        /*0a1c*/ 	.word	0x0500000f


	//   ....[153]....
        /*0a20*/ 	.word	0x0500000f


	//   ....[154]....
        /*0a24*/ 	.word	0x0500000f


	//   ....[155]....
        /*0a28*/ 	.word	0x0500000f


	//   ....[156]....
        /*0a2c*/ 	.word	0x0500000f


	//   ....[157]....
        /*0a30*/ 	.word	0x0500000f


	//   ....[158]....
        /*0a34*/ 	.word	0x0500000f


	//   ....[159]....
        /*0a38*/ 	.word	0x0500000f


	//   ....[160]....
        /*0a3c*/ 	.word	0x0500000f


	//   ....[161]....
        /*0a40*/ 	.word	0x0500000f


	//   ....[162]....
        /*0a44*/ 	.word	0x0500000f


	//   ....[163]....
        /*0a48*/ 	.word	0x0500000f


	//   ....[164]....
        /*0a4c*/ 	.word	0x0500000f


	//   ....[165]....
        /*0a50*/ 	.word	0x0500000f


	//   ....[166]....
        /*0a54*/ 	.word	0x0500000f


	//   ....[167]....
        /*0a58*/ 	.word	0x0500000f


	//   ....[168]....
        /*0a5c*/ 	.word	0x0500000f


	//   ....[169]....
        /*0a60*/ 	.word	0x0500000f


	//   ....[170]....
        /*0a64*/ 	.word	0x0500000f


	//   ....[171]....
        /*0a68*/ 	.word	0x0500000f


	//   ....[172]....
        /*0a6c*/ 	.word	0x0500000f


	//   ....[173]....
        /*0a70*/ 	.word	0x0500000f


	//----- nvinfo : EIATTR_COOP_GROUP_INSTR_OFFSETS
	.align		4
.L_269:
        /*0a74*/ 	.byte	0x04, 0x28
        /*0a76*/ 	.short	(.L_271 - .L_270)


	//   ....[0]....
.L_270:
        /*0a78*/ 	.word	0x00000060


	//   ....[1]....
        /*0a7c*/ 	.word	0x000001a0


	//   ....[2]....
        /*0a80*/ 	.word	0x000001f0


	//   ....[3]....
        /*0a84*/ 	.word	0x00000420


	//   ....[4]....
        /*0a88*/ 	.word	0x00000580


	//   ....[5]....
        /*0a8c*/ 	.word	0x000006a0


	//   ....[6]....
        /*0a90*/ 	.word	0x00000800


	//   ....[7]....
        /*0a94*/ 	.word	0x0000aeb0


	//   ....[8]....
        /*0a98*/ 	.word	0x0000b5b0


	//   ....[9]....
        /*0a9c*/ 	.word	0x0000b5c0


	//   ....[10]....
        /*0aa0*/ 	.word	0x0000b5d0


	//   ....[11]....
        /*0aa4*/ 	.word	0x0000b5e0


	//   ....[12]....
        /*0aa8*/ 	.word	0x0000bdb0


	//   ....[13]....
        /*0aac*/ 	.word	0x0000bdc0


	//   ....[14]....
        /*0ab0*/ 	.word	0x0000bdd0


	//   ....[15]....
        /*0ab4*/ 	.word	0x0000bde0


	//   ....[16]....
        /*0ab8*/ 	.word	0x0000eb40


	//   ....[17]....
        /*0abc*/ 	.word	0x0000eb50


	//   ....[18]....
        /*0ac0*/ 	.word	0x0000eb60


	//   ....[19]....
        /*0ac4*/ 	.word	0x0000eb70


	//   ....[20]....
        /*0ac8*/ 	.word	0x0000f160


	//   ....[21]....
        /*0acc*/ 	.word	0x0000f170


	//   ....[22]....
        /*0ad0*/ 	.word	0x0000f180


	//   ....[23]....
        /*0ad4*/ 	.word	0x0000f190


	//   ....[24]....
        /*0ad8*/ 	.word	0x00012c10


	//   ....[25]....
        /*0adc*/ 	.word	0x00013140


	//   ....[26]....
        /*0ae0*/ 	.word	0x00013eb0


	//   ....[27]....
        /*0ae4*/ 	.word	0x00013fa0


	//   ....[28]....
        /*0ae8*/ 	.word	0x000144a0


	//   ....[29]....
        /*0aec*/ 	.word	0x00014580


	//   ....[30]....
        /*0af0*/ 	.word	0x00016c30


	//   ....[31]....
        /*0af4*/ 	.word	0x00016e50


	//   ....[32]....
        /*0af8*/ 	.word	0x00017d10


	//   ....[33]....
        /*0afc*/ 	.word	0x00017e20


	//   ....[34]....
        /*0b00*/ 	.word	0x00018470


	//   ....[35]....
        /*0b04*/ 	.word	0x000184d0


	//   ....[36]....
        /*0b08*/ 	.word	0x0001aa70


	//   ....[37]....
        /*0b0c*/ 	.word	0x0001aa90


	//   ....[38]....
        /*0b10*/ 	.word	0x0001af20


	//   ....[39]....
        /*0b14*/ 	.word	0x0001af80


	//   ....[40]....
        /*0b18*/ 	.word	0x0001d190


	//   ....[41]....
        /*0b1c*/ 	.word	0x0001dc60


	//   ....[42]....
        /*0b20*/ 	.word	0x0001e2f0


	//   ....[43]....
        /*0b24*/ 	.word	0x0001e410


	//   ....[44]....
        /*0b28*/ 	.word	0x0001ea20


	//   ....[45]....
        /*0b2c*/ 	.word	0x0001ea80


	//   ....[46]....
        /*0b30*/ 	.word	0x0001fb30


	//   ....[47]....
        /*0b34*/ 	.word	0x0001fd80


	//   ....[48]....
        /*0b38*/ 	.word	0x0001fe30


	//   ....[49]....
        /*0b3c*/ 	.word	0x0001fe50


	//   ....[50]....
        /*0b40*/ 	.word	0x00021340


	//   ....[51]....
        /*0b44*/ 	.word	0x000213a0


	//   ....[52]....
        /*0b48*/ 	.word	0x00021420


	//   ....[53]....
        /*0b4c*/ 	.word	0x00021470


	//   ....[54]....
        /*0b50*/ 	.word	0x000218d0


	//   ....[55]....
        /*0b54*/ 	.word	0x00021b60


	//   ....[56]....
        /*0b58*/ 	.word	0x00021c60


	//   ....[57]....
        /*0b5c*/ 	.word	0x00021c80


	//   ....[58]....
        /*0b60*/ 	.word	0x00021d80


	//   ....[59]....
        /*0b64*/ 	.word	0x00021da0


	//   ....[60]....
        /*0b68*/ 	.word	0x00021eb0


	//   ....[61]....
        /*0b6c*/ 	.word	0x00021ed0


	//   ....[62]....
        /*0b70*/ 	.word	0x00022760


	//   ....[63]....
        /*0b74*/ 	.word	0x00022780


	//   ....[64]....
        /*0b78*/ 	.word	0x00022880


	//   ....[65]....
        /*0b7c*/ 	.word	0x000228a0


	//   ....[66]....
        /*0b80*/ 	.word	0x000229a0


	//   ....[67]....
        /*0b84*/ 	.word	0x000229c0


	//   ....[68]....
        /*0b88*/ 	.word	0x00022ad0


	//   ....[69]....
        /*0b8c*/ 	.word	0x00022af0


	//   ....[70]....
        /*0b90*/ 	.word	0x00022c80


	//   ....[71]....
        /*0b94*/ 	.word	0x00022e50


	//   ....[72]....
        /*0b98*/ 	.word	0x00022e80


	//   ....[73]....
        /*0b9c*/ 	.word	0x00022eb0


	//   ....[74]....
        /*0ba0*/ 	.word	0x00022ee0


	//   ....[75]....
        /*0ba4*/ 	.word	0x00022f10


	//   ....[76]....
        /*0ba8*/ 	.word	0x00022f40


	//   ....[77]....
        /*0bac*/ 	.word	0x000230b0


	//   ....[78]....
        /*0bb0*/ 	.word	0x000230e0


	//   ....[79]....
        /*0bb4*/ 	.word	0x00023110


	//   ....[80]....
        /*0bb8*/ 	.word	0x00023140


	//   ....[81]....
        /*0bbc*/ 	.word	0x00023170


	//   ....[82]....
        /*0bc0*/ 	.word	0x000231a0


	//   ....[83]....
        /*0bc4*/ 	.word	0x00023240


	//   ....[84]....
        /*0bc8*/ 	.word	0x000232a0


	//   ....[85]....
        /*0bcc*/ 	.word	0x00023330


	//   ....[86]....
        /*0bd0*/ 	.word	0x00024420


	//   ....[87]....
        /*0bd4*/ 	.word	0x000263a0


	//   ....[88]....
        /*0bd8*/ 	.word	0x00027030


	//   ....[89]....
        /*0bdc*/ 	.word	0x00027050


	//   ....[90]....
        /*0be0*/ 	.word	0x00027060


	//   ....[91]....
        /*0be4*/ 	.word	0x00027090


	//   ....[92]....
        /*0be8*/ 	.word	0x000271b0


	//   ....[93]....
        /*0bec*/ 	.word	0x000271c0


	//   ....[94]....
        /*0bf0*/ 	.word	0x00027260


	//   ....[95]....
        /*0bf4*/ 	.word	0x00027270


	//   ....[96]....
        /*0bf8*/ 	.word	0x00027310


	//   ....[97]....
        /*0bfc*/ 	.word	0x00027320


	//   ....[98]....
        /*0c00*/ 	.word	0x000273c0


	//   ....[99]....
        /*0c04*/ 	.word	0x000273d0


	//   ....[100]....
        /*0c08*/ 	.word	0x00027450


	//   ....[101]....
        /*0c0c*/ 	.word	0x00027480


	//   ....[102]....
        /*0c10*/ 	.word	0x000274d0


	//   ....[103]....
        /*0c14*/ 	.word	0x00027510


	//   ....[104]....
        /*0c18*/ 	.word	0x0002a520


	//   ....[105]....
        /*0c1c*/ 	.word	0x0002a580


	//   ....[106]....
        /*0c20*/ 	.word	0x0002a5b0


	//   ....[107]....
        /*0c24*/ 	.word	0x0002a5c0


	//   ....[108]....
        /*0c28*/ 	.word	0x0002a5f0


	//   ....[109]....
        /*0c2c*/ 	.word	0x0002a620


	//   ....[110]....
        /*0c30*/ 	.word	0x0002a650


	//   ....[111]....
        /*0c34*/ 	.word	0x0002a680


	//   ....[112]....
        /*0c38*/ 	.word	0x0002a800


	//   ....[113]....
        /*0c3c*/ 	.word	0x0002a830


	//   ....[114]....
        /*0c40*/ 	.word	0x0002a860


	//   ....[115]....
        /*0c44*/ 	.word	0x0002a890


	//   ....[116]....
        /*0c48*/ 	.word	0x0002a8c0


	//   ....[117]....
        /*0c4c*/ 	.word	0x0002a8f0


	//   ....[118]....
        /*0c50*/ 	.word	0x0002a9b0


	//   ....[119]....
        /*0c54*/ 	.word	0x0002a9d0


	//   ....[120]....
        /*0c58*/ 	.word	0x0002aa40


	//   ....[121]....
        /*0c5c*/ 	.word	0x0002b110


	//   ....[122]....
        /*0c60*/ 	.word	0x0002b570


	//   ....[123]....
        /*0c64*/ 	.word	0x0002b600


	//   ....[124]....
        /*0c68*/ 	.word	0x0002b650


	//   ....[125]....
        /*0c6c*/ 	.word	0x0002b6a0


	//   ....[126]....
        /*0c70*/ 	.word	0x0002b730


	//   ....[127]....
        /*0c74*/ 	.word	0x0002b7c0


	//   ....[128]....
        /*0c78*/ 	.word	0x0002b810


	//   ....[129]....
        /*0c7c*/ 	.word	0x0002b860


	//   ....[130]....
        /*0c80*/ 	.word	0x0002b950


	//   ....[131]....
        /*0c84*/ 	.word	0x0002b9e0


	//   ....[132]....
        /*0c88*/ 	.word	0x0002ba30


	//   ....[133]....
        /*0c8c*/ 	.word	0x0002ba80


	//   ....[134]....
        /*0c90*/ 	.word	0x0002bb30


	//   ....[135]....
        /*0c94*/ 	.word	0x0002bbc0


	//   ....[136]....
        /*0c98*/ 	.word	0x0002bc20


	//   ....[137]....
        /*0c9c*/ 	.word	0x0002bc80


	//   ....[138]....
        /*0ca0*/ 	.word	0x0002c010


	//   ....[139]....
        /*0ca4*/ 	.word	0x0002c300


	//   ....[140]....
        /*0ca8*/ 	.word	0x0002c4e0


	//   ....[141]....
        /*0cac*/ 	.word	0x0002c530


	//   ....[142]....
        /*0cb0*/ 	.word	0x0002c590


	//   ....[143]....
        /*0cb4*/ 	.word	0x0002c670


	//   ....[144]....
        /*0cb8*/ 	.word	0x0002c730


	//   ....[145]....
        /*0cbc*/ 	.word	0x0002c850


	//   ....[146]....
        /*0cc0*/ 	.word	0x0002c8d0


	//   ....[147]....
        /*0cc4*/ 	.word	0x0002c9e0


	//   ....[148]....
        /*0cc8*/ 	.word	0x0002ca40


	//   ....[149]....
        /*0ccc*/ 	.word	0x0002cb50


	//   ....[150]....
        /*0cd0*/ 	.word	0x0002cbb0


	//   ....[151]....
        /*0cd4*/ 	.word	0x0002ccc0


	//   ....[152]....
        /*0cd8*/ 	.word	0x0002cd20


	//   ....[153]....
        /*0cdc*/ 	.word	0x0002ce10


	//   ....[154]....
        /*0ce0*/ 	.word	0x0002ce90


	//   ....[155]....
        /*0ce4*/ 	.word	0x0002cf70


	//   ....[156]....
        /*0ce8*/ 	.word	0x0002d2e0


	//   ....[157]....
        /*0cec*/ 	.word	0x0002d380


	//   ....[158]....
        /*0cf0*/ 	.word	0x0002d4a0


	//   ....[159]....
        /*0cf4*/ 	.word	0x0002d520


	//   ....[160]....
        /*0cf8*/ 	.word	0x0002d5a0


	//   ....[161]....
        /*0cfc*/ 	.word	0x0002d620


	//   ....[162]....
        /*0d00*/ 	.word	0x0002d6a0


	//   ....[163]....
        /*0d04*/ 	.word	0x0002d730


	//   ....[164]....
        /*0d08*/ 	.word	0x0002d7d0


	//   ....[165]....
        /*0d0c*/ 	.word	0x0002d880


	//   ....[166]....
        /*0d10*/ 	.word	0x0002d900


	//   ....[167]....
        /*0d14*/ 	.word	0x0002d980


	//   ....[168]....
        /*0d18*/ 	.word	0x0002da00


	//   ....[169]....
        /*0d1c*/ 	.word	0x0002da90


	//   ....[170]....
        /*0d20*/ 	.word	0x0002db10


	//   ....[171]....
        /*0d24*/ 	.word	0x0002dbb0


	//   ....[172]....
        /*0d28*/ 	.word	0x0002dc40


	//   ....[173]....
        /*0d2c*/ 	.word	0x0002dd70


	//----- nvinfo : EIATTR_REG_RECONFIG
	.align		4
.L_271:
        /*0d30*/ 	.byte	0x01, 0x54
	.zero		2


	//----- nvinfo : EIATTR_SYSCALL_OFFSETS
	.align		4
        /*0d34*/ 	.byte	0x04, 0x46
        /*0d36*/ 	.short	(.L_273 - .L_272)


	//   ....[0]....
.L_272:
        /*0d38*/ 	.word	0x00001e30


	//   ....[1]....
        /*0d3c*/ 	.word	0x00001f80


	//   ....[2]....
        /*0d40*/ 	.word	0x0000b050


	//   ....[3]....
        /*0d44*/ 	.word	0x0000b370


	//   ....[4]....
        /*0d48*/ 	.word	0x00025fe0


	//   ....[5]....
        /*0d4c*/ 	.word	0x00026130


	//   ....[6]....
        /*0d50*/ 	.word	0x00026220


	//   ....[7]....
        /*0d54*/ 	.word	0x00026b40


	//----- nvinfo : EIATTR_MBARRIER_INSTR_OFFSETS
	.align		4
.L_273:
        /*0d58*/ 	.byte	0x04, 0x39
        /*0d5a*/ 	.short	(.L_275 - .L_274)


	//   ....[0]....
.L_274:
        /*0d5c*/ 	.word	0x000002d0
        /*0d60*/ 	.word	0x000000ff
        /*0d64*/ 	.word	0x00030800
        /*0d68*/ 	.short	0x0100
        /*0d6a*/ 	.byte	0x08
	.zero		1


	//   ....[1]....
        /*0d6c*/ 	.word	0x000002e0
        /*0d70*/ 	.word	0x000000ff
        /*0d74*/ 	.word	0x00030820
        /*0d78*/ 	.short	0x0100
        /*0d7a*/ 	.byte	0x08
	.zero		1


	//   ....[2]....
        /*0d7c*/ 	.word	0x000003d0
        /*0d80*/ 	.word	0x000000ff
        /*0d84*/ 	.word	0x00030830
        /*0d88*/ 	.short	0x0100
        /*0d8a*/ 	.byte	0x08
	.zero		1


	//   ....[3]....
        /*0d8c*/ 	.word	0x000003e0
        /*0d90*/ 	.word	0x000000ff
        /*0d94*/ 	.word	0x00030840
        /*0d98*/ 	.short	0x0100
        /*0d9a*/ 	.byte	0x08
	.zero		1


	//   ....[4]....
        /*0d9c*/ 	.word	0x000003f0
        /*0da0*/ 	.word	0x000000ff
        /*0da4*/ 	.word	0x00030838
        /*0da8*/ 	.short	0x0100
        /*0daa*/ 	.byte	0x08
	.zero		1


	//   ....[5]....
        /*0dac*/ 	.word	0x00000400
        /*0db0*/ 	.word	0x000000ff
        /*0db4*/ 	.word	0x00030848
        /*0db8*/ 	.short	0x0100
        /*0dba*/ 	.byte	0x08
	.zero		1


	//   ....[6]....
        /*0dbc*/ 	.word	0x00000530
        /*0dc0*/ 	.word	0x000000ff
        /*0dc4*/ 	.word	0x00030850
        /*0dc8*/ 	.short	0x0100
        /*0dca*/ 	.byte	0x08
	.zero		1


	//   ....[7]....
        /*0dcc*/ 	.word	0x00000540
        /*0dd0*/ 	.word	0x000000ff
        /*0dd4*/ 	.word	0x00030860
        /*0dd8*/ 	.short	0x0100
        /*0dda*/ 	.byte	0x08
	.zero		1


	//   ....[8]....
        /*0ddc*/ 	.word	0x00000550
        /*0de0*/ 	.word	0x000000ff
        /*0de4*/ 	.word	0x00030858
        /*0de8*/ 	.short	0x0100
        /*0dea*/ 	.byte	0x08
	.zero		1


	//   ....[9]....
        /*0dec*/ 	.word	0x00000560
        /*0df0*/ 	.word	0x000000ff
        /*0df4*/ 	.word	0x00030868
        /*0df8*/ 	.short	0x0100
        /*0dfa*/ 	.byte	0x08
	.zero		1


	//   ....[10]....
        /*0dfc*/ 	.word	0x00000650
        /*0e00*/ 	.word	0x000000ff
        /*0e04*/ 	.word	0x00030870
        /*0e08*/ 	.short	0x0100
        /*0e0a*/ 	.byte	0x06
	.zero		1


	//   ....[11]....
        /*0e0c*/ 	.word	0x00000660
        /*0e10*/ 	.word	0x000000ff
        /*0e14*/ 	.word	0x00030880
        /*0e18*/ 	.short	0x0100
        /*0e1a*/ 	.byte	0x06
	.zero		1


	//   ....[12]....
        /*0e1c*/ 	.word	0x00000670
        /*0e20*/ 	.word	0x000000ff
        /*0e24*/ 	.word	0x00030878
        /*0e28*/ 	.short	0x0100
        /*0e2a*/ 	.byte	0x06
	.zero		1


	//   ....[13]....
        /*0e2c*/ 	.word	0x00000680
        /*0e30*/ 	.word	0x000000ff
        /*0e34*/ 	.word	0x00030888
        /*0e38*/ 	.short	0x0100
        /*0e3a*/ 	.byte	0x06
	.zero		1


	//   ....[14]....
        /*0e3c*/ 	.word	0x000007b0
        /*0e40*/ 	.word	0x000000ff
        /*0e44*/ 	.word	0x00030890
        /*0e48*/ 	.short	0x0100
        /*0e4a*/ 	.byte	0x08
	.zero		1


	//   ....[15]....
        /*0e4c*/ 	.word	0x000007c0
        /*0e50*/ 	.word	0x000000ff
        /*0e54*/ 	.word	0x000308a0
        /*0e58*/ 	.short	0x0100
        /*0e5a*/ 	.byte	0x08
	.zero		1


	//   ....[16]....
        /*0e5c*/ 	.word	0x000007d0
        /*0e60*/ 	.word	0x000000ff
        /*0e64*/ 	.word	0x00030898
        /*0e68*/ 	.short	0x0100
        /*0e6a*/ 	.byte	0x08
	.zero		1


	//   ....[17]....
        /*0e6c*/ 	.word	0x000007e0
        /*0e70*/ 	.word	0x000000ff
        /*0e74*/ 	.word	0x000308a8
        /*0e78*/ 	.short	0x0100
        /*0e7a*/ 	.byte	0x08
	.zero		1


	//   ....[18]....
        /*0e7c*/ 	.word	0x00000910
        /*0e80*/ 	.word	0x000000ff
        /*0e84*/ 	.word	0x000308b0
        /*0e88*/ 	.short	0x0100
        /*0e8a*/ 	.byte	0x08
	.zero		1


	//   ....[19]....
        /*0e8c*/ 	.word	0x00000920
        /*0e90*/ 	.word	0x000000ff
        /*0e94*/ 	.word	0x000308c0
        /*0e98*/ 	.short	0x0100
        /*0e9a*/ 	.byte	0x08
	.zero		1


	//   ....[20]....
        /*0e9c*/ 	.word	0x00000930
        /*0ea0*/ 	.word	0x000000ff
        /*0ea4*/ 	.word	0x000308b8
        /*0ea8*/ 	.short	0x0100
        /*0eaa*/ 	.byte	0x08
	.zero		1


	//   ....[21]....
        /*0eac*/ 	.word	0x00000940
        /*0eb0*/ 	.word	0x000000ff
        /*0eb4*/ 	.word	0x000308c8
        /*0eb8*/ 	.short	0x0100
        /*0eba*/ 	.byte	0x08
	.zero		1


	//   ....[22]....
        /*0ebc*/ 	.word	0x00003a70
        /*0ec0*/ 	.word	0x0000005a
        /*0ec4*/ 	.word	0x00030890
        /*0ec8*/ 	.short	0x010a
        /*0eca*/ 	.byte	0x3f
	.zero		1


	//   ....[23]....
        /*0ecc*/ 	.word	0x00006c40
        /*0ed0*/ 	.word	0x0000005a
        /*0ed4*/ 	.word	0x00030890
        /*0ed8*/ 	.short	0x010a
        /*0eda*/ 	.byte	0x3f
	.zero		1


	//   ....[24]....
        /*0edc*/ 	.word	0x00009cf0
        /*0ee0*/ 	.word	0x0000005a
        /*0ee4*/ 	.word	0x00030890
        /*0ee8*/ 	.short	0x010a
        /*0eea*/ 	.byte	0x3f
	.zero		1


	//   ....[25]....
        /*0eec*/ 	.word	0x0000a0c0
        /*0ef0*/ 	.word	0x00000020
        /*0ef4*/ 	.word	0x00000000
        /*0ef8*/ 	.short	0x0101
        /*0efa*/ 	.byte	0x3f
	.zero		1


	//   ....[26]....
        /*0efc*/ 	.word	0x0000a100
        /*0f00*/ 	.word	0x0000005a
        /*0f04*/ 	.word	0x000308b0
        /*0f08*/ 	.short	0x010a
        /*0f0a*/ 	.byte	0x3f
	.zero		1


	//   ....[27]....
        /*0f0c*/ 	.word	0x0000a630
        /*0f10*/ 	.word	0x0000005a
        /*0f14*/ 	.word	0x00000000
        /*0f18*/ 	.short	0x0101
        /*0f1a*/ 	.byte	0x3f
	.zero		1


	//   ....[28]....
        /*0f1c*/ 	.word	0x0000b0d0
        /*0f20*/ 	.word	0x00000002
        /*0f24*/ 	.word	0x00030800
        /*0f28*/ 	.short	0x010a
        /*0f2a*/ 	.byte	0x3f
	.zero		1


	//   ....[29]....
        /*0f2c*/ 	.word	0x0000b120
        /*0f30*/ 	.word	0x00000002
        /*0f34*/ 	.word	0x00030800
        /*0f38*/ 	.short	0x010a
        /*0f3a*/ 	.byte	0x3f
	.zero		1


	//   ....[30]....
        /*0f3c*/ 	.word	0x0000c470
        /*0f40*/ 	.word	0x00000002
        /*0f44*/ 	.word	0x00030800
        /*0f48*/ 	.short	0x010a
        /*0f4a*/ 	.byte	0x3f
	.zero		1


	//   ....[31]....
        /*0f4c*/ 	.word	0x0000f630
        /*0f50*/ 	.word	0x00000002
        /*0f54*/ 	.word	0x00030800
        /*0f58*/ 	.short	0x010a
        /*0f5a*/ 	.byte	0x3f
	.zero		1


	//   ....[32]....
        /*0f5c*/ 	.word	0x00011e20
        /*0f60*/ 	.word	0x0000004a
        /*0f64*/ 	.word	0x00030830
        /*0f68*/ 	.short	0x010a
        /*0f6a*/ 	.byte	0x3f
	.zero		1


	//   ....[33]....
        /*0f6c*/ 	.word	0x00011e90
        /*0f70*/ 	.word	0x0000004a
        /*0f74*/ 	.word	0x00030830
        /*0f78*/ 	.short	0x010a
        /*0f7a*/ 	.byte	0x3f
	.zero		1


	//   ....[34]....
        /*0f7c*/ 	.word	0x00012860
        /*0f80*/ 	.word	0x0000004a
        /*0f84*/ 	.word	0x00000000
        /*0f88*/ 	.short	0x0101
        /*0f8a*/ 	.byte	0x3f
	.zero		1


	//   ....[35]....
        /*0f8c*/ 	.word	0x00015430
        /*0f90*/ 	.word	0x00000006
        /*0f94*/ 	.word	0x00030830
        /*0f98*/ 	.short	0x010a
        /*0f9a*/ 	.byte	0x3f
	.zero		1


	//   ....[36]....
        /*0f9c*/ 	.word	0x000154b0
        /*0fa0*/ 	.word	0x00000006
        /*0fa4*/ 	.word	0x00030830
        /*0fa8*/ 	.short	0x010a
        /*0faa*/ 	.byte	0x3f
	.zero		1


	//   ....[37]....
        /*0fac*/ 	.word	0x000161d0
        /*0fb0*/ 	.word	0x00000015
        /*0fb4*/ 	.word	0x00030850
        /*0fb8*/ 	.short	0x010a
        /*0fba*/ 	.byte	0x3f
	.zero		1


	//   ....[38]....
        /*0fbc*/ 	.word	0x00016220
        /*0fc0*/ 	.word	0x00000015
        /*0fc4*/ 	.word	0x00030850
        /*0fc8*/ 	.short	0x010a
        /*0fca*/ 	.byte	0x3f
	.zero		1


	//   ....[39]....
        /*0fcc*/ 	.word	0x00016c40
        /*0fd0*/ 	.word	0x00000006
        /*0fd4*/ 	.word	0x00000000
        /*0fd8*/ 	.short	0x0101
        /*0fda*/ 	.byte	0x3f
	.zero		1


	//   ....[40]....
        /*0fdc*/ 	.word	0x00017ec0
        /*0fe0*/ 	.word	0x00000015
        /*0fe4*/ 	.word	0x00000000
        /*0fe8*/ 	.short	0x0101
        /*0fea*/ 	.byte	0x3f
	.zero		1


	//   ....[41]....
        /*0fec*/ 	.word	0x00019220
        /*0ff0*/ 	.word	0x00000000
        /*0ff4*/ 	.word	0x00030830
        /*0ff8*/ 	.short	0x010a
        /*0ffa*/ 	.byte	0x3f
	.zero		1


	//   ....[42]....
        /*0ffc*/ 	.word	0x000192a0
        /*1000*/ 	.word	0x00000000
        /*1004*/ 	.word	0x00030830
        /*1008*/ 	.short	0x010a
        /*100a*/ 	.byte	0x3f
	.zero		1


	//   ....[43]....
        /*100c*/ 	.word	0x00019fe0
        /*1010*/ 	.word	0x00000014
        /*1014*/ 	.word	0x00030850
        /*1018*/ 	.short	0x010a
        /*101a*/ 	.byte	0x3f
	.zero		1


	//   ....[44]....
        /*101c*/ 	.word	0x0001a030
        /*1020*/ 	.word	0x00000014
        /*1024*/ 	.word	0x00030850
        /*1028*/ 	.short	0x010a
        /*102a*/ 	.byte	0x3f
	.zero		1


	//   ....[45]....
        /*102c*/ 	.word	0x0001b410
        /*1030*/ 	.word	0x00000080
        /*1034*/ 	.word	0x00000000
        /*1038*/ 	.short	0x0101
        /*103a*/ 	.byte	0x3f
	.zero		1


	//   ....[46]....
        /*103c*/ 	.word	0x0001b460
        /*1040*/ 	.word	0x00000014
        /*1044*/ 	.word	0x00000000
        /*1048*/ 	.short	0x0101
        /*104a*/ 	.byte	0x3f
	.zero		1


	//   ....[47]....
        /*104c*/ 	.word	0x0001ba00
        /*1050*/ 	.word	0x00000003
        /*1054*/ 	.word	0x00030830
        /*1058*/ 	.short	0x010a
        /*105a*/ 	.byte	0x3f
	.zero		1


	//   ....[48]....
        /*105c*/ 	.word	0x0001ba80
        /*1060*/ 	.word	0x00000003
        /*1064*/ 	.word	0x00030830
        /*1068*/ 	.short	0x010a
        /*106a*/ 	.byte	0x3f
	.zero		1


	//   ....[49]....
        /*106c*/ 	.word	0x0001c7a0
        /*1070*/ 	.word	0x00000014
        /*1074*/ 	.word	0x00030850
        /*1078*/ 	.short	0x010a
        /*107a*/ 	.byte	0x3f
	.zero		1


	//   ....[50]....
        /*107c*/ 	.word	0x0001c7f0
        /*1080*/ 	.word	0x00000014
        /*1084*/ 	.word	0x00030850
        /*1088*/ 	.short	0x010a
        /*108a*/ 	.byte	0x3f
	.zero		1


	//   ....[51]....
        /*108c*/ 	.word	0x0001d200
        /*1090*/ 	.word	0x0000000a
        /*1094*/ 	.word	0x00000000
        /*1098*/ 	.short	0x0101
        /*109a*/ 	.byte	0x3f
	.zero		1


	//   ....[52]....
        /*109c*/ 	.word	0x0001e460
        /*10a0*/ 	.word	0x00000014
        /*10a4*/ 	.word	0x00000000
        /*10a8*/ 	.short	0x0101
        /*10aa*/ 	.byte	0x3f
	.zero		1


	//   ....[53]....
        /*10ac*/ 	.word	0x0001fa30
        /*10b0*/ 	.word	0x0000000c
        /*10b4*/ 	.word	0x00030850
        /*10b8*/ 	.short	0x010a
        /*10ba*/ 	.byte	0x3f
	.zero		1


	//   ....[54]....
        /*10bc*/ 	.word	0x0001fad0
        /*10c0*/ 	.word	0x0000000c
        /*10c4*/ 	.word	0x00030850
        /*10c8*/ 	.short	0x010a
        /*10ca*/ 	.byte	0x3f
	.zero		1


	//   ....[55]....
        /*10cc*/ 	.word	0x00020010
        /*10d0*/ 	.word	0x0000000c
        /*10d4*/ 	.word	0x00000000
        /*10d8*/ 	.short	0x0101
        /*10da*/ 	.byte	0x3f
	.zero		1


	//   ....[56]....
        /*10dc*/ 	.word	0x00021b40
        /*10e0*/ 	.word	0x00000000
        /*10e4*/ 	.word	0x00000000
        /*10e8*/ 	.short	0x0101
        /*10ea*/ 	.byte	0x3f
	.zero		1


	//   ....[57]....
        /*10ec*/ 	.word	0x00024510
        /*10f0*/ 	.word	0x00000006
        /*10f4*/ 	.word	0x00030820
        /*10f8*/ 	.short	0x010a
        /*10fa*/ 	.byte	0x3f
	.zero		1


	//   ....[58]....
        /*10fc*/ 	.word	0x000245f0
        /*1100*/ 	.word	0x00000007
        /*1104*/ 	.word	0x000308a0
        /*1108*/ 	.short	0x010a
        /*110a*/ 	.byte	0x3f
	.zero		1


	//   ....[59]....
        /*110c*/ 	.word	0x00024a40
        /*1110*/ 	.word	0x00000007
        /*1114*/ 	.word	0x000308c0
        /*1118*/ 	.short	0x010a
        /*111a*/ 	.byte	0x3f
	.zero		1


	//   ....[60]....
        /*111c*/ 	.word	0x00024fe0
        /*1120*/ 	.word	0x00000008
        /*1124*/ 	.word	0x000308a0
        /*1128*/ 	.short	0x010a
        /*112a*/ 	.byte	0x3f
	.zero		1


	//   ....[61]....
        /*112c*/ 	.word	0x00025420
        /*1130*/ 	.word	0x00000008
        /*1134*/ 	.word	0x000308c0
        /*1138*/ 	.short	0x010a
        /*113a*/ 	.byte	0x3f
	.zero		1


	//   ....[62]....
        /*113c*/ 	.word	0x00026630
        /*1140*/ 	.word	0x00000000
        /*1144*/ 	.word	0x00030840
        /*1148*/ 	.short	0x010a
        /*114a*/ 	.byte	0x3f
	.zero		1


	//   ....[63]....
        /*114c*/ 	.word	0x00027640
        /*1150*/ 	.word	0x0000000a
        /*1154*/ 	.word	0x00030800
        /*1158*/ 	.short	0x0107
        /*115a*/ 	.byte	0x3f
	.zero		1


	//   ....[64]....
        /*115c*/ 	.word	0x00027750
        /*1160*/ 	.word	0x00000002
        /*1164*/ 	.word	0x00030800
        /*1168*/ 	.short	0x0101
        /*116a*/ 	.byte	0x3f
	.zero		1


	//   ....[65]....
        /*116c*/ 	.word	0x00027770
        /*1170*/ 	.word	0x00000002
        /*1174*/ 	.word	0x00030820
        /*1178*/ 	.short	0x010a
        /*117a*/ 	.byte	0x3f
	.zero		1


	//   ....[66]....
        /*117c*/ 	.word	0x00027af0
        /*1180*/ 	.word	0x00000003
        /*1184*/ 	.word	0x00030840
        /*1188*/ 	.short	0x010a
        /*118a*/ 	.byte	0x3f
	.zero		1


	//   ....[67]....
        /*118c*/ 	.word	0x00027fb0
        /*1190*/ 	.word	0x00000003
        /*1194*/ 	.word	0x00000060
        /*1198*/ 	.short	0x010a
        /*119a*/ 	.byte	0x3f
	.zero		1


	//   ....[68]....
        /*119c*/ 	.word	0x00028790
        /*11a0*/ 	.word	0x00000003
        /*11a4*/ 	.word	0x00030840
        /*11a8*/ 	.short	0x010a
        /*11aa*/ 	.byte	0x3f
	.zero		1


	//   ....[69]....
        /*11ac*/ 	.word	0x00028c50
        /*11b0*/ 	.word	0x00000002
        /*11b4*/ 	.word	0x00000060
        /*11b8*/ 	.short	0x010a
        /*11ba*/ 	.byte	0x3f
	.zero		1


	//   ....[70]....
        /*11bc*/ 	.word	0x00029350
        /*11c0*/ 	.word	0x00000002
        /*11c4*/ 	.word	0x00030840
        /*11c8*/ 	.short	0x010a
        /*11ca*/ 	.byte	0x3f
	.zero		1


	//   ....[71]....
        /*11cc*/ 	.word	0x00029810
        /*11d0*/ 	.word	0x00000002
        /*11d4*/ 	.word	0x00000060
        /*11d8*/ 	.short	0x010a
        /*11da*/ 	.byte	0x3f
	.zero		1


	//   ....[72]....
        /*11dc*/ 	.word	0x00029ea0
        /*11e0*/ 	.word	0x00000000
        /*11e4*/ 	.word	0x00030860
        /*11e8*/ 	.short	0x010a
        /*11ea*/ 	.byte	0x3f
	.zero		1


	//   ....[73]....
        /*11ec*/ 	.word	0x0002b090
        /*11f0*/ 	.word	0x00000000
        /*11f4*/ 	.word	0x00030820
        /*11f8*/ 	.short	0x010a
        /*11fa*/ 	.byte	0x3f
	.zero		1


	//   ....[74]....
        /*11fc*/ 	.word	0x0002b260
        /*1200*/ 	.word	0x00000006
        /*1204*/ 	.word	0x00000000
        /*1208*/ 	.short	0x010a
        /*120a*/ 	.byte	0x3f
	.zero		1


	//   ....[75]....
        /*120c*/ 	.word	0x0002b2d0
        /*1210*/ 	.word	0x00000007
        /*1214*/ 	.word	0x00000000
        /*1218*/ 	.short	0x010a
        /*121a*/ 	.byte	0x3f
	.zero		1


	//   ....[76]....
        /*121c*/ 	.word	0x0002b340
        /*1220*/ 	.word	0x00000004
        /*1224*/ 	.word	0x00000000
        /*1228*/ 	.short	0x010a
        /*122a*/ 	.byte	0x3f
	.zero		1


	//   ....[77]....
        /*122c*/ 	.word	0x0002b370
        /*1230*/ 	.word	0x00000003
        /*1234*/ 	.word	0x00000000
        /*1238*/ 	.short	0x010a
        /*123a*/ 	.byte	0x3f
	.zero		1


	//   ....[78]....
        /*123c*/ 	.word	0x0002b3d0
        /*1240*/ 	.word	0x0000005a
        /*1244*/ 	.word	0x00030890
        /*1248*/ 	.short	0x010a
        /*124a*/ 	.byte	0x3f
	.zero		1


	//   ....[79]....
        /*124c*/ 	.word	0x0002b420
        /*1250*/ 	.word	0x0000005a
        /*1254*/ 	.word	0x00030890
        /*1258*/ 	.short	0x010a
        /*125a*/ 	.byte	0x3f
	.zero		1


	//   ....[80]....
        /*125c*/ 	.word	0x0002b470
        /*1260*/ 	.word	0x0000005a
        /*1264*/ 	.word	0x00030890
        /*1268*/ 	.short	0x010a
        /*126a*/ 	.byte	0x3f
	.zero		1


	//   ....[81]....
        /*126c*/ 	.word	0x0002b4c0
        /*1270*/ 	.word	0x0000005a
        /*1274*/ 	.word	0x000308b0
        /*1278*/ 	.short	0x010a
        /*127a*/ 	.byte	0x3f
	.zero		1


	//   ....[82]....
        /*127c*/ 	.word	0x0002b8a0
        /*1280*/ 	.word	0x00000002
        /*1284*/ 	.word	0x00030800
        /*1288*/ 	.short	0x010a
        /*128a*/ 	.byte	0x3f
	.zero		1


	//   ....[83]....
        /*128c*/ 	.word	0x0002bcb0
        /*1290*/ 	.word	0x00000002
        /*1294*/ 	.word	0x00030800
        /*1298*/ 	.short	0x010a
        /*129a*/ 	.byte	0x3f
	.zero		1


	//   ....[84]....
        /*129c*/ 	.word	0x0002bd00
        /*12a0*/ 	.word	0x0000004a
        /*12a4*/ 	.word	0x00030830
        /*12a8*/ 	.short	0x010a
        /*12aa*/ 	.byte	0x3f
	.zero		1


	//   ....[85]....
        /*12ac*/ 	.word	0x0002bd50
        /*12b0*/ 	.word	0x00000006
        /*12b4*/ 	.word	0x00030830
        /*12b8*/ 	.short	0x010a
        /*12ba*/ 	.byte	0x3f
	.zero		1


	//   ....[86]....
        /*12bc*/ 	.word	0x0002bda0
        /*12c0*/ 	.word	0x00000015
        /*12c4*/ 	.word	0x00030850
        /*12c8*/ 	.short	0x010a
        /*12ca*/ 	.byte	0x3f
	.zero		1


	//   ....[87]....
        /*12cc*/ 	.word	0x0002bdf0
        /*12d0*/ 	.word	0x00000000
        /*12d4*/ 	.word	0x00030830
        /*12d8*/ 	.short	0x010a
        /*12da*/ 	.byte	0x3f
	.zero		1


	//   ....[88]....
        /*12dc*/ 	.word	0x0002be40
        /*12e0*/ 	.word	0x00000014
        /*12e4*/ 	.word	0x00030850
        /*12e8*/ 	.short	0x010a
        /*12ea*/ 	.byte	0x3f
	.zero		1


	//   ....[89]....
        /*12ec*/ 	.word	0x0002be90
        /*12f0*/ 	.word	0x00000003
        /*12f4*/ 	.word	0x00030830
        /*12f8*/ 	.short	0x010a
        /*12fa*/ 	.byte	0x3f
	.zero		1


	//   ....[90]....
        /*12fc*/ 	.word	0x0002bee0
        /*1300*/ 	.word	0x00000014
        /*1304*/ 	.word	0x00030850
        /*1308*/ 	.short	0x010a
        /*130a*/ 	.byte	0x3f
	.zero		1


	//   ....[91]....
        /*130c*/ 	.word	0x0002bf30
        /*1310*/ 	.word	0x0000000c
        /*1314*/ 	.word	0x00030850
        /*1318*/ 	.short	0x010a
        /*131a*/ 	.byte	0x3f
	.zero		1


	//   ....[92]....
        /*131c*/ 	.word	0x0002c0e0
        /*1320*/ 	.word	0x00000005
        /*1324*/ 	.word	0x00030820
        /*1328*/ 	.short	0x010a
        /*132a*/ 	.byte	0x3f
	.zero		1


	//   ....[93]....
        /*132c*/ 	.word	0x0002c130
        /*1330*/ 	.word	0x00000007
        /*1334*/ 	.word	0x000308a0
        /*1338*/ 	.short	0x010a
        /*133a*/ 	.byte	0x3f
	.zero		1


	//   ....[94]....
        /*133c*/ 	.word	0x0002c180
        /*1340*/ 	.word	0x00000007
        /*1344*/ 	.word	0x000308c0
        /*1348*/ 	.short	0x010a
        /*134a*/ 	.byte	0x3f
	.zero		1


	//   ....[95]....
        /*134c*/ 	.word	0x0002c1d0
        /*1350*/ 	.word	0x00000008
        /*1354*/ 	.word	0x000308a0
        /*1358*/ 	.short	0x010a
        /*135a*/ 	.byte	0x3f
	.zero		1


	//   ....[96]....
        /*135c*/ 	.word	0x0002c220
        /*1360*/ 	.word	0x00000008
        /*1364*/ 	.word	0x000308c0
        /*1368*/ 	.short	0x010a
        /*136a*/ 	.byte	0x3f
	.zero		1


	//   ....[97]....
        /*136c*/ 	.word	0x0002c3c0
        /*1370*/ 	.word	0x00000000
        /*1374*/ 	.word	0x00030840
        /*1378*/ 	.short	0x010a
        /*137a*/ 	.byte	0x3f
	.zero		1


	//   ....[98]....
        /*137c*/ 	.word	0x0002d000
        /*1380*/ 	.word	0x00000002
        /*1384*/ 	.word	0x00030820
        /*1388*/ 	.short	0x010a
        /*138a*/ 	.byte	0x3f
	.zero		1


	//   ....[99]....
        /*138c*/ 	.word	0x0002d050
        /*1390*/ 	.word	0x00000003
        /*1394*/ 	.word	0x00030840
        /*1398*/ 	.short	0x010a
        /*139a*/ 	.byte	0x3f
	.zero		1


	//   ....[100]....
        /*139c*/ 	.word	0x0002d0a0
        /*13a0*/ 	.word	0x00000003
        /*13a4*/ 	.word	0x00000060
        /*13a8*/ 	.short	0x010a
        /*13aa*/ 	.byte	0x3f
	.zero		1


	//   ....[101]....
        /*13ac*/ 	.word	0x0002d0f0
        /*13b0*/ 	.word	0x00000003
        /*13b4*/ 	.word	0x00030840
        /*13b8*/ 	.short	0x010a
        /*13ba*/ 	.byte	0x3f
	.zero		1


	//   ....[102]....
        /*13bc*/ 	.word	0x0002d140
        /*13c0*/ 	.word	0x00000002
        /*13c4*/ 	.word	0x00000060
        /*13c8*/ 	.short	0x010a
        /*13ca*/ 	.byte	0x3f
	.zero		1


	//   ....[103]....
        /*13cc*/ 	.word	0x0002d190
        /*13d0*/ 	.word	0x00000002
        /*13d4*/ 	.word	0x00030840
        /*13d8*/ 	.short	0x010a
        /*13da*/ 	.byte	0x3f
	.zero		1


	//   ....[104]....
        /*13dc*/ 	.word	0x0002d1e0
        /*13e0*/ 	.word	0x00000002
        /*13e4*/ 	.word	0x00000060
        /*13e8*/ 	.short	0x010a
        /*13ea*/ 	.byte	0x3f
	.zero		1


	//   ....[105]....
        /*13ec*/ 	.word	0x0002d230
        /*13f0*/ 	.word	0x00000000
        /*13f4*/ 	.word	0x00030860
        /*13f8*/ 	.short	0x010a
        /*13fa*/ 	.byte	0x3f
	.zero		1


	//   ....[106]....
        /*13fc*/ 	.word	0x0002dc90
        /*1400*/ 	.word	0x00000000
        /*1404*/ 	.word	0x00030820
        /*1408*/ 	.short	0x010a
        /*140a*/ 	.byte	0x3f
	.zero		1


	//   ....[107]....
        /*140c*/ 	.word	0x0002de30
        /*1410*/ 	.word	0x00000006
        /*1414*/ 	.word	0x00000000
        /*1418*/ 	.short	0x010a
        /*141a*/ 	.byte	0x3f
	.zero		1


	//   ....[108]....
        /*141c*/ 	.word	0x0002de80
        /*1420*/ 	.word	0x00000007
        /*1424*/ 	.word	0x00000000
        /*1428*/ 	.short	0x010a
        /*142a*/ 	.byte	0x3f
	.zero		1


	//   ....[109]....
        /*142c*/ 	.word	0x0002ded0
        /*1430*/ 	.word	0x00000004
        /*1434*/ 	.word	0x00000000
        /*1438*/ 	.short	0x010a
        /*143a*/ 	.byte	0x3f
	.zero		1


	//----- nvinfo : EIATTR_NUM_MBARRIERS
	.align		4
.L_275:
        /*143c*/ 	.byte	0x03, 0x38
        /*143e*/ 	.short	0x0016


	//----- nvinfo : EIATTR_EXIT_INSTR_OFFSETS
	.align		4
        /*1440*/ 	.byte	0x04, 0x1c
        /*1442*/ 	.short	(.L_277 - .L_276)


	//   ....[0]....
.L_276:
        /*1444*/ 	.word	0x0002b3c0


	//----- nvinfo : EIATTR_MAX_THREADS
	.align		4
.L_277:
        /*1448*/ 	.byte	0x04, 0x05
        /*144a*/ 	.short	(.L_279 - .L_278)
.L_278:
        /*144c*/ 	.word	0x00000180
        /*1450*/ 	.word	0x00000001
        /*1454*/ 	.word	0x00000001


	//----- nvinfo : EIATTR_CRS_STACK_SIZE
	.align		4
.L_279:
        /*1458*/ 	.byte	0x04, 0x1e
        /*145a*/ 	.short	(.L_281 - .L_280)
.L_280:
        /*145c*/ 	.word	0x00000000


	//----- nvinfo : EIATTR_CBANK_PARAM_SIZE
	.align		4
.L_281:
        /*1460*/ 	.byte	0x03, 0x19
        /*1462*/ 	.short	0x0af0


	//----- nvinfo : EIATTR_PARAM_CBANK
	.align		4
        /*1464*/ 	.byte	0x04, 0x0a
        /*1466*/ 	.short	(.L_283 - .L_282)
	.align		4
.L_282:
        /*1468*/ 	.word	index@(.nv.constant0._ZN7cutlass13device_kernelIN5flash11enable_sm90INS1_16FlashAttnFwdSm90INS1_25CollectiveMainloopFwdSm90ILi2EN4cute5tupleIJNS5_1CILi1EEES8_S8_EEENS6_IJNS7_ILi128EEENS7_ILi96EEENS7_ILi192EEEEEELi192ENS_6half_tEfNS_4arch4Sm90ELb0ELb1ELb1ELb1ELb0ELb1ELb0ELb1ELb1ELb1ELb0ELb0EEENS1_21CollectiveEpilogueFwdINS6_IJSA_SC_SB_EEES9_SE_SG_Li256ELb1ELb1ELb0ELb0EEENS1_36VarlenDynamicPersistentTileSchedulerILi128ELi96ELi256ELi128ELb0ELb1ELb1ELb1ELb0ELb1EEEEEEEEEvNT_6ParamsE)
        /*146c*/ 	.short	0x0210
        /*146e*/ 	.short	0x0af0


	//----- nvinfo : EIATTR_SW_WAR
	.align		4
.L_283:
        /*1470*/ 	.byte	0x04, 0x36
        /*1472*/ 	.short	(.L_285 - .L_284)
.L_284:
        /*1474*/ 	.word	0x00000008
.L_285:


//--------------------- .nv.info._ZN7cutlass13device_kernelIN5flash11enable_sm90INS1_16FlashAttnFwdSm90INS1_25CollectiveMainloopFwdSm90ILi2EN4cute5tupleIJNS5_1CILi1EEES8_S8_EEENS6_IJNS7_ILi128EEENS7_ILi112EEENS7_ILi192EEEEEELi192ENS_6half_tEfNS_4arch4Sm90ELb1ELb0ELb1ELb0ELb0ELb0ELb0ELb1ELb1ELb1ELb0ELb0EEENS1_21CollectiveEpilogueFwdINS6_IJSA_SC_SB_EEES9_SE_SG_Li256ELb0ELb1ELb0ELb0EEENS1_30DynamicPersistentTileSchedulerILi256ELi128ELb0ELb1ELb1EEEEEEEEEvNT_6ParamsE --------------------------
	.section	.nv.info._ZN7cutlass13device_kernelIN5flash11enable_sm90INS1_16FlashAttnFwdSm90INS1_25CollectiveMainloopFwdSm90ILi2EN4cute5tupleIJNS5_1CILi1EEES8_S8_EEENS6_IJNS7_ILi128EEENS7_ILi112EEENS7_ILi192EEEEEELi192ENS_6half_tEfNS_4arch4Sm90ELb1ELb0ELb1ELb0ELb0ELb0ELb0ELb1ELb1ELb1ELb0ELb0EEENS1_21CollectiveEpilogueFwdINS6_IJSA_SC_SB_EEES9_SE_SG_Li256ELb0ELb1ELb0ELb0EEENS1_30DynamicPersistentTileSchedulerILi256ELi128ELb0ELb1ELb1EEEEEEEEEvNT_6ParamsE,"",@"SHT_CUDA_INFO"
	.sectionflags	@""
	.align	4


	//----- nvinfo : EIATTR_CUDA_API_VERSION
	.align		4
        /*0000*/ 	.byte	0x04, 0x37
        /*0002*/ 	.short	(.L_287 - .L_286)
.L_286:
        /*0004*/ 	.word	0x00000082


	//----- nvinfo : EIATTR_KPARAM_INFO
	.align		4
.L_287:
        /*0008*/ 	.byte	0x04, 0x17
        /*000a*/ 	.short	(.L_289 - .L_288)
.L_288:
        /*000c*/ 	.word	0x00000000
        /*0010*/ 	.short	0x0000
        /*0012*/ 	.short	0x0070
        /*0014*/ 	.byte	0x00, 0xf0, 0x01, 0x2a


	//----- nvinfo : EIATTR_SPARSE_MMA_MASK
	.align		4
.L_289:
        /*0018*/ 	.byte	0x03, 0x50
        /*001a*/ 	.short	0x0000


	//----- nvinfo : EIATTR_MAXREG_COUNT
	.align		4
        /*001c*/ 	.byte	0x03, 0x1b
        /*001e*/ 	.short	0x00a8


	//----- nvinfo : EIATTR_NUM_BARRIERS
	.align		4
        /*0020*/ 	.byte	0x02, 0x4c
        /*0022*/ 	.byte	0x09
	.zero		1


	//----- nvinfo : EIATTR_EXTERNS
	.align		4
        /*0024*/ 	.byte	0x04, 0x0f
        /*0026*/ 	.short	(.L_291 - .L_290)


	//   ....[0]....
	.align		4
.L_290:
        /*0028*/ 	.word	index@(__assertfail)


	//----- nvinfo : EIATTR_ANNOTATIONS
	.align		4
.L_291:
        /*002c*/ 	.byte	0x04, 0x55
        /*002e*/ 	.short	(.L_293 - .L_292)


	//   ....[0]....
.L_292:
        /* <DEDUP_REMOVED lines=31> */


	//----- nvinfo : EIATTR_MERCURY_ISA_VERSION
	.align		4
.L_293:
        /*0210*/ 	.byte	0x03, 0x5f
        /*0212*/ 	.short	0x0101


	//----- nvinfo : EIATTR_INT_WARP_WIDE_INSTR_OFFSETS
	.align		4
        /*0214*/ 	.byte	0x04, 0x31
        /*0216*/ 	.short	(.L_295 - .L_294)


	//   ....[0]....
.L_294:
        /*0218*/ 	.word	0x00000120


	//   ....[1]....
        /*021c*/ 	.word	0x00000160


	//   ....[2]....
        /*0220*/ 	.word	0x00000220


	//   ....[3]....
        /*0224*/ 	.word	0x00012aa0


	//   ....[4]....
        /*0228*/ 	.word	0x00012b40


	//   ....[5]....
        /*022c*/ 	.word	0x00016520


	//   ....[6]....
        /*0230*/ 	.word	0x000165c0


	//----- nvinfo : EIATTR_COOP_GROUP_MASK_REGIDS
	.align		4
.L_295:
        /*0234*/ 	.byte	0x04, 0x29
        /*0236*/ 	.short	(.L_297 - .L_296)


	//   ....[0]....
.L_296:
        /*0238*/ 	.word	0xffffffff


	//   ....[1]....
        /*023c*/ 	.word	0xffffffff


	//   ....[2]....
        /*0240*/ 	.word	0xffffffff


	//   ....[3]....
        /*0244*/ 	.word	0xffffffff


	//   ....[4]....
        /*0248*/ 	.word	0xffffffff


	//   ....[5]....
        /*024c*/ 	.word	0xffffffff


	//   ....[6]....
        /*0250*/ 	.word	0xffffffff


	//   ....[7]....
        /*0254*/ 	.word	0xffffffff


	//   ....[8]....
        /*0258*/ 	.word	0xffffffff


	//   ....[9]....
        /*025c*/ 	.word	0xffffffff


	//   ....[10]....
        /*0260*/ 	.word	0xffffffff


	//   ....[11]....
        /*0264*/ 	.word	0xffffffff


	//   ....[12]....
        /*0268*/ 	.word	0xffffffff


	//   ....[13]....
        /*026c*/ 	.word	0xffffffff


	//   ....[14]....
        /*0270*/ 	.word	0xffffffff


	//   ....[15]....
        /*0274*/ 	.word	0xffffffff


	//   ....[16]....
        /*0278*/ 	.word	0xffffffff


	//   ....[17]....
        /*027c*/ 	.word	0xffffffff


	//   ....[18]....
        /*0280*/ 	.word	0xffffffff


	//   ....[19]....
        /*0284*/ 	.word	0xffffffff


	//   ....[20]....
        /*0288*/ 	.word	0xffffffff


	//   ....[21]....
        /*028c*/ 	.word	0xffffffff


	//   ....[22]....
        /*0290*/ 	.word	0xffffffff


	//   ....[23]....
        /*0294*/ 	.word	0xffffffff


	//   ....[24]....
        /*0298*/ 	.word	0xffffffff


	//   ....[25]....
        /*029c*/ 	.word	0xffffffff


	//   ....[26]....
        /*02a0*/ 	.word	0xffffffff


	//   ....[27]....
        /*02a4*/ 	.word	0xffffffff


	//   ....[28]....
        /*02a8*/ 	.word	0xffffffff


	//   ....[29]....
        /*02ac*/ 	.word	0xffffffff


	//   ....[30]....
        /*02b0*/ 	.word	0xffffffff


	//   ....[31]....
        /*02b4*/ 	.word	0xffffffff


	//   ....[32]....
        /*02b8*/ 	.word	0xffffffff


	//   ....[33]....
        /*02bc*/ 	.word	0xffffffff


	//   ....[34]....
        /*02c0*/ 	.word	0xffffffff


	//   ....[35]....
        /*02c4*/ 	.word	0xffffffff


	//   ....[36]....
        /*02c8*/ 	.word	0xffffffff


	//   ....[37]....
        /*02cc*/ 	.word	0xffffffff


	//   ....[38]....
        /*02d0*/ 	.word	0xffffffff


	//   ....[39]....
        /*02d4*/ 	.word	0xffffffff


	//   ....[40]....
        /*02d8*/ 	.word	0xffffffff


	//   ....[41]....
        /*02dc*/ 	.word	0xffffffff


	//   ....[42]....
        /*02e0*/ 	.word	0xffffffff


	//   ....[43]....
        /*02e4*/ 	.word	0xffffffff


	//   ....[44]....
        /*02e8*/ 	.word	0xffffffff


	//   ....[45]....
        /*02ec*/ 	.word	0xffffffff


	//   ....[46]....
        /*02f0*/ 	.word	0xffffffff


	//   ....[47]....
        /*02f4*/ 	.word	0xffffffff


	//   ....[48]....
        /*02f8*/ 	.word	0xffffffff


	//   ....[49]....
        /*02fc*/ 	.word	0xffffffff


	//   ....[50]....
        /*0300*/ 	.word	0xffffffff


	//   ....[51]....
        /*0304*/ 	.word	0xffffffff


	//   ....[52]....
        /*0308*/ 	.word	0xffffffff


	//   ....[53]....
        /*030c*/ 	.word	0xffffffff


	//   ....[54]....
        /*0310*/ 	.word	0xffffffff


	//   ....[55]....
        /*0314*/ 	.word	0xffffffff


	//   ....[56]....
        /*0318*/ 	.word	0xffffffff


	//   ....[57]....
        /*031c*/ 	.word	0xffffffff


	//   ....[58]....
        /*0320*/ 	.word	0xffffffff


	//   ....[59]....
        /*0324*/ 	.word	0xffffffff


	//   ....[60]....
        /*0328*/ 	.word	0xffffffff


	//   ....[61]....
        /*032c*/ 	.word	0xffffffff


	//   ....[62]....
        /*0330*/ 	.word	0xffffffff


	//   ....[63]....
        /*0334*/ 	.word	0xffffffff


	//   ....[64]....
        /*0338*/ 	.word	0xffffffff


	//   ....[65]....
        /*033c*/ 	.word	0xffffffff


	//   ....[66]....
        /*0340*/ 	.word	0xffffffff


	//   ....[67]....
        /*0344*/ 	.word	0xffffffff


	//   ....[68]....
        /*0348*/ 	.word	0x0500000f


	//   ....[69]....
        /*034c*/ 	.word	0x0500000f


	//   ....[70]....
        /*0350*/ 	.word	0x0500000f


	//   ....[71]....
        /*0354*/ 	.word	0x0500000f


	//   ....[72]....
        /*0358*/ 	.word	0x0500000f


	//   ....[73]....
        /*035c*/ 	.word	0x0500000f


	//   ....[74]....
        /*0360*/ 	.word	0x0500000f


	//   ....[75]....
        /*0364*/ 	.word	0x0500000f


	//   ....[76]....
        /*0368*/ 	.word	0x0500000f


	//   ....[77]....
        /*036c*/ 	.word	0x0500000f


	//   ....[78]....
        /*0370*/ 	.word	0x0500000f


	//   ....[79]....
        /*0374*/ 	.word	0x0500000f


	//   ....[80]....
        /*0378*/ 	.word	0x0500000f


	//   ....[81]....
        /*037c*/ 	.word	0x0500000f


	//   ....[82]....
        /*0380*/ 	.word	0x0500000f


	//   ....[83]....
        /*0384*/ 	.word	0x0500000f


	//   ....[84]....
        /*0388*/ 	.word	0x0500000f


	//   ....[85]....
        /*038c*/ 	.word	0x0500000f


	//   ....[86]....
        /*0390*/ 	.word	0x0500000f


	//----- nvinfo : EIATTR_COOP_GROUP_INSTR_OFFSETS
	.align		4
.L_297:
        /*0394*/ 	.byte	0x04, 0x28
        /*0396*/ 	.short	(.L_299 - .L_298)


	//   ....[0]....
.L_298:
        /*0398*/ 	.word	0x00000060


	//   ....[1]....
        /*039c*/ 	.word	0x00000130


	//   ....[2]....
        /*03a0*/ 	.word	0x00000230


	//   ....[3]....
        /*03a4*/ 	.word	0x000003a0


	//   ....[4]....
        /*03a8*/ 	.word	0x00000500


	//   ....[5]....
        /*03ac*/ 	.word	0x00000620


	//   ....[6]....
        /*03b0*/ 	.word	0x00000780


	//   ....[7]....
        /*03b4*/ 	.word	0x00001580


	//   ....[8]....
        /*03b8*/ 	.word	0x00003fa0


	//   ....[9]....
        /*03bc*/ 	.word	0x00003fe0


	//   ....[10]....
        /*03c0*/ 	.word	0x00004ad0


	//   ....[11]....
        /*03c4*/ 	.word	0x00004ba0


	//   ....[12]....
        /*03c8*/ 	.word	0x00005430


	//   ....[13]....
        /*03cc*/ 	.word	0x000054a0


	//   ....[14]....
        /*03d0*/ 	.word	0x00009040


	//   ....[15]....
        /*03d4*/ 	.word	0x00009070


	//   ....[16]....
        /*03d8*/ 	.word	0x00009830


	//   ....[17]....
        /*03dc*/ 	.word	0x000098f0


	//   ....[18]....
        /*03e0*/ 	.word	0x00009fd0


	//   ....[19]....
        /*03e4*/ 	.word	0x0000a030


	//   ....[20]....
        /*03e8*/ 	.word	0x0000de10


	//   ....[21]....
        /*03ec*/ 	.word	0x0000de40


	//   ....[22]....
        /*03f0*/ 	.word	0x0000e200


	//   ....[23]....
        /*03f4*/ 	.word	0x0000e360


	//   ....[24]....
        /*03f8*/ 	.word	0x0000f510


	//   ....[25]....
        /*03fc*/ 	.word	0x0000f550


	//   ....[26]....
        /*0400*/ 	.word	0x0000f620


	//   ....[27]....
        /*0404*/ 	.word	0x0000f630


	//   ....[28]....
        /*0408*/ 	.word	0x00010b30


	//   ....[29]....
        /*040c*/ 	.word	0x00010ba0


	//   ....[30]....
        /*0410*/ 	.word	0x00010c10


	//   ....[31]....
        /*0414*/ 	.word	0x00010c40


	//   ....[32]....
        /*0418*/ 	.word	0x00011300


	//   ....[33]....
        /*041c*/ 	.word	0x00011320


	//   ....[34]....
        /*0420*/ 	.word	0x00011440


	//   ....[35]....
        /*0424*/ 	.word	0x00011460


	//   ....[36]....
        /*0428*/ 	.word	0x00011570


	//   ....[37]....
        /*042c*/ 	.word	0x00011590


	//   ....[38]....
        /*0430*/ 	.word	0x000116b0


	//   ....[39]....
        /*0434*/ 	.word	0x000116d0


	//   ....[40]....
        /*0438*/ 	.word	0x00011d70


	//   ....[41]....
        /*043c*/ 	.word	0x00011da0


	//   ....[42]....
        /*0440*/ 	.word	0x00011ec0


	//   ....[43]....
        /*0444*/ 	.word	0x00011ee0


	//   ....[44]....
        /*0448*/ 	.word	0x00011ff0


	//   ....[45]....
        /*044c*/ 	.word	0x00012010


	//   ....[46]....
        /*0450*/ 	.word	0x00012130


	//   ....[47]....
        /*0454*/ 	.word	0x00012150


	//   ....[48]....
        /*0458*/ 	.word	0x000122f0


	//   ....[49]....
        /*045c*/ 	.word	0x00013090


	//   ....[50]....
        /*0460*/ 	.word	0x00013ac0


	//   ....[51]....
        /*0464*/ 	.word	0x00013b00


	//   ....[52]....
        /*0468*/ 	.word	0x00013bd0


	//   ....[53]....
        /*046c*/ 	.word	0x00013be0


	//   ....[54]....
        /*0470*/ 	.word	0x00013c70


	//   ....[55]....
        /*0474*/ 	.word	0x00013c80


	//   ....[56]....
        /*0478*/ 	.word	0x00013d10


	//   ....[57]....
        /*047c*/ 	.word	0x00013d20


	//   ....[58]....
        /*0480*/ 	.word	0x00013db0


	//   ....[59]....
        /*0484*/ 	.word	0x00013dc0


	//   ....[60]....
        /*0488*/ 	.word	0x00013e50


	//   ....[61]....
        /*048c*/ 	.word	0x00013e60


	//   ....[62]....
        /*0490*/ 	.word	0x00013ef0


	//   ....[63]....
        /*0494*/ 	.word	0x00013f00


	//   ....[64]....
        /*0498*/ 	.word	0x00013f10


	//   ....[65]....
        /*049c*/ 	.word	0x00013f20


	//   ....[66]....
        /*04a0*/ 	.word	0x00016c10


	//   ....[67]....
        /*04a4*/ 	.word	0x00016e00


	//   ....[68]....
        /*04a8*/ 	.word	0x00017370


	//   ....[69]....
        /*04ac*/ 	.word	0x000174e0


	//   ....[70]....
        /*04b0*/ 	.word	0x00017550


	//   ....[71]....
        /*04b4*/ 	.word	0x00017690


	//   ....[72]....
        /*04b8*/ 	.word	0x000176e0


	//   ....[73]....
        /*04bc*/ 	.word	0x00017800


	//   ....[74]....
        /*04c0*/ 	.word	0x00017850


	//   ....[75]....
        /*04c4*/ 	.word	0x00017970


	//   ....[76]....
        /*04c8*/ 	.word	0x000179c0


	//   ....[77]....
        /*04cc*/ 	.word	0x00017ae0


	//   ....[78]....
        /*04d0*/ 	.word	0x00017b30


	//   ....[79]....
        /*04d4*/ 	.word	0x00017c50


	//   ....[80]....
        /*04d8*/ 	.word	0x00017ca0


	//   ....[81]....
        /*04dc*/ 	.word	0x00017dc0


	//   ....[82]....
        /*04e0*/ 	.word	0x00017e10


	//   ....[83]....
        /*04e4*/ 	.word	0x00017f10


	//   ....[84]....
        /*04e8*/ 	.word	0x00017f60


	//   ....[85]....
        /*04ec*/ 	.word	0x00018280


	//   ....[86]....
        /*04f0*/ 	.word	0x000183a0


	//----- nvinfo : EIATTR_REG_RECONFIG
	.align		4
.L_299:
        /*04f4*/ 	.byte	0x01, 0x54
	.zero		2


	//----- nvinfo : EIATTR_SYSCALL_OFFSETS
	.align		4
        /*04f8*/ 	.byte	0x04, 0x46
        /*04fa*/ 	.short	(.L_301 - .L_300)


	//   ....[0]....
.L_300:
        /*04fc*/ 	.word	0x00001760


	//   ....[1]....
        /*0500*/ 	.word	0x00012cb0


	//   ....[2]....
        /*0504*/ 	.word	0x00012e00


	//   ....[3]....
        /*0508*/ 	.word	0x00012ef0


	//   ....[4]....
        /*050c*/ 	.word	0x000136c0


	//----- nvinfo : EIATTR_MBARRIER_INSTR_OFFSETS
	.align		4
.L_301:
        /*0510*/ 	.byte	0x04, 0x39
        /*0512*/ 	.short	(.L_303 - .L_302)


	//   ....[0]....
.L_302:
        /*0514*/ 	.word	0x00000250
        /*0518*/ 	.word	0x000000ff
        /*051c*/ 	.word	0x00036800
        /*0520*/ 	.short	0x0100
        /*0522*/ 	.byte	0x08
	.zero		1


	//   ....[1]....
        /*0524*/ 	.word	0x00000260
        /*0528*/ 	.word	0x000000ff
        /*052c*/ 	.word	0x00036820
        /*0530*/ 	.short	0x0100
        /*0532*/ 	.byte	0x08
	.zero		1


	//   ....[2]....
        /*0534*/ 	.word	0x00000350
        /*0538*/ 	.word	0x000000ff
        /*053c*/ 	.word	0x00036830
        /*0540*/ 	.short	0x0100
        /*0542*/ 	.byte	0x08
	.zero		1


	//   ....[3]....
        /*0544*/ 	.word	0x00000360
        /*0548*/ 	.word	0x000000ff
        /*054c*/ 	.word	0x00036840
        /*0550*/ 	.short	0x0100
        /*0552*/ 	.byte	0x08
	.zero		1


	//   ....[4]....
        /*0554*/ 	.word	0x00000370
        /*0558*/ 	.word	0x000000ff
        /*055c*/ 	.word	0x00036838
        /*0560*/ 	.short	0x0100
        /*0562*/ 	.byte	0x08
	.zero		1


	//   ....[5]....
        /*0564*/ 	.word	0x00000380
        /*0568*/ 	.word	0x000000ff
        /*056c*/ 	.word	0x00036848
        /*0570*/ 	.short	0x0100
        /*0572*/ 	.byte	0x08
	.zero		1


	//   ....[6]....
        /*0574*/ 	.word	0x000004b0
        /*0578*/ 	.word	0x000000ff
        /*057c*/ 	.word	0x00036850
        /*0580*/ 	.short	0x0100
        /*0582*/ 	.byte	0x08
	.zero		1


	//   ....[7]....
        /*0584*/ 	.word	0x000004c0
        /*0588*/ 	.word	0x000000ff
        /*058c*/ 	.word	0x00036860
        /*0590*/ 	.short	0x0100
        /*0592*/ 	.byte	0x08
	.zero		1


	//   ....[8]....
        /*0594*/ 	.word	0x000004d0
        /*0598*/ 	.word	0x000000ff
        /*059c*/ 	.word	0x00036858
        /*05a0*/ 	.short	0x0100
        /*05a2*/ 	.byte	0x08
	.zero		1


	//   ....[9]....
        /*05a4*/ 	.word	0x000004e0
        /*05a8*/ 	.word	0x000000ff
        /*05ac*/ 	.word	0x00036868
        /*05b0*/ 	.short	0x0100
        /*05b2*/ 	.byte	0x08
	.zero		1


	//   ....[10]....
        /*05b4*/ 	.word	0x000005d0
        /*05b8*/ 	.word	0x000000ff
        /*05bc*/ 	.word	0x00036870
        /*05c0*/ 	.short	0x0100
        /*05c2*/ 	.byte	0x06
	.zero		1


	//   ....[11]....
        /*05c4*/ 	.word	0x000005e0
        /*05c8*/ 	.word	0x000000ff
        /*05cc*/ 	.word	0x00036880
        /*05d0*/ 	.short	0x0100
        /*05d2*/ 	.byte	0x06
	.zero		1


	//   ....[12]....
        /*05d4*/ 	.word	0x000005f0
        /*05d8*/ 	.word	0x000000ff
        /*05dc*/ 	.word	0x00036878
        /*05e0*/ 	.short	0x0100
        /*05e2*/ 	.byte	0x06
	.zero		1


	//   ....[13]....
        /*05e4*/ 	.word	0x00000600
        /*05e8*/ 	.word	0x000000ff
        /*05ec*/ 	.word	0x00036888
        /*05f0*/ 	.short	0x0100
        /*05f2*/ 	.byte	0x06
	.zero		1


	//   ....[14]....
        /*05f4*/ 	.word	0x00000730
        /*05f8*/ 	.word	0x000000ff
        /*05fc*/ 	.word	0x00036890
        /*0600*/ 	.short	0x0100
        /*0602*/ 	.byte	0x08
	.zero		1


	//   ....[15]....
        /*0604*/ 	.word	0x00000740
        /*0608*/ 	.word	0x000000ff
        /*060c*/ 	.word	0x000368a0
        /*0610*/ 	.short	0x0100
        /*0612*/ 	.byte	0x08
	.zero		1


	//   ....[16]....
        /*0614*/ 	.word	0x00000750
        /*0618*/ 	.word	0x000000ff
        /*061c*/ 	.word	0x00036898
        /*0620*/ 	.short	0x0100
        /*0622*/ 	.byte	0x08
	.zero		1


	//   ....[17]....
        /*0624*/ 	.word	0x00000760
        /*0628*/ 	.word	0x000000ff
        /*062c*/ 	.word	0x000368a8
        /*0630*/ 	.short	0x0100
        /*0632*/ 	.byte	0x08
	.zero		1


	//   ....[18]....
        /*0634*/ 	.word	0x00000890
        /*0638*/ 	.word	0x000000ff
        /*063c*/ 	.word	0x000368b0
        /*0640*/ 	.short	0x0100
        /*0642*/ 	.byte	0x08
	.zero		1


	//   ....[19]....
        /*0644*/ 	.word	0x000008a0
        /*0648*/ 	.word	0x000000ff
        /*064c*/ 	.word	0x000368c0
        /*0650*/ 	.short	0x0100
        /*0652*/ 	.byte	0x08
	.zero		1


	//   ....[20]....
        /*0654*/ 	.word	0x000008b0
        /*0658*/ 	.word	0x000000ff
        /*065c*/ 	.word	0x000368b8
        /*0660*/ 	.short	0x0100
        /*0662*/ 	.byte	0x08
	.zero		1


	//   ....[21]....
        /*0664*/ 	.word	0x000008c0
        /*0668*/ 	.word	0x000000ff
        /*066c*/ 	.word	0x000368c8
        /*0670*/ 	.short	0x0100
        /*0672*/ 	.byte	0x08
	.zero		1


	//   ....[22]....
        /*0674*/ 	.word	0x000017c0
        /*0678*/ 	.word	0x000000ff
        /*067c*/ 	.word	0x00036800
        /*0680*/ 	.short	0x010a
        /*0682*/ 	.byte	0x25
	.zero		1


	//   ....[23]....
        /*0684*/ 	.word	0x00001840
        /*0688*/ 	.word	0x00000000
        /*068c*/ 	.word	0x00036830
        /*0690*/ 	.short	0x010a
        /*0692*/ 	.byte	0x3f
	.zero		1


	//   ....[24]....
        /*0694*/ 	.word	0x000018a0
        /*0698*/ 	.word	0x00000000
        /*069c*/ 	.word	0x00036830
        /*06a0*/ 	.short	0x010a
        /*06a2*/ 	.byte	0x3f
	.zero		1


	//   ....[25]....
        /*06a4*/ 	.word	0x000048c0
        /*06a8*/ 	.word	0x00000000
        /*06ac*/ 	.word	0x00000000
        /*06b0*/ 	.short	0x0101
        /*06b2*/ 	.byte	0x3f
	.zero		1


	//   ....[26]....
        /*06b4*/ 	.word	0x00006200
        /*06b8*/ 	.word	0x000000ff
        /*06bc*/ 	.word	0x00036830
        /*06c0*/ 	.short	0x010a
        /*06c2*/ 	.byte	0x07
	.zero		1


	//   ....[27]....
        /*06c4*/ 	.word	0x00006240
        /*06c8*/ 	.word	0x000000ff
        /*06cc*/ 	.word	0x00036830
        /*06d0*/ 	.short	0x010a
        /*06d2*/ 	.byte	0x07
	.zero		1


	//   ....[28]....
        /*06d4*/ 	.word	0x00008780
        /*06d8*/ 	.word	0x000000ff
        /*06dc*/ 	.word	0x00036850
        /*06e0*/ 	.short	0x010a
        /*06e2*/ 	.byte	0x0a
	.zero		1


	//   ....[29]....
        /*06e4*/ 	.word	0x000087c0
        /*06e8*/ 	.word	0x000000ff
        /*06ec*/ 	.word	0x00036850
        /*06f0*/ 	.short	0x010a
        /*06f2*/ 	.byte	0x0a
	.zero		1


	//   ....[30]....
        /*06f4*/ 	.word	0x0000a620
        /*06f8*/ 	.word	0x0000000a
        /*06fc*/ 	.word	0x00000000
        /*0700*/ 	.short	0x0101
        /*0702*/ 	.byte	0x3f
	.zero		1


	//   ....[31]....
        /*0704*/ 	.word	0x0000a6b0
        /*0708*/ 	.word	0x00000004
        /*070c*/ 	.word	0x00000000
        /*0710*/ 	.short	0x0101
        /*0712*/ 	.byte	0x3f
	.zero		1


	//   ....[32]....
        /*0714*/ 	.word	0x0000ace0
        /*0718*/ 	.word	0x000000ff
        /*071c*/ 	.word	0x00036830
        /*0720*/ 	.short	0x010a
        /*0722*/ 	.byte	0x04
	.zero		1


	//   ....[33]....
        /*0724*/ 	.word	0x0000ad20
        /*0728*/ 	.word	0x000000ff
        /*072c*/ 	.word	0x00036830
        /*0730*/ 	.short	0x010a
        /*0732*/ 	.byte	0x04
	.zero		1


	//   ....[34]....
        /*0734*/ 	.word	0x0000d260
        /*0738*/ 	.word	0x000000ff
        /*073c*/ 	.word	0x00036850
        /*0740*/ 	.short	0x010a
        /*0742*/ 	.byte	0x0a
	.zero		1


	//   ....[35]....
        /*0744*/ 	.word	0x0000d2a0
        /*0748*/ 	.word	0x000000ff
        /*074c*/ 	.word	0x00036850
        /*0750*/ 	.short	0x010a
        /*0752*/ 	.byte	0x0a
	.zero		1


	//   ....[36]....
        /*0754*/ 	.word	0x0000e880
        /*0758*/ 	.word	0x00000092
        /*075c*/ 	.word	0x00000000
        /*0760*/ 	.short	0x0101
        /*0762*/ 	.byte	0x3f
	.zero		1


	//   ....[37]....
        /*0764*/ 	.word	0x0000e920
        /*0768*/ 	.word	0x00000092
        /*076c*/ 	.word	0x00000000
        /*0770*/ 	.short	0x0101
        /*0772*/ 	.byte	0x3f
	.zero		1


	//   ....[38]....
        /*0774*/ 	.word	0x0000f480
        /*0778*/ 	.word	0x000000ff
        /*077c*/ 	.word	0x00036850
        /*0780*/ 	.short	0x010a
        /*0782*/ 	.byte	0x05
	.zero		1


	//   ....[39]....
        /*0784*/ 	.word	0x0000f4c0
        /*0788*/ 	.word	0x000000ff
        /*078c*/ 	.word	0x00036850
        /*0790*/ 	.short	0x010a
        /*0792*/ 	.byte	0x05
	.zero		1


	//   ....[40]....
        /*0794*/ 	.word	0x0000f9c0
        /*0798*/ 	.word	0x00000079
        /*079c*/ 	.word	0x00000000
        /*07a0*/ 	.short	0x0101
        /*07a2*/ 	.byte	0x3f
	.zero		1


	//   ....[41]....
        /*07a4*/ 	.word	0x000112f0
        /*07a8*/ 	.word	0x0000005a
        /*07ac*/ 	.word	0x00000000
        /*07b0*/ 	.short	0x0101
        /*07b2*/ 	.byte	0x3f
	.zero		1


	//   ....[42]....
        /*07b4*/ 	.word	0x000132a0
        /*07b8*/ 	.word	0x00000002
        /*07bc*/ 	.word	0x00036840
        /*07c0*/ 	.short	0x010a
        /*07c2*/ 	.byte	0x3f
	.zero		1


	//   ....[43]....
        /*07c4*/ 	.word	0x00014070
        /*07c8*/ 	.word	0x00000011
        /*07cc*/ 	.word	0x00036800
        /*07d0*/ 	.short	0x0107
        /*07d2*/ 	.byte	0x3f
	.zero		1


	//   ....[44]....
        /*07d4*/ 	.word	0x00014180
        /*07d8*/ 	.word	0x00000011
        /*07dc*/ 	.word	0x00036800
        /*07e0*/ 	.short	0x0101
        /*07e2*/ 	.byte	0x3f
	.zero		1


	//   ....[45]....
        /*07e4*/ 	.word	0x000141a0
        /*07e8*/ 	.word	0x00000011
        /*07ec*/ 	.word	0x00036820
        /*07f0*/ 	.short	0x010a
        /*07f2*/ 	.byte	0x3f
	.zero		1


	//   ....[46]....
        /*07f4*/ 	.word	0x000144c0
        /*07f8*/ 	.word	0x00000002
        /*07fc*/ 	.word	0x00036840
        /*0800*/ 	.short	0x010a
        /*0802*/ 	.byte	0x3f
	.zero		1


	//   ....[47]....
        /*0804*/ 	.word	0x00014930
        /*0808*/ 	.word	0x00000003
        /*080c*/ 	.word	0x00000060
        /*0810*/ 	.short	0x010a
        /*0812*/ 	.byte	0x3f
	.zero		1


	//   ....[48]....
        /*0814*/ 	.word	0x00015080
        /*0818*/ 	.word	0x00000003
        /*081c*/ 	.word	0x00036840
        /*0820*/ 	.short	0x010a
        /*0822*/ 	.byte	0x3f
	.zero		1


	//   ....[49]....
        /*0824*/ 	.word	0x00015510
        /*0828*/ 	.word	0x00000002
        /*082c*/ 	.word	0x00000060
        /*0830*/ 	.short	0x010a
        /*0832*/ 	.byte	0x3f
	.zero		1


	//   ....[50]....
        /*0834*/ 	.word	0x00015bb0
        /*0838*/ 	.word	0x00000002
        /*083c*/ 	.word	0x00036840
        /*0840*/ 	.short	0x010a
        /*0842*/ 	.byte	0x3f
	.zero		1


	//   ....[51]....
        /*0844*/ 	.word	0x00016040
        /*0848*/ 	.word	0x00000002
        /*084c*/ 	.word	0x00000060
        /*0850*/ 	.short	0x010a
        /*0852*/ 	.byte	0x3f
	.zero		1


	//   ....[52]....
        /*0854*/ 	.word	0x00016690
        /*0858*/ 	.word	0x00000002
        /*085c*/ 	.word	0x00036860
        /*0860*/ 	.short	0x010a
        /*0862*/ 	.byte	0x3f
	.zero		1


	//   ....[53]....
        /*0864*/ 	.word	0x00016d80
        /*0868*/ 	.word	0x00000000
        /*086c*/ 	.word	0x00036820
        /*0870*/ 	.short	0x010a
        /*0872*/ 	.byte	0x3f
	.zero		1


	//   ....[54]....
        /*0874*/ 	.word	0x00016f50
        /*0878*/ 	.word	0x00000006
        /*087c*/ 	.word	0x00000000
        /*0880*/ 	.short	0x010a
        /*0882*/ 	.byte	0x3f
	.zero		1


	//   ....[55]....
        /*0884*/ 	.word	0x00016fa0
        /*0888*/ 	.word	0x00000003
        /*088c*/ 	.word	0x00000000
        /*0890*/ 	.short	0x010a
        /*0892*/ 	.byte	0x3f
	.zero		1


	//   ....[56]....
        /*0894*/ 	.word	0x00017000
        /*0898*/ 	.word	0x00000012
        /*089c*/ 	.word	0x00000000
        /*08a0*/ 	.short	0x010a
        /*08a2*/ 	.byte	0x3f
	.zero		1


	//   ....[57]....
        /*08a4*/ 	.word	0x00017030
        /*08a8*/ 	.word	0x00000003
        /*08ac*/ 	.word	0x00000000
        /*08b0*/ 	.short	0x010a
        /*08b2*/ 	.byte	0x3f
	.zero		1


	//   ....[58]....
        /*08b4*/ 	.word	0x000170a0
        /*08b8*/ 	.word	0x00000003
        /*08bc*/ 	.word	0x00036800
        /*08c0*/ 	.short	0x010a
        /*08c2*/ 	.byte	0x3f
	.zero		1


	//   ....[59]....
        /*08c4*/ 	.word	0x000170f0
        /*08c8*/ 	.word	0x00000000
        /*08cc*/ 	.word	0x00036830
        /*08d0*/ 	.short	0x010a
        /*08d2*/ 	.byte	0x3f
	.zero		1


	//   ....[60]....
        /*08d4*/ 	.word	0x00017150
        /*08d8*/ 	.word	0x00000006
        /*08dc*/ 	.word	0x00036830
        /*08e0*/ 	.short	0x010a
        /*08e2*/ 	.byte	0x3f
	.zero		1


	//   ....[61]....
        /*08e4*/ 	.word	0x000171b0
        /*08e8*/ 	.word	0x00000005
        /*08ec*/ 	.word	0x00036850
        /*08f0*/ 	.short	0x010a
        /*08f2*/ 	.byte	0x3f
	.zero		1


	//   ....[62]....
        /*08f4*/ 	.word	0x00017210
        /*08f8*/ 	.word	0x00000006
        /*08fc*/ 	.word	0x00036830
        /*0900*/ 	.short	0x010a
        /*0902*/ 	.byte	0x3f
	.zero		1


	//   ....[63]....
        /*0904*/ 	.word	0x00017270
        /*0908*/ 	.word	0x00000005
        /*090c*/ 	.word	0x00036850
        /*0910*/ 	.short	0x010a
        /*0912*/ 	.byte	0x3f
	.zero		1


	//   ....[64]....
        /*0914*/ 	.word	0x000172d0
        /*0918*/ 	.word	0x00000009
        /*091c*/ 	.word	0x00036850
        /*0920*/ 	.short	0x010a
        /*0922*/ 	.byte	0x3f
	.zero		1


	//   ....[65]....
        /*0924*/ 	.word	0x00017420
        /*0928*/ 	.word	0x00000002
        /*092c*/ 	.word	0x00036840
        /*0930*/ 	.short	0x010a
        /*0932*/ 	.byte	0x3f
	.zero		1


	//   ....[66]....
        /*0934*/ 	.word	0x00017fa0
        /*0938*/ 	.word	0x00000011
        /*093c*/ 	.word	0x00036820
        /*0940*/ 	.short	0x010a
        /*0942*/ 	.byte	0x3f
	.zero		1


	//   ....[67]....
        /*0944*/ 	.word	0x00017ff0
        /*0948*/ 	.word	0x00000002
        /*094c*/ 	.word	0x00036840
        /*0950*/ 	.short	0x010a
        /*0952*/ 	.byte	0x3f
	.zero		1


	//   ....[68]....
        /*0954*/ 	.word	0x00018040
        /*0958*/ 	.word	0x00000003
        /*095c*/ 	.word	0x00000060
        /*0960*/ 	.short	0x010a
        /*0962*/ 	.byte	0x3f
	.zero		1


	//   ....[69]....
        /*0964*/ 	.word	0x00018090
        /*0968*/ 	.word	0x00000003
        /*096c*/ 	.word	0x00036840
        /*0970*/ 	.short	0x010a
        /*0972*/ 	.byte	0x3f
	.zero		1


	//   ....[70]....
        /*0974*/ 	.word	0x000180e0
        /*0978*/ 	.word	0x00000002
        /*097c*/ 	.word	0x00000060
        /*0980*/ 	.short	0x010a
        /*0982*/ 	.byte	0x3f
	.zero		1


	//   ....[71]....
        /*0984*/ 	.word	0x00018130
        /*0988*/ 	.word	0x00000002
        /*098c*/ 	.word	0x00036840
        /*0990*/ 	.short	0x010a
        /*0992*/ 	.byte	0x3f
	.zero		1


	//   ....[72]....
        /*0994*/ 	.word	0x00018180
        /*0998*/ 	.word	0x00000002
        /*099c*/ 	.word	0x00000060
        /*09a0*/ 	.short	0x010a
        /*09a2*/ 	.byte	0x3f
	.zero		1


	//   ....[73]....
        /*09a4*/ 	.word	0x000181d0
        /*09a8*/ 	.word	0x00000002
        /*09ac*/ 	.word	0x00036860
        /*09b0*/ 	.short	0x010a
        /*09b2*/ 	.byte	0x3f
	.zero		1


	//   ....[74]....
        /*09b4*/ 	.word	0x000182c0
        /*09b8*/ 	.word	0x00000000
        /*09bc*/ 	.word	0x00036820
        /*09c0*/ 	.short	0x010a
        /*09c2*/ 	.byte	0x3f
	.zero		1


	//   ....[75]....
        /*09c4*/ 	.word	0x00018460
        /*09c8*/ 	.word	0x00000006
        /*09cc*/ 	.word	0x00000000
        /*09d0*/ 	.short	0x010a
        /*09d2*/ 	.byte	0x3f
	.zero		1


	//   ....[76]....
        /*09d4*/ 	.word	0x000184b0
        /*09d8*/ 	.word	0x00000003
        /*09dc*/ 	.word	0x00000000
        /*09e0*/ 	.short	0x010a
        /*09e2*/ 	.byte	0x3f
	.zero		1


	//   ....[77]....
        /*09e4*/ 	.word	0x00018500
        /*09e8*/ 	.word	0x00000012
        /*09ec*/ 	.word	0x00000000
        /*09f0*/ 	.short	0x010a
        /*09f2*/ 	.byte	0x3f
	.zero		1


	//----- nvinfo : EIATTR_NUM_MBARRIERS
	.align		4
.L_303:
        /*09f4*/ 	.byte	0x03, 0x38
        /*09f6*/ 	.short	0x0016


	//----- nvinfo : EIATTR_EXIT_INSTR_OFFSETS
	.align		4
        /*09f8*/ 	.byte	0x04, 0x1c
        /*09fa*/ 	.short	(.L_305 - .L_304)


	//   ....[0]....
.L_304:
        /*09fc*/ 	.word	0x000009e0


	//   ....[1]....
        /*0a00*/ 	.word	0x00012290


	//   ....[2]....
        /*0a04*/ 	.word	0x00017080


	//----- nvinfo : EIATTR_MAX_THREADS
	.align		4
.L_305:
        /*0a08*/ 	.byte	0x04, 0x05
        /*0a0a*/ 	.short	(.L_307 - .L_306)
.L_306:
        /*0a0c*/ 	.word	0x00000180
        /*0a10*/ 	.word	0x00000001
        /*0a14*/ 	.word	0x00000001


	//----- nvinfo : EIATTR_CRS_STACK_SIZE
	.align		4
.L_307:
        /*0a18*/ 	.byte	0x04, 0x1e
        /*0a1a*/ 	.short	(.L_309 - .L_308)
.L_308:
        /*0a1c*/ 	.word	0x00000000


	//----- nvinfo : EIATTR_CBANK_PARAM_SIZE
	.align		4
.L_309:
        /*0a20*/ 	.byte	0x03, 0x19
        /*0a22*/ 	.short	0x0af0


	//----- nvinfo : EIATTR_PARAM_CBANK
	.align		4
        /*0a24*/ 	.byte	0x04, 0x0a
        /*0a26*/ 	.short	(.L_311 - .L_310)
	.align		4
.L_310:
        /*0a28*/ 	.word	index@(.nv.constant0._ZN7cutlass13device_kernelIN5flash11enable_sm90INS1_16FlashAttnFwdSm90INS1_25CollectiveMainloopFwdSm90ILi2EN4cute5tupleIJNS5_1CILi1EEES8_S8_EEENS6_IJNS7_ILi128EEENS7_ILi112EEENS7_ILi192EEEEEELi192ENS_6half_tEfNS_4arch4Sm90ELb1ELb0ELb1ELb0ELb0ELb0ELb0ELb1ELb1ELb1ELb0ELb0EEENS1_21CollectiveEpilogueFwdINS6_IJSA_SC_SB_EEES9_SE_SG_Li256ELb0ELb1ELb0ELb0EEENS1_30DynamicPersistentTileSchedulerILi256ELi128ELb0ELb1ELb1EEEEEEEEEvNT_6ParamsE)
        /*0a2c*/ 	.short	0x0210
        /*0a2e*/ 	.short	0x0af0


	//----- nvinfo : EIATTR_SW_WAR
	.align		4
.L_311:
        /*0a30*/ 	.byte	0x04, 0x36
        /*0a32*/ 	.short	(.L_313 - .L_312)
.L_312:
        /*0a34*/ 	.word	0x00000008
.L_313:


//--------------------- .nv.info._ZN7cutlass13device_kernelIN5flash11enable_sm90INS1_16FlashAttnFwdSm90INS1_25CollectiveMainloopFwdSm90ILi2EN4cute5tupleIJNS5_1CILi1EEES8_S8_EEENS6_IJNS7_ILi128EEENS7_ILi112EEENS7_ILi192EEEEEELi192ENS_6half_tEfNS_4arch4Sm90ELb1ELb0ELb1ELb1ELb0ELb0ELb0ELb1ELb1ELb1ELb0ELb0EEENS1_21CollectiveEpilogueFwdINS6_IJSA_SC_SB_EEES9_SE_SG_Li256ELb1ELb1ELb0ELb0EEENS1_36VarlenDynamicPersistentTileSchedulerILi128ELi112ELi256ELi128ELb0ELb1ELb1ELb1ELb1ELb1EEEEEEEEEvNT_6ParamsE --------------------------
	.section	.nv.info._ZN7cutlass13device_kernelIN5flash11enable_sm90INS1_16FlashAttnFwdSm90INS1_25CollectiveMainloopFwdSm90ILi2EN4cute5tupleIJNS5_1CILi1EEES8_S8_EEENS6_IJNS7_ILi128EEENS7_ILi112EEENS7_ILi192EEEEEELi192ENS_6half_tEfNS_4arch4Sm90ELb1ELb0ELb1ELb1ELb0ELb0ELb0ELb1ELb1ELb1ELb0ELb0EEENS1_21CollectiveEpilogueFwdINS6_IJSA_SC_SB_EEES9_SE_SG_Li256ELb1ELb1ELb0ELb0EEENS1_36VarlenDynamicPersistentTileSchedulerILi128ELi112ELi256ELi128ELb0ELb1ELb1ELb1ELb1ELb1EEEEEEEEEvNT_6ParamsE,"",@"SHT_CUDA_INFO"
	.sectionflags	@""
	.align	4


	//----- nvinfo : EIATTR_CUDA_API_VERSION
	.align		4
        /*0000*/ 	.byte	0x04, 0x37
        /*0002*/ 	.short	(.L_315 - .L_314)
.L_314:
        /*0004*/ 	.word	0x00000082


	//----- nvinfo : EIATTR_KPARAM_INFO
	.align		4
.L_315:
        /*0008*/ 	.byte	0x04, 0x17
        /*000a*/ 	.short	(.L_317 - .L_316)
.L_316:
        /*000c*/ 	.word	0x00000000
        /*0010*/ 	.short	0x0000
        /*0012*/ 	.short	0x0070
        /*0014*/ 	.byte	0x00, 0xf0, 0x01, 0x2a


	//----- nvinfo : EIATTR_SPARSE_MMA_MASK
	.align		4
.L_317:
        /*0018*/ 	.byte	0x03, 0x50
        /*001a*/ 	.short	0x0000


	//----- nvinfo : EIATTR_MAXREG_COUNT
	.align		4
        /*001c*/ 	.byte	0x03, 0x1b
        /*001e*/ 	.short	0x00a8


	//----- nvinfo : EIATTR_NUM_BARRIERS
	.align		4
        /*0020*/ 	.byte	0x02, 0x4c
        /*0022*/ 	.byte	0x09
	.zero		1


	//----- nvinfo : EIATTR_EXTERNS
	.align		4
        /*0024*/ 	.byte	0x04, 0x0f
        /*0026*/ 	.short	(.L_319 - .L_318)


	//   ....[0]....
	.align		4
.L_318:
        /*0028*/ 	.word	index@(__assertfail)


	//----- nvinfo : EIATTR_ANNOTATIONS
	.align		4
.L_319:
        /*002c*/ 	.byte	0x04, 0x55
        /*002e*/ 	.short	(.L_321 - .L_320)


	//   ....[0]....
.L_320:
        /* <DEDUP_REMOVED lines=77> */


	//----- nvinfo : EIATTR_MERCURY_ISA_VERSION
	.align		4
.L_321:
        /*04e8*/ 	.byte	0x03, 0x5f
        /*04ea*/ 	.short	0x0101


	//----- nvinfo : EIATTR_UNUSED_LOAD_BYTE_OFFSET
	.align		4
        /*04ec*/ 	.byte	0x04, 0x44
        /*04ee*/ 	.short	(.L_323 - .L_322)


	//   ....[0]....
.L_322:
        /*04f0*/ 	.word	0x00000a10
        /*04f4*/ 	.word	0x0000fff0


	//   ....[1]....
        /*04f8*/ 	.word	0x000103e0
        /*04fc*/ 	.word	0x0000fff0


	//----- nvinfo : EIATTR_INT_WARP_WIDE_INSTR_OFFSETS
	.align		4
.L_323:
        /*0500*/ 	.byte	0x04, 0x31
        /*0502*/ 	.short	(.L_325 - .L_324)


	//   ....[0]....
.L_324:
        /*0504*/ 	.word	0x00000130


	//   ....[1]....
        /*0508*/ 	.word	0x00000170


	//   ....[2]....
        /*050c*/ 	.word	0x000001e0


	//   ....[3]....
        /*0510*/ 	.word	0x000140f0


	//   ....[4]....
        /*0514*/ 	.word	0x00014190


	//   ....[5]....
        /*0518*/ 	.word	0x00018140


	//   ....[6]....
        /*051c*/ 	.word	0x000181b0


	//----- nvinfo : EIATTR_COOP_GROUP_MASK_REGIDS
	.align		4
.L_325:
        /*0520*/ 	.byte	0x04, 0x29
        /*0522*/ 	.short	(.L_327 - .L_326)


	//   ....[0]....
.L_326:
        /*0524*/ 	.word	0xffffffff


	//   ....[1]....
        /*0528*/ 	.word	0xffffffff


	//   ....[2]....
        /*052c*/ 	.word	0xffffffff


	//   ....[3]....
        /*0530*/ 	.word	0xffffffff


	//   ....[4]....
        /*0534*/ 	.word	0xffffffff


	//   ....[5]....
        /*0538*/ 	.word	0xffffffff


	//   ....[6]....
        /*053c*/ 	.word	0xffffffff


	//   ....[7]....
        /*0540*/ 	.word	0xffffffff


	//   ....[8]....
        /*0544*/ 	.word	0xffffffff


	//   ....[9]....
        /*0548*/ 	.word	0xffffffff


	//   ....[10]....
        /*054c*/ 	.word	0xffffffff


	//   ....[11]....
        /*0550*/ 	.word	0xffffffff


	//   ....[12]....
        /*0554*/ 	.word	0xffffffff


	//   ....[13]....
        /*0558*/ 	.word	0xffffffff


	//   ....[14]....
        /*055c*/ 	.word	0xffffffff


	//   ....[15]....
        /*0560*/ 	.word	0xffffffff


	//   ....[16]....
        /*0564*/ 	.word	0xffffffff


	//   ....[17]....
        /*0568*/ 	.word	0xffffffff


	//   ....[18]....
        /*056c*/ 	.word	0xffffffff


	//   ....[19]....
        /*0570*/ 	.word	0xffffffff


	//   ....[20]....
        /*0574*/ 	.word	0xffffffff


	//   ....[21]....
        /*0578*/ 	.word	0xffffffff


	//   ....[22]....
        /*057c*/ 	.word	0xffffffff


	//   ....[23]....
        /*0580*/ 	.word	0xffffffff


	//   ....[24]....
        /*0584*/ 	.word	0xffffffff


	//   ....[25]....
        /*0588*/ 	.word	0xffffffff


	//   ....[26]....
        /*058c*/ 	.word	0xffffffff


	//   ....[27]....
        /*0590*/ 	.word	0xffffffff


	//   ....[28]....
        /*0594*/ 	.word	0xffffffff


	//   ....[29]....
        /*0598*/ 	.word	0xffffffff


	//   ....[30]....
        /*059c*/ 	.word	0xffffffff


	//   ....[31]....
        /*05a0*/ 	.word	0xffffffff


	//   ....[32]....
        /*05a4*/ 	.word	0xffffffff


	//   ....[33]....
        /*05a8*/ 	.word	0xffffffff


	//   ....[34]....
        /*05ac*/ 	.word	0xffffffff


	//   ....[35]....
        /*05b0*/ 	.word	0xffffffff


	//   ....[36]....
        /*05b4*/ 	.word	0xffffffff


	//   ....[37]....
        /*05b8*/ 	.word	0xffffffff


	//   ....[38]....
        /*05bc*/ 	.word	0xffffffff


	//   ....[39]....
        /*05c0*/ 	.word	0xffffffff


	//   ....[40]....
        /*05c4*/ 	.word	0xffffffff


	//   ....[41]....
        /*05c8*/ 	.word	0xffffffff


	//   ....[42]....
        /*05cc*/ 	.word	0xffffffff


	//   ....[43]....
        /*05d0*/ 	.word	0xffffffff


	//   ....[44]....
        /*05d4*/ 	.word	0xffffffff


	//   ....[45]....
        /*05d8*/ 	.word	0xffffffff


	//   ....[46]....
        /*05dc*/ 	.word	0xffffffff


	//   ....[47]....
        /*05e0*/ 	.word	0xffffffff


	//   ....[48]....
        /*05e4*/ 	.word	0xffffffff


	//   ....[49]....
        /*05e8*/ 	.word	0xffffffff


	//   ....[50]....
        /*05ec*/ 	.word	0xffffffff


	//   ....[51]....
        /*05f0*/ 	.word	0xffffffff


	//   ....[52]....
        /*05f4*/ 	.word	0xffffffff


	//   ....[53]....
        /*05f8*/ 	.word	0xffffffff


	//   ....[54]....
        /*05fc*/ 	.word	0xffffffff


	//   ....[55]....
        /*0600*/ 	.word	0xffffffff


	//   ....[56]....
        /*0604*/ 	.word	0xffffffff


	//   ....[57]....
        /*0608*/ 	.word	0xffffffff


	//   ....[58]....
        /*060c*/ 	.word	0xffffffff


	//   ....[59]....
        /*0610*/ 	.word	0xffffffff


	//   ....[60]....
        /*0614*/ 	.word	0xffffffff


	//   ....[61]....
        /*0618*/ 	.word	0xffffffff


	//   ....[62]....
        /*061c*/ 	.word	0xffffffff


	//   ....[63]....
        /*0620*/ 	.word	0xffffffff


	//   ....[64]....
        /*0624*/ 	.word	0xffffffff


	//   ....[65]....
        /*0628*/ 	.word	0xffffffff


	//   ....[66]....
        /*062c*/ 	.word	0xffffffff


	//   ....[67]....
        /*0630*/ 	.word	0xffffffff


	//   ....[68]....
        /*0634*/ 	.word	0xffffffff


	//   ....[69]....
        /*0638*/ 	.word	0xffffffff


	//   ....[70]....
        /*063c*/ 	.word	0xffffffff


	//   ....[71]....
        /*0640*/ 	.word	0xffffffff


	//   ....[72]....
        /*0644*/ 	.word	0xffffffff


	//   ....[73]....
        /*0648*/ 	.word	0xffffffff


	//   ....[74]....
        /*064c*/ 	.word	0xffffffff


	//   ....[75]....
        /*0650*/ 	.word	0xffffffff


	//   ....[76]....
        /*0654*/ 	.word	0xffffffff


	//   ....[77]....
        /*0658*/ 	.word	0xffffffff


	//   ....[78]....
        /*065c*/ 	.word	0xffffffff


	//   ....[79]....
        /*0660*/ 	.word	0xffffffff


	//   ....[80]....
        /*0664*/ 	.word	0xffffffff


	//   ....[81]....
        /*0668*/ 	.word	0xffffffff


	//   ....[82]....
        /*066c*/ 	.word	0xffffffff


	//   ....[83]....
        /*0670*/ 	.word	0xffffffff


	//   ....[84]....
        /*0674*/ 	.word	0xffffffff


	//   ....[85]....
        /*0678*/ 	.word	0xffffffff


	//   ....[86]....
        /*067c*/ 	.word	0xffffffff


	//   ....[87]....
        /*0680*/ 	.word	0xffffffff


	//   ....[88]....
        /*0684*/ 	.word	0xffffffff


	//   ....[89]....
        /*0688*/ 	.word	0xffffffff


	//   ....[90]....
        /*068c*/ 	.word	0xffffffff


	//   ....[91]....
        /*0690*/ 	.word	0xffffffff


	//   ....[92]....
        /*0694*/ 	.word	0xffffffff


	//   ....[93]....
        /*0698*/ 	.word	0xffffffff


	//   ....[94]....
        /*069c*/ 	.word	0xffffffff


	//   ....[95]....
        /*06a0*/ 	.word	0xffffffff


	//   ....[96]....
        /*06a4*/ 	.word	0xffffffff


	//   ....[97]....
        /*06a8*/ 	.word	0xffffffff


	//   ....[98]....
        /*06ac*/ 	.word	0xffffffff


	//   ....[99]....
        /*06b0*/ 	.word	0x0500000f


	//   ....[100]....
        /*06b4*/ 	.word	0x0500000f


	//   ....[101]....
        /*06b8*/ 	.word	0x0500000f


	//   ....[102]....
        /*06bc*/ 	.word	0x0500000f


	//   ....[103]....
        /*06c0*/ 	.word	0x0500000f


	//   ....[104]....
        /*06c4*/ 	.word	0x0500000f


	//   ....[105]....
        /*06c8*/ 	.word	0x0500000f


	//   ....[106]....
        /*06cc*/ 	.word	0x0500000f


	//   ....[107]....
        /*06d0*/ 	.word	0x0500000f


	//   ....[108]....
        /*06d4*/ 	.word	0x0500000f


	//   ....[109]....
        /*06d8*/ 	.word	0x0500000f


	//   ....[110]....
        /*06dc*/ 	.word	0x0500000f


	//   ....[111]....
        /*06e0*/ 	.word	0x0500000f


	//   ....[112]....
        /*06e4*/ 	.word	0x0500000f


	//   ....[113]....
        /*06e8*/ 	.word	0x0500000f


	//   ....[114]....
        /*06ec*/ 	.word	0x0500000f


	//   ....[115]....
        /*06f0*/ 	.word	0x0500000f


	//   ....[116]....
        /*06f4*/ 	.word	0x0500000f


	//   ....[117]....
        /*06f8*/ 	.word	0x0500000f


	//   ....[118]....
        /*06fc*/ 	.word	0x0500000f


	//   ....[119]....
        /*0700*/ 	.word	0x0500000f


	//   ....[120]....
        /*0704*/ 	.word	0x0500000f


	//   ....[121]....
        /*0708*/ 	.word	0x0500000f


	//   ....[122]....
        /*070c*/ 	.word	0x0500000f


	//   ....[123]....
        /*0710*/ 	.word	0x0500000f


	//   ....[124]....
        /*0714*/ 	.word	0x0500000f


	//   ....[125]....
        /*0718*/ 	.word	0x0500000f


	//   ....[126]....
        /*071c*/ 	.word	0x0500000f


	//   ....[127]....
        /*0720*/ 	.word	0x0500000f


	//   ....[128]....
        /*0724*/ 	.word	0x0500000f


	//   ....[129]....
        /*0728*/ 	.word	0x0500000f


	//   ....[130]....
        /*072c*/ 	.word	0x0500000f


	//   ....[131]....
        /*0730*/ 	.word	0x0500000f


	//   ....[132]....
        /*0734*/ 	.word	0x0500000f


	//   ....[133]....
        /*0738*/ 	.word	0x0500000f


	//----- nvinfo : EIATTR_COOP_GROUP_INSTR_OFFSETS
	.align		4
.L_327:
        /*073c*/ 	.byte	0x04, 0x28
        /*073e*/ 	.short	(.L_329 - .L_328)


	//   ....[0]....
.L_328:
        /*0740*/ 	.word	0x00000060


	//   ....[1]....
        /*0744*/ 	.word	0x00000140


	//   ....[2]....
        /*0748*/ 	.word	0x00000190


	//   ....[3]....
        /*074c*/ 	.word	0x000003c0


	//   ....[4]....
        /*0750*/ 	.word	0x00000520


	//   ....[5]....
        /*0754*/ 	.word	0x00000640


	//   ....[6]....
        /*0758*/ 	.word	0x000007a0


	//   ....[7]....
        /*075c*/ 	.word	0x00001880


	//   ....[8]....
        /*0760*/ 	.word	0x00004330


	//   ....[9]....
        /*0764*/ 	.word	0x00004430


	//   ....[10]....
        /*0768*/ 	.word	0x00004f10


	//   ....[11]....
        /*076c*/ 	.word	0x00004f60


	//   ....[12]....
        /*0770*/ 	.word	0x00005870


	//   ....[13]....
        /*0774*/ 	.word	0x000058d0


	//   ....[14]....
        /*0778*/ 	.word	0x000092d0


	//   ....[15]....
        /*077c*/ 	.word	0x00009320


	//   ....[16]....
        /*0780*/ 	.word	0x00009b50


	//   ....[17]....
        /*0784*/ 	.word	0x00009c70


	//   ....[18]....
        /*0788*/ 	.word	0x0000a380


	//   ....[19]....
        /*078c*/ 	.word	0x0000a400


	//   ....[20]....
        /*0790*/ 	.word	0x0000e130


	//   ....[21]....
        /*0794*/ 	.word	0x0000e1b0


	//   ....[22]....
        /*0798*/ 	.word	0x0000e5c0


	//   ....[23]....
        /*079c*/ 	.word	0x0000e620


	//   ....[24]....
        /*07a0*/ 	.word	0x0000f8e0


	//   ....[25]....
        /*07a4*/ 	.word	0x0000f920


	//   ....[26]....
        /*07a8*/ 	.word	0x0000fa10


	//   ....[27]....
        /*07ac*/ 	.word	0x0000fa30


	//   ....[28]....
        /*07b0*/ 	.word	0x00011250


	//   ....[29]....
        /*07b4*/ 	.word	0x00011280


	//   ....[30]....
        /*07b8*/ 	.word	0x000112b0


	//   ....[31]....
        /*07bc*/ 	.word	0x000112e0


	//   ....[32]....
        /*07c0*/ 	.word	0x00011a10


	//   ....[33]....
        /*07c4*/ 	.word	0x00011a50


	//   ....[34]....
        /*07c8*/ 	.word	0x00011b60


	//   ....[35]....
        /*07cc*/ 	.word	0x00011b80


	//   ....[36]....
        /*07d0*/ 	.word	0x00011c90


	//   ....[37]....
        /*07d4*/ 	.word	0x00011cb0


	//   ....[38]....
        /*07d8*/ 	.word	0x00011dd0


	//   ....[39]....
        /*07dc*/ 	.word	0x00011df0


	//   ....[40]....
        /*07e0*/ 	.word	0x000127c0


	//   ....[41]....
        /*07e4*/ 	.word	0x000127e0


	//   ....[42]....
        /*07e8*/ 	.word	0x000128f0


	//   ....[43]....
        /*07ec*/ 	.word	0x00012910


	//   ....[44]....
        /*07f0*/ 	.word	0x00012a20


	//   ....[45]....
        /*07f4*/ 	.word	0x00012a40


	//   ....[46]....
        /*07f8*/ 	.word	0x00012b60


	//   ....[47]....
        /*07fc*/ 	.word	0x00012b80


	//   ....[48]....
        /*0800*/ 	.word	0x00012d10


	//   ....[49]....
        /*0804*/ 	.word	0x00012ef0


	//   ....[50]....
        /*0808*/ 	.word	0x00012f20


	//   ....[51]....
        /*080c*/ 	.word	0x00012f50


	//   ....[52]....
        /*0810*/ 	.word	0x00012f80


	//   ....[53]....
        /*0814*/ 	.word	0x00012fb0


	//   ....[54]....
        /*0818*/ 	.word	0x00012fe0


	//   ....[55]....
        /*081c*/ 	.word	0x00013160


	//   ....[56]....
        /*0820*/ 	.word	0x00013190


	//   ....[57]....
        /*0824*/ 	.word	0x000131c0


	//   ....[58]....
        /*0828*/ 	.word	0x000131f0


	//   ....[59]....
        /*082c*/ 	.word	0x00013220


	//   ....[60]....
        /*0830*/ 	.word	0x00013250


	//   ....[61]....
        /*0834*/ 	.word	0x00013300


	//   ....[62]....
        /*0838*/ 	.word	0x00013360


	//   ....[63]....
        /*083c*/ 	.word	0x000133f0


	//   ....[64]....
        /*0840*/ 	.word	0x00014710


	//   ....[65]....
        /*0844*/ 	.word	0x000153c0


	//   ....[66]....
        /*0848*/ 	.word	0x000153d0


	//   ....[67]....
        /*084c*/ 	.word	0x000153e0


	//   ....[68]....
        /*0850*/ 	.word	0x00015430


	//   ....[69]....
        /*0854*/ 	.word	0x00015500


	//   ....[70]....
        /*0858*/ 	.word	0x00015540


	//   ....[71]....
        /*085c*/ 	.word	0x000155f0


	//   ....[72]....
        /*0860*/ 	.word	0x00015610


	//   ....[73]....
        /*0864*/ 	.word	0x000156b0


	//   ....[74]....
        /*0868*/ 	.word	0x000156d0


	//   ....[75]....
        /*086c*/ 	.word	0x00015770


	//   ....[76]....
        /*0870*/ 	.word	0x00015790


	//   ....[77]....
        /*0874*/ 	.word	0x00015830


	//   ....[78]....
        /*0878*/ 	.word	0x00015850


	//   ....[79]....
        /*087c*/ 	.word	0x00015860


	//   ....[80]....
        /*0880*/ 	.word	0x00015870


	//   ....[81]....
        /*0884*/ 	.word	0x00018980


	//   ....[82]....
        /*0888*/ 	.word	0x000189e0


	//   ....[83]....
        /*088c*/ 	.word	0x00018a10


	//   ....[84]....
        /*0890*/ 	.word	0x00018a20


	//   ....[85]....
        /*0894*/ 	.word	0x00018a50


	//   ....[86]....
        /*0898*/ 	.word	0x00018a80


	//   ....[87]....
        /*089c*/ 	.word	0x00018ab0


	//   ....[88]....
        /*08a0*/ 	.word	0x00018ae0


	//   ....[89]....
        /*08a4*/ 	.word	0x00018c70


	//   ....[90]....
        /*08a8*/ 	.word	0x00018ca0


	//   ....[91]....
        /*08ac*/ 	.word	0x00018cd0


	//   ....[92]....
        /*08b0*/ 	.word	0x00018d00


	//   ....[93]....
        /*08b4*/ 	.word	0x00018d30


	//   ....[94]....
        /*08b8*/ 	.word	0x00018d60


	//   ....[95]....
        /*08bc*/ 	.word	0x00018e20


	//   ....[96]....
        /*08c0*/ 	.word	0x00018e40


	//   ....[97]....
        /*08c4*/ 	.word	0x00018eb0


	//   ....[98]....
        /*08c8*/ 	.word	0x00019590


	//   ....[99]....
        /*08cc*/ 	.word	0x00019b80


	//   ....[100]....
        /*08d0*/ 	.word	0x00019d40


	//   ....[101]....
        /*08d4*/ 	.word	0x00019d90


	//   ....[102]....
        /*08d8*/ 	.word	0x00019eb0


	//   ....[103]....
        /*08dc*/ 	.word	0x00019f20


	//   ....[104]....
        /*08e0*/ 	.word	0x0001a030


	//   ....[105]....
        /*08e4*/ 	.word	0x0001a0a0


	//   ....[106]....
        /*08e8*/ 	.word	0x0001a1c0


	//   ....[107]....
        /*08ec*/ 	.word	0x0001a230


	//   ....[108]....
        /*08f0*/ 	.word	0x0001a350


	//   ....[109]....
        /*08f4*/ 	.word	0x0001a3c0


	//   ....[110]....
        /*08f8*/ 	.word	0x0001a4e0


	//   ....[111]....
        /*08fc*/ 	.word	0x0001a550


	//   ....[112]....
        /*0900*/ 	.word	0x0001a680


	//   ....[113]....
        /*0904*/ 	.word	0x0001a6d0


	//   ....[114]....
        /*0908*/ 	.word	0x0001a7f0


	//   ....[115]....
        /*090c*/ 	.word	0x0001a840


	//   ....[116]....
        /*0910*/ 	.word	0x0001ab70


	//   ....[117]....
        /*0914*/ 	.word	0x0001ac10


	//   ....[118]....
        /*0918*/ 	.word	0x0001ad40


	//   ....[119]....
        /*091c*/ 	.word	0x0001adb0


	//   ....[120]....
        /*0920*/ 	.word	0x0001ae30


	//   ....[121]....
        /*0924*/ 	.word	0x0001aeb0


	//   ....[122]....
        /*0928*/ 	.word	0x0001af30


	//   ....[123]....
        /*092c*/ 	.word	0x0001afc0


	//   ....[124]....
        /*0930*/ 	.word	0x0001b060


	//   ....[125]....
        /*0934*/ 	.word	0x0001b100


	//   ....[126]....
        /*0938*/ 	.word	0x0001b170


	//   ....[127]....
        /*093c*/ 	.word	0x0001b1e0


	//   ....[128]....
        /*0940*/ 	.word	0x0001b250


	//   ....[129]....
        /*0944*/ 	.word	0x0001b2d0


	//   ....[130]....
        /*0948*/ 	.word	0x0001b350


	//   ....[131]....
        /*094c*/ 	.word	0x0001b3f0


	//   ....[132]....
        /*0950*/ 	.word	0x0001b480


	//   ....[133]....
        /*0954*/ 	.word	0x0001b5b0


	//----- nvinfo : EIATTR_REG_RECONFIG
	.align		4
.L_329:
        /*0958*/ 	.byte	0x01, 0x54
	.zero		2


	//----- nvinfo : EIATTR_SYSCALL_OFFSETS
	.align		4
        /*095c*/ 	.byte	0x04, 0x46
        /*095e*/ 	.short	(.L_331 - .L_330)


	//   ....[0]....
.L_330:
        /*0960*/ 	.word	0x00001a60


	//   ....[1]....
        /*0964*/ 	.word	0x00014300


	//   ....[2]....
        /*0968*/ 	.word	0x00014460


	//   ....[3]....
        /*096c*/ 	.word	0x00014560


	//   ....[4]....
        /*0970*/ 	.word	0x00014f60


	//----- nvinfo : EIATTR_MBARRIER_INSTR_OFFSETS
	.align		4
.L_331:
        /*0974*/ 	.byte	0x04, 0x39
        /*0976*/ 	.short	(.L_333 - .L_332)


	//   ....[0]....
.L_332:
        /*0978*/ 	.word	0x00000270
        /*097c*/ 	.word	0x000000ff
        /*0980*/ 	.word	0x00036800
        /*0984*/ 	.short	0x0100
        /*0986*/ 	.byte	0x08
	.zero		1


	//   ....[1]....
        /*0988*/ 	.word	0x00000280
        /*098c*/ 	.word	0x000000ff
        /*0990*/ 	.word	0x00036820
        /*0994*/ 	.short	0x0100
        /*0996*/ 	.byte	0x08
	.zero		1


	//   ....[2]....
        /*0998*/ 	.word	0x00000370
        /*099c*/ 	.word	0x000000ff
        /*09a0*/ 	.word	0x00036830
        /*09a4*/ 	.short	0x0100
        /*09a6*/ 	.byte	0x08
	.zero		1


	//   ....[3]....
        /*09a8*/ 	.word	0x00000380
        /*09ac*/ 	.word	0x000000ff
        /*09b0*/ 	.word	0x00036840
        /*09b4*/ 	.short	0x0100
        /*09b6*/ 	.byte	0x08
	.zero		1


	//   ....[4]....
        /*09b8*/ 	.word	0x00000390
        /*09bc*/ 	.word	0x000000ff
        /*09c0*/ 	.word	0x00036838
        /*09c4*/ 	.short	0x0100
        /*09c6*/ 	.byte	0x08
	.zero		1


	//   ....[5]....
        /*09c8*/ 	.word	0x000003a0
        /*09cc*/ 	.word	0x000000ff
        /*09d0*/ 	.word	0x00036848
        /*09d4*/ 	.short	0x0100
        /*09d6*/ 	.byte	0x08
	.zero		1


	//   ....[6]....
        /*09d8*/ 	.word	0x000004d0
        /*09dc*/ 	.word	0x000000ff
        /*09e0*/ 	.word	0x00036850
        /*09e4*/ 	.short	0x0100
        /*09e6*/ 	.byte	0x08
	.zero		1


	//   ....[7]....
        /*09e8*/ 	.word	0x000004e0
        /*09ec*/ 	.word	0x000000ff
        /*09f0*/ 	.word	0x00036860
        /*09f4*/ 	.short	0x0100
        /*09f6*/ 	.byte	0x08
	.zero		1


	//   ....[8]....
        /*09f8*/ 	.word	0x000004f0
        /*09fc*/ 	.word	0x000000ff
        /*0a00*/ 	.word	0x00036858
        /*0a04*/ 	.short	0x0100
        /*0a06*/ 	.byte	0x08
	.zero		1


	//   ....[9]....
        /*0a08*/ 	.word	0x00000500
        /*0a0c*/ 	.word	0x000000ff
        /*0a10*/ 	.word	0x00036868
        /*0a14*/ 	.short	0x0100
        /*0a16*/ 	.byte	0x08
	.zero		1


	//   ....[10]....
        /*0a18*/ 	.word	0x000005f0
        /*0a1c*/ 	.word	0x000000ff
        /*0a20*/ 	.word	0x00036870
        /*0a24*/ 	.short	0x0100
        /*0a26*/ 	.byte	0x06
	.zero		1


	//   ....[11]....
        /*0a28*/ 	.word	0x00000600
        /*0a2c*/ 	.word	0x000000ff
        /*0a30*/ 	.word	0x00036880
        /*0a34*/ 	.short	0x0100
        /*0a36*/ 	.byte	0x06
	.zero		1


	//   ....[12]....
        /*0a38*/ 	.word	0x00000610
        /*0a3c*/ 	.word	0x000000ff
        /*0a40*/ 	.word	0x00036878
        /*0a44*/ 	.short	0x0100
        /*0a46*/ 	.byte	0x06
	.zero		1


	//   ....[13]....
        /*0a48*/ 	.word	0x00000620
        /*0a4c*/ 	.word	0x000000ff
        /*0a50*/ 	.word	0x00036888
        /*0a54*/ 	.short	0x0100
        /*0a56*/ 	.byte	0x06
	.zero		1


	//   ....[14]....
        /*0a58*/ 	.word	0x00000750
        /*0a5c*/ 	.word	0x000000ff
        /*0a60*/ 	.word	0x00036890
        /*0a64*/ 	.short	0x0100
        /*0a66*/ 	.byte	0x08
	.zero		1


	//   ....[15]....
        /*0a68*/ 	.word	0x00000760
        /*0a6c*/ 	.word	0x000000ff
        /*0a70*/ 	.word	0x000368a0
        /*0a74*/ 	.short	0x0100
        /*0a76*/ 	.byte	0x08
	.zero		1


	//   ....[16]....
        /*0a78*/ 	.word	0x00000770
        /*0a7c*/ 	.word	0x000000ff
        /*0a80*/ 	.word	0x00036898
        /*0a84*/ 	.short	0x0100
        /*0a86*/ 	.byte	0x08
	.zero		1


	//   ....[17]....
        /*0a88*/ 	.word	0x00000780
        /*0a8c*/ 	.word	0x000000ff
        /*0a90*/ 	.word	0x000368a8
        /*0a94*/ 	.short	0x0100
        /*0a96*/ 	.byte	0x08
	.zero		1


	//   ....[18]....
        /*0a98*/ 	.word	0x000008b0
        /*0a9c*/ 	.word	0x000000ff
        /*0aa0*/ 	.word	0x000368b0
        /*0aa4*/ 	.short	0x0100
        /*0aa6*/ 	.byte	0x08
	.zero		1


	//   ....[19]....
        /*0aa8*/ 	.word	0x000008c0
        /*0aac*/ 	.word	0x000000ff
        /*0ab0*/ 	.word	0x000368c0
        /*0ab4*/ 	.short	0x0100
        /*0ab6*/ 	.byte	0x08
	.zero		1


	//   ....[20]....
        /*0ab8*/ 	.word	0x000008d0
        /*0abc*/ 	.word	0x000000ff
        /*0ac0*/ 	.word	0x000368b8
        /*0ac4*/ 	.short	0x0100
        /*0ac6*/ 	.byte	0x08
	.zero		1


	//   ....[21]....
        /*0ac8*/ 	.word	0x000008e0
        /*0acc*/ 	.word	0x000000ff
        /*0ad0*/ 	.word	0x000368c8
        /*0ad4*/ 	.short	0x0100
        /*0ad6*/ 	.byte	0x08
	.zero		1


	//   ....[22]....
        /*0ad8*/ 	.word	0x00001b00
        /*0adc*/ 	.word	0x000000ff
        /*0ae0*/ 	.word	0x00036800
        /*0ae4*/ 	.short	0x010a
        /*0ae6*/ 	.byte	0x26
	.zero		1


	//   ....[23]....
        /*0ae8*/ 	.word	0x00001b80
        /*0aec*/ 	.word	0x00000000
        /*0af0*/ 	.word	0x00036830
        /*0af4*/ 	.short	0x010a
        /*0af6*/ 	.byte	0x3f
	.zero		1


	//   ....[24]....
        /*0af8*/ 	.word	0x00001be0
        /*0afc*/ 	.word	0x00000000
        /*0b00*/ 	.word	0x00036830
        /*0b04*/ 	.short	0x010a
        /*0b06*/ 	.byte	0x3f
	.zero		1


	//   ....[25]....
        /*0b08*/ 	.word	0x00004d90
        /*0b0c*/ 	.word	0x00000000
        /*0b10*/ 	.word	0x00000000
        /*0b14*/ 	.short	0x0101
        /*0b16*/ 	.byte	0x3f
	.zero		1


	//   ....[26]....
        /*0b18*/ 	.word	0x000065d0
        /*0b1c*/ 	.word	0x000000ff
        /*0b20*/ 	.word	0x00036830
        /*0b24*/ 	.short	0x010a
        /*0b26*/ 	.byte	0x25
	.zero		1


	//   ....[27]....
        /*0b28*/ 	.word	0x00006610
        /*0b2c*/ 	.word	0x000000ff
        /*0b30*/ 	.word	0x00036830
        /*0b34*/ 	.short	0x010a
        /*0b36*/ 	.byte	0x25
	.zero		1


	//   ....[28]....
        /*0b38*/ 	.word	0x00008b60
        /*0b3c*/ 	.word	0x000000ff
        /*0b40*/ 	.word	0x00036850
        /*0b44*/ 	.short	0x010a
        /*0b46*/ 	.byte	0x04
	.zero		1


	//   ....[29]....
        /*0b48*/ 	.word	0x00008ba0
        /*0b4c*/ 	.word	0x000000ff
        /*0b50*/ 	.word	0x00036850
        /*0b54*/ 	.short	0x010a
        /*0b56*/ 	.byte	0x04
	.zero		1


	//   ....[30]....
        /*0b58*/ 	.word	0x0000aa00
        /*0b5c*/ 	.word	0x0000000a
        /*0b60*/ 	.word	0x00000000
        /*0b64*/ 	.short	0x0101
        /*0b66*/ 	.byte	0x3f
	.zero		1


	//   ....[31]....
        /*0b68*/ 	.word	0x0000aa20
        /*0b6c*/ 	.word	0x00000004
        /*0b70*/ 	.word	0x00000000
        /*0b74*/ 	.short	0x0101
        /*0b76*/ 	.byte	0x3f
	.zero		1


	//   ....[32]....
        /*0b78*/ 	.word	0x0000b0a0
        /*0b7c*/ 	.word	0x000000ff
        /*0b80*/ 	.word	0x00036830
        /*0b84*/ 	.short	0x010a
        /*0b86*/ 	.byte	0x04
	.zero		1


	//   ....[33]....
        /*0b88*/ 	.word	0x0000b0e0
        /*0b8c*/ 	.word	0x000000ff
        /*0b90*/ 	.word	0x00036830
        /*0b94*/ 	.short	0x010a
        /*0b96*/ 	.byte	0x04
	.zero		1


	//   ....[34]....
        /*0b98*/ 	.word	0x0000d630
        /*0b9c*/ 	.word	0x000000ff
        /*0ba0*/ 	.word	0x00036850
        /*0ba4*/ 	.short	0x010a
        /*0ba6*/ 	.byte	0x0e
	.zero		1


	//   ....[35]....
        /*0ba8*/ 	.word	0x0000d670
        /*0bac*/ 	.word	0x000000ff
        /*0bb0*/ 	.word	0x00036850
        /*0bb4*/ 	.short	0x010a
        /*0bb6*/ 	.byte	0x0e
	.zero		1


	//   ....[36]....
        /*0bb8*/ 	.word	0x0000ebe0
        /*0bbc*/ 	.word	0x0000000f
        /*0bc0*/ 	.word	0x00000000
        /*0bc4*/ 	.short	0x0101
        /*0bc6*/ 	.byte	0x3f
	.zero		1


	//   ....[37]....
        /*0bc8*/ 	.word	0x0000ec60
        /*0bcc*/ 	.word	0x00000004
        /*0bd0*/ 	.word	0x00000000
        /*0bd4*/ 	.short	0x0101
        /*0bd6*/ 	.byte	0x3f
	.zero		1


	//   ....[38]....
        /*0bd8*/ 	.word	0x0000f850
        /*0bdc*/ 	.word	0x000000ff
        /*0be0*/ 	.word	0x00036850
        /*0be4*/ 	.short	0x010a
        /*0be6*/ 	.byte	0x05
	.zero		1


	//   ....[39]....
        /*0be8*/ 	.word	0x0000f890
        /*0bec*/ 	.word	0x000000ff
        /*0bf0*/ 	.word	0x00036850
        /*0bf4*/ 	.short	0x010a
        /*0bf6*/ 	.byte	0x05
	.zero		1


	//   ....[40]....
        /*0bf8*/ 	.word	0x0000fd80
        /*0bfc*/ 	.word	0x00000005
        /*0c00*/ 	.word	0x00000000
        /*0c04*/ 	.short	0x0101
        /*0c06*/ 	.byte	0x3f
	.zero		1


	//   ....[41]....
        /*0c08*/ 	.word	0x00011a40
        /*0c0c*/ 	.word	0x00000011
        /*0c10*/ 	.word	0x00000000
        /*0c14*/ 	.short	0x0101
        /*0c16*/ 	.byte	0x3f
	.zero		1


	//   ....[42]....
        /*0c18*/ 	.word	0x000149b0
        /*0c1c*/ 	.word	0x00000000
        /*0c20*/ 	.word	0x00036840
        /*0c24*/ 	.short	0x010a
        /*0c26*/ 	.byte	0x3f
	.zero		1


	//   ....[43]....
        /*0c28*/ 	.word	0x00015a00
        /*0c2c*/ 	.word	0x00000009
        /*0c30*/ 	.word	0x00036800
        /*0c34*/ 	.short	0x0107
        /*0c36*/ 	.byte	0x3f
	.zero		1


	//   ....[44]....
        /*0c38*/ 	.word	0x00015b10
        /*0c3c*/ 	.word	0x00000002
        /*0c40*/ 	.word	0x00036800
        /*0c44*/ 	.short	0x0101
        /*0c46*/ 	.byte	0x3f
	.zero		1


	//   ....[45]....
        /*0c48*/ 	.word	0x00015b30
        /*0c4c*/ 	.word	0x00000002
        /*0c50*/ 	.word	0x00036820
        /*0c54*/ 	.short	0x010a
        /*0c56*/ 	.byte	0x3f
	.zero		1


	//   ....[46]....
        /*0c58*/ 	.word	0x00015ea0
        /*0c5c*/ 	.word	0x00000002
        /*0c60*/ 	.word	0x00036840
        /*0c64*/ 	.short	0x010a
        /*0c66*/ 	.byte	0x3f
	.zero		1


	//   ....[47]....
        /*0c68*/ 	.word	0x00016360
        /*0c6c*/ 	.word	0x00000002
        /*0c70*/ 	.word	0x00000060
        /*0c74*/ 	.short	0x010a
        /*0c76*/ 	.byte	0x3f
	.zero		1


	//   ....[48]....
        /*0c78*/ 	.word	0x00016b50
        /*0c7c*/ 	.word	0x00000003
        /*0c80*/ 	.word	0x00036840
        /*0c84*/ 	.short	0x010a
        /*0c86*/ 	.byte	0x3f
	.zero		1


	//   ....[49]....
        /*0c88*/ 	.word	0x00017010
        /*0c8c*/ 	.word	0x00000002
        /*0c90*/ 	.word	0x00000060
        /*0c94*/ 	.short	0x010a
        /*0c96*/ 	.byte	0x3f
	.zero		1


	//   ....[50]....
        /*0c98*/ 	.word	0x00017740
        /*0c9c*/ 	.word	0x00000002
        /*0ca0*/ 	.word	0x00036840
        /*0ca4*/ 	.short	0x010a
        /*0ca6*/ 	.byte	0x3f
	.zero		1


	//   ....[51]....
        /*0ca8*/ 	.word	0x00017c00
        /*0cac*/ 	.word	0x00000002
        /*0cb0*/ 	.word	0x00000060
        /*0cb4*/ 	.short	0x010a
        /*0cb6*/ 	.byte	0x3f
	.zero		1


	//   ....[52]....
        /*0cb8*/ 	.word	0x000182c0
        /*0cbc*/ 	.word	0x00000000
        /*0cc0*/ 	.word	0x00036860
        /*0cc4*/ 	.short	0x010a
        /*0cc6*/ 	.byte	0x3f
	.zero		1


	//   ....[53]....
        /*0cc8*/ 	.word	0x00019510
        /*0ccc*/ 	.word	0x00000000
        /*0cd0*/ 	.word	0x00036820
        /*0cd4*/ 	.short	0x010a
        /*0cd6*/ 	.byte	0x3f
	.zero		1


	//   ....[54]....
        /*0cd8*/ 	.word	0x000196f0
        /*0cdc*/ 	.word	0x00000006
        /*0ce0*/ 	.word	0x00000000
        /*0ce4*/ 	.short	0x010a
        /*0ce6*/ 	.byte	0x3f
	.zero		1


	//   ....[55]....
        /*0ce8*/ 	.word	0x00019760
        /*0cec*/ 	.word	0x00000007
        /*0cf0*/ 	.word	0x00000000
        /*0cf4*/ 	.short	0x010a
        /*0cf6*/ 	.byte	0x3f
	.zero		1


	//   ....[56]....
        /*0cf8*/ 	.word	0x000197d0
        /*0cfc*/ 	.word	0x00000004
        /*0d00*/ 	.word	0x00000000
        /*0d04*/ 	.short	0x010a
        /*0d06*/ 	.byte	0x3f
	.zero		1


	//   ....[57]....
        /*0d08*/ 	.word	0x00019800
        /*0d0c*/ 	.word	0x00000003
        /*0d10*/ 	.word	0x00000000
        /*0d14*/ 	.short	0x010a
        /*0d16*/ 	.byte	0x3f
	.zero		1


	//   ....[58]....
        /*0d18*/ 	.word	0x00019870
        /*0d1c*/ 	.word	0x00000003
        /*0d20*/ 	.word	0x00036800
        /*0d24*/ 	.short	0x010a
        /*0d26*/ 	.byte	0x3f
	.zero		1


	//   ....[59]....
        /*0d28*/ 	.word	0x000198c0
        /*0d2c*/ 	.word	0x00000000
        /*0d30*/ 	.word	0x00036830
        /*0d34*/ 	.short	0x010a
        /*0d36*/ 	.byte	0x3f
	.zero		1


	//   ....[60]....
        /*0d38*/ 	.word	0x00019920
        /*0d3c*/ 	.word	0x00000007
        /*0d40*/ 	.word	0x00036830
        /*0d44*/ 	.short	0x010a
        /*0d46*/ 	.byte	0x3f
	.zero		1


	//   ....[61]....
        /*0d48*/ 	.word	0x00019980
        /*0d4c*/ 	.word	0x00000007
        /*0d50*/ 	.word	0x00036850
        /*0d54*/ 	.short	0x010a
        /*0d56*/ 	.byte	0x3f
	.zero		1


	//   ....[62]....
        /*0d58*/ 	.word	0x000199e0
        /*0d5c*/ 	.word	0x00000007
        /*0d60*/ 	.word	0x00036830
        /*0d64*/ 	.short	0x010a
        /*0d66*/ 	.byte	0x3f
	.zero		1


	//   ....[63]....
        /*0d68*/ 	.word	0x00019a40
        /*0d6c*/ 	.word	0x00000007
        /*0d70*/ 	.word	0x00036850
        /*0d74*/ 	.short	0x010a
        /*0d76*/ 	.byte	0x3f
	.zero		1


	//   ....[64]....
        /*0d78*/ 	.word	0x00019aa0
        /*0d7c*/ 	.word	0x00000005
        /*0d80*/ 	.word	0x00036850
        /*0d84*/ 	.short	0x010a
        /*0d86*/ 	.byte	0x3f
	.zero		1


	//   ....[65]....
        /*0d88*/ 	.word	0x00019c40
        /*0d8c*/ 	.word	0x00000000
        /*0d90*/ 	.word	0x00036840
        /*0d94*/ 	.short	0x010a
        /*0d96*/ 	.byte	0x3f
	.zero		1


	//   ....[66]....
        /*0d98*/ 	.word	0x0001a890
        /*0d9c*/ 	.word	0x00000002
        /*0da0*/ 	.word	0x00036820
        /*0da4*/ 	.short	0x010a
        /*0da6*/ 	.byte	0x3f
	.zero		1


	//   ....[67]....
        /*0da8*/ 	.word	0x0001a8e0
        /*0dac*/ 	.word	0x00000002
        /*0db0*/ 	.word	0x00036840
        /*0db4*/ 	.short	0x010a
        /*0db6*/ 	.byte	0x3f
	.zero		1


	//   ....[68]....
        /*0db8*/ 	.word	0x0001a930
        /*0dbc*/ 	.word	0x00000002
        /*0dc0*/ 	.word	0x00000060
        /*0dc4*/ 	.short	0x010a
        /*0dc6*/ 	.byte	0x3f
	.zero		1


	//   ....[69]....
        /*0dc8*/ 	.word	0x0001a980
        /*0dcc*/ 	.word	0x00000003
        /*0dd0*/ 	.word	0x00036840
        /*0dd4*/ 	.short	0x010a
        /*0dd6*/ 	.byte	0x3f
	.zero		1


	//   ....[70]....
        /*0dd8*/ 	.word	0x0001a9d0
        /*0ddc*/ 	.word	0x00000002
        /*0de0*/ 	.word	0x00000060
        /*0de4*/ 	.short	0x010a
        /*0de6*/ 	.byte	0x3f
	.zero		1


	//   ....[71]....
        /*0de8*/ 	.word	0x0001aa20
        /*0dec*/ 	.word	0x00000002
        /*0df0*/ 	.word	0x00036840
        /*0df4*/ 	.short	0x010a
        /*0df6*/ 	.byte	0x3f
	.zero		1


	//   ....[72]....
        /*0df8*/ 	.word	0x0001aa70
        /*0dfc*/ 	.word	0x00000002
        /*0e00*/ 	.word	0x00000060
        /*0e04*/ 	.short	0x010a
        /*0e06*/ 	.byte	0x3f
	.zero		1


	//   ....[73]....
        /*0e08*/ 	.word	0x0001aac0
        /*0e0c*/ 	.word	0x00000000
        /*0e10*/ 	.word	0x00036860
        /*0e14*/ 	.short	0x010a
        /*0e16*/ 	.byte	0x3f
	.zero		1


	//   ....[74]....
        /*0e18*/ 	.word	0x0001b4d0
        /*0e1c*/ 	.word	0x00000000
        /*0e20*/ 	.word	0x00036820
        /*0e24*/ 	.short	0x010a
        /*0e26*/ 	.byte	0x3f
	.zero		1


	//   ....[75]....
        /*0e28*/ 	.word	0x0001b670
        /*0e2c*/ 	.word	0x00000006
        /*0e30*/ 	.word	0x00000000
        /*0e34*/ 	.short	0x010a
        /*0e36*/ 	.byte	0x3f
	.zero		1


	//   ....[76]....
        /*0e38*/ 	.word	0x0001b6c0
        /*0e3c*/ 	.word	0x00000007
        /*0e40*/ 	.word	0x00000000
        /*0e44*/ 	.short	0x010a
        /*0e46*/ 	.byte	0x3f
	.zero		1


	//   ....[77]....
        /*0e48*/ 	.word	0x0001b710
        /*0e4c*/ 	.word	0x00000004
        /*0e50*/ 	.word	0x00000000
        /*0e54*/ 	.short	0x010a
        /*0e56*/ 	.byte	0x3f
	.zero		1


	//----- nvinfo : EIATTR_NUM_MBARRIERS
	.align		4
.L_333:
        /*0e58*/ 	.byte	0x03, 0x38
        /*0e5a*/ 	.short	0x0016


	//----- nvinfo : EIATTR_EXIT_INSTR_OFFSETS
	.align		4
        /*0e5c*/ 	.byte	0x04, 0x1c
        /*0e5e*/ 	.short	(.L_335 - .L_334)


	//   ....[0]....
.L_334:
        /*0e60*/ 	.word	0x00000a50


	//   ....[1]....
        /*0e64*/ 	.word	0x00012cc0


	//   ....[2]....
        /*0e68*/ 	.word	0x00019850


	//----- nvinfo : EIATTR_MAX_THREADS
	.align		4
.L_335:
        /*0e6c*/ 	.byte	0x04, 0x05
        /*0e6e*/ 	.short	(.L_337 - .L_336)
.L_336:
        /*0e70*/ 	.word	0x00000180
        /*0e74*/ 	.word	0x00000001
        /*0e78*/ 	.word	0x00000001


	//----- nvinfo : EIATTR_CRS_STACK_SIZE
	.align		4
.L_337:
        /*0e7c*/ 	.byte	0x04, 0x1e
        /*0e7e*/ 	.short	(.L_339 - .L_338)
.L_338:
        /*0e80*/ 	.word	0x00000000


	//----- nvinfo : EIATTR_CBANK_PARAM_SIZE
	.align		4
.L_339:
        /*0e84*/ 	.byte	0x03, 0x19
        /*0e86*/ 	.short	0x0af0


	//----- nvinfo : EIATTR_PARAM_CBANK
	.align		4
        /*0e88*/ 	.byte	0x04, 0x0a
        /*0e8a*/ 	.short	(.L_341 - .L_340)
	.align		4
.L_340:
        /*0e8c*/ 	.word	index@(.nv.constant0._ZN7cutlass13device_kernelIN5flash11enable_sm90INS1_16FlashAttnFwdSm90INS1_25CollectiveMainloopFwdSm90ILi2EN4cute5tupleIJNS5_1CILi1EEES8_S8_EEENS6_IJNS7_ILi128EEENS7_ILi112EEENS7_ILi192EEEEEELi192ENS_6half_tEfNS_4arch4Sm90ELb1ELb0ELb1ELb1ELb0ELb0ELb0ELb1ELb1ELb1ELb0ELb0EEENS1_21CollectiveEpilogueFwdINS6_IJSA_SC_SB_EEES9_SE_SG_Li256ELb1ELb1ELb0ELb0EEENS1_36VarlenDynamicPersistentTileSchedulerILi128ELi112ELi256ELi128ELb0ELb1ELb1ELb1ELb1ELb1EEEEEEEEEvNT_6ParamsE)
        /*0e90*/ 	.short	0x0210
        /*0e92*/ 	.short	0x0af0


	//----- nvinfo : EIATTR_SW_WAR
	.align		4
.L_341:
        /*0e94*/ 	.byte	0x04, 0x36
        /*0e96*/ 	.short	(.L_343 - .L_342)
.L_342:
        /*0e98*/ 	.word	0x00000008
.L_343:


//--------------------- .nv.info._ZN7cutlass13device_kernelIN5flash11enable_sm90INS1_16FlashAttnFwdSm90INS1_25CollectiveMainloopFwdSm90ILi2EN4cute5tupleIJNS5_1CILi1EEES8_S8_EEENS6_IJNS7_ILi128EEENS7_ILi112EEENS7_ILi192EEEEEELi192ENS_6half_tEfNS_4arch4Sm90ELb1ELb0ELb1ELb1ELb0ELb1ELb0ELb1ELb1ELb1ELb0ELb0EEENS1_21CollectiveEpilogueFwdINS6_IJSA_SC_SB_EEES9_SE_SG_Li256ELb1ELb1ELb0ELb0EEENS1_36VarlenDynamicPersistentTileSchedulerILi128ELi112ELi256ELi128ELb0ELb1ELb1ELb1ELb1ELb1EEEEEEEEEvNT_6ParamsE --------------------------
	.section	.nv.info._ZN7cutlass13device_kernelIN5flash11enable_sm90INS1_16FlashAttnFwdSm90INS1_25CollectiveMainloopFwdSm90ILi2EN4cute5tupleIJNS5_1CILi1EEES8_S8_EEENS6_IJNS7_ILi128EEENS7_ILi112EEENS7_ILi192EEEEEELi192ENS_6half_tEfNS_4arch4Sm90ELb1ELb0ELb1ELb1ELb0ELb1ELb0ELb1ELb1ELb1ELb0ELb0EEENS1_21CollectiveEpilogueFwdINS6_IJSA_SC_SB_EEES9_SE_SG_Li256ELb1ELb1ELb0ELb0EEENS1_36VarlenDynamicPersistentTileSchedulerILi128ELi112ELi256ELi128ELb0ELb1ELb1ELb1ELb1ELb1EEEEEEEEEvNT_6ParamsE,"",@"SHT_CUDA_INFO"
	.sectionflags	@""
	.align	4


	//----- nvinfo : EIATTR_CUDA_API_VERSION
	.align		4
        /*0000*/ 	.byte	0x04, 0x37
        /*0002*/ 	.short	(.L_345 - .L_344)
.L_344:
        /*0004*/ 	.word	0x00000082


	//----- nvinfo : EIATTR_KPARAM_INFO
	.align		4
.L_345:
        /*0008*/ 	.byte	0x04, 0x17
        /*000a*/ 	.short	(.L_347 - .L_346)
.L_346:
        /*000c*/ 	.word	0x00000000
        /*0010*/ 	.short	0x0000
        /*0012*/ 	.short	0x0070
        /*0014*/ 	.byte	0x00, 0xf0, 0x01, 0x2a


	//----- nvinfo : EIATTR_SPARSE_MMA_MASK
	.align		4
.L_347:
        /*0018*/ 	.byte	0x03, 0x50
        /*001a*/ 	.short	0x0000


	//----- nvinfo : EIATTR_MAXREG_COUNT
	.align		4
        /*001c*/ 	.byte	0x03, 0x1b
        /*001e*/ 	.short	0x00a8


	//----- nvinfo : EIATTR_NUM_BARRIERS
	.align		4
        /*0020*/ 	.byte	0x02, 0x4c
        /*0022*/ 	.byte	0x10
	.zero		1


	//----- nvinfo : EIATTR_EXTERNS
	.align		4
        /*0024*/ 	.byte	0x04, 0x0f
        /*0026*/ 	.short	(.L_349 - .L_348)


	//   ....[0]....
	.align		4
.L_348:
        /*0028*/ 	.word	index@(__assertfail)


	//----- nvinfo : EIATTR_ANNOTATIONS
	.align		4
.L_349:
        /*002c*/ 	.byte	0x04, 0x55
        /*002e*/ 	.short	(.L_351 - .L_350)


	//   ....[0]....
.L_350:
        /* <DEDUP_REMOVED lines=138> */


	//----- nvinfo : EIATTR_MERCURY_ISA_VERSION
	.align		4
.L_351:
        /*08c0*/ 	.byte	0x03, 0x5f
        /*08c2*/ 	.short	0x0101


	//----- nvinfo : EIATTR_UNUSED_LOAD_BYTE_OFFSET
	.align		4
        /*08c4*/ 	.byte	0x04, 0x44
        /*08c6*/ 	.short	(.L_353 - .L_352)


	//   ....[0]....
.L_352:
        /*08c8*/ 	.word	0x00000ab0
        /*08cc*/ 	.word	0x0000fff0


	//   ....[1]....
        /*08d0*/ 	.word	0x00023a90
        /*08d4*/ 	.word	0x0000fff0


	//----- nvinfo : EIATTR_INT_WARP_WIDE_INSTR_OFFSETS
	.align		4
.L_353:
        /*08d8*/ 	.byte	0x04, 0x31
        /*08da*/ 	.short	(.L_355 - .L_354)


	//   ....[0]....
.L_354:
        /*08dc*/ 	.word	0x00000190


	//   ....[1]....
        /*08e0*/ 	.word	0x000001d0


	//   ....[2]....
        /*08e4*/ 	.word	0x00000240


	//   ....[3]....
        /*08e8*/ 	.word	0x00028d60


	//   ....[4]....
        /*08ec*/ 	.word	0x00028df0


	//   ....[5]....
        /*08f0*/ 	.word	0x0002cd70


	//   ....[6]....
        /*08f4*/ 	.word	0x0002cdd0


	//----- nvinfo : EIATTR_COOP_GROUP_MASK_REGIDS
	.align		4
.L_355:
        /*08f8*/ 	.byte	0x04, 0x29
        /*08fa*/ 	.short	(.L_357 - .L_356)


	//   ....[0]....
.L_356:
        /*08fc*/ 	.word	0xffffffff


	//   ....[1]....
        /*0900*/ 	.word	0xffffffff


	//   ....[2]....
        /*0904*/ 	.word	0xffffffff


	//   ....[3]....
        /*0908*/ 	.word	0xffffffff


	//   ....[4]....
        /*090c*/ 	.word	0xffffffff


	//   ....[5]....
        /*0910*/ 	.word	0xffffffff


	//   ....[6]....
        /*0914*/ 	.word	0xffffffff


	//   ....[7]....
        /*0918*/ 	.word	0xffffffff


	//   ....[8]....
        /*091c*/ 	.word	0xffffffff


	//   ....[9]....
        /*0920*/ 	.word	0xffffffff


	//   ....[10]....
        /*0924*/ 	.word	0xffffffff


	//   ....[11]....
        /*0928*/ 	.word	0xffffffff


	//   ....[12]....
        /*092c*/ 	.word	0xffffffff


	//   ....[13]....
        /*0930*/ 	.word	0xffffffff


	//   ....[14]....
        /*0934*/ 	.word	0xffffffff


	//   ....[15]....
        /*0938*/ 	.word	0xffffffff


	//   ....[16]....
        /*093c*/ 	.word	0xffffffff


	//   ....[17]....
        /*0940*/ 	.word	0xffffffff


	//   ....[18]....
        /*0944*/ 	.word	0xffffffff


	//   ....[19]....
        /*0948*/ 	.word	0xffffffff


	//   ....[20]....
        /*094c*/ 	.word	0xffffffff


	//   ....[21]....
        /*0950*/ 	.word	0xffffffff


	//   ....[22]....
        /*0954*/ 	.word	0xffffffff


	//   ....[23]....
        /*0958*/ 	.word	0xffffffff


	//   ....[24]....
        /*095c*/ 	.word	0xffffffff


	//   ....[25]....
        /*0960*/ 	.word	0xffffffff


	//   ....[26]....
        /*0964*/ 	.word	0xffffffff


	//   ....[27]....
        /*0968*/ 	.word	0xffffffff


	//   ....[28]....
        /*096c*/ 	.word	0xffffffff


	//   ....[29]....
        /*0970*/ 	.word	0xffffffff


	//   ....[30]....
        /*0974*/ 	.word	0xffffffff


	//   ....[31]....
        /*0978*/ 	.word	0xffffffff


	//   ....[32]....
        /*097c*/ 	.word	0xffffffff


	//   ....[33]....
        /*0980*/ 	.word	0xffffffff


	//   ....[34]....
        /*0984*/ 	.word	0xffffffff


	//   ....[35]....
        /*0988*/ 	.word	0xffffffff


	//   ....[36]....
        /*098c*/ 	.word	0xffffffff


	//   ....[37]....
        /*0990*/ 	.word	0xffffffff


	//   ....[38]....
        /*0994*/ 	.word	0xffffffff


	//   ....[39]....
        /*0998*/ 	.word	0xffffffff


	//   ....[40]....
        /*099c*/ 	.word	0xffffffff


	//   ....[41]....
        /*09a0*/ 	.word	0xffffffff


	//   ....[42]....
        /*09a4*/ 	.word	0xffffffff


	//   ....[43]....
        /*09a8*/ 	.word	0xffffffff


	//   ....[44]....
        /*09ac*/ 	.word	0xffffffff


	//   ....[45]....
        /*09b0*/ 	.word	0xffffffff


	//   ....[46]....
        /*09b4*/ 	.word	0xffffffff


	//   ....[47]....
        /*09b8*/ 	.word	0xffffffff


	//   ....[48]....
        /*09bc*/ 	.word	0xffffffff


	//   ....[49]....
        /*09c0*/ 	.word	0xffffffff


	//   ....[50]....
        /*09c4*/ 	.word	0xffffffff


	//   ....[51]....
        /*09c8*/ 	.word	0xffffffff


	//   ....[52]....
        /*09cc*/ 	.word	0xffffffff


	//   ....[53]....
        /*09d0*/ 	.word	0xffffffff


	//   ....[54]....
        /*09d4*/ 	.word	0xffffffff


	//   ....[55]....
        /*09d8*/ 	.word	0xffffffff


	//   ....[56]....
        /*09dc*/ 	.word	0xffffffff


	//   ....[57]....
        /*09e0*/ 	.word	0xffffffff


	//   ....[58]....
        /*09e4*/ 	.word	0xffffffff


	//   ....[59]....
        /*09e8*/ 	.word	0xffffffff


	//   ....[60]....
        /*09ec*/ 	.word	0xffffffff


	//   ....[61]....
        /*09f0*/ 	.word	0xffffffff


	//   ....[62]....
        /*09f4*/ 	.word	0xffffffff


	//   ....[63]....
        /*09f8*/ 	.word	0xffffffff


	//   ....[64]....
        /*09fc*/ 	.word	0xffffffff


	//   ....[65]....
        /*0a00*/ 	.word	0xffffffff


	//   ....[66]....
        /*0a04*/ 	.word	0xffffffff


	//   ....[67]....
        /*0a08*/ 	.word	0xffffffff


	//   ....[68]....
        /*0a0c*/ 	.word	0xffffffff


	//   ....[69]....
        /*0a10*/ 	.word	0xffffffff


	//   ....[70]....
        /*0a14*/ 	.word	0xffffffff


	//   ....[71]....
        /*0a18*/ 	.word	0xffffffff


	//   ....[72]....
        /*0a1c*/ 	.word	0xffffffff


	//   ....[73]....
        /*0a20*/ 	.word	0xffffffff


	//   ....[74]....
        /*0a24*/ 	.word	0xffffffff


	//   ....[75]....
        /*0a28*/ 	.word	0xffffffff


	//   ....[76]....
        /*0a2c*/ 	.word	0xffffffff


	//   ....[77]....
        /*0a30*/ 	.word	0xffffffff


	//   ....[78]....
        /*0a34*/ 	.word	0xffffffff


	//   ....[79]....
        /*0a38*/ 	.word	0xffffffff


	//   ....[80]....
        /*0a3c*/ 	.word	0xffffffff


	//   ....[81]....
        /*0a40*/ 	.word	0xffffffff


	//   ....[82]....
        /*0a44*/ 	.word	0xffffffff


	//   ....[83]....
        /*0a48*/ 	.word	0xffffffff


	//   ....[84]....
        /*0a4c*/ 	.word	0xffffffff


	//   ....[85]....
        /*0a50*/ 	.word	0xffffffff


	//   ....[86]....
        /*0a54*/ 	.word	0xffffffff


	//   ....[87]....
        /*0a58*/ 	.word	0xffffffff


	//   ....[88]....
        /*0a5c*/ 	.word	0xffffffff


	//   ....[89]....
        /*0a60*/ 	.word	0xffffffff


	//   ....[90]....
        /*0a64*/ 	.word	0xffffffff


	//   ....[91]....
        /*0a68*/ 	.word	0xffffffff


	//   ....[92]....
        /*0a6c*/ 	.word	0xffffffff


	//   ....[93]....
        /*0a70*/ 	.word	0xffffffff


	//   ....[94]....
        /*0a74*/ 	.word	0xffffffff


	//   ....[95]....
        /*0a78*/ 	.word	0xffffffff


	//   ....[96]....
        /*0a7c*/ 	.word	0xffffffff


	//   ....[97]....
        /*0a80*/ 	.word	0xffffffff


	//   ....[98]....
        /*0a84*/ 	.word	0xffffffff


	//   ....[99]....
        /*0a88*/ 	.word	0xffffffff


	//   ....[100]....
        /*0a8c*/ 	.word	0xffffffff


	//   ....[101]....
        /*0a90*/ 	.word	0xffffffff


	//   ....[102]....
        /*0a94*/ 	.word	0xffffffff


	//   ....[103]....
        /*0a98*/ 	.word	0xffffffff


	//   ....[104]....
        /*0a9c*/ 	.word	0xffffffff


	//   ....[105]....
        /*0aa0*/ 	.word	0xffffffff


	//   ....[106]....
        /*0aa4*/ 	.word	0xffffffff


	//   ....[107]....
        /*0aa8*/ 	.word	0xffffffff


	//   ....[108]....
        /*0aac*/ 	.word	0xffffffff


	//   ....[109]....
        /*0ab0*/ 	.word	0xffffffff


	//   ....[110]....
        /*0ab4*/ 	.word	0xffffffff


	//   ....[111]....
        /*0ab8*/ 	.word	0xffffffff


	//   ....[112]....
        /*0abc*/ 	.word	0xffffffff


	//   ....[113]....
        /*0ac0*/ 	.word	0xffffffff


	//   ....[114]....
        /*0ac4*/ 	.word	0xffffffff


	//   ....[115]....
        /*0ac8*/ 	.word	0xffffffff


	//   ....[116]....
        /*0acc*/ 	.word	0x0500000f


	//   ....[117]....
        /*0ad0*/ 	.word	0x0500000f


	//   ....[118]....
        /*0ad4*/ 	.word	0x0500000f


	//   ....[119]....
        /*0ad8*/ 	.word	0x0500000f


	//   ....[120]....
        /*0adc*/ 	.word	0x0500000f


	//   ....[121]....
        /*0ae0*/ 	.word	0x0500000f


	//   ....[122]....
        /*0ae4*/ 	.word	0x0500000f


	//   ....[123]....
        /*0ae8*/ 	.word	0x0500000f


	//   ....[124]....
        /*0aec*/ 	.word	0x0500000f


	//   ....[125]....
        /*0af0*/ 	.word	0x0500000f


	//   ....[126]....
        /*0af4*/ 	.word	0x0500000f


	//   ....[127]....
        /*0af8*/ 	.word	0x0500000f


	//   ....[128]....
        /*0afc*/ 	.word	0x0500000f


	//   ....[129]....
        /*0b00*/ 	.word	0x0500000f


	//   ....[130]....
        /*0b04*/ 	.word	0x0500000f


	//   ....[131]....
        /*0b08*/ 	.word	0x0500000f


	//   ....[132]....
        /*0b0c*/ 	.word	0x0500000f


	//   ....[133]....
        /*0b10*/ 	.word	0x0500000f


	//   ....[134]....
        /*0b14*/ 	.word	0x0500000f


	//   ....[135]....
        /*0b18*/ 	.word	0x0500000f


	//   ....[136]....
        /*0b1c*/ 	.word	0x0500000f


	//   ....[137]....
        /*0b20*/ 	.word	0x0500000f


	//   ....[138]....
        /*0b24*/ 	.word	0x0500000f


	//   ....[139]....
        /*0b28*/ 	.word	0x0500000f


	//   ....[140]....
        /*0b2c*/ 	.word	0x0500000f


	//   ....[141]....
        /*0b30*/ 	.word	0x0500000f


	//   ....[142]....
        /*0b34*/ 	.word	0x0500000f


	//   ....[143]....
        /*0b38*/ 	.word	0x0500000f


	//   ....[144]....
        /*0b3c*/ 	.word	0x0500000f


	//   ....[145]....
        /*0b40*/ 	.word	0x0500000f


	//   ....[146]....
        /*0b44*/ 	.word	0x0500000f


	//   ....[147]....
        /*0b48*/ 	.word	0x0500000f


	//   ....[148]....
        /*0b4c*/ 	.word	0x0500000f


	//   ....[149]....
        /*0b50*/ 	.word	0x0500000f


	//   ....[150]....
        /*0b54*/ 	.word	0x0500000f


	//   ....[151]....
        /*0b58*/ 	.word	0x0500000f


	//   ....[152]....
        /*0b5c*/ 	.word	0x0500000f


	//   ....[153]....
        /*0b60*/ 	.word	0x0500000f


	//   ....[154]....
        /*0b64*/ 	.word	0x0500000f


	//   ....[155]....
        /*0b68*/ 	.word	0x0500000f


	//   ....[156]....
        /*0b6c*/ 	.word	0x0500000f


	//   ....[157]....
        /*0b70*/ 	.word	0x0500000f


	//   ....[158]....
        /*0b74*/ 	.word	0x0500000f


	//   ....[159]....
        /*0b78*/ 	.word	0x0500000f


	//   ....[160]....
        /*0b7c*/ 	.word	0x0500000f


	//   ....[161]....
        /*0b80*/ 	.word	0x0500000f


	//   ....[162]....
        /*0b84*/ 	.word	0x0500000f


	//   ....[163]....
        /*0b88*/ 	.word	0x0500000f


	//   ....[164]....
        /*0b8c*/ 	.word	0x0500000f


	//   ....[165]....
        /*0b90*/ 	.word	0x0500000f


	//   ....[166]....
        /*0b94*/ 	.word	0x0500000f


	//   ....[167]....
        /*0b98*/ 	.word	0x0500000f


	//----- nvinfo : EIATTR_COOP_GROUP_INSTR_OFFSETS
	.align		4
.L_357:
        /*0b9c*/ 	.byte	0x04, 0x28
        /*0b9e*/ 	.short	(.L_359 - .L_358)


	//   ....[0]....
.L_358:
        /*0ba0*/ 	.word	0x00000060


	//   ....[1]....
        /*0ba4*/ 	.word	0x000001a0


	//   ....[2]....
        /*0ba8*/ 	.word	0x000001f0


	//   ....[3]....
        /*0bac*/ 	.word	0x00000420


	//   ....[4]....
        /*0bb0*/ 	.word	0x00000580


	//   ....[5]....
        /*0bb4*/ 	.word	0x000006a0


	//   ....[6]....
        /*0bb8*/ 	.word	0x00000800


	//   ....[7]....
        /*0bbc*/ 	.word	0x0000ac20


	//   ....[8]....
        /*0bc0*/ 	.word	0x0000b390


	//   ....[9]....
        /*0bc4*/ 	.word	0x0000b3a0


	//   ....[10]....
        /*0bc8*/ 	.word	0x0000b3b0


	//   ....[11]....
        /*0bcc*/ 	.word	0x0000b3c0


	//   ....[12]....
        /*0bd0*/ 	.word	0x0000bc00


	//   ....[13]....
        /*0bd4*/ 	.word	0x0000bc10


	//   ....[14]....
        /*0bd8*/ 	.word	0x0000bc20


	//   ....[15]....
        /*0bdc*/ 	.word	0x0000bc30


	//   ....[16]....
        /*0be0*/ 	.word	0x0000ea70


	//   ....[17]....
        /*0be4*/ 	.word	0x0000ea80


	//   ....[18]....
        /*0be8*/ 	.word	0x0000ea90


	//   ....[19]....
        /*0bec*/ 	.word	0x0000eaa0


	//   ....[20]....
        /*0bf0*/ 	.word	0x0000f090


	//   ....[21]....
        /*0bf4*/ 	.word	0x0000f0a0


	//   ....[22]....
        /*0bf8*/ 	.word	0x0000f0b0


	//   ....[23]....
        /*0bfc*/ 	.word	0x0000f0c0


	//   ....[24]....
        /*0c00*/ 	.word	0x00015560


	//   ....[25]....
        /*0c04*/ 	.word	0x000155b0


	//   ....[26]....
        /*0c08*/ 	.word	0x00015f80


	//   ....[27]....
        /*0c0c*/ 	.word	0x00016030


	//   ....[28]....
        /*0c10*/ 	.word	0x000168d0


	//   ....[29]....
        /*0c14*/ 	.word	0x00016960


	//   ....[30]....
        /*0c18*/ 	.word	0x0001b790


	//   ....[31]....
        /*0c1c*/ 	.word	0x0001b7d0


	//   ....[32]....
        /*0c20*/ 	.word	0x0001bf50


	//   ....[33]....
        /*0c24*/ 	.word	0x0001c050


	//   ....[34]....
        /*0c28*/ 	.word	0x0001c630


	//   ....[35]....
        /*0c2c*/ 	.word	0x0001c6c0


	//   ....[36]....
        /*0c30*/ 	.word	0x00021740


	//   ....[37]....
        /*0c34*/ 	.word	0x00021760


	//   ....[38]....
        /*0c38*/ 	.word	0x00021c30


	//   ....[39]....
        /*0c3c*/ 	.word	0x00021c80


	//   ....[40]....
        /*0c40*/ 	.word	0x000231c0


	//   ....[41]....
        /*0c44*/ 	.word	0x00023270


	//   ....[42]....
        /*0c48*/ 	.word	0x00023290


	//   ....[43]....
        /*0c4c*/ 	.word	0x000232a0


	//   ....[44]....
        /*0c50*/ 	.word	0x000249c0


	//   ....[45]....
        /*0c54*/ 	.word	0x00024a00


	//   ....[46]....
        /*0c58*/ 	.word	0x00024a40


	//   ....[47]....
        /*0c5c*/ 	.word	0x00024a50


	//   ....[48]....
        /*0c60*/ 	.word	0x00025050


	//   ....[49]....
        /*0c64*/ 	.word	0x00025070


	//   ....[50]....
        /*0c68*/ 	.word	0x00025170


	//   ....[51]....
        /*0c6c*/ 	.word	0x00025190


	//   ....[52]....
        /*0c70*/ 	.word	0x00025290


	//   ....[53]....
        /*0c74*/ 	.word	0x000252b0


	//   ....[54]....
        /*0c78*/ 	.word	0x000253c0


	//   ....[55]....
        /*0c7c*/ 	.word	0x000253e0


	//   ....[56]....
        /*0c80*/ 	.word	0x00025cc0


	//   ....[57]....
        /*0c84*/ 	.word	0x00025cd0


	//   ....[58]....
        /*0c88*/ 	.word	0x00025dd0


	//   ....[59]....
        /*0c8c*/ 	.word	0x00025df0


	//   ....[60]....
        /*0c90*/ 	.word	0x00025ef0


	//   ....[61]....
        /*0c94*/ 	.word	0x00025f10


	//   ....[62]....
        /*0c98*/ 	.word	0x00026020


	//   ....[63]....
        /*0c9c*/ 	.word	0x00026040


	//   ....[64]....
        /*0ca0*/ 	.word	0x000261d0


	//   ....[65]....
        /*0ca4*/ 	.word	0x000263a0


	//   ....[66]....
        /*0ca8*/ 	.word	0x000263d0


	//   ....[67]....
        /*0cac*/ 	.word	0x00026400


	//   ....[68]....
        /*0cb0*/ 	.word	0x00026430


	//   ....[69]....
        /*0cb4*/ 	.word	0x00026460


	//   ....[70]....
        /*0cb8*/ 	.word	0x00026490


	//   ....[71]....
        /*0cbc*/ 	.word	0x00026600


	//   ....[72]....
        /*0cc0*/ 	.word	0x00026630


	//   ....[73]....
        /*0cc4*/ 	.word	0x00026660


	//   ....[74]....
        /*0cc8*/ 	.word	0x00026690


	//   ....[75]....
        /*0ccc*/ 	.word	0x000266c0


	//   ....[76]....
        /*0cd0*/ 	.word	0x000266f0


	//   ....[77]....
        /*0cd4*/ 	.word	0x00026790


	//   ....[78]....
        /*0cd8*/ 	.word	0x000267f0


	//   ....[79]....
        /*0cdc*/ 	.word	0x00026880


	//   ....[80]....
        /*0ce0*/ 	.word	0x00027700


	//   ....[81]....
        /*0ce4*/ 	.word	0x00029360


	//   ....[82]....
        /*0ce8*/ 	.word	0x0002a030


	//   ....[83]....
        /*0cec*/ 	.word	0x0002a050


	//   ....[84]....
        /*0cf0*/ 	.word	0x0002a070


	//   ....[85]....
        /*0cf4*/ 	.word	0x0002a090


	//   ....[86]....
        /*0cf8*/ 	.word	0x0002a170


	//   ....[87]....
        /*0cfc*/ 	.word	0x0002a1d0


	//   ....[88]....
        /*0d00*/ 	.word	0x0002a200


	//   ....[89]....
        /*0d04*/ 	.word	0x0002a280


	//   ....[90]....
        /*0d08*/ 	.word	0x0002a2b0


	//   ....[91]....
        /*0d0c*/ 	.word	0x0002a340


	//   ....[92]....
        /*0d10*/ 	.word	0x0002a370


	//   ....[93]....
        /*0d14*/ 	.word	0x0002a400


	//   ....[94]....
        /*0d18*/ 	.word	0x0002a430


	//   ....[95]....
        /*0d1c*/ 	.word	0x0002a4c0


	//   ....[96]....
        /*0d20*/ 	.word	0x0002a4d0


	//   ....[97]....
        /*0d24*/ 	.word	0x0002a560


	//   ....[98]....
        /*0d28*/ 	.word	0x0002d590


	//   ....[99]....
        /*0d2c*/ 	.word	0x0002d5f0


	//   ....[100]....
        /*0d30*/ 	.word	0x0002d620


	//   ....[101]....
        /*0d34*/ 	.word	0x0002d630


	//   ....[102]....
        /*0d38*/ 	.word	0x0002d660


	//   ....[103]....
        /*0d3c*/ 	.word	0x0002d690


	//   ....[104]....
        /*0d40*/ 	.word	0x0002d6c0


	//   ....[105]....
        /*0d44*/ 	.word	0x0002d6f0


	//   ....[106]....
        /*0d48*/ 	.word	0x0002d870


	//   ....[107]....
        /*0d4c*/ 	.word	0x0002d8a0


	//   ....[108]....
        /*0d50*/ 	.word	0x0002d8d0


	//   ....[109]....
        /*0d54*/ 	.word	0x0002d900


	//   ....[110]....
        /*0d58*/ 	.word	0x0002d930


	//   ....[111]....
        /*0d5c*/ 	.word	0x0002d960


	//   ....[112]....
        /*0d60*/ 	.word	0x0002da20


	//   ....[113]....
        /*0d64*/ 	.word	0x0002da40


	//   ....[114]....
        /*0d68*/ 	.word	0x0002dab0


	//   ....[115]....
        /*0d6c*/ 	.word	0x0002e180


	//   ....[116]....
        /*0d70*/ 	.word	0x0002e5e0


	//   ....[117]....
        /*0d74*/ 	.word	0x0002e670


	//   ....[118]....
        /*0d78*/ 	.word	0x0002e6c0


	//   ....[119]....
        /*0d7c*/ 	.word	0x0002e710


	//   ....[120]....
        /*0d80*/ 	.word	0x0002e7a0


	//   ....[121]....
        /*0d84*/ 	.word	0x0002e830


	//   ....[122]....
        /*0d88*/ 	.word	0x0002e880


	//   ....[123]....
        /*0d8c*/ 	.word	0x0002e8d0


	//   ....[124]....
        /*0d90*/ 	.word	0x0002e9c0


	//   ....[125]....
        /*0d94*/ 	.word	0x0002ea50


	//   ....[126]....
        /*0d98*/ 	.word	0x0002eab0


	//   ....[127]....
        /*0d9c*/ 	.word	0x0002eb10


	//   ....[128]....
        /*0da0*/ 	.word	0x0002eba0


	//   ....[129]....
        /*0da4*/ 	.word	0x0002ec30


	//   ....[130]....
        /*0da8*/ 	.word	0x0002ec90


	//   ....[131]....
        /*0dac*/ 	.word	0x0002ecf0


	//   ....[132]....
        /*0db0*/ 	.word	0x0002efe0


	//   ....[133]....
        /*0db4*/ 	.word	0x0002f2d0


	//   ....[134]....
        /*0db8*/ 	.word	0x0002f440


	//   ....[135]....
        /*0dbc*/ 	.word	0x0002f490


	//   ....[136]....
        /*0dc0*/ 	.word	0x0002f4f0


	//   ....[137]....
        /*0dc4*/ 	.word	0x0002f590


	//   ....[138]....
        /*0dc8*/ 	.word	0x0002f640


	//   ....[139]....
        /*0dcc*/ 	.word	0x0002f760


	//   ....[140]....
        /*0dd0*/ 	.word	0x0002f840


	//   ....[141]....
        /*0dd4*/ 	.word	0x0002f8d0


	//   ....[142]....
        /*0dd8*/ 	.word	0x0002f9b0


	//   ....[143]....
        /*0ddc*/ 	.word	0x0002fa40


	//   ....[144]....
        /*0de0*/ 	.word	0x0002fb30


	//   ....[145]....
        /*0de4*/ 	.word	0x0002fbc0


	//   ....[146]....
        /*0de8*/ 	.word	0x0002fcb0


	//   ....[147]....
        /*0dec*/ 	.word	0x0002fd40


	//   ....[148]....
        /*0df0*/ 	.word	0x0002fe20


	//   ....[149]....
        /*0df4*/ 	.word	0x0002ff30


	//   ....[150]....
        /*0df8*/ 	.word	0x00030260


	//   ....[151]....
        /*0dfc*/ 	.word	0x00030300


	//   ....[152]....
        /*0e00*/ 	.word	0x00030420


	//   ....[153]....
        /*0e04*/ 	.word	0x000304a0


	//   ....[154]....
        /*0e08*/ 	.word	0x00030520


	//   ....[155]....
        /*0e0c*/ 	.word	0x000305a0


	//   ....[156]....
        /*0e10*/ 	.word	0x00030620


	//   ....[157]....
        /*0e14*/ 	.word	0x000306b0


	//   ....[158]....
        /*0e18*/ 	.word	0x00030750


	//   ....[159]....
        /*0e1c*/ 	.word	0x00030800


	//   ....[160]....
        /*0e20*/ 	.word	0x00030880


	//   ....[161]....
        /*0e24*/ 	.word	0x00030900


	//   ....[162]....
        /*0e28*/ 	.word	0x00030980


	//   ....[163]....
        /*0e2c*/ 	.word	0x00030a10


	//   ....[164]....
        /*0e30*/ 	.word	0x00030a90


	//   ....[165]....
        /*0e34*/ 	.word	0x00030b30


	//   ....[166]....
        /*0e38*/ 	.word	0x00030bc0


	//   ....[167]....
        /*0e3c*/ 	.word	0x00030cf0


	//----- nvinfo : EIATTR_REG_RECONFIG
	.align		4
.L_359:
        /*0e40*/ 	.byte	0x01, 0x54
	.zero		2


	//----- nvinfo : EIATTR_SYSCALL_OFFSETS
	.align		4
        /*0e44*/ 	.byte	0x04, 0x46
        /*0e46*/ 	.short	(.L_361 - .L_360)


	//   ....[0]....
.L_360:
        /*0e48*/ 	.word	0x00001c20


	//   ....[1]....
        /*0e4c*/ 	.word	0x00001d70


	//   ....[2]....
        /*0e50*/ 	.word	0x0000adc0


	//   ....[3]....
        /*0e54*/ 	.word	0x0000b0f0


	//   ....[4]....
        /*0e58*/ 	.word	0x00028f60


	//   ....[5]....
        /*0e5c*/ 	.word	0x000290c0


	//   ....[6]....
        /*0e60*/ 	.word	0x000291c0


	//   ....[7]....
        /*0e64*/ 	.word	0x00029be0


	//----- nvinfo : EIATTR_MBARRIER_INSTR_OFFSETS
	.align		4
.L_361:
        /*0e68*/ 	.byte	0x04, 0x39
        /*0e6a*/ 	.short	(.L_363 - .L_362)


	//   ....[0]....
.L_362:
        /*0e6c*/ 	.word	0x000002d0
        /*0e70*/ 	.word	0x000000ff
        /*0e74*/ 	.word	0x00036800
        /*0e78*/ 	.short	0x0100
        /*0e7a*/ 	.byte	0x08
	.zero		1


	//   ....[1]....
        /*0e7c*/ 	.word	0x000002e0
        /*0e80*/ 	.word	0x000000ff
        /*0e84*/ 	.word	0x00036820
        /*0e88*/ 	.short	0x0100
        /*0e8a*/ 	.byte	0x08
	.zero		1


	//   ....[2]....
        /*0e8c*/ 	.word	0x000003d0
        /*0e90*/ 	.word	0x000000ff
        /*0e94*/ 	.word	0x00036830
        /*0e98*/ 	.short	0x0100
        /*0e9a*/ 	.byte	0x08
	.zero		1


	//   ....[3]....
        /*0e9c*/ 	.word	0x000003e0
        /*0ea0*/ 	.word	0x000000ff
        /*0ea4*/ 	.word	0x00036840
        /*0ea8*/ 	.short	0x0100
        /*0eaa*/ 	.byte	0x08
	.zero		1


	//   ....[4]....
        /*0eac*/ 	.word	0x000003f0
        /*0eb0*/ 	.word	0x000000ff
        /*0eb4*/ 	.word	0x00036838
        /*0eb8*/ 	.short	0x0100
        /*0eba*/ 	.byte	0x08
	.zero		1


	//   ....[5]....
        /*0ebc*/ 	.word	0x00000400
        /*0ec0*/ 	.word	0x000000ff
        /*0ec4*/ 	.word	0x00036848
        /*0ec8*/ 	.short	0x0100
        /*0eca*/ 	.byte	0x08
	.zero		1


	//   ....[6]....
        /*0ecc*/ 	.word	0x00000530
        /*0ed0*/ 	.word	0x000000ff
        /*0ed4*/ 	.word	0x00036850
        /*0ed8*/ 	.short	0x0100
        /*0eda*/ 	.byte	0x08
	.zero		1


	//   ....[7]....
        /*0edc*/ 	.word	0x00000540
        /*0ee0*/ 	.word	0x000000ff
        /*0ee4*/ 	.word	0x00036860
        /*0ee8*/ 	.short	0x0100
        /*0eea*/ 	.byte	0x08
	.zero		1


	//   ....[8]....
        /*0eec*/ 	.word	0x00000550
        /*0ef0*/ 	.word	0x000000ff
        /*0ef4*/ 	.word	0x00036858
        /*0ef8*/ 	.short	0x0100
        /*0efa*/ 	.byte	0x08
	.zero		1


	//   ....[9]....
        /*0efc*/ 	.word	0x00000560
        /*0f00*/ 	.word	0x000000ff
        /*0f04*/ 	.word	0x00036868
        /*0f08*/ 	.short	0x0100
        /*0f0a*/ 	.byte	0x08
	.zero		1


	//   ....[10]....
        /*0f0c*/ 	.word	0x00000650
        /*0f10*/ 	.word	0x000000ff
        /*0f14*/ 	.word	0x00036870
        /*0f18*/ 	.short	0x0100
        /*0f1a*/ 	.byte	0x06
	.zero		1


	//   ....[11]....
        /*0f1c*/ 	.word	0x00000660
        /*0f20*/ 	.word	0x000000ff
        /*0f24*/ 	.word	0x00036880
        /*0f28*/ 	.short	0x0100
        /*0f2a*/ 	.byte	0x06
	.zero		1


	//   ....[12]....
        /*0f2c*/ 	.word	0x00000670
        /*0f30*/ 	.word	0x000000ff
        /*0f34*/ 	.word	0x00036878
        /*0f38*/ 	.short	0x0100
        /*0f3a*/ 	.byte	0x06
	.zero		1


	//   ....[13]....
        /*0f3c*/ 	.word	0x00000680
        /*0f40*/ 	.word	0x000000ff
        /*0f44*/ 	.word	0x00036888
        /*0f48*/ 	.short	0x0100
        /*0f4a*/ 	.byte	0x06
	.zero		1


	//   ....[14]....
        /*0f4c*/ 	.word	0x000007b0
        /*0f50*/ 	.word	0x000000ff
        /*0f54*/ 	.word	0x00036890
        /*0f58*/ 	.short	0x0100
        /*0f5a*/ 	.byte	0x08
	.zero		1


	//   ....[15]....
        /*0f5c*/ 	.word	0x000007c0
        /*0f60*/ 	.word	0x000000ff
        /*0f64*/ 	.word	0x000368a0
        /*0f68*/ 	.short	0x0100
        /*0f6a*/ 	.byte	0x08
	.zero		1


	//   ....[16]....
        /*0f6c*/ 	.word	0x000007d0
        /*0f70*/ 	.word	0x000000ff
        /*0f74*/ 	.word	0x00036898
        /*0f78*/ 	.short	0x0100
        /*0f7a*/ 	.byte	0x08
	.zero		1


	//   ....[17]....
        /*0f7c*/ 	.word	0x000007e0
        /*0f80*/ 	.word	0x000000ff
        /*0f84*/ 	.word	0x000368a8
        /*0f88*/ 	.short	0x0100
        /*0f8a*/ 	.byte	0x08
	.zero		1


	//   ....[18]....
        /*0f8c*/ 	.word	0x00000910
        /*0f90*/ 	.word	0x000000ff
        /*0f94*/ 	.word	0x000368b0
        /*0f98*/ 	.short	0x0100
        /*0f9a*/ 	.byte	0x08
	.zero		1


	//   ....[19]....
        /*0f9c*/ 	.word	0x00000920
        /*0fa0*/ 	.word	0x000000ff
        /*0fa4*/ 	.word	0x000368c0
        /*0fa8*/ 	.short	0x0100
        /*0faa*/ 	.byte	0x08
	.zero		1


	//   ....[20]....
        /*0fac*/ 	.word	0x00000930
        /*0fb0*/ 	.word	0x000000ff
        /*0fb4*/ 	.word	0x000368b8
        /*0fb8*/ 	.short	0x0100
        /*0fba*/ 	.byte	0x08
	.zero		1


	//   ....[21]....
        /*0fbc*/ 	.word	0x00000940
        /*0fc0*/ 	.word	0x000000ff
        /*0fc4*/ 	.word	0x000368c8
        /*0fc8*/ 	.short	0x0100
        /*0fca*/ 	.byte	0x08
	.zero		1


	//   ....[22]....
        /*0fcc*/ 	.word	0x000038e0
        /*0fd0*/ 	.word	0x00000062
        /*0fd4*/ 	.word	0x00036890
        /*0fd8*/ 	.short	0x010a
        /*0fda*/ 	.byte	0x3f
	.zero		1


	//   ....[23]....
        /*0fdc*/ 	.word	0x00006b10
        /*0fe0*/ 	.word	0x00000062
        /*0fe4*/ 	.word	0x00036890
        /*0fe8*/ 	.short	0x010a
        /*0fea*/ 	.byte	0x3f
	.zero		1


	//   ....[24]....
        /*0fec*/ 	.word	0x00009be0
        /*0ff0*/ 	.word	0x00000062
        /*0ff4*/ 	.word	0x00036890
        /*0ff8*/ 	.short	0x010a
        /*0ffa*/ 	.byte	0x3f
	.zero		1


	//   ....[25]....
        /*0ffc*/ 	.word	0x00009fc0
        /*1000*/ 	.word	0x00000028
        /*1004*/ 	.word	0x00000000
        /*1008*/ 	.short	0x0101
        /*100a*/ 	.byte	0x3f
	.zero		1


	//   ....[26]....
        /*100c*/ 	.word	0x0000a000
        /*1010*/ 	.word	0x00000062
        /*1014*/ 	.word	0x000368b0
        /*1018*/ 	.short	0x010a
        /*101a*/ 	.byte	0x3f
	.zero		1


	//   ....[27]....
        /*101c*/ 	.word	0x0000a680
        /*1020*/ 	.word	0x00000062
        /*1024*/ 	.word	0x00000000
        /*1028*/ 	.short	0x0101
        /*102a*/ 	.byte	0x3f
	.zero		1


	//   ....[28]....
        /*102c*/ 	.word	0x0000ae50
        /*1030*/ 	.word	0x00000010
        /*1034*/ 	.word	0x00036800
        /*1038*/ 	.short	0x010a
        /*103a*/ 	.byte	0x3f
	.zero		1


	//   ....[29]....
        /*103c*/ 	.word	0x0000aea0
        /*1040*/ 	.word	0x00000010
        /*1044*/ 	.word	0x00036800
        /*1048*/ 	.short	0x010a
        /*104a*/ 	.byte	0x3f
	.zero		1


	//   ....[30]....
        /*104c*/ 	.word	0x0000c400
        /*1050*/ 	.word	0x00000010
        /*1054*/ 	.word	0x00036800
        /*1058*/ 	.short	0x010a
        /*105a*/ 	.byte	0x3f
	.zero		1


	//   ....[31]....
        /*105c*/ 	.word	0x0000f5b0
        /*1060*/ 	.word	0x00000010
        /*1064*/ 	.word	0x00036800
        /*1068*/ 	.short	0x010a
        /*106a*/ 	.byte	0x3f
	.zero		1


	//   ....[32]....
        /*106c*/ 	.word	0x00011ee0
        /*1070*/ 	.word	0x00000000
        /*1074*/ 	.word	0x00036830
        /*1078*/ 	.short	0x010a
        /*107a*/ 	.byte	0x3f
	.zero		1


	//   ....[33]....
        /*107c*/ 	.word	0x00011f50
        /*1080*/ 	.word	0x00000000
        /*1084*/ 	.word	0x00036830
        /*1088*/ 	.short	0x010a
        /*108a*/ 	.byte	0x3f
	.zero		1


	//   ....[34]....
        /*108c*/ 	.word	0x00015de0
        /*1090*/ 	.word	0x00000000
        /*1094*/ 	.word	0x00000000
        /*1098*/ 	.short	0x0101
        /*109a*/ 	.byte	0x3f
	.zero		1


	//   ....[35]....
        /*109c*/ 	.word	0x00017660
        /*10a0*/ 	.word	0x0000000d
        /*10a4*/ 	.word	0x00036830
        /*10a8*/ 	.short	0x010a
        /*10aa*/ 	.byte	0x3f
	.zero		1


	//   ....[36]....
        /*10ac*/ 	.word	0x000176e0
        /*10b0*/ 	.word	0x0000000d
        /*10b4*/ 	.word	0x00036830
        /*10b8*/ 	.short	0x010a
        /*10ba*/ 	.byte	0x3f
	.zero		1


	//   ....[37]....
        /*10bc*/ 	.word	0x0001ade0
        /*10c0*/ 	.word	0x0000000b
        /*10c4*/ 	.word	0x00036850
        /*10c8*/ 	.short	0x010a
        /*10ca*/ 	.byte	0x3f
	.zero		1


	//   ....[38]....
        /*10cc*/ 	.word	0x0001ae30
        /*10d0*/ 	.word	0x0000000b
        /*10d4*/ 	.word	0x00036850
        /*10d8*/ 	.short	0x010a
        /*10da*/ 	.byte	0x3f
	.zero		1


	//   ....[39]....
        /*10dc*/ 	.word	0x0001cc20
        /*10e0*/ 	.word	0x0000000d
        /*10e4*/ 	.word	0x00000000
        /*10e8*/ 	.short	0x0101
        /*10ea*/ 	.byte	0x3f
	.zero		1


	//   ....[40]....
        /*10ec*/ 	.word	0x0001cc50
        /*10f0*/ 	.word	0x0000000b
        /*10f4*/ 	.word	0x00000000
        /*10f8*/ 	.short	0x0101
        /*10fa*/ 	.byte	0x3f
	.zero		1


	//   ....[41]....
        /*10fc*/ 	.word	0x0001d3c0
        /*1100*/ 	.word	0x00000004
        /*1104*/ 	.word	0x00036830
        /*1108*/ 	.short	0x010a
        /*110a*/ 	.byte	0x3f
	.zero		1


	//   ....[42]....
        /*110c*/ 	.word	0x0001d440
        /*1110*/ 	.word	0x00000004
        /*1114*/ 	.word	0x00036830
        /*1118*/ 	.short	0x010a
        /*111a*/ 	.byte	0x3f
	.zero		1


	//   ....[43]....
        /*111c*/ 	.word	0x00020b20
        /*1120*/ 	.word	0x0000000b
        /*1124*/ 	.word	0x00036850
        /*1128*/ 	.short	0x010a
        /*112a*/ 	.byte	0x3f
	.zero		1


	//   ....[44]....
        /*112c*/ 	.word	0x00020b70
        /*1130*/ 	.word	0x0000000b
        /*1134*/ 	.word	0x00036850
        /*1138*/ 	.short	0x010a
        /*113a*/ 	.byte	0x3f
	.zero		1


	//   ....[45]....
        /*113c*/ 	.word	0x00022220
        /*1140*/ 	.word	0x0000000f
        /*1144*/ 	.word	0x00000000
        /*1148*/ 	.short	0x0101
        /*114a*/ 	.byte	0x3f
	.zero		1


	//   ....[46]....
        /*114c*/ 	.word	0x00022270
        /*1150*/ 	.word	0x0000000b
        /*1154*/ 	.word	0x00000000
        /*1158*/ 	.short	0x0101
        /*115a*/ 	.byte	0x3f
	.zero		1


	//   ....[47]....
        /*115c*/ 	.word	0x00022e10
        /*1160*/ 	.word	0x00000000
        /*1164*/ 	.word	0x00036850
        /*1168*/ 	.short	0x010a
        /*116a*/ 	.byte	0x3f
	.zero		1


	//   ....[48]....
        /*116c*/ 	.word	0x00022eb0
        /*1170*/ 	.word	0x00000000
        /*1174*/ 	.word	0x00036850
        /*1178*/ 	.short	0x010a
        /*117a*/ 	.byte	0x3f
	.zero		1


	//   ....[49]....
        /*117c*/ 	.word	0x00023480
        /*1180*/ 	.word	0x0000000a
        /*1184*/ 	.word	0x00000000
        /*1188*/ 	.short	0x0101
        /*118a*/ 	.byte	0x3f
	.zero		1


	//   ....[50]....
        /*118c*/ 	.word	0x00025040
        /*1190*/ 	.word	0x00000000
        /*1194*/ 	.word	0x00000000
        /*1198*/ 	.short	0x0101
        /*119a*/ 	.byte	0x3f
	.zero		1


	//   ....[51]....
        /*119c*/ 	.word	0x000277f0
        /*11a0*/ 	.word	0x00000005
        /*11a4*/ 	.word	0x00036820
        /*11a8*/ 	.short	0x010a
        /*11aa*/ 	.byte	0x3f
	.zero		1


	//   ....[52]....
        /*11ac*/ 	.word	0x000278d0
        /*11b0*/ 	.word	0x00000006
        /*11b4*/ 	.word	0x000368a0
        /*11b8*/ 	.short	0x010a
        /*11ba*/ 	.byte	0x3f
	.zero		1


	//   ....[53]....
        /*11bc*/ 	.word	0x00027d20
        /*11c0*/ 	.word	0x00000006
        /*11c4*/ 	.word	0x000368c0
        /*11c8*/ 	.short	0x010a
        /*11ca*/ 	.byte	0x3f
	.zero		1


	//   ....[54]....
        /*11cc*/ 	.word	0x000282c0
        /*11d0*/ 	.word	0x00000007
        /*11d4*/ 	.word	0x000368a0
        /*11d8*/ 	.short	0x010a
        /*11da*/ 	.byte	0x3f
	.zero		1


	//   ....[55]....
        /*11dc*/ 	.word	0x00028700
        /*11e0*/ 	.word	0x00000007
        /*11e4*/ 	.word	0x000368c0
        /*11e8*/ 	.short	0x010a
        /*11ea*/ 	.byte	0x3f
	.zero		1


	//   ....[56]....
        /*11ec*/ 	.word	0x00029610
        /*11f0*/ 	.word	0x00000000
        /*11f4*/ 	.word	0x00036840
        /*11f8*/ 	.short	0x010a
        /*11fa*/ 	.byte	0x3f
	.zero		1


	//   ....[57]....
        /*11fc*/ 	.word	0x0002a660
        /*1200*/ 	.word	0x00000009
        /*1204*/ 	.word	0x00036800
        /*1208*/ 	.short	0x0107
        /*120a*/ 	.byte	0x3f
	.zero		1


	//   ....[58]....
        /*120c*/ 	.word	0x0002a770
        /*1210*/ 	.word	0x00000002
        /*1214*/ 	.word	0x00036800
        /*1218*/ 	.short	0x0101
        /*121a*/ 	.byte	0x3f
	.zero		1


	//   ....[59]....
        /*121c*/ 	.word	0x0002a790
        /*1220*/ 	.word	0x00000002
        /*1224*/ 	.word	0x00036820
        /*1228*/ 	.short	0x010a
        /*122a*/ 	.byte	0x3f
	.zero		1


	//   ....[60]....
        /*122c*/ 	.word	0x0002aaf0
        /*1230*/ 	.word	0x00000003
        /*1234*/ 	.word	0x00036840
        /*1238*/ 	.short	0x010a
        /*123a*/ 	.byte	0x3f
	.zero		1


	//   ....[61]....
        /*123c*/ 	.word	0x0002afb0
        /*1240*/ 	.word	0x00000003
        /*1244*/ 	.word	0x00000060
        /*1248*/ 	.short	0x010a
        /*124a*/ 	.byte	0x3f
	.zero		1


	//   ....[62]....
        /*124c*/ 	.word	0x0002b790
        /*1250*/ 	.word	0x00000003
        /*1254*/ 	.word	0x00036840
        /*1258*/ 	.short	0x010a
        /*125a*/ 	.byte	0x3f
	.zero		1


	//   ....[63]....
        /*125c*/ 	.word	0x0002bc50
        /*1260*/ 	.word	0x00000002
        /*1264*/ 	.word	0x00000060
        /*1268*/ 	.short	0x010a
        /*126a*/ 	.byte	0x3f
	.zero		1


	//   ....[64]....
        /*126c*/ 	.word	0x0002c370
        /*1270*/ 	.word	0x00000002
        /*1274*/ 	.word	0x00036840
        /*1278*/ 	.short	0x010a
        /*127a*/ 	.byte	0x3f
	.zero		1


	//   ....[65]....
        /*127c*/ 	.word	0x0002c830
        /*1280*/ 	.word	0x00000002
        /*1284*/ 	.word	0x00000060
        /*1288*/ 	.short	0x010a
        /*128a*/ 	.byte	0x3f
	.zero		1


	//   ....[66]....
        /*128c*/ 	.word	0x0002cee0
        /*1290*/ 	.word	0x00000000
        /*1294*/ 	.word	0x00036860
        /*1298*/ 	.short	0x010a
        /*129a*/ 	.byte	0x3f
	.zero		1


	//   ....[67]....
        /*129c*/ 	.word	0x0002e100
        /*12a0*/ 	.word	0x00000000
        /*12a4*/ 	.word	0x00036820
        /*12a8*/ 	.short	0x010a
        /*12aa*/ 	.byte	0x3f
	.zero		1


	//   ....[68]....
        /*12ac*/ 	.word	0x0002e2d0
        /*12b0*/ 	.word	0x00000006
        /*12b4*/ 	.word	0x00000000
        /*12b8*/ 	.short	0x010a
        /*12ba*/ 	.byte	0x3f
	.zero		1


	//   ....[69]....
        /*12bc*/ 	.word	0x0002e340
        /*12c0*/ 	.word	0x00000007
        /*12c4*/ 	.word	0x00000000
        /*12c8*/ 	.short	0x010a
        /*12ca*/ 	.byte	0x3f
	.zero		1


	//   ....[70]....
        /*12cc*/ 	.word	0x0002e3b0
        /*12d0*/ 	.word	0x00000004
        /*12d4*/ 	.word	0x00000000
        /*12d8*/ 	.short	0x010a
        /*12da*/ 	.byte	0x3f
	.zero		1


	//   ....[71]....
        /*12dc*/ 	.word	0x0002e3e0
        /*12e0*/ 	.word	0x00000003
        /*12e4*/ 	.word	0x00000000
        /*12e8*/ 	.short	0x010a
        /*12ea*/ 	.byte	0x3f
	.zero		1


	//   ....[72]....
        /*12ec*/ 	.word	0x0002e440
        /*12f0*/ 	.word	0x00000062
        /*12f4*/ 	.word	0x00036890
        /*12f8*/ 	.short	0x010a
        /*12fa*/ 	.byte	0x3f
	.zero		1


	//   ....[73]....
        /*12fc*/ 	.word	0x0002e490
        /*1300*/ 	.word	0x00000062
        /*1304*/ 	.word	0x00036890
        /*1308*/ 	.short	0x010a
        /*130a*/ 	.byte	0x3f
	.zero		1


	//   ....[74]....
        /*130c*/ 	.word	0x0002e4e0
        /*1310*/ 	.word	0x00000062
        /*1314*/ 	.word	0x00036890
        /*1318*/ 	.short	0x010a
        /*131a*/ 	.byte	0x3f
	.zero		1


	//   ....[75]....
        /*131c*/ 	.word	0x0002e530
        /*1320*/ 	.word	0x00000062
        /*1324*/ 	.word	0x000368b0
        /*1328*/ 	.short	0x010a
        /*132a*/ 	.byte	0x3f
	.zero		1


	//   ....[76]....
        /*132c*/ 	.word	0x0002e910
        /*1330*/ 	.word	0x00000010
        /*1334*/ 	.word	0x00036800
        /*1338*/ 	.short	0x010a
        /*133a*/ 	.byte	0x3f
	.zero		1


	//   ....[77]....
        /*133c*/ 	.word	0x0002ed20
        /*1340*/ 	.word	0x00000010
        /*1344*/ 	.word	0x00036800
        /*1348*/ 	.short	0x010a
        /*134a*/ 	.byte	0x3f
	.zero		1


	//   ....[78]....
        /*134c*/ 	.word	0x0002ed70
        /*1350*/ 	.word	0x00000000
        /*1354*/ 	.word	0x00036830
        /*1358*/ 	.short	0x010a
        /*135a*/ 	.byte	0x3f
	.zero		1


	//   ....[79]....
        /*135c*/ 	.word	0x0002edc0
        /*1360*/ 	.word	0x0000000d
        /*1364*/ 	.word	0x00036830
        /*1368*/ 	.short	0x010a
        /*136a*/ 	.byte	0x3f
	.zero		1


	//   ....[80]....
        /*136c*/ 	.word	0x0002ee10
        /*1370*/ 	.word	0x0000000b
        /*1374*/ 	.word	0x00036850
        /*1378*/ 	.short	0x010a
        /*137a*/ 	.byte	0x3f
	.zero		1


	//   ....[81]....
        /*137c*/ 	.word	0x0002ee60
        /*1380*/ 	.word	0x00000004
        /*1384*/ 	.word	0x00036830
        /*1388*/ 	.short	0x010a
        /*138a*/ 	.byte	0x3f
	.zero		1


	//   ....[82]....
        /*138c*/ 	.word	0x0002eeb0
        /*1390*/ 	.word	0x0000000b
        /*1394*/ 	.word	0x00036850
        /*1398*/ 	.short	0x010a
        /*139a*/ 	.byte	0x3f
	.zero		1


	//   ....[83]....
        /*139c*/ 	.word	0x0002ef00
        /*13a0*/ 	.word	0x00000000
        /*13a4*/ 	.word	0x00036850
        /*13a8*/ 	.short	0x010a
        /*13aa*/ 	.byte	0x3f
	.zero		1


	//   ....[84]....
        /*13ac*/ 	.word	0x0002f0b0
        /*13b0*/ 	.word	0x00000004
        /*13b4*/ 	.word	0x00036820
        /*13b8*/ 	.short	0x010a
        /*13ba*/ 	.byte	0x3f
	.zero		1


	//   ....[85]....
        /*13bc*/ 	.word	0x0002f100
        /*13c0*/ 	.word	0x00000006
        /*13c4*/ 	.word	0x000368a0
        /*13c8*/ 	.short	0x010a
        /*13ca*/ 	.byte	0x3f
	.zero		1


	//   ....[86]....
        /*13cc*/ 	.word	0x0002f150
        /*13d0*/ 	.word	0x00000006
        /*13d4*/ 	.word	0x000368c0
        /*13d8*/ 	.short	0x010a
        /*13da*/ 	.byte	0x3f
	.zero		1


	//   ....[87]....
        /*13dc*/ 	.word	0x0002f1a0
        /*13e0*/ 	.word	0x00000007
        /*13e4*/ 	.word	0x000368a0
        /*13e8*/ 	.short	0x010a
        /*13ea*/ 	.byte	0x3f
	.zero		1


	//   ....[88]....
        /*13ec*/ 	.word	0x0002f1f0
        /*13f0*/ 	.word	0x00000007
        /*13f4*/ 	.word	0x000368c0
        /*13f8*/ 	.short	0x010a
        /*13fa*/ 	.byte	0x3f
	.zero		1


	//   ....[89]....
        /*13fc*/ 	.word	0x0002f390
        /*1400*/ 	.word	0x00000000
        /*1404*/ 	.word	0x00036840
        /*1408*/ 	.short	0x010a
        /*140a*/ 	.byte	0x3f
	.zero		1


	//   ....[90]....
        /*140c*/ 	.word	0x0002ff80
        /*1410*/ 	.word	0x00000002
        /*1414*/ 	.word	0x00036820
        /*1418*/ 	.short	0x010a
        /*141a*/ 	.byte	0x3f
	.zero		1


	//   ....[91]....
        /*141c*/ 	.word	0x0002ffd0
        /*1420*/ 	.word	0x00000003
        /*1424*/ 	.word	0x00036840
        /*1428*/ 	.short	0x010a
        /*142a*/ 	.byte	0x3f
	.zero		1


	//   ....[92]....
        /*142c*/ 	.word	0x00030020
        /*1430*/ 	.word	0x00000003
        /*1434*/ 	.word	0x00000060
        /*1438*/ 	.short	0x010a
        /*143a*/ 	.byte	0x3f
	.zero		1


	//   ....[93]....
        /*143c*/ 	.word	0x00030070
        /*1440*/ 	.word	0x00000003
        /*1444*/ 	.word	0x00036840
        /*1448*/ 	.short	0x010a
        /*144a*/ 	.byte	0x3f
	.zero		1


	//   ....[94]....
        /*144c*/ 	.word	0x000300c0
        /*1450*/ 	.word	0x00000002
        /*1454*/ 	.word	0x00000060
        /*1458*/ 	.short	0x010a
        /*145a*/ 	.byte	0x3f
	.zero		1


	//   ....[95]....
        /*145c*/ 	.word	0x00030110
        /*1460*/ 	.word	0x00000002
        /*1464*/ 	.word	0x00036840
        /*1468*/ 	.short	0x010a
        /*146a*/ 	.byte	0x3f
	.zero		1


	//   ....[96]....
        /*146c*/ 	.word	0x00030160
        /*1470*/ 	.word	0x00000002
        /*1474*/ 	.word	0x00000060
        /*1478*/ 	.short	0x010a
        /*147a*/ 	.byte	0x3f
	.zero		1


	//   ....[97]....
        /*147c*/ 	.word	0x000301b0
        /*1480*/ 	.word	0x00000000
        /*1484*/ 	.word	0x00036860
        /*1488*/ 	.short	0x010a
        /*148a*/ 	.byte	0x3f
	.zero		1


	//   ....[98]....
        /*148c*/ 	.word	0x00030c10
        /*1490*/ 	.word	0x00000000
        /*1494*/ 	.word	0x00036820
        /*1498*/ 	.short	0x010a
        /*149a*/ 	.byte	0x3f
	.zero		1


	//   ....[99]....
        /*149c*/ 	.word	0x00030db0
        /*14a0*/ 	.word	0x00000006
        /*14a4*/ 	.word	0x00000000
        /*14a8*/ 	.short	0x010a
        /*14aa*/ 	.byte	0x3f
	.zero		1


	//   ....[100]....
        /*14ac*/ 	.word	0x00030e00
        /*14b0*/ 	.word	0x00000007
        /*14b4*/ 	.word	0x00000000
        /*14b8*/ 	.short	0x010a
        /*14ba*/ 	.byte	0x3f
	.zero		1


	//   ....[101]....
        /*14bc*/ 	.word	0x00030e50
        /*14c0*/ 	.word	0x00000004
        /*14c4*/ 	.word	0x00000000
        /*14c8*/ 	.short	0x010a
        /*14ca*/ 	.byte	0x3f
	.zero		1


	//----- nvinfo : EIATTR_NUM_MBARRIERS
	.align		4
.L_363:
        /*14cc*/ 	.byte	0x03, 0x38
        /*14ce*/ 	.short	0x0016


	//----- nvinfo : EIATTR_EXIT_INSTR_OFFSETS
	.align		4
        /*14d0*/ 	.byte	0x04, 0x1c
        /*14d2*/ 	.short	(.L_365 - .L_364)


	//   ....[0]....
.L_364:
        /*14d4*/ 	.word	0x0002e430


	//----- nvinfo : EIATTR_MAX_THREADS
	.align		4
.L_365:
        /*14d8*/ 	.byte	0x04, 0x05
        /*14da*/ 	.short	(.L_367 - .L_366)
.L_366:
        /*14dc*/ 	.word	0x00000180
        /*14e0*/ 	.word	0x00000001
        /*14e4*/ 	.word	0x00000001


	//----- nvinfo : EIATTR_CRS_STACK_SIZE
	.align		4
.L_367:
        /*14e8*/ 	.byte	0x04, 0x1e
        /*14ea*/ 	.short	(.L_369 - .L_368)
.L_368:
        /*14ec*/ 	.word	0x00000000


	//----- nvinfo : EIATTR_CBANK_PARAM_SIZE
	.align		4
.L_369:
        /*14f0*/ 	.byte	0x03, 0x19
        /*14f2*/ 	.short	0x0af0


	//----- nvinfo : EIATTR_PARAM_CBANK
	.align		4
        /*14f4*/ 	.byte	0x04, 0x0a
        /*14f6*/ 	.short	(.L_371 - .L_370)
	.align		4
.L_370:
        /*14f8*/ 	.word	index@(.nv.constant0._ZN7cutlass13device_kernelIN5flash11enable_sm90INS1_16FlashAttnFwdSm90INS1_25CollectiveMainloopFwdSm90ILi2EN4cute5tupleIJNS5_1CILi1EEES8_S8_EEENS6_IJNS7_ILi128EEENS7_ILi112EEENS7_ILi192EEEEEELi192ENS_6half_tEfNS_4arch4Sm90ELb1ELb0ELb1ELb1ELb0ELb1ELb0ELb1ELb1ELb1ELb0ELb0EEENS1_21CollectiveEpilogueFwdINS6_IJSA_SC_SB_EEES9_SE_SG_Li256ELb1ELb1ELb0ELb0EEENS1_36VarlenDynamicPersistentTileSchedulerILi128ELi112ELi256ELi128ELb0ELb1ELb1ELb1ELb1ELb1EEEEEEEEEvNT_6ParamsE)
        /*14fc*/ 	.short	0x0210
        /*14fe*/ 	.short	0x0af0


	//----- nvinfo : EIATTR_SW_WAR
	.align		4
.L_371:
        /*1500*/ 	.byte	0x04, 0x36
        /*1502*/ 	.short	(.L_373 - .L_372)
.L_372:
        /*1504*/ 	.word	0x00000008
.L_373:


//--------------------- .nv.callgraph             --------------------------
	.section	.nv.callgraph,"",@"SHT_CUDA_CALLGRAPH"
	.align	4
	.sectionentsize	8
	.align		4
        /*0000*/ 	.word	0x00000000
	.align		4
        /*0004*/ 	.word	0xffffffff
	.align		4
        /*0008*/ 	.word	index@(_ZN7cutlass13device_kernelIN5flash11enable_sm90INS1_16FlashAttnFwdSm90INS1_25CollectiveMainloopFwdSm90ILi2EN4cute5tupleIJNS5_1CILi1EEES8_S8_EEENS6_IJNS7_ILi128EEENS7_ILi112EEENS7_ILi192EEEEEELi192ENS_6half_tEfNS_4arch4Sm90ELb0ELb0ELb1ELb0ELb0ELb0ELb0ELb1ELb1ELb1ELb0ELb0EEENS1_21CollectiveEpilogueFwdINS6_IJSA_SC_SB_EEES9_SE_SG_Li256ELb0ELb1ELb0ELb0EEENS1_29StaticPersistentTileSchedulerILb0EEEEEEEEEvNT_6ParamsE)
	.align		4
        /*000c*/ 	.word	index@(__assertfail)
	.align		4
        /*0010*/ 	.word	index@(_ZN7cutlass13device_kernelIN5flash11enable_sm90INS1_16FlashAttnFwdSm90INS1_25CollectiveMainloopFwdSm90ILi2EN4cute5tupleIJNS5_1CILi2EEENS7_ILi1EEES9_EEENS6_IJNS7_ILi128EEENS7_ILi112EEENS7_ILi192EEEEEELi192ENS_6half_tEfNS_4arch4Sm90ELb0ELb0ELb1ELb0ELb0ELb0ELb0ELb1ELb1ELb1ELb0ELb0EEENS1_21CollectiveEpilogueFwdINS6_IJSB_SD_SC_EEESA_SF_SH_Li256ELb0ELb1ELb0ELb0EEENS1_29StaticPersistentTileSchedulerILb0EEEEEEEEEvNT_6ParamsE)
	.align		4
        /*0014*/ 	.word	index@(__assertfail)
	.align		4
        /*0018*/ 	.word	index@(_ZN7cutlass13device_kernelIN5flash11enable_sm90INS1_16FlashAttnFwdSm90INS1_25CollectiveMainloopFwdSm90ILi2EN4cute5tupleIJNS5_1CILi1EEES8_S8_EEENS6_IJNS7_ILi128EEENS7_ILi112EEENS7_ILi192EEEEEELi192ENS_6half_tEfNS_4arch4Sm90ELb0ELb0ELb1ELb1ELb0ELb0ELb0ELb1ELb1ELb1ELb0ELb0EEENS1_21CollectiveEpilogueFwdINS6_IJSA_SC_SB_EEES9_SE_SG_Li256ELb1ELb1ELb0ELb0EEENS1_36VarlenDynamicPersistentTileSchedulerILi128ELi112ELi256ELi128ELb0ELb1ELb1ELb0ELb1ELb1EEEEEEEEEvNT_6ParamsE)
	.align		4
        /*001c*/ 	.word	index@(__assertfail)
	.align		4
        /*0020*/ 	.word	index@(_ZN7cutlass13device_kernelIN5flash11enable_sm90INS1_16FlashAttnFwdSm90INS1_25CollectiveMainloopFwdSm90ILi2EN4cute5tupleIJNS5_1CILi1EEES8_S8_EEENS6_IJNS7_ILi128EEENS7_ILi112EEENS7_ILi192EEEEEELi192ENS_6half_tEfNS_4arch4Sm90ELb0ELb0ELb1ELb1ELb0ELb1ELb0ELb1ELb1ELb1ELb0ELb0EEENS1_21CollectiveEpilogueFwdINS6_IJSA_SC_SB_EEES9_SE_SG_Li256ELb1ELb1ELb0ELb0EEENS1_36VarlenDynamicPersistentTileSchedulerILi128ELi112ELi256ELi128ELb0ELb1ELb1ELb0ELb1ELb1EEEEEEEEEvNT_6ParamsE)
	.align		4
        /*0024*/ 	.word	index@(__assertfail)
	.align		4
        /*0028*/ 	.word	index@(_ZN7cutlass13device_kernelIN5flash11enable_sm90INS1_16FlashAttnFwdSm90INS1_25CollectiveMainloopFwdSm90ILi2EN4cute5tupleIJNS5_1CILi1EEES8_S8_EEENS6_IJNS7_ILi128EEENS7_ILi96EEENS7_ILi192EEEEEELi192ENS_6half_tEfNS_4arch4Sm90ELb0ELb1ELb1ELb0ELb0ELb0ELb0ELb1ELb1ELb1ELb0ELb0EEENS1_21CollectiveEpilogueFwdINS6_IJSA_SC_SB_EEES9_SE_SG_Li256ELb0ELb1ELb0ELb0EEENS1_30DynamicPersistentTileSchedulerILi256ELi128ELb0ELb1ELb1EEEEEEEEEvNT_6ParamsE)
	.align		4
        /*002c*/ 	.word	index@(__assertfail)
	.align		4
        /*0030*/ 	.word	index@(_ZN7cutlass13device_kernelIN5flash11enable_sm90INS1_16FlashAttnFwdSm90INS1_25CollectiveMainloopFwdSm90ILi2EN4cute5tupleIJNS5_1CILi1EEES8_S8_EEENS6_IJNS7_ILi128EEENS7_ILi96EEENS7_ILi192EEEEEELi192ENS_6half_tEfNS_4arch4Sm90ELb0ELb1ELb1ELb1ELb0ELb0ELb0ELb1ELb1ELb1ELb0ELb0EEENS1_21CollectiveEpilogueFwdINS6_IJSA_SC_SB_EEES9_SE_SG_Li256ELb1ELb1ELb0ELb0EEENS1_36VarlenDynamicPersistentTileSchedulerILi128ELi96ELi256ELi128ELb0ELb1ELb1ELb1ELb0ELb1EEEEEEEEEvNT_6ParamsE)
	.align		4
        /*0034*/ 	.word	index@(__assertfail)
	.align		4
        /*0038*/ 	.word	index@(_ZN7cutlass13device_kernelIN5flash11enable_sm90INS1_16FlashAttnFwdSm90INS1_25CollectiveMainloopFwdSm90ILi2EN4cute5tupleIJNS5_1CILi1EEES8_S8_EEENS6_IJNS7_ILi128EEENS7_ILi96EEENS7_ILi192EEEEEELi192ENS_6half_tEfNS_4arch4Sm90ELb0ELb1ELb1ELb1ELb0ELb1ELb0ELb1ELb1ELb1ELb0ELb0EEENS1_21CollectiveEpilogueFwdINS6_IJSA_SC_SB_EEES9_SE_SG_Li256ELb1ELb1ELb0ELb0EEENS1_36VarlenDynamicPersistentTileSchedulerILi128ELi96ELi256ELi128ELb0ELb1ELb1ELb1ELb0ELb1EEEEEEEEEvNT_6ParamsE)
	.align		4
        /*003c*/ 	.word	index@(__assertfail)
	.align		4
        /*0040*/ 	.word	index@(_ZN7cutlass13device_kernelIN5flash11enable_sm90INS1_16FlashAttnFwdSm90INS1_25CollectiveMainloopFwdSm90ILi2EN4cute5tupleIJNS5_1CILi1EEES8_S8_EEENS6_IJNS7_ILi128EEENS7_ILi112EEENS7_ILi192EEEEEELi192ENS_6half_tEfNS_4arch4Sm90ELb1ELb0ELb1ELb0ELb0ELb0ELb0ELb1ELb1ELb1ELb0ELb0EEENS1_21CollectiveEpilogueFwdINS6_IJSA_SC_SB_EEES9_SE_SG_Li256ELb0ELb1ELb0ELb0EEENS1_30DynamicPersistentTileSchedulerILi256ELi128ELb0ELb1ELb1EEEEEEEEEvNT_6ParamsE)
	.align		4
        /*0044*/ 	.word	index@(__assertfail)
	.align		4
        /*0048*/ 	.word	index@(_ZN7cutlass13device_kernelIN5flash11enable_sm90INS1_16FlashAttnFwdSm90INS1_25CollectiveMainloopFwdSm90ILi2EN4cute5tupleIJNS5_1CILi1EEES8_S8_EEENS6_IJNS7_ILi128EEENS7_ILi112EEENS7_ILi192EEEEEELi192ENS_6half_tEfNS_4arch4Sm90ELb1ELb0ELb1ELb1ELb0ELb0ELb0ELb1ELb1ELb1ELb0ELb0EEENS1_21CollectiveEpilogueFwdINS6_IJSA_SC_SB_EEES9_SE_SG_Li256ELb1ELb1ELb0ELb0EEENS1_36VarlenDynamicPersistentTileSchedulerILi128ELi112ELi256ELi128ELb0ELb1ELb1ELb1ELb1ELb1EEEEEEEEEvNT_6ParamsE)
	.align		4
        /*004c*/ 	.word	index@(__assertfail)
	.align		4
        /*0050*/ 	.word	index@(_ZN7cutlass13device_kernelIN5flash11enable_sm90INS1_16FlashAttnFwdSm90INS1_25CollectiveMainloopFwdSm90ILi2EN4cute5tupleIJNS5_1CILi1EEES8_S8_EEENS6_IJNS7_ILi128EEENS7_ILi112EEENS7_ILi192EEEEEELi192ENS_6half_tEfNS_4arch4Sm90ELb1ELb0ELb1ELb1ELb0ELb1ELb0ELb1ELb1ELb1ELb0ELb0EEENS1_21CollectiveEpilogueFwdINS6_IJSA_SC_SB_EEES9_SE_SG_Li256ELb1ELb1ELb0ELb0EEENS1_36VarlenDynamicPersistentTileSchedulerILi128ELi112ELi256ELi128ELb0ELb1ELb1ELb1ELb1ELb1EEEEEEEEEvNT_6ParamsE)
	.align		4
        /*0054*/ 	.word	index@(__assertfail)
	.align		4
        /*0058*/ 	.word	0x00000000
	.align		4
        /*005c*/ 	.word	0xfffffffe
	.align		4
        /*0060*/ 	.word	0x00000000
	.align		4
        /*0064*/ 	.word	0xfffffffd
	.align		4
        /*0068*/ 	.word	0x00000000
	.align		4
        /*006c*/ 	.word	0xfffffffc


//--------------------- .nv.constant4             --------------------------
	.section	.nv.constant4,"a",@progbits
	.align	8
	.align		8
.nv.constant4:
        /*0000*/ 	.dword	__assertfail
	.align		8
        /*0008*/ 	.dword	__unnamed_1
	.align		8
        /*0010*/ 	.dword	__unnamed_2
	.align		8
        /*0018*/ 	.dword	__unnamed_3
	.align		8
        /*0020*/ 	.dword	__unnamed_4
	.align		8
        /*0028*/ 	.dword	__unnamed_5
	.align		8
        /*0030*/ 	.dword	__unnamed_6
	.align		8
        /*0038*/ 	.dword	__unnamed_7
	.align		8
        /*0040*/ 	.dword	__unnamed_8
	.align		8
        /*0048*/ 	.dword	__unnamed_9
	.align		8
        /*0050*/ 	.dword	_ZN82_INTERNAL_4e9b7c28_46_flash_fwd_hdim192_fp16_softcap_packgqa_sm90_cu_cf07d2ef_40584cuda3std3__45__cpo5beginE
	.align		8
        /*0058*/ 	.dword	_ZN82_INTERNAL_4e9b7c28_46_flash_fwd_hdim192_fp16_softcap_packgqa_sm90_cu_cf07d2ef_40584cuda3std3__45__cpo3endE
	.align		8
        /*0060*/ 	.dword	_ZN82_INTERNAL_4e9b7c28_46_flash_fwd_hdim192_fp16_softcap_packgqa_sm90_cu_cf07d2ef_40584cuda3std3__45__cpo6cbeginE
	.align		8
        /*0068*/ 	.dword	_ZN82_INTERNAL_4e9b7c28_46_flash_fwd_hdim192_fp16_softcap_packgqa_sm90_cu_cf07d2ef_40584cuda3std3__45__cpo4cendE
	.align		8
        /*0070*/ 	.dword	_ZN82_INTERNAL_4e9b7c28_46_flash_fwd_hdim192_fp16_softcap_packgqa_sm90_cu_cf07d2ef_40584cuda3std3__484_GLOBAL__N__4e9b7c28_46_flash_fwd_hdim192_fp16_softcap_packgqa_sm90_cu_cf07d2ef_40586ignoreE
	.align		8
        /*0078*/ 	.dword	_ZN82_INTERNAL_4e9b7c28_46_flash_fwd_hdim192_fp16_softcap_packgqa_sm90_cu_cf07d2ef_40584cuda3std3__419piecewise_constructE
	.align		8
        /*0080*/ 	.dword	_ZN82_INTERNAL_4e9b7c28_46_flash_fwd_hdim192_fp16_softcap_packgqa_sm90_cu_cf07d2ef_40584cuda3std3__48in_placeE
	.align		8
        /*0088*/ 	.dword	_ZN82_INTERNAL_4e9b7c28_46_flash_fwd_hdim192_fp16_softcap_packgqa_sm90_cu_cf07d2ef_40584cuda3std6ranges3__45__cpo4swapE
	.align		8
        /*0090*/ 	.dword	_ZN82_INTERNAL_4e9b7c28_46_flash_fwd_hdim192_fp16_softcap_packgqa_sm90_cu_cf07d2ef_40584cuda3std6ranges3__45__cpo9iter_moveE
	.align		8
        /*0098*/ 	.dword	_ZN82_INTERNAL_4e9b7c28_46_flash_fwd_hdim192_fp16_softcap_packgqa_sm90_cu_cf07d2ef_40584cute7productE
	.align		8
        /*00a0*/ 	.dword	_ZN82_INTERNAL_4e9b7c28_46_flash_fwd_hdim192_fp16_softcap_packgqa_sm90_cu_cf07d2ef_40584cute1_E
	.align		8
        /*00a8*/ 	.dword	$str$23
	.align		8
        /*00b0*/ 	.dword	$str$24


//--------------------- .text._ZN7cutlass13device_kernelIN5flash11enable_sm90INS1_16FlashAttnFwdSm90INS1_25CollectiveMainloopFwdSm90ILi2EN4cute5tupleIJNS5_1CILi1EEES8_S8_EEENS6_IJNS7_ILi128EEENS7_ILi112EEENS7_ILi192EEEEEELi192ENS_6half_tEfNS_4arch4Sm90ELb0ELb0ELb1ELb0ELb0ELb0ELb0ELb1ELb1ELb1ELb0ELb0EEENS1_21CollectiveEpilogueFwdINS6_IJSA_SC_SB_EEES9_SE_SG_Li256ELb0ELb1ELb0ELb0EEENS1_29StaticPersistentTileSchedulerILb0EEEEEEEEEvNT_6ParamsE --------------------------
	.section	.text._ZN7cutlass13device_kernelIN5flash11enable_sm90INS1_16FlashAttnFwdSm90INS1_25CollectiveMainloopFwdSm90ILi2EN4cute5tupleIJNS5_1CILi1EEES8_S8_EEENS6_IJNS7_ILi128EEENS7_ILi112EEENS7_ILi192EEEEEELi192ENS_6half_tEfNS_4arch4Sm90ELb0ELb0ELb1ELb0ELb0ELb0ELb0ELb1ELb1ELb1ELb0ELb0EEENS1_21CollectiveEpilogueFwdINS6_IJSA_SC_SB_EEES9_SE_SG_Li256ELb0ELb1ELb0ELb0EEENS1_29StaticPersistentTileSchedulerILb0EEEEEEEEEvNT_6ParamsE,"ax",@progbits
	.align	128
.text._ZN7cutlass13device_kernelIN5flash11enable_sm90INS1_16FlashAttnFwdSm90INS1_25CollectiveMainloopFwdSm90ILi2EN4cute5tupleIJNS5_1CILi1EEES8_S8_EEENS6_IJNS7_ILi128EEENS7_ILi112EEENS7_ILi192EEEEEELi192ENS_6half_tEfNS_4arch4Sm90ELb0ELb0ELb1ELb0ELb0ELb0ELb0ELb1ELb1ELb1ELb0ELb0EEENS1_21CollectiveEpilogueFwdINS6_IJSA_SC_SB_EEES9_SE_SG_Li256ELb0ELb1ELb0ELb0EEENS1_29StaticPersistentTileSchedulerILb0EEEEEEEEEvNT_6ParamsE:
        .type           _ZN7cutlass13device_kernelIN5flash11enable_sm90INS1_16FlashAttnFwdSm90INS1_25CollectiveMainloopFwdSm90ILi2EN4cute5tupleIJNS5_1CILi1EEES8_S8_EEENS6_IJNS7_ILi128EEENS7_ILi112EEENS7_ILi192EEEEEELi192ENS_6half_tEfNS_4arch4Sm90ELb0ELb0ELb1ELb0ELb0ELb0ELb0ELb1ELb1ELb1ELb0ELb0EEENS1_21CollectiveEpilogueFwdINS6_IJSA_SC_SB_EEES9_SE_SG_Li256ELb0ELb1ELb0ELb0EEENS1_29StaticPersistentTileSchedulerILb0EEEEEEEEEvNT_6ParamsE,@function
        .size           _ZN7cutlass13device_kernelIN5flash11enable_sm90INS1_16FlashAttnFwdSm90INS1_25CollectiveMainloopFwdSm90ILi2EN4cute5tupleIJNS5_1CILi1EEES8_S8_EEENS6_IJNS7_ILi128EEENS7_ILi112EEENS7_ILi192EEEEEELi192ENS_6half_tEfNS_4arch4Sm90ELb0ELb0ELb1ELb0ELb0ELb0ELb0ELb1ELb1ELb1ELb0ELb0EEENS1_21CollectiveEpilogueFwdINS6_IJSA_SC_SB_EEES9_SE_SG_Li256ELb0ELb1ELb0ELb0EEENS1_29StaticPersistentTileSchedulerILb0EEEEEEEEEvNT_6ParamsE,(.L_x_3240 - _ZN7cutlass13device_kernelIN5flash11enable_sm90INS1_16FlashAttnFwdSm90INS1_25CollectiveMainloopFwdSm90ILi2EN4cute5tupleIJNS5_1CILi1EEES8_S8_EEENS6_IJNS7_ILi128EEENS7_ILi112EEENS7_ILi192EEEEEELi192ENS_6half_tEfNS_4arch4Sm90ELb0ELb0ELb1ELb0ELb0ELb0ELb0ELb1ELb1ELb1ELb0ELb0EEENS1_21CollectiveEpilogueFwdINS6_IJSA_SC_SB_EEES9_SE_SG_Li256ELb0ELb1ELb0ELb0EEENS1_29StaticPersistentTileSchedulerILb0EEEEEEEEEvNT_6ParamsE)
        .other          _ZN7cutlass13device_kernelIN5flash11enable_sm90INS1_16FlashAttnFwdSm90INS1_25CollectiveMainloopFwdSm90ILi2EN4cute5tupleIJNS5_1CILi1EEES8_S8_EEENS6_IJNS7_ILi128EEENS7_ILi112EEENS7_ILi192EEEEEELi192ENS_6half_tEfNS_4arch4Sm90ELb0ELb0ELb1ELb0ELb0ELb0ELb0ELb1ELb1ELb1ELb0ELb0EEENS1_21CollectiveEpilogueFwdINS6_IJSA_SC_SB_EEES9_SE_SG_Li256ELb0ELb1ELb0ELb0EEENS1_29StaticPersistentTileSchedulerILb0EEEEEEEEEvNT_6ParamsE,@"STO_CUDA_ENTRY STV_DEFAULT"
_ZN7cutlass13device_kernelIN5flash11enable_sm90INS1_16FlashAttnFwdSm90INS1_25CollectiveMainloopFwdSm90ILi2EN4cute5tupleIJNS5_1CILi1EEES8_S8_EEENS6_IJNS7_ILi128EEENS7_ILi112EEENS7_ILi192EEEEEELi192ENS_6half_tEfNS_4arch4Sm90ELb0ELb0ELb1ELb0ELb0ELb0ELb0ELb1ELb1ELb1ELb0ELb0EEENS1_21CollectiveEpilogueFwdINS6_IJSA_SC_SB_EEES9_SE_SG_Li256ELb0ELb1ELb0ELb0EEENS1_29StaticPersistentTileSchedulerILb0EEEEEEEEEvNT_6ParamsE:
[----:B------:R-:W0:Y:S02]  /*0000*/  LDC R1, c[0x0][0x28] ;  /* 0x00000a00ff017b82 */ /* 0x000e240000000800 */
[----:B0-----:R-:W-:Y:S01]  /*0010*/  VIADD R1, R1, 0xffffffc8 ;  /* 0xffffffc801017836 */ /* 0x001fe20000000000 */
[----:B------:R-:W0:Y:S01]  /*0020*/  S2R R0, SR_TID.X ;  /* 0x0000000000007919 */ /* 0x000e220000002100 */
[----:B------:R-:W-:Y:S01]  /*0030*/  ELECT P0, URZ, PT ;  /* 0x00000000003f782f */ /* 0x000fe20003800000 */
[----:B------:R-:W-:Y:S01]  /*0040*/  BSSY B0, `(.L_x_0) ;  /* 0x000000d000007945 */ /* 0x000fe20003800000 */
[----:B0-----:R-:W-:-:S05]  /*0050*/  SHF.R.U32.HI R2, RZ, 0x5, R0 ;  /* 0x00000005ff027819 */ /* 0x001fca0000011600 */
[----:B------:R-:W0:Y:S02]  /*0060*/  SHFL.IDX PT, R3, R2, RZ, 0x1f ;  /* 0x00001fff02037589 */ /* 0x000e2400000e0000 */
[----:B0-----:R-:W-:-:S13]  /*0070*/  ISETP.EQ.AND P0, PT, R3, RZ, P0 ;  /* 0x000000ff0300720c */ /* 0x001fda0000702270 */
[----:B------:R-:W-:Y:S05]  /*0080*/  @!P0 BRA `(.L_x_1) ;  /* 0x0000000000208947 */ /* 0x000fea0003800000 */
[----:B------:R-:W-:Y:S02]  /*0090*/  ULDC.64 UR4, c[0x0][0x198] ;  /* 0x0000660000047ab9 */ /* 0x000fe40000000a00 */
[----:B------:R-:W-:Y:S02]  /*00a0*/  UIADD3 UR6, UP0, UR4, 0x370, URZ ;  /* 0x0000037004067890 */ /* 0x000fe4000ff1e03f */
[----:B------:R-:W-:Y:S02]  /*00b0*/  UIADD3 UR4, UP1, UR4, 0x470, URZ ;  /* 0x0000047004047890 */ /* 0x000fe4000ff3e03f */
[----:B------:R-:W-:Y:S02]  /*00c0*/  UIADD3.X UR7, URZ, UR5, URZ, UP0, !UPT ;  /* 0x000000053f077290 */ /* 0x000fe400087fe43f */
[----:B------:R-:W-:-:S07]  /*00d0*/  UIADD3.X UR5, URZ, UR5, URZ, UP1, !UPT ;  /* 0x000000053f057290 */ /* 0x000fce0008ffe43f */
[----:B------:R0:W-:Y:S02]  /*00e0*/  UTMACCTL.PF [UR6] ;  /* 0x00000000060079b9 */ /* 0x0001e40008040000 */
[----:B------:R0:W-:Y:S02]  /*00f0*/  UTMACCTL.PF [UR4] ;  /* 0x00000000040079b9 */ /* 0x0001e40008040000 */
[----:B0-----:R-:W-:Y:S01]  /*0100*/  NOP ;  /* 0x0000000000007918 */ /* 0x001fe20000000000 */
.L_x_1:
[----:B------:R-:W-:Y:S05]  /*0110*/  BSYNC B0 ;  /* 0x0000000000007941 */ /* 0x000fea0003800000 */
.L_x_0:
[----:B------:R-:W-:Y:S01]  /*0120*/  VOTEU.ANY UP0, P0 ;  /* 0x00000000003f7886 */ /* 0x000fe20000000100 */
[----:B------:R-:W0:Y:S01]  /*0130*/  SHFL.IDX PT, R3, R2, RZ, 0x1f ;  /* 0x00001fff02037589 */ /* 0x000e2200000e0000 */
[----:B------:R-:W-:Y:S01]  /*0140*/  UMOV UR4, 0x80 ;  /* 0x0000008000047882 */ /* 0x000fe20000000000 */
[----:B------:R-:W-:Y:S01]  /*0150*/  UMOV UR7, 0x100 ;  /* 0x0000010000077882 */ /* 0x000fe20000000000 */
[----:B------:R-:W-:Y:S01]  /*0160*/  VOTEU.ANY UP1, P0 ;  /* 0x00000000003f7886 */ /* 0x000fe20000020100 */
[----:B------:R-:W1:Y:S01]  /*0170*/  @UP0 S2UR UR8, SR_CgaCtaId ;  /* 0x00000000000809c3 */ /* 0x000e620000008800 */
[----:B------:R-:W-:Y:S01]  /*0180*/  @UP0 UMOV UR6, 0x400 ;  /* 0x0000040000060882 */ /* 0x000fe20000000000 */
[----:B------:R-:W-:-:S04]  /*0190*/  @UP0 UIADD3 UR4, -UR4, 0x100000, URZ ;  /* 0x0010000004040890 */ /* 0x000fc8000fffe13f */
[----:B------:R-:W-:Y:S02]  /*01a0*/  @UP0 USHF.L.U32 UR5, UR4, 0xb, URZ ;  /* 0x0000000b04050899 */ /* 0x000fe4000800063f */
[----:B------:R-:W-:Y:S01]  /*01b0*/  @UP0 USHF.L.U32 UR4, UR4, 0x1, URZ ;  /* 0x0000000104040899 */ /* 0x000fe2000800063f */
[----:B0-----:R-:W-:Y:S02]  /*01c0*/  ISETP.NE.AND P1, PT, R3, RZ, PT ;  /* 0x000000ff0300720c */ /* 0x001fe40003f25270 */
[----:B------:R-:W-:Y:S01]  /*01d0*/  SHF.R.U32.HI R3, RZ, 0x7, R0 ;  /* 0x00000007ff037819 */ /* 0x000fe20000011600 */
[----:B-1----:R-:W-:Y:S02]  /*01e0*/  @UP0 ULEA UR8, UR8, UR6, 0x18 ;  /* 0x0000000608080291 */ /* 0x002fe4000f8ec03f */
[----:B------:R-:W-:-:S04]  /*01f0*/  @UP0 UIADD3 UR6, -UR7, 0x100000, URZ ;  /* 0x0010000007060890 */ /* 0x000fc8000fffe13f */
[----:B------:R-:W-:Y:S02]  /*0200*/  @UP0 USHF.L.U32 UR7, UR6, 0xb, URZ ;  /* 0x0000000b06070899 */ /* 0x000fe4000800063f */
[----:B------:R-:W-:Y:S01]  /*0210*/  @UP0 USHF.L.U32 UR6, UR6, 0x1, URZ ;  /* 0x0000000106060899 */ /* 0x000fe2000800063f */
[----:B------:R-:W-:Y:S01]  /*0220*/  VOTEU.ANY UP0, P0 ;  /* 0x00000000003f7886 */ /* 0x000fe20000000100 */
[----:B------:R-:W0:Y:S04]  /*0230*/  SHFL.IDX PT, R3, R3, RZ, 0x1f ;  /* 0x00001fff03037589 */ /* 0x000e2800000e0000 */
[----:B------:R-:W1:Y:S02]  /*0240*/  FENCE.VIEW.ASYNC.S ;  /* 0x00000000000073c6 */ /* 0x000e640000000000 */
[----:B-1----:R1:W2:Y:S04]  /*0250*/  @UP0 SYNCS.EXCH.64 URZ, [UR8+0x36800], UR4 ;  /* 0x03680004083f05b2 */ /* 0x0022a80008000100 */
[----:B------:R1:W3:Y:S01]  /*0260*/  @UP1 SYNCS.EXCH.64 URZ, [UR8+0x36820], UR6 ;  /* 0x03682006083f15b2 */ /* 0x0002e20008000100 */
[----:B------:R-:W-:Y:S05]  /*0270*/  @P1 BRA `(.L_x_2) ;  /* 0x0000000000481947 */ /* 0x000fea0003800000 */
[----:B-1----:R-:W1:Y:S01]  /*0280*/  S2UR UR5, SR_CgaCtaId ;  /* 0x00000000000579c3 */ /* 0x002e620000008800 */
[----:B------:R-:W-:Y:S01]  /*0290*/  UMOV UR4, 0x400 ;  /* 0x0000040000047882 */ /* 0x000fe20000000000 */
[----:B------:R-:W-:Y:S01]  /*02a0*/  UMOV UR6, 0x1 ;  /* 0x0000000100067882 */ /* 0x000fe20000000000 */
[----:B------:R-:W-:Y:S01]  /*02b0*/  UMOV UR7, 0x2 ;  /* 0x0000000200077882 */ /* 0x000fe20000000000 */
[----:B------:R-:W-:Y:S01]  /*02c0*/  ELECT P0, URZ, PT ;  /* 0x00000000003f782f */ /* 0x000fe20003800000 */
[----:B-1----:R-:W-:Y:S02]  /*02d0*/  ULEA UR8, UR5, UR4, 0x18 ;  /* 0x0000000405087291 */ /* 0x002fe4000f8ec03f */
[----:B------:R-:W-:-:S04]  /*02e0*/  UIADD3 UR4, -UR6, 0x100000, URZ ;  /* 0x0010000006047890 */ /* 0x000fc8000fffe13f */
[----:B------:R-:W-:Y:S02]  /*02f0*/  USHF.L.U32 UR5, UR4, 0xb, URZ ;  /* 0x0000000b04057899 */ /* 0x000fe4000800063f */
[----:B------:R-:W-:Y:S02]  /*0300*/  USHF.L.U32 UR4, UR4, 0x1, URZ ;  /* 0x0000000104047899 */ /* 0x000fe4000800063f */
[----:B------:R-:W-:-:S04]  /*0310*/  UIADD3 UR6, -UR7, 0x100000, URZ ;  /* 0x0010000007067890 */ /* 0x000fc8000fffe13f */
[----:B------:R-:W-:Y:S02]  /*0320*/  USHF.L.U32 UR7, UR6, 0xb, URZ ;  /* 0x0000000b06077899 */ /* 0x000fe4000800063f */
[----:B------:R-:W-:Y:S01]  /*0330*/  USHF.L.U32 UR6, UR6, 0x1, URZ ;  /* 0x0000000106067899 */ /* 0x000fe2000800063f */
[----:B------:R-:W1:Y:S03]  /*0340*/  FENCE.VIEW.ASYNC.S ;  /* 0x00000000000073c6 */ /* 0x000e660000000000 */
[----:B-1----:R4:W1:Y:S08]  /*0350*/  SYNCS.EXCH.64 URZ, [UR8+0x36830], UR4 ;  /* 0x03683004083f75b2 */ /* 0x0028700008000100 */
[----:B------:R4:W0:Y:S01]  /*0360*/  SYNCS.EXCH.64 URZ, [UR8+0x36840], UR6 ;  /* 0x03684006083f75b2 */ /* 0x0008220008000100 */
[----:B------:R4:W0:Y:S01]  /*0370*/  SYNCS.EXCH.64 URZ, [UR8+0x36838], UR4 ;  /* 0x03683804083f75b2 */ /* 0x0008220008000100 */
[----:B------:R4:W0:Y:S02]  /*0380*/  SYNCS.EXCH.64 URZ, [UR8+0x36848], UR6 ;  /* 0x03684806083f75b2 */ /* 0x0008240008000100 */
[----:B----4-:R-:W-:Y:S01]  /*0390*/  NOP ;  /* 0x0000000000007918 */ /* 0x010fe20000000000 */
.L_x_2:
[----:B------:R-:W4:Y:S01]  /*03a0*/  SHFL.IDX PT, R4, R2, RZ, 0x1f ;  /* 0x00001fff02047589 */ /* 0x000f2200000e0000 */
[----:B------:R-:W-:Y:S01]  /*03b0*/  NOP ;  /* 0x0000000000007918 */ /* 0x000fe20000000000 */
[----:B----4-:R-:W-:-:S13]  /*03c0*/  ISETP.NE.AND P0, PT, R4, RZ, PT ;  /* 0x000000ff0400720c */ /* 0x010fda0003f05270 */
        /* <DEDUP_REMOVED lines=19> */
.L_x_3:
[----:B------:R-:W4:Y:S01]  /*0500*/  SHFL.IDX PT, R4, R2, RZ, 0x1f ;  /* 0x00001fff02047589 */ /* 0x000f2200000e0000 */
[----:B------:R-:W-:Y:S01]  /*0510*/  NOP ;  /* 0x0000000000007918 */ /* 0x000fe20000000000 */
[----:B----4-:R-:W-:-:S13]  /*0520*/  ISETP.NE.AND P0, PT, R4, RZ, PT ;  /* 0x000000ff0400720c */ /* 0x010fda0003f05270 */
[----:B------:R-:W-:Y:S05]  /*0530*/  @P0 BRA `(.L_x_4) ;  /* 0x0000000000380947 */ /* 0x000fea0003800000 */
[----:B-1----:R-:W1:Y:S01]  /*0540*/  S2UR UR5, SR_CgaCtaId ;  /* 0x00000000000579c3 */ /* 0x002e620000008800 */
[----:B------:R-:W-:Y:S01]  /*0550*/  UMOV UR4, 0x400 ;  /* 0x0000040000047882 */ /* 0x000fe20000000000 */
[----:B------:R-:W-:Y:S01]  /*0560*/  UMOV UR7, 0x1 ;  /* 0x0000000100077882 */ /* 0x000fe20000000000 */
[----:B------:R-:W-:Y:S01]  /*0570*/  ELECT P0, URZ, PT ;  /* 0x00000000003f782f */ /* 0x000fe20003800000 */
[----:B-1----:R-:W-:Y:S02]  /*0580*/  ULEA UR6, UR5, UR4, 0x18 ;  /* 0x0000000405067291 */ /* 0x002fe4000f8ec03f */
[----:B------:R-:W-:-:S04]  /*0590*/  UIADD3 UR4, -UR7, 0x100000, URZ ;  /* 0x0010000007047890 */ /* 0x000fc8000fffe13f */
[----:B------:R-:W-:Y:S02]  /*05a0*/  USHF.L.U32 UR5, UR4, 0xb, URZ ;  /* 0x0000000b04057899 */ /* 0x000fe4000800063f */
[----:B------:R-:W-:Y:S01]  /*05b0*/  USHF.L.U32 UR4, UR4, 0x1, URZ ;  /* 0x0000000104047899 */ /* 0x000fe2000800063f */
[----:B------:R-:W1:Y:S11]  /*05c0*/  FENCE.VIEW.ASYNC.S ;  /* 0x00000000000073c6 */ /* 0x000e760000000000 */
[----:B-1----:R4:W1:Y:S01]  /*05d0*/  SYNCS.EXCH.64 URZ, [UR6+0x36870], UR4 ;  /* 0x03687004063f75b2 */ /* 0x0028620008000100 */
[----:B------:R4:W0:Y:S01]  /*05e0*/  SYNCS.EXCH.64 URZ, [UR6+0x36880], UR4 ;  /* 0x03688004063f75b2 */ /* 0x0008220008000100 */
[----:B------:R4:W0:Y:S01]  /*05f0*/  SYNCS.EXCH.64 URZ, [UR6+0x36878], UR4 ;  /* 0x03687804063f75b2 */ /* 0x0008220008000100 */
[----:B------:R4:W0:Y:S02]  /*0600*/  SYNCS.EXCH.64 URZ, [UR6+0x36888], UR4 ;  /* 0x03688804063f75b2 */ /* 0x0008240008000100 */
[----:B----4-:R-:W-:Y:S01]  /*0610*/  NOP ;  /* 0x0000000000007918 */ /* 0x010fe20000000000 */
.L_x_4:
        /* <DEDUP_REMOVED lines=22> */
.L_x_5:
        /* <DEDUP_REMOVED lines=22> */
.L_x_6:
[----:B0-----:R-:W-:Y:S01]  /*08e0*/  ISETP.NE.AND P0, PT, R3, RZ, PT ;  /* 0x000000ff0300720c */ /* 0x001fe20003f05270 */
[----:B------:R-:W-:Y:S01]  /*08f0*/  IMAD.MOV.U32 R3, RZ, RZ, 0x1 ;  /* 0x00000001ff037424 */ /* 0x000fe200078e00ff */
[----:B------:R-:W-:Y:S01]  /*0900*/  NOP ;  /* 0x0000000000007918 */ /* 0x000fe20000000000 */
[----:B------:R-:W-:-:S03]  /*0910*/  ULDC.64 UR60, c[0x0][0x208] ;  /* 0x00008200003c7ab9 */ /* 0x000fc60000000a00 */
[----:B------:R-:W-:-:S05]  /*0920*/  SEL R3, R3, 0x2, !P0 ;  /* 0x0000000203037807 */ /* 0x000fca0004000000 */
[----:B------:R0:W-:Y:S01]  /*0930*/  STL [R1+0x34], R3 ;  /* 0x0000340301007387 */ /* 0x0001e20000100800 */
[----:B-123--:R-:W-:Y:S06]  /*0940*/  BAR.SYNC.DEFER_BLOCKING 0x0 ;  /* 0x0000000000007b1d */ /* 0x00efec0000010000 */
[----:B------:R-:W-:Y:S05]  /*0950*/  @!P0 BRA `(.L_x_7) ;  /* 0x000000c000348947 */ /* 0x000fea0003800000 */
.L_x_8:
[----:B------:R-:W-:-:S08]  /*0960*/  NOP ;  /* 0x0000000000007918 */ /* 0x000fd00000000000 */
[----:B------:R-:W1:Y:S02]  /*0970*/  USETMAXREG.TRY_ALLOC.CTAPOOL UP0, 0xf0 ;  /* 0x000000f0000079c8 */ /* 0x000e640008000600 */
[----:B-1----:R-:W-:-:S13]  /*0980*/  PLOP3.LUT P0, PT, PT, PT, UP0, 0x80, 0x0 ;  /* 0x000000000000781c */ /* 0x002fda0003f0f008 */
[----:B------:R-:W-:Y:S05]  /*0990*/  @!P0 BRA `(.L_x_8) ;  /* 0xfffffffc00f08947 */ /* 0x000fea000383ffff */
[----:B------:R-:W1:Y:S08]  /*09a0*/  S2UR UR4, SR_CTAID.X ;  /* 0x00000000000479c3 */ /* 0x000e700000002500 */
[----:B------:R-:W-:Y:S08]  /*09b0*/  BAR.ARV 0x8, 0x180 ;  /* 0x0206000000007b1d */ /* 0x000ff00000002000 */
[----:B------:R-:W1:Y:S02]  /*09c0*/  LDC R2, c[0x0][0xc34] ;  /* 0x00030d00ff027b82 */ /* 0x000e640000000800 */
[----:B-1----:R-:W-:-:S13]  /*09d0*/  ISETP.LE.AND P0, PT, R2, UR4, PT ;  /* 0x0000000402007c0c */ /* 0x002fda000bf03270 */
[----:B------:R-:W-:Y:S05]  /*09e0*/  @P0 EXIT ;  /* 0x000000000000094d */ /* 0x000fea0003800000 */
[----:B------:R-:W2:Y:S01]  /*09f0*/  LDL.LU R10, [R1+0x34] ;  /* 0x00003400010a7983 */ /* 0x000ea20000300800 */
[----:B------:R-:W-:Y:S01]  /*0a00*/  VIADD R0, R0, 0xffffff80 ;  /* 0xffffff8000007836 */ /* 0x000fe20000000000 */
[----:B------:R-:W-:Y:S01]  /*0a10*/  UMOV UR39, URZ ;  /* 0x0000003f00277c82 */ /* 0x000fe20008000000 */
[----:B------:R-:W-:Y:S01]  /*0a20*/  IMAD.MOV.U32 R214, RZ, RZ, -0x2 ;  /* 0xfffffffeffd67424 */ /* 0x000fe200078e00ff */
[----:B------:R-:W-:Y:S01]  /*0a30*/  UMOV UR36, URZ ;  /* 0x0000003f00247c82 */ /* 0x000fe20008000000 */
[----:B------:R-:W-:Y:S01]  /*0a40*/  IMAD.U32 R23, RZ, RZ, UR4 ;  /* 0x00000004ff177e24 */ /* 0x000fe2000f8e00ff */
[----:B0-----:R-:W-:Y:S01]  /*0a50*/  SHF.R.S32.HI R3, RZ, 0x1f, R0 ;  /* 0x0000001fff037819 */ /* 0x001fe20000011400 */
[----:B------:R-:W-:-:S03]  /*0a60*/  IMAD.MOV.U32 R204, RZ, RZ, RZ ;  /* 0x000000ffffcc7224 */ /* 0x000fc600078e00ff */
[CC--:B------:R-:W-:Y:S02]  /*0a70*/  LEA.HI R5, R3.reuse, R0.reuse, RZ, 0x7 ;  /* 0x0000000003057211 */ /* 0x0c0fe400078f38ff */
[-C--:B------:R-:W-:Y:S02]  /*0a80*/  LEA.HI R2, R3, R0.reuse, RZ, 0x5 ;  /* 0x0000000003027211 */ /* 0x080fe400078f28ff */
[----:B------:R-:W-:Y:S02]  /*0a90*/  LOP3.LUT R7, R5, 0xffffff80, RZ, 0xc0, !PT ;  /* 0xffffff8005077812 */ /* 0x000fe400078ec0ff */
[CC--:B------:R-:W-:Y:S01]  /*0aa0*/  LEA.HI R8, R3.reuse, R0.reuse, RZ, 0x2 ;  /* 0x0000000003087211 */ /* 0x0c0fe200078f10ff */
[----:B------:R-:W-:Y:S01]  /*0ab0*/  IMAD.SHL.U32 R6, R2, 0x20, RZ ;  /* 0x0000002002067824 */ /* 0x000fe200078e00ff */
[----:B------:R-:W-:Y:S01]  /*0ac0*/  LEA.HI R4, R3, R0, RZ, 0x4 ;  /* 0x0000000003047211 */ /* 0x000fe200078f20ff */
[----:B------:R-:W-:Y:S01]  /*0ad0*/  IMAD.IADD R206, R0, 0x1, -R7 ;  /* 0x0000000100ce7824 */ /* 0x000fe200078e0a07 */
[----:B------:R-:W-:-:S02]  /*0ae0*/  LOP3.LUT R13, R8, 0xfffffffc, RZ, 0xc0, !PT ;  /* 0xfffffffc080d7812 */ /* 0x000fc400078ec0ff */
[----:B------:R-:W-:Y:S02]  /*0af0*/  LEA.HI R205, R3, R0, RZ, 0x3 ;  /* 0x0000000003cd7211 */ /* 0x000fe400078f18ff */
[----:B------:R-:W-:Y:S02]  /*0b00*/  SHF.R.S32.HI R7, RZ, 0x1f, R206 ;  /* 0x0000001fff077819 */ /* 0x000fe400000114ce */
[----:B------:R-:W-:Y:S02]  /*0b10*/  SHF.R.S32.HI R210, RZ, 0x7, R5 ;  /* 0x00000007ffd27819 */ /* 0x000fe40000011405 */
[----:B------:R-:W-:Y:S02]  /*0b20*/  LEA.HI R2, R7, R206, RZ, 0x2 ;  /* 0x000000ce07027211 */ /* 0x000fe400078f10ff */
[----:B------:R-:W-:Y:S02]  /*0b30*/  LOP3.LUT R3, R4, 0x3fffff0, RZ, 0xc0, !PT ;  /* 0x03fffff004037812 */ /* 0x000fe400078ec0ff */
[----:B------:R-:W-:-:S02]  /*0b40*/  SHF.R.S32.HI R8, RZ, 0x2, R2 ;  /* 0x00000002ff087819 */ /* 0x000fc40000011402 */
[----:B------:R-:W-:Y:S01]  /*0b50*/  SHF.R.S32.HI R11, RZ, 0x1f, R2 ;  /* 0x0000001fff0b7819 */ /* 0x000fe20000011402 */
[C---:B------:R-:W-:Y:S01]  /*0b60*/  IMAD.IADD R3, R0.reuse, 0x1, -R3 ;  /* 0x0000000100037824 */ /* 0x040fe200078e0a03 */
[----:B------:R-:W-:Y:S02]  /*0b70*/  LOP3.LUT R15, R205, 0xfffffff8, RZ, 0xc0, !PT ;  /* 0xfffffff8cd0f7812 */ /* 0x000fe400078ec0ff */
[----:B------:R-:W-:Y:S02]  /*0b80*/  LEA.HI R11, R11, R8, RZ, 0x3 ;  /* 0x000000080b0b7211 */ /* 0x000fe400078f18ff */
[----:B------:R-:W-:Y:S01]  /*0b90*/  SHF.R.S32.HI R9, RZ, 0x4, R4 ;  /* 0x00000004ff097819 */ /* 0x000fe20000011404 */
[C---:B------:R-:W-:Y:S01]  /*0ba0*/  IMAD.IADD R22, R0.reuse, 0x1, -R15 ;  /* 0x0000000100167824 */ /* 0x040fe200078e0a0f */
[----:B------:R-:W-:Y:S02]  /*0bb0*/  IADD3 R13, R0, -R13, RZ ;  /* 0x8000000d000d7210 */ /* 0x000fe40007ffe0ff */
[----:B------:R-:W-:Y:S01]  /*0bc0*/  LOP3.LUT R11, R11, 0xfffffff8, RZ, 0xc0, !PT ;  /* 0xfffffff80b0b7812 */ /* 0x000fe200078ec0ff */
[----:B------:R-:W-:Y:S01]  /*0bd0*/  IMAD.SHL.U32 R17, R22, 0x8, RZ ;  /* 0x0000000816117824 */ /* 0x000fe200078e00ff */
[----:B------:R-:W-:-:S02]  /*0be0*/  LEA.HI R5, R5, R210, RZ, 0x1 ;  /* 0x000000d205057211 */ /* 0x000fc400078f08ff */
[----:B------:R-:W-:Y:S01]  /*0bf0*/  LEA.HI R7, R7, R206, RZ, 0x5 ;  /* 0x000000ce07077211 */ /* 0x000fe200078f28ff */
[----:B------:R-:W-:Y:S01]  /*0c00*/  IMAD.IADD R8, R8, 0x1, -R11 ;  /* 0x0000000108087824 */ /* 0x000fe200078e0a0b */
[----:B------:R-:W-:Y:S01]  /*0c10*/  LOP3.LUT R6, R6, 0xfffffc00, RZ, 0xc0, !PT ;  /* 0xfffffc0006067812 */ /* 0x000fe200078ec0ff */
[----:B------:R-:W-:Y:S01]  /*0c20*/  VIADD R18, R17, 0x80 ;  /* 0x0000008011127836 */ /* 0x000fe20000000000 */
[----:B------:R-:W-:Y:S02]  /*0c30*/  LEA.HI R4, R4, R9, RZ, 0x1 ;  /* 0x0000000904047211 */ /* 0x000fe400078f08ff */
[----:B------:R-:W-:Y:S01]  /*0c40*/  LEA.HI R0, R13, R13, RZ, 0x1 ;  /* 0x0000000d0d007211 */ /* 0x000fe200078f08ff */
[----:B------:R-:W-:Y:S01]  /*0c50*/  IMAD R213, R3, 0x40, R6 ;  /* 0x0000004003d57824 */ /* 0x000fe200078e0206 */
[----:B------:R-:W-:Y:S02]  /*0c60*/  LOP3.LUT R5, R5, 0x3fffffe, RZ, 0xc0, !PT ;  /* 0x03fffffe05057812 */ /* 0x000fe400078ec0ff */
[----:B------:R-:W-:-:S02]  /*0c70*/  SHF.R.S32.HI R7, RZ, 0x5, R7 ;  /* 0x00000005ff077819 */ /* 0x000fc40000011407 */
[----:B------:R-:W-:Y:S01]  /*0c80*/  LOP3.LUT R4, R4, 0x1ffffffe, RZ, 0xc0, !PT ;  /* 0x1ffffffe04047812 */ /* 0x000fe200078ec0ff */
[----:B------:R-:W-:Y:S01]  /*0c90*/  IMAD.IADD R5, R210, 0x1, -R5 ;  /* 0x00000001d2057824 */ /* 0x000fe200078e0a05 */
[----:B------:R-:W-:Y:S01]  /*0ca0*/  LOP3.LUT R3, R2, 0x7ffffffc, RZ, 0xc0, !PT ;  /* 0x7ffffffc02037812 */ /* 0x000fe200078ec0ff */
[----:B------:R-:W-:Y:S01]  /*0cb0*/  IMAD R8, R7, 0x10, R8 ;  /* 0x0000001007087824 */ /* 0x000fe200078e0208 */
[----:B------:R-:W-:Y:S01]  /*0cc0*/  LOP3.LUT R0, R0, 0x1ffffffe, RZ, 0xc0, !PT ;  /* 0x1ffffffe00007812 */ /* 0x000fe200078ec0ff */
[----:B------:R-:W-:Y:S01]  /*0cd0*/  IMAD.IADD R4, R9, 0x1, -R4 ;  /* 0x0000000109047824 */ /* 0x000fe200078e0a04 */
[----:B------:R-:W-:Y:S01]  /*0ce0*/  IADD3 R19, R17, 0x40, RZ ;  /* 0x0000004011137810 */ /* 0x000fe20007ffe0ff */
[----:B------:R-:W-:Y:S01]  /*0cf0*/  IMAD.IADD R3, R206, 0x1, -R3 ;  /* 0x00000001ce037824 */ /* 0x000fe200078e0a03 */
[----:B------:R-:W-:Y:S01]  /*0d00*/  SHF.R.S32.HI R205, RZ, 0x3, R205 ;  /* 0x00000003ffcd7819 */ /* 0x000fe200000114cd */
[----:B------:R-:W-:Y:S01]  /*0d10*/  IMAD.IADD R0, R13, 0x1, -R0 ;  /* 0x000000010d007824 */ /* 0x000fe200078e0a00 */
[----:B------:R-:W-:Y:S01]  /*0d20*/  LEA R213, R4, R213, 0x3 ;  /* 0x000000d504d57211 */ /* 0x000fe200078e18ff */
[----:B------:R-:W-:Y:S01]  /*0d30*/  IMAD R211, R5, 0x40, R8 ;  /* 0x0000004005d37824 */ /* 0x000fe200078e0208 */
[----:B------:R-:W-:Y:S01]  /*0d40*/  SHF.R.S32.HI R216, RZ, 0x1f, R19 ;  /* 0x0000001fffd87819 */ /* 0x000fe20000011413 */
[----:B------:R-:W-:Y:S01]  /*0d50*/  IMAD R214, R3, R214, 0x70 ;  /* 0x0000007003d67424 */ /* 0x000fe200078e02d6 */
[----:B------:R-:W-:Y:S01]  /*0d60*/  SHF.R.S32.HI R215, RZ, 0x1f, R18 ;  /* 0x0000001fffd77819 */ /* 0x000fe20000011412 */
[----:B------:R-:W-:Y:S01]  /*0d70*/  IMAD R212, R0, 0x8, R211 ;  /* 0x0000000800d47824 */ /* 0x000fe200078e02d3 */
[----:B--2---:R-:W-:-:S07]  /*0d80*/  LOP3.LUT R16, R10, 0x1, RZ, 0xfc, !PT ;  /* 0x000000010a107812 */ /* 0x004fce00078efcff */
.L_x_37:
[----:B0-----:R-:W0:Y:S01]  /*0d90*/  SHFL.IDX PT, R0, R210, RZ, 0x1f ;  /* 0x00001fffd2007589 */ /* 0x001e2200000e0000 */
[----:B-1----:R-:W1:Y:S01]  /*0da0*/  S2UR UR4, SR_CgaCtaId ;  /* 0x00000000000479c3 */ /* 0x002e620000008800 */
[----:B------:R-:W-:Y:S01]  /*0db0*/  ULDC UR5, c[0x0][0xc38] ;  /* 0x00030e0000057ab9 */ /* 0x000fe20000000800 */
[----:B------:R-:W-:Y:S01]  /*0dc0*/  R2UR UR13, R23 ;  /* 0x00000000170d72ca */ /* 0x000fe200000e0000 */
[----:B------:R-:W-:Y:S01]  /*0dd0*/  UISETP.NE.AND UP1, UPT, UR5, 0x1, UPT ;  /* 0x000000010500788c */ /* 0x000fe2000bf25270 */
[----:B------:R-:W-:Y:S01]  /*0de0*/  IMAD.MOV.U32 R2, RZ, RZ, RZ ;  /* 0x000000ffff027224 */ /* 0x000fe200078e00ff */
[----:B------:R-:W-:Y:S01]  /*0df0*/  ULDC.64 UR8, c[0x0][0x418] ;  /* 0x0001060000087ab9 */ /* 0x000fe20000000a00 */
[----:B------:R-:W-:Y:S01]  /*0e00*/  UMOV UR37, 0x400 ;  /* 0x0000040000257882 */ /* 0x000fe20000000000 */
[----:B------:R-:W-:Y:S01]  /*0e10*/  UISETP.NE.U32.AND UP0, UPT, UR8, URZ, UPT ;  /* 0x0000003f0800728c */ /* 0x000fe2000bf05070 */
[----:B------:R-:W2:Y:S01]  /*0e20*/  LDC R81, c[0x0][0x2f0] ;  /* 0x0000bc00ff517b82 */ /* 0x000ea20000000800 */
[----:B------:R-:W-:Y:S01]  /*0e30*/  ULDC UR5, c[0x0][0xc44] ;  /* 0x0003110000057ab9 */ /* 0x000fe20000000800 */
[----:B------:R-:W-:Y:S01]  /*0e40*/  ULDC UR6, c[0x0][0x424] ;  /* 0x0001090000067ab9 */ /* 0x000fe20000000800 */
[----:B------:R-:W-:-:S02]  /*0e50*/  UISETP.NE.AND.EX UP0, UPT, UR9, URZ, UPT, UP0 ;  /* 0x0000003f0900728c */ /* 0x000fc4000bf05300 */
[----:B------:R-:W-:Y:S02]  /*0e60*/  UISETP.NE.AND UP2, UPT, UR5, 0x1, UPT ;  /* 0x000000010500788c */ /* 0x000fe4000bf45270 */
[----:B------:R-:W-:Y:S01]  /*0e70*/  USEL UR6, UR6, 0x1, UP0 ;  /* 0x0000000106067887 */ /* 0x000fe20008000000 */
[----:B------:R-:W-:Y:S01]  /*0e80*/  @UP1 ULDC UR12, c[0x0][0xc40] ;  /* 0x00031000000c1ab9 */ /* 0x000fe20000000800 */
[----:B------:R-:W-:Y:S01]  /*0e90*/  UMOV UR14, UR13 ;  /* 0x0000000d000e7c82 */ /* 0x000fe20008000000 */
[----:B0-----:R-:W-:Y:S01]  /*0ea0*/  R2UR UR7, R0 ;  /* 0x00000000000772ca */ /* 0x001fe200000e0000 */
[----:B-1----:R-:W-:-:S05]  /*0eb0*/  ULEA UR37, UR4, UR37, 0x18 ;  /* 0x0000002504257291 */ /* 0x002fca000f8ec03f */
[----:B------:R-:W-:Y:S01]  /*0ec0*/  @UP2 ULDC.64 UR10, c[0x0][0xc48] ;  /* 0x00031200000a2ab9 */ /* 0x000fe20000000a00 */
[----:B------:R-:W-:Y:S01]  /*0ed0*/  @UP1 ULDC UR4, c[0x0][0xc3c] ;  /* 0x00030f0000041ab9 */ /* 0x000fe20000000800 */
[----:B------:R-:W-:Y:S02]  /*0ee0*/  UIADD3 UR9, UR37, 0x15400, URZ ;  /* 0x0001540025097890 */ /* 0x000fe4000fffe03f */
[----:B------:R-:W-:Y:S02]  /*0ef0*/  UIMAD.WIDE.U32 UR4, UR13, UR4, URZ ;  /* 0x000000040d0472a5 */ /* 0x000fe4000f8e003f */
[----:B------:R-:W-:Y:S01]  /*0f00*/  ULOP3.LUT UP0, URZ, UR9, 0x9f, URZ, 0xc0, !UPT ;  /* 0x0000009f093f7892 */ /* 0x000fe2000f80c03f */
[----:B--2---:R-:W-:Y:S01]  /*0f10*/  IMAD R81, R81, UR6, RZ ;  /* 0x0000000651517c24 */ /* 0x004fe2000f8e02ff */
[----:B------:R-:W-:Y:S02]  /*0f20*/  @UP1 USHF.R.U32.HI UR14, URZ, UR12, UR5 ;  /* 0x0000000c3f0e1299 */ /* 0x000fe40008011605 */
[----:B------:R-:W-:Y:S01]  /*0f30*/  ULEA.HI UR8, UR7, UR7, URZ, 0x1 ;  /* 0x0000000707087291 */ /* 0x000fe2000f8f083f */
[----:B------:R-:W-:Y:S01]  /*0f40*/  VIADD R3, R81, 0x6f ;  /* 0x0000006f51037836 */ /* 0x000fe20000000000 */
[----:B------:R-:W-:Y:S01]  /*0f50*/  PLOP3.LUT P0, PT, PT, PT, UP0, 0x80, 0x0 ;  /* 0x000000000000781c */ /* 0x000fe20003f0f008 */
[----:B------:R-:W-:-:S02]  /*0f60*/  UIMAD.WIDE.U32 UR4, UR14, UR10, URZ ;  /* 0x0000000a0e0472a5 */ /* 0x000fc4000f8e003f */
[----:B------:R-:W-:Y:S01]  /*0f70*/  IMAD.U32 R209, RZ, RZ, UR14 ;  /* 0x0000000effd17e24 */ /* 0x000fe2000f8e00ff */
[----:B------:R-:W-:Y:S01]  /*0f80*/  ULOP3.LUT UR8, UR8, 0x1e, URZ, 0xc0, !UPT ;  /* 0x0000001e08087892 */ /* 0x000fe2000f8ec03f */
[----:B------:R-:W-:Y:S01]  /*0f90*/  IMAD.HI R2, R3, -0x6db6db6d, R2 ;  /* 0x9249249303027827 */ /* 0x000fe200078e0202 */
[----:B------:R-:W-:Y:S01]  /*0fa0*/  UMOV UR6, UR14 ;  /* 0x0000000e00067c82 */ /* 0x000fe20008000000 */
[----:B------:R-:W-:Y:S02]  /*0fb0*/  @UP2 USHF.R.U32.HI UR6, URZ, UR11, UR5 ;  /* 0x0000000b3f062299 */ /* 0x000fe40008011605 */
[----:B------:R-:W-:Y:S01]  /*0fc0*/  UIADD3 UR8, UR7, -UR8, URZ ;  /* 0x8000000807087290 */ /* 0x000fe2000fffe03f */
[----:B------:R-:W-:Y:S01]  /*0fd0*/  SHF.R.U32.HI R3, RZ, 0x1f, R2 ;  /* 0x0000001fff037819 */ /* 0x000fe20000011602 */
[----:B------:R-:W-:Y:S02]  /*0fe0*/  UMOV UR4, UR13 ;  /* 0x0000000d00047c82 */ /* 0x000fe40008000000 */
[----:B------:R-:W-:Y:S01]  /*0ff0*/  ULEA UR8, UR8, UR9, 0xd ;  /* 0x0000000908087291 */ /* 0x000fe2000f8e683f */
[----:B------:R-:W-:Y:S01]  /*1000*/  MOV R208, UR6 ;  /* 0x0000000600d07c02 */ /* 0x000fe20008000f00 */
[----:B------:R-:W-:Y:S01]  /*1010*/  IMAD.U32 R207, RZ, RZ, UR4 ;  /* 0x00000004ffcf7e24 */ /* 0x000fe2000f8e00ff */
[----:B------:R-:W-:Y:S01]  /*1020*/  LEA.HI.SX32 R120, R2, R3, 0x1a ;  /* 0x0000000302787211 */ /* 0x000fe200078fd2ff */
[----:B------:R-:W-:-:S04]  /*1030*/  USHF.R.U32.HI UR8, URZ, 0x4, UR8 ;  /* 0x000000043f087899 */ /* 0x000fc80008011608 */
[----:B------:R-:W-:Y:S01]  /*1040*/  ULOP3.LUT UR38, UR8, 0x3fff, URZ, 0xc0, !UPT ;  /* 0x00003fff08267892 */ /* 0x000fe2000f8ec03f */
[----:B---3-5:R-:W-:Y:S11]  /*1050*/  @!P0 BRA `(.L_x_9) ;  /* 0x0000000000408947 */ /* 0x028ff60003800000 */
[----:B------:R-:W-:Y:S01]  /*1060*/  MOV R0, 0x0 ;  /* 0x0000000000007802 */ /* 0x000fe20000000f00 */
[----:B------:R-:W-:Y:S01]  /*1070*/  ULDC.64 UR4, c[0x4][0xa8] ;  /* 0x01002a0000047ab9 */ /* 0x000fe20000000a00 */
[----:B------:R-:W-:Y:S01]  /*1080*/  ULDC.64 UR6, c[0x4][0x28] ;  /* 0x01000a0000067ab9 */ /* 0x000fe20000000a00 */
[----:B------:R-:W-:Y:S01]  /*1090*/  IMAD.U32 R4, RZ, RZ, UR4 ;  /* 0x00000004ff047e24 */ /* 0x000fe2000f8e00ff */
[----:B------:R0:W1:Y:S01]  /*10a0*/  LDC.64 R2, c[0x4][R0] ;  /* 0x0100000000027b82 */ /* 0x0000620000000a00 */
[----:B------:R-:W-:Y:S01]  /*10b0*/  IMAD.U32 R5, RZ, RZ, UR5 ;  /* 0x00000005ff057e24 */ /* 0x000fe2000f8e00ff */
[----:B------:R-:W-:Y:S01]  /*10c0*/  ULDC.64 UR4, c[0x4][0xb0] ;  /* 0x01002c0000047ab9 */ /* 0x000fe20000000a00 */
[----:B------:R-:W-:Y:S01]  /*10d0*/  IMAD.U32 R10, RZ, RZ, UR6 ;  /* 0x00000006ff0a7e24 */ /* 0x000fe2000f8e00ff */
[----:B------:R-:W-:Y:S01]  /*10e0*/  MOV R11, UR7 ;  /* 0x00000007000b7c02 */ /* 0x000fe20008000f00 */
[----:B------:R-:W-:Y:S02]  /*10f0*/  IMAD.U32 R6, RZ, RZ, UR4 ;  /* 0x00000004ff067e24 */ /* 0x000fe4000f8e00ff */
[----:B------:R-:W-:-:S02]  /*1100*/  IMAD.U32 R7, RZ, RZ, UR5 ;  /* 0x00000005ff077e24 */ /* 0x000fc4000f8e00ff */
[----:B------:R-:W-:Y:S02]  /*1110*/  IMAD.MOV.U32 R8, RZ, RZ, 0x70 ;  /* 0x00000070ff087424 */ /* 0x000fe400078e00ff */
[----:B------:R-:W-:Y:S02]  /*1120*/  IMAD.MOV.U32 R12, RZ, RZ, 0x1 ;  /* 0x00000001ff0c7424 */ /* 0x000fe400078e00ff */
[----:B0-----:R-:W-:-:S07]  /*1130*/  IMAD.MOV.U32 R13, RZ, RZ, RZ ;  /* 0x000000ffff0d7224 */ /* 0x001fce00078e00ff */
[----:B------:R-:W-:-:S07]  /*1140*/  LEPC R20, `(.L_x_9) ;  /* 0x000000001014794e */ /* 0x000fce0000000000 */
[----:B-1----:R-:W-:Y:S05]  /*1150*/  CALL.ABS.NOINC R2 ;  /* 0x0000000002007343 */ /* 0x002fea0003c00000 */
.L_x_9:
[----:B------:R-:W-:Y:S02]  /*1160*/  LOP3.LUT R0, R204, 0x1, RZ, 0xc0, !PT ;  /* 0x00000001cc007812 */ /* 0x000fe400078ec0ff */
[----:B------:R-:W-:Y:S02]  /*1170*/  ISETP.NE.AND P0, PT, R16, 0x3, PT ;  /* 0x000000031000780c */ /* 0x000fe40003f05270 */
[----:B------:R-:W-:-:S04]  /*1180*/  SHF.L.U32 R0, R0, 0x1f, RZ ;  /* 0x0000001f00007819 */ /* 0x000fc800000006ff */
[----:B------:R-:W0:Y:S02]  /*1190*/  SYNCS.PHASECHK.TRANS64.TRYWAIT P1, [UR37+0x36800], R0 ;  /* 0x03680000ff0075a7 */ /* 0x000e240008020165 */
[----:B0-----:R-:W-:Y:S05]  /*11a0*/  @!P1 BRA `(.L_x_10) ;  /* 0x000000fc00cc9947 */ /* 0x001fea0003800000 */
.L_x_131:
[----:B------:R-:W-:Y:S05]  /*11b0*/  @!P0 BRA `(.L_x_11) ;  /* 0x0000000000048947 */ /* 0x000fea0003800000 */
[----:B------:R-:W-:Y:S01]  /*11c0*/  BPT.TRAP 0x1 ;  /* 0x000000040000795c */ /* 0x000fe20000300000 */
.L_x_11:
[----:B0-----:R-:W-:Y:S02]  /*11d0*/  IMAD.U32 R0, RZ, RZ, UR36 ;  /* 0x00000024ff007e24 */ /* 0x001fe4000f8e00ff */
[----:B------:R-:W-:-:S03]  /*11e0*/  IMAD.U32 R3, RZ, RZ, UR39 ;  /* 0x00000027ff037e24 */ /* 0x000fc6000f8e00ff */
[----:B------:R-:W-:Y:S02]  /*11f0*/  LEA R0, R0, UR37, 0x3 ;  /* 0x0000002500007c11 */ /* 0x000fe4000f8e18ff */
[----:B------:R-:W-:-:S04]  /*1200*/  SHF.L.U32 R3, R3, 0x1f, RZ ;  /* 0x0000001f03037819 */ /* 0x000fc800000006ff */
[----:B------:R0:W1:Y:S01]  /*1210*/  SYNCS.PHASECHK.TRANS64.TRYWAIT P2, [R0+URZ+0x36830], R3 ;  /* 0x03683003000075a7 */ /* 0x000062000804017f */
[----:B------:R-:W-:Y:S05]  /*1220*/  @!P0 BRA `(.L_x_12) ;  /* 0x0000000000048947 */ /* 0x000fea0003800000 */
[----:B------:R-:W-:Y:S01]  /*1230*/  BPT.TRAP 0x1 ;  /* 0x000000040000795c */ /* 0x000fe20000300000 */
.L_x_12:
[----:B------:R-:W2:Y:S01]  /*1240*/  S2R R2, SR_TID.X ;  /* 0x0000000000027919 */ /* 0x000ea20000002100 */
[----:B------:R-:W-:Y:S01]  /*1250*/  IMAD.MOV.U32 R119, RZ, RZ, RZ ;  /* 0x000000ffff777224 */ /* 0x000fe200078e00ff */
[----:B--2---:R-:W-:-:S04]  /*1260*/  LOP3.LUT R2, R2, 0x7f, RZ, 0xc0, !PT ;  /* 0x0000007f02027812 */ /* 0x004fc800078ec0ff */
[----:B------:R-:W-:Y:S01]  /*1270*/  ISETP.NE.AND P1, PT, R2, RZ, PT ;  /* 0x000000ff0200720c */ /* 0x000fe20003f25270 */
[----:B-1----:R-:W-:-:S12]  /*1280*/  @P2 BRA `(.L_x_13) ;  /* 0x0000000000082947 */ /* 0x002fd80003800000 */
[----:B------:R-:W1:Y:S02]  /*1290*/  SYNCS.PHASECHK.TRANS64.TRYWAIT P2, [R0+URZ+0x36830], R3 ;  /* 0x03683003000075a7 */ /* 0x000e64000804017f */
[----:B-1----:R-:W-:Y:S05]  /*12a0*/  @!P2 BRA `(.L_x_14) ;  /* 0x000000fc00a4a947 */ /* 0x002fea0003800000 */
.L_x_13:
[----:B------:R-:W-:Y:S05]  /*12b0*/  WARPSYNC.ALL ;  /* 0x0000000000007948 */ /* 0x000fea0003800000 */
[----:B------:R-:W-:Y:S01]  /*12c0*/  UIADD3 UR37, UR37, 0x21400, URZ ;  /* 0x0002140025257890 */ /* 0x000fe2000fffe03f */
[----:B------:R-:W-:Y:S01]  /*12d0*/  WARPGROUP.ARRIVE ;  /* 0x00000000000079c5 */ /* 0x000fe20000000000 */
[----:B------:R-:W-:Y:S01]  /*12e0*/  ULOP3.LUT UR5, UR38, 0x10000, URZ, 0xfc, !UPT ;  /* 0x0001000026057892 */ /* 0x000fe2000f8efc3f */
[----:B------:R-:W-:Y:S01]  /*12f0*/  MOV R7, UR39 ;  /* 0x0000002700077c02 */ /* 0x000fe20008000f00 */
[----:B------:R-:W-:Y:S01]  /*1300*/  USHF.R.U32.HI UR37, URZ, 0x4, UR37 ;  /* 0x000000043f257899 */ /* 0x000fe20008011625 */
[----:B------:R-:W-:Y:S01]  /*1310*/  MOV R8, UR36 ;  /* 0x0000002400087c02 */ /* 0x000fe20008000f00 */
[----:B------:R-:W-:Y:S01]  /*1320*/  UMOV UR57, 0x40000040 ;  /* 0x4000004000397882 */ /* 0x000fe20000000000 */
[----:B------:R-:W-:Y:S01]  /*1330*/  UMOV UR59, 0x40000040 ;  /* 0x40000040003b7882 */ /* 0x000fe20000000000 */
[----:B------:R-:W-:Y:S01]  /*1340*/  ULOP3.LUT UR37, UR37, 0x3fff, URZ, 0xc0, !UPT ;  /* 0x00003fff25257892 */ /* 0x000fe2000f8ec03f */
[----:B------:R-:W-:Y:S01]  /*1350*/  MOV R5, UR57 ;  /* 0x0000003900057c02 */ /* 0x000fe20008000f00 */
[----:B------:R-:W-:Y:S01]  /*1360*/  UMOV UR56, UR5 ;  /* 0x0000000500387c82 */ /* 0x000fe20008000000 */
[----:B------:R-:W-:Y:S01]  /*1370*/  UMOV UR9, UR57 ;  /* 0x0000003900097c82 */ /* 0x000fe20008000000 */
[----:B------:R-:W-:Y:S01]  /*1380*/  ULOP3.LUT UR4, UR37, 0x10000, URZ, 0xfc, !UPT ;  /* 0x0001000025047892 */ /* 0x000fe2000f8efc3f */
[----:B------:R-:W-:Y:S01]  /*1390*/  MOV R6, UR56 ;  /* 0x0000003800067c02 */ /* 0x000fe20008000f00 */
[----:B------:R-:W-:Y:S01]  /*13a0*/  UMOV UR8, UR56 ;  /* 0x0000003800087c82 */ /* 0x000fe20008000000 */
[----:B------:R-:W-:Y:S01]  /*13b0*/  UMOV UR11, 0x40000040 ;  /* 0x40000040000b7882 */ /* 0x000fe20000000000 */
[----:B------:R-:W-:Y:S01]  /*13c0*/  UMOV UR12, UR56 ;  /* 0x00000038000c7c82 */ /* 0x000fe20008000000 */
[----:B------:R-:W-:Y:S01]  /*13d0*/  UMOV UR13, UR57 ;  /* 0x00000039000d7c82 */ /* 0x000fe20008000000 */
[----:B------:R-:W-:Y:S01]  /*13e0*/  MOV R4, UR4 ;  /* 0x0000000400047c02 */ /* 0x000fe20008000f00 */
[----:B------:R-:W-:Y:S01]  /*13f0*/  UIMAD UR4, UR36, 0xa80, UR4 ;  /* 0x00000a80240478a4 */ /* 0x000fe2000f8e0204 */
[----:B------:R-:W-:Y:S01]  /*1400*/  IMAD.IADD R9, R214, 0x1, R81 ;  /* 0x00000001d6097824 */ /* 0x000fe200078e0251 */
[----:B------:R-:W-:Y:S01]  /*1410*/  UMOV UR15, 0x40000040 ;  /* 0x40000040000f7882 */ /* 0x000fe20000000000 */
[----:B------:R-:W-:Y:S01]  /*1420*/  UMOV UR16, UR56 ;  /* 0x0000003800107c82 */ /* 0x000fe20008000000 */
[----:B------:R-:W-:Y:S01]  /*1430*/  UIADD3 UR10, UR4, 0x80, URZ ;  /* 0x00000080040a7890 */ /* 0x000fe2000fffe03f */
[----:B------:R-:W-:Y:S01]  /*1440*/  P2R R83, PR, RZ, 0x1 ;  /* 0x00000001ff537803 */ /* 0x000fe20000000000 */
[----:B------:R-:W-:Y:S01]  /*1450*/  UIADD3 UR14, UR4, 0x100, URZ ;  /* 0x00000100040e7890 */ /* 0x000fe2000fffe03f */
[----:B01----:R-:W-:Y:S01]  /*1460*/  @!P1 VIADD R0, R0, 0x36840 ;  /* 0x0003684000009836 */ /* 0x003fe20000000000 */
[----:B------:R-:W-:Y:S01]  /*1470*/  UMOV UR58, UR4 ;  /* 0x00000004003a7c82 */ /* 0x000fe20008000000 */
[----:B------:R-:W-:Y:S01]  /*1480*/  UIADD3 UR18, UR4, 0x180, URZ ;  /* 0x0000018004127890 */ /* 0x000fe2000fffe03f */
[----:B------:R-:W-:Y:S01]  /*1490*/  HGMMA.64x16x16.F32 R72, gdesc[UR56], RZ, !UPT, gsb0 ;  /* 0x00200000384879f0 */ /* 0x000fe2000c0008ff */
[----:B------:R-:W-:Y:S01]  /*14a0*/  UMOV UR17, UR57 ;  /* 0x0000003900117c82 */ /* 0x000fe20008000000 */
[----:B------:R-:W-:Y:S01]  /*14b0*/  UMOV UR19, 0x40000040 ;  /* 0x4000004000137882 */ /* 0x000fe20000000000 */
[----:B------:R-:W-:Y:S01]  /*14c0*/  UIADD3 UR22, UR4, 0x200, URZ ;  /* 0x0000020004167890 */ /* 0x000fe2000fffe03f */
[----:B------:R-:W-:Y:S01]  /*14d0*/  @!P1 PRMT R0, RZ, 0x654, R0 ;  /* 0x00000654ff009816 */ /* 0x000fe20000000000 */
[----:B------:R-:W-:Y:S01]  /*14e0*/  UMOV UR20, UR56 ;  /* 0x0000003800147c82 */ /* 0x000fe20008000000 */
[----:B------:R-:W-:Y:S01]  /*14f0*/  UMOV UR21, UR57 ;  /* 0x0000003900157c82 */ /* 0x000fe20008000000 */
[----:B------:R-:W-:Y:S01]  /*1500*/  UMOV UR23, 0x40000040 ;  /* 0x4000004000177882 */ /* 0x000fe20000000000 */
[----:B------:R-:W-:Y:S01]  /*1510*/  UIADD3 UR26, UR4, 0x280, URZ ;  /* 0x00000280041a7890 */ /* 0x000fe2000fffe03f */
[--C-:B------:R-:W-:Y:S01]  /*1520*/  IMAD.MOV.U32 R118, RZ, RZ, R119.reuse ;  /* 0x000000ffff767224 */ /* 0x100fe200078e0077 */
[----:B------:R-:W-:Y:S01]  /*1530*/  UMOV UR24, UR56 ;  /* 0x0000003800187c82 */ /* 0x000fe20008000000 */
[----:B------:R-:W-:Y:S01]  /*1540*/  UMOV UR25, UR57 ;  /* 0x0000003900197c82 */ /* 0x000fe20008000000 */
[----:B------:R-:W-:Y:S01]  /*1550*/  UMOV UR27, 0x40000040 ;  /* 0x40000040001b7882 */ /* 0x000fe20000000000 */
[----:B------:R-:W-:Y:S01]  /*1560*/  UIADD3 UR58, UR4, 0x300, URZ ;  /* 0x00000300043a7890 */ /* 0x000fe2000fffe03f */
[-C--:B------:R-:W-:Y:S01]  /*1570*/  MOV R117, R119.reuse ;  /* 0x0000007700757202 */ /* 0x080fe20000000f00 */
[----:B------:R-:W-:Y:S01]  /*1580*/  UMOV UR59, 0x40000040 ;  /* 0x40000040003b7882 */ /* 0x000fe20000000000 */
[----:B------:R-:W-:Y:S01]  /*1590*/  UIADD3 UR6, UR5, 0x2, URZ ;  /* 0x0000000205067890 */ /* 0x000fe2000fffe03f */
[--C-:B------:R-:W-:Y:S01]  /*15a0*/  IMAD.MOV.U32 R116, RZ, RZ, R119.reuse ;  /* 0x000000ffff747224 */ /* 0x100fe200078e0077 */
[----:B------:R-:W-:Y:S01]  /*15b0*/  UIADD3 UR30, UR4, 0x284, URZ ;  /* 0x00000284041e7890 */ /* 0x000fe2000fffe03f */
[--C-:B------:R-:W-:Y:S01]  /*15c0*/  IMAD.MOV.U32 R115, RZ, RZ, R119.reuse ;  /* 0x000000ffff737224 */ /* 0x100fe200078e0077 */
[----:B------:R-:W-:Y:S01]  /*15d0*/  UMOV UR31, 0x40000040 ;  /* 0x40000040001f7882 */ /* 0x000fe20000000000 */
        /* <DEDUP_REMOVED lines=18> */
[-C--:B------:R-:W-:Y:S01]  /*1700*/  MOV R103, R119.reuse ;  /* 0x0000007700677202 */ /* 0x080fe20000000f00 */
[--C-:B------:R-:W-:Y:S01]  /*1710*/  IMAD.MOV.U32 R101, RZ, RZ, R119.reuse ;  /* 0x000000ffff657224 */ /* 0x100fe200078e0077 */
[----:B------:R-:W-:Y:S01]  /*1720*/  MOV R89, R119 ;  /* 0x0000007700597202 */ /* 0x000fe20000000f00 */
[--C-:B------:R-:W-:Y:S01]  /*1730*/  IMAD.MOV.U32 R99, RZ, RZ, R119.reuse ;  /* 0x000000ffff637224 */ /* 0x100fe200078e0077 */
[----:B------:R-:W-:Y:S01]  /*1740*/  UMOV UR38, UR7 ;  /* 0x0000000700267c82 */ /* 0x000fe20008000000 */
[----:B------:R-:W-:Y:S01]  /*1750*/  UIADD3 UR7, UR4, 0x782, URZ ;  /* 0x0000078204077890 */ /* 0x000fe2000fffe03f */
[----:B------:R-:W-:-:S02]  /*1760*/  IMAD.MOV.U32 R97, RZ, RZ, R119 ;  /* 0x000000ffff617224 */ /* 0x000fc400078e0077 */
[--C-:B------:R-:W-:Y:S02]  /*1770*/  IMAD.MOV.U32 R95, RZ, RZ, R119.reuse ;  /* 0x000000ffff5f7224 */ /* 0x100fe400078e0077 */
[--C-:B------:R-:W-:Y:S02]  /*1780*/  IMAD.MOV.U32 R93, RZ, RZ, R119.reuse ;  /* 0x000000ffff5d7224 */ /* 0x100fe400078e0077 */
[--C-:B------:R-:W-:Y:S01]  /*1790*/  IMAD.MOV.U32 R91, RZ, RZ, R119.reuse ;  /* 0x000000ffff5b7224 */ /* 0x100fe200078e0077 */
[----:B------:R-:W-:Y:S02]  /*17a0*/  WARPGROUP.DEPBAR.LE gsb0, 0x0 ;  /* 0x00008000000079c5 */ /* 0x000fe40000010000 */
[----:B------:R-:W-:Y:S01]  /*17b0*/  WARPGROUP.ARRIVE ;  /* 0x00000000000079c5 */ /* 0x000fe20000000000 */
[--C-:B------:R-:W-:Y:S02]  /*17c0*/  IMAD.MOV.U32 R87, RZ, RZ, R119.reuse ;  /* 0x000000ffff577224 */ /* 0x100fe400078e0077 */
[----:B------:R-:W-:-:S03]  /*17d0*/  IMAD.MOV.U32 R85, RZ, RZ, R119 ;  /* 0x000000ffff557224 */ /* 0x000fc600078e0077 */
[----:B------:R-:W-:Y:S01]  /*17e0*/  HGMMA.64x16x16.F32 R64, gdesc[UR8], RZ, !UPT, gsb0 ;  /* 0x00200000084079f0 */ /* 0x000fe2000c0008ff */
[----:B------:R-:W-:Y:S01]  /*17f0*/  UIADD3 UR10, UR4, 0x2, URZ ;  /* 0x00000002040a7890 */ /* 0x000fe2000fffe03f */
[----:B------:R-:W-:Y:S01]  /*1800*/  UMOV UR8, UR6 ;  /* 0x0000000600087c82 */ /* 0x000fe20008000000 */
[----:B------:R-:W-:Y:S01]  /*1810*/  UMOV UR9, 0x40000040 ;  /* 0x4000004000097882 */ /* 0x000fe20000000000 */
[----:B------:R-:W-:Y:S01]  /*1820*/  UMOV UR11, 0x40000040 ;  /* 0x40000040000b7882 */ /* 0x000fe20000000000 */
[----:B------:R-:W-:Y:S01]  /*1830*/  UIADD3 UR6, UR5, 0x4, URZ ;  /* 0x0000000405067890 */ /* 0x000fe2000fffe03f */
[----:B------:R-:W-:Y:S02]  /*1840*/  WARPGROUP.DEPBAR.LE gsb0, 0x0 ;  /* 0x00008000000079c5 */ /* 0x000fe40000010000 */
[----:B------:R-:W-:-:S06]  /*1850*/  WARPGROUP.ARRIVE ;  /* 0x00000000000079c5 */ /* 0x000fcc0000000000 */
[----:B------:R-:W-:Y:S01]  /*1860*/  HGMMA.64x16x16.F32 R56, gdesc[UR12], RZ, !UPT, gsb0 ;  /* 0x002000000c3879f0 */ /* 0x000fe2000c0008ff */
[----:B------:R-:W-:Y:S01]  /*1870*/  UIADD3 UR14, UR4, 0x102, URZ ;  /* 0x00000102040e7890 */ /* 0x000fe2000fffe03f */
[----:B------:R-:W-:Y:S01]  /*1880*/  UMOV UR12, UR8 ;  /* 0x00000008000c7c82 */ /* 0x000fe20008000000 */
[----:B------:R-:W-:Y:S01]  /*1890*/  UMOV UR13, UR9 ;  /* 0x00000009000d7c82 */ /* 0x000fe20008000000 */
[----:B------:R-:W-:Y:S01]  /*18a0*/  UMOV UR15, 0x40000040 ;  /* 0x40000040000f7882 */ /* 0x000fe20000000000 */
        /* <DEDUP_REMOVED lines=24> */
[----:B------:R-:W-:Y:S02]  /*1a30*/  UMOV UR59, 0x40000040 ;  /* 0x40000040003b7882 */ /* 0x000fe40000000000 */
[----:B------:R-:W-:Y:S02]  /*1a40*/  WARPGROUP.DEPBAR.LE gsb0, 0x0 ;  /* 0x00008000000079c5 */ /* 0x000fe40000010000 */
[----:B------:R-:W-:-:S06]  /*1a50*/  WARPGROUP.ARRIVE ;  /* 0x00000000000079c5 */ /* 0x000fcc0000000000 */
[----:B------:R-:W-:Y:S01]  /*1a60*/  HGMMA.64x16x16.F32 R72, gdesc[UR8], R72, gsb0 ;  /* 0x00200000084879f0 */ /* 0x000fe20008000848 */
[----:B------:R-:W-:Y:S01]  /*1a70*/  UIADD3 UR10, UR4, 0x82, URZ ;  /* 0x00000082040a7890 */ /* 0x000fe2000fffe03f */
[----:B------:R-:W-:Y:S01]  /*1a80*/  UMOV UR11, 0x40000040 ;  /* 0x40000040000b7882 */ /* 0x000fe20000000000 */
        /* <DEDUP_REMOVED lines=9> */
[----:B------:R-:W-:Y:S01]  /*1b20*/  UMOV UR12, UR6 ;  /* 0x00000006000c7c82 */ /* 0x000fe20008000000 */
[----:B------:R-:W-:Y:S01]  /*1b30*/  UMOV UR13, 0x40000040 ;  /* 0x40000040000d7882 */ /* 0x000fe20000000000 */
[----:B------:R-:W-:Y:S01]  /*1b40*/  UMOV UR15, 0x40000040 ;  /* 0x40000040000f7882 */ /* 0x000fe20000000000 */
[----:B------:R-:W-:Y:S01]  /*1b50*/  UMOV UR28, UR12 ;  /* 0x0000000c001c7c82 */ /* 0x000fe20008000000 */
[----:B------:R-:W-:Y:S01]  /*1b60*/  UMOV UR29, UR13 ;  /* 0x0000000d001d7c82 */ /* 0x000fe20008000000 */
[----:B------:R-:W-:Y:S01]  /*1b70*/  UIADD3 UR6, UR5, 0x6, URZ ;  /* 0x0000000605067890 */ /* 0x000fe2000fffe03f */
[----:B------:R-:W-:Y:S02]  /*1b80*/  MOV R2, UR13 ;  /* 0x0000000d00027c02 */ /* 0x000fe40008000f00 */
[----:B------:R-:W-:Y:S01]  /*1b90*/  MOV R3, UR12 ;  /* 0x0000000c00037c02 */ /* 0x000fe20008000f00 */
[----:B------:R-:W-:-:S02]  /*1ba0*/  WARPGROUP.DEPBAR.LE gsb0, 0x0 ;  /* 0x00008000000079c5 */ /* 0x000fc40000010000 */
[----:B------:R-:W-:-:S06]  /*1bb0*/  WARPGROUP.ARRIVE ;  /* 0x00000000000079c5 */ /* 0x000fcc0000000000 */
[----:B------:R-:W-:Y:S01]  /*1bc0*/  HGMMA.64x16x16.F32 R48, gdesc[UR16], R48, gsb0 ;  /* 0x00200000103079f0 */ /* 0x000fe20008000830 */
[----:B------:R-:W-:Y:S01]  /*1bd0*/  UIADD3 UR18, UR4, 0x104, URZ ;  /* 0x0000010404127890 */ /* 0x000fe2000fffe03f */
[----:B------:R-:W-:Y:S01]  /*1be0*/  UMOV UR16, UR12 ;  /* 0x0000000c00107c82 */ /* 0x000fe20008000000 */
[----:B------:R-:W-:Y:S01]  /*1bf0*/  UMOV UR17, UR13 ;  /* 0x0000000d00117c82 */ /* 0x000fe20008000000 */
[----:B------:R-:W-:Y:S01]  /*1c00*/  UMOV UR19, 0x40000040 ;  /* 0x4000004000137882 */ /* 0x000fe20000000000 */
[----:B------:R-:W-:Y:S02]  /*1c10*/  WARPGROUP.DEPBAR.LE gsb0, 0x0 ;  /* 0x00008000000079c5 */ /* 0x000fe40000010000 */
        /* <DEDUP_REMOVED lines=16> */
[----:B------:R-:W-:Y:S02]  /*1d20*/  UIADD3 UR10, UR4, 0x802, URZ ;  /* 0x00000802040a7890 */ /* 0x000fe4000fffe03f */
        /* <DEDUP_REMOVED lines=44> */
[----:B------:R-:W-:Y:S01]  /*1ff0*/  UMOV UR14, UR10 ;  /* 0x0000000a000e7c82 */ /* 0x000fe20008000000 */
[----:B------:R-:W-:Y:S01]  /*2000*/  UMOV UR15, 0x40000040 ;  /* 0x40000040000f7882 */ /* 0x000fe20000000000 */
[----:B------:R-:W-:Y:S01]  /*2010*/  UIADD3 UR10, UR4, 0x884, URZ ;  /* 0x00000884040a7890 */ /* 0x000fe2000fffe03f */
        /* <DEDUP_REMOVED lines=43> */
[----:B------:R-:W-:Y:S03]  /*22d0*/  HGMMA.64x16x16.F32 R24, gdesc[UR16], R24, gsb0 ;  /* 0x00200000101879f0 */ /* 0x000fe60008000818 */
        /* <DEDUP_REMOVED lines=184> */
[----:B------:R-:W-:Y:S01]  /*2e60*/  UMOV UR38, UR7 ;  /* 0x0000000700267c82 */ /* 0x000fe20008000000 */
[----:B------:R-:W-:Y:S01]  /*2e70*/  UMOV UR39, 0x40000040 ;  /* 0x4000004000277882 */ /* 0x000fe20000000000 */
[----:B------:R-:W-:-:S07]  /*2e80*/  UIADD3 UR7, UR4, 0x804, URZ ;  /* 0x0000080404077890 */ /* 0x000fce000fffe03f */
[----:B------:R-:W-:Y:S01]  /*2e90*/  UMOV UR58, UR7 ;  /* 0x00000007003a7c82 */ /* 0x000fe20008000000 */
        /* <DEDUP_REMOVED lines=15> */
[----:B------:R-:W-:Y:S01]  /*2f90*/  UMOV UR12, UR44 ;  /* 0x0000002c000c7c82 */ /* 0x000fe20008000000 */
[----:B------:R-:W-:Y:S01]  /*2fa0*/  UMOV UR13, UR45 ;  /* 0x0000002d000d7c82 */ /* 0x000fe20008000000 */
[----:B------:R-:W-:Y:S02]  /*2fb0*/  UIADD3 UR6, UR5, 0x804, URZ ;  /* 0x0000080405067890 */ /* 0x000fe4000fffe03f */
[----:B------:R-:W-:Y:S01]  /*2fc0*/  UIADD3 UR5, UR5, 0x806, URZ ;  /* 0x0000080605057890 */ /* 0x000fe2000fffe03f */
        /* <DEDUP_REMOVED lines=27> */
[----:B------:R-:W-:Y:S01]  /*3180*/  ULDC UR10, c[0x0][0x9d8] ;  /* 0x00027600000a7ab9 */ /* 0x000fe20000000800 */
[----:B------:R-:W-:Y:S02]  /*3190*/  WARPGROUP.DEPBAR.LE gsb0, 0x0 ;  /* 0x00008000000079c5 */ /* 0x000fe40000010000 */
[----:B------:R-:W-:-:S06]  /*31a0*/  WARPGROUP.ARRIVE ;  /* 0x00000000000079c5 */ /* 0x000fcc0000000000 */
[----:B------:R-:W-:Y:S01]  /*31b0*/  HGMMA.64x16x16.F32 R56, gdesc[UR12], R56, gsb0 ;  /* 0x002000000c3879f0 */ /* 0x000fe20008000838 */
        /* <DEDUP_REMOVED lines=13> */
[----:B------:R-:W-:Y:S01]  /*3290*/  UIADD3 UR6, UR4, 0x784, URZ ;  /* 0x0000078404067890 */ /* 0x000fe2000fffe03f */
[----:B------:R-:W-:Y:S01]  /*32a0*/  UMOV UR12, UR48 ;  /* 0x00000030000c7c82 */ /* 0x000fe20008000000 */
[----:B------:R-:W-:Y:S01]  /*32b0*/  UMOV UR13, UR49 ;  /* 0x00000031000d7c82 */ /* 0x000fe20008000000 */
[----:B------:R-:W-:Y:S01]  /*32c0*/  UMOV UR56, UR48 ;  /* 0x0000003000387c82 */ /* 0x000fe20008000000 */
[----:B------:R-:W-:Y:S01]  /*32d0*/  UMOV UR57, UR49 ;  /* 0x0000003100397c82 */ /* 0x000fe20008000000 */
[----:B------:R-:W-:-:S02]  /*32e0*/  UMOV UR36, UR48 ;  /* 0x0000003000247c82 */ /* 0x000fc40008000000 */
        /* <DEDUP_REMOVED lines=21> */
[----:B------:R-:W-:Y:S02]  /*3440*/  R2UR UR13, R2 ;  /* 0x00000000020d72ca */ /* 0x000fe400000e0000 */
[----:B------:R-:W-:Y:S01]  /*3450*/  R2UR UR12, R3 ;  /* 0x00000000030c72ca */ /* 0x000fe200000e0000 */
        /* <DEDUP_REMOVED lines=19> */
[----:B------:R-:W-:Y:S01]  /*3590*/  UMOV UR52, UR5 ;  /* 0x0000000500347c82 */ /* 0x000fe20008000000 */
[----:B------:R-:W-:Y:S01]  /*35a0*/  UMOV UR53, 0x40000040 ;  /* 0x4000004000357882 */ /* 0x000fe20000000000 */
[----:B------:R-:W-:Y:S01]  /*35b0*/  UMOV UR54, UR7 ;  /* 0x0000000700367c82 */ /* 0x000fe20008000000 */
[----:B------:R-:W-:Y:S01]  /*35c0*/  UMOV UR55, 0x40000040 ;  /* 0x4000004000377882 */ /* 0x000fe20000000000 */
        /* <DEDUP_REMOVED lines=11> */
[----:B------:R-:W-:Y:S01]  /*3680*/  WARPGROUP.ARRIVE ;  /* 0x00000000000079c5 */ /* 0x000fe20000000000 */
[----:B------:R-:W-:Y:S01]  /*3690*/  FMUL.FTZ R72, R72, UR10 ;  /* 0x0000000a48487c20 */ /* 0x000fe20008410000 */
[----:B------:R-:W-:Y:S01]  /*36a0*/  FMUL.FTZ R73, R73, UR10 ;  /* 0x0000000a49497c20 */ /* 0x000fe20008410000 */
[----:B------:R-:W-:Y:S01]  /*36b0*/  FMUL.FTZ R76, R76, UR10 ;  /* 0x0000000a4c4c7c20 */ /* 0x000fe20008410000 */
[----:B------:R-:W-:Y:S01]  /*36c0*/  FMUL.FTZ R77, R77, UR10 ;  /* 0x0000000a4d4d7c20 */ /* 0x000fe20008410000 */
[----:B------:R-:W-:Y:S01]  /*36d0*/  FMUL.FTZ R74, R74, UR10 ;  /* 0x0000000a4a4a7c20 */ /* 0x000fe20008410000 */
[----:B------:R-:W-:Y:S01]  /*36e0*/  HGMMA.64x16x16.F32 R64, gdesc[UR52], R64, gsb0 ;  /* 0x00200000344079f0 */ /* 0x000fe20008000840 */
[----:B------:R-:W-:Y:S01]  /*36f0*/  UIADD3 UR54, UR4, 0x806, URZ ;  /* 0x0000080604367890 */ /* 0x000fe2000fffe03f */
[----:B------:R-:W0:Y:S01]  /*3700*/  MUFU.TANH R72, R72 ;  /* 0x0000004800487308 */ /* 0x000e220000002400 */
[----:B------:R-:W-:Y:S01]  /*3710*/  UMOV UR55, 0x40000040 ;  /* 0x4000004000377882 */ /* 0x000fe20000000000 */
[----:B------:R-:W-:Y:S01]  /*3720*/  FMUL.FTZ R75, R75, UR10 ;  /* 0x0000000a4b4b7c20 */ /* 0x000fe20008410000 */
[----:B------:R-:W-:Y:S01]  /*3730*/  FMUL.FTZ R78, R78, UR10 ;  /* 0x0000000a4e4e7c20 */ /* 0x000fe20008410000 */
[----:B------:R-:W-:-:S04]  /*3740*/  FMUL.FTZ R79, R79, UR10 ;  /* 0x0000000a4f4f7c20 */ /* 0x000fc80008410000 */
[----:B------:R-:W1:Y:S08]  /*3750*/  MUFU.TANH R73, R73 ;  /* 0x0000004900497308 */ /* 0x000e700000002400 */
[----:B------:R-:W2:Y:S08]  /*3760*/  MUFU.TANH R76, R76 ;  /* 0x0000004c004c7308 */ /* 0x000eb00000002400 */
[----:B------:R-:W-:Y:S08]  /*3770*/  MUFU.TANH R77, R77 ;  /* 0x0000004d004d7308 */ /* 0x000ff00000002400 */
[----:B------:R-:W3:Y:S08]  /*3780*/  MUFU.TANH R2, R74 ;  /* 0x0000004a00027308 */ /* 0x000ef00000002400 */
[----:B------:R4:W-:Y:S08]  /*3790*/  MUFU.TANH R3, R75 ;  /* 0x0000004b00037308 */ /* 0x0009f00000002400 */
[----:B------:R-:W-:Y:S01]  /*37a0*/  MUFU.TANH R6, R78 ;  /* 0x0000004e00067308 */ /* 0x000fe20000002400 */
[----:B----4-:R-:W-:Y:S01]  /*37b0*/  MOV R75, R119 ;  /* 0x00000077004b7202 */ /* 0x010fe20000000f00 */
[----:B------:R-:W-:-:S02]  /*37c0*/  WARPGROUP.DEPBAR.LE gsb0, 0x0 ;  /* 0x00008000000079c5 */ /* 0x000fc40000010000 */
[----:B------:R-:W-:Y:S01]  /*37d0*/  WARPGROUP.ARRIVE ;  /* 0x00000000000079c5 */ /* 0x000fe20000000000 */
[----:B------:R-:W-:Y:S01]  /*37e0*/  FMUL.FTZ R66, R66, UR10 ;  /* 0x0000000a42427c20 */ /* 0x000fe20008410000 */
[----:B------:R-:W-:Y:S01]  /*37f0*/  FMUL.FTZ R64, R64, UR10 ;  /* 0x0000000a40407c20 */ /* 0x000fe20008410000 */
[----:B------:R-:W-:Y:S01]  /*3800*/  FMUL.FTZ R65, R65, UR10 ;  /* 0x0000000a41417c20 */ /* 0x000fe20008410000 */
[----:B------:R-:W-:Y:S01]  /*3810*/  FMUL.FTZ R68, R68, UR10 ;  /* 0x0000000a44447c20 */ /* 0x000fe20008410000 */
[----:B------:R4:W-:Y:S01]  /*3820*/  MUFU.TANH R12, R66 ;  /* 0x00000042000c7308 */ /* 0x0009e20000002400 */
[----:B------:R-:W-:Y:S01]  /*3830*/  HGMMA.64x16x16.F32 R56, gdesc[UR52], R56, gsb0 ;  /* 0x00200000343879f0 */ /* 0x000fe20008000838 */
[----:B------:R-:W-:Y:S01]  /*3840*/  UIADD3 UR54, UR4, 0x886, URZ ;  /* 0x0000088604367890 */ /* 0x000fe2000fffe03f */
[----:B------:R-:W-:Y:S01]  /*3850*/  FMUL.FTZ R69, R69, UR10 ;  /* 0x0000000a45457c20 */ /* 0x000fe20008410000 */
[----:B------:R-:W-:Y:S01]  /*3860*/  UMOV UR55, 0x40000040 ;  /* 0x4000004000377882 */ /* 0x000fe20000000000 */
[----:B------:R-:W-:Y:S01]  /*3870*/  FMUL.FTZ R70, R70, UR10 ;  /* 0x0000000a46467c20 */ /* 0x000fe20008410000 */
[----:B------:R-:W-:Y:S01]  /*3880*/  FMUL.FTZ R67, R67, UR10 ;  /* 0x0000000a43437c20 */ /* 0x000fe20008410000 */
[----:B------:R-:W-:Y:S01]  /*3890*/  FMUL.FTZ R71, R71, UR10 ;  /* 0x0000000a47477c20 */ /* 0x000fe20008410000 */
[----:B------:R-:W5:Y:S01]  /*38a0*/  MUFU.TANH R64, R64 ;  /* 0x0000004000407308 */ /* 0x000f620000002400 */
[----:B----4-:R-:W-:-:S05]  /*38b0*/  IMAD R66, R120, -0x70, R9 ;  /* 0xffffff9078427824 */ /* 0x010fca00078e0209 */
[C---:B------:R-:W-:Y:S02]  /*38c0*/  ISETP.GT.AND P4, PT, R66.reuse, RZ, PT ;  /* 0x000000ff4200720c */ /* 0x040fe40003f84270 */
[C---:B------:R-:W-:Y:S01]  /*38d0*/  ISETP.GT.AND P2, PT, R66.reuse, 0x1, PT ;  /* 0x000000014200780c */ /* 0x040fe20003f44270 */
[----:B------:R-:W4:Y:S01]  /*38e0*/  MUFU.TANH R65, R65 ;  /* 0x0000004100417308 */ /* 0x000f220000002400 */
[----:B------:R-:W-:Y:S02]  /*38f0*/  ISETP.GT.AND P3, PT, R66, 0x8, PT ;  /* 0x000000084200780c */ /* 0x000fe40003f64270 */
[----:B0-----:R-:W-:Y:S02]  /*3900*/  FSEL R72, R72, -INF , P4 ;  /* 0xff80000048487808 */ /* 0x001fe40002000000 */
[----:B-1----:R-:W-:Y:S02]  /*3910*/  FSEL R73, R73, -INF , P2 ;  /* 0xff80000049497808 */ /* 0x002fe40001000000 */
[----:B------:R-:W-:Y:S01]  /*3920*/  ISETP.GT.AND P6, PT, R66, 0x9, PT ;  /* 0x000000094200780c */ /* 0x000fe20003fc4270 */
[----:B------:R-:W0:Y:S01]  /*3930*/  MUFU.TANH R68, R68 ;  /* 0x0000004400447308 */ /* 0x000e220000002400 */
[----:B--2---:R-:W-:-:S02]  /*3940*/  FSEL R76, R76, -INF , P3 ;  /* 0xff8000004c4c7808 */ /* 0x004fc40001800000 */
[----:B------:R-:W-:Y:S02]  /*3950*/  FMNMX.FTZ R13, R72, R73, !PT ;  /* 0x00000049480d7209 */ /* 0x000fe40007810000 */
[----:B------:R-:W-:Y:S02]  /*3960*/  ISETP.GT.AND P5, PT, R66, 0x10, PT ;  /* 0x000000104200780c */ /* 0x000fe40003fa4270 */
[----:B------:R-:W-:Y:S01]  /*3970*/  FMNMX.FTZ R13, R76, R13, !PT ;  /* 0x0000000d4c0d7209 */ /* 0x000fe20007810000 */
[----:B------:R1:W2:Y:S01]  /*3980*/  MUFU.TANH R10, R79 ;  /* 0x0000004f000a7308 */ /* 0x0002a20000002400 */
[----:B---3--:R-:W-:Y:S02]  /*3990*/  FSEL R2, R2, -INF , P4 ;  /* 0xff80000002027808 */ /* 0x008fe40002000000 */
[----:B------:R-:W-:Y:S02]  /*39a0*/  ISETP.GT.AND P4, PT, R66, 0x11, PT ;  /* 0x000000114200780c */ /* 0x000fe40003f84270 */
[----:B-----5:R-:W-:-:S02]  /*39b0*/  FSEL R64, R64, -INF , P5 ;  /* 0xff80000040407808 */ /* 0x020fc40002800000 */
[----:B------:R-:W-:Y:S01]  /*39c0*/  FSEL R3, R3, -INF , P2 ;  /* 0xff80000003037808 */ /* 0x000fe20001000000 */
[----:B------:R-:W3:Y:S01]  /*39d0*/  MUFU.TANH R69, R69 ;  /* 0x0000004500457308 */ /* 0x000ee20000002400 */
[----:B------:R-:W-:Y:S01]  /*39e0*/  ISETP.GT.AND P2, PT, R66, 0x18, PT ;  /* 0x000000184200780c */ /* 0x000fe20003f44270 */
[--C-:B-1----:R-:W-:Y:S01]  /*39f0*/  IMAD.MOV.U32 R79, RZ, RZ, R119.reuse ;  /* 0x000000ffff4f7224 */ /* 0x102fe200078e0077 */
[----:B----4-:R-:W-:Y:S01]  /*3a00*/  FSEL R74, R65, -INF , P4 ;  /* 0xff800000414a7808 */ /* 0x010fe20002000000 */
[----:B------:R-:W-:Y:S01]  /*3a10*/  IMAD.MOV.U32 R65, RZ, RZ, R119 ;  /* 0x000000ffff417224 */ /* 0x000fe200078e0077 */
[----:B------:R-:W-:Y:S02]  /*3a20*/  FSEL R6, R6, -INF , P3 ;  /* 0xff80000006067808 */ /* 0x000fe40001800000 */
[----:B------:R-:W-:Y:S01]  /*3a30*/  ISETP.GT.AND P3, PT, R66, 0x19, PT ;  /* 0x000000194200780c */ /* 0x000fe20003f64270 */
[----:B------:R1:W-:Y:S01]  /*3a40*/  MUFU.TANH R20, R70 ;  /* 0x0000004600147308 */ /* 0x0003e20000002400 */
[----:B0-----:R-:W-:-:S02]  /*3a50*/  FSEL R68, R68, -INF , P2 ;  /* 0xff80000044447808 */ /* 0x001fc40001000000 */
[----:B--2---:R-:W-:Y:S01]  /*3a60*/  FSEL R10, R10, -INF , P6 ;  /* 0xff8000000a0a7808 */ /* 0x004fe20003000000 */
[----:B------:R-:W-:Y:S02]  /*3a70*/  WARPGROUP.DEPBAR.LE gsb0, 0x0 ;  /* 0x00008000000079c5 */ /* 0x000fe40000010000 */
[----:B------:R-:W-:Y:S01]  /*3a80*/  WARPGROUP.ARRIVE ;  /* 0x00000000000079c5 */ /* 0x000fe20000000000 */
[----:B------:R-:W-:Y:S01]  /*3a90*/  FMUL.FTZ R56, R56, UR10 ;  /* 0x0000000a38387c20 */ /* 0x000fe20008410000 */
[----:B------:R-:W-:Y:S01]  /*3aa0*/  FMUL.FTZ R57, R57, UR10 ;  /* 0x0000000a39397c20 */ /* 0x000fe20008410000 */
[----:B-1----:R-:W-:Y:S01]  /*3ab0*/  FSEL R70, R77, -INF , P6 ;  /* 0xff8000004d467808 */ /* 0x002fe20003000000 */
[----:B------:R-:W-:Y:S01]  /*3ac0*/  FMUL.FTZ R60, R60, UR10 ;  /* 0x0000000a3c3c7c20 */ /* 0x000fe20008410000 */
[----:B------:R0:W-:Y:S01]  /*3ad0*/  MUFU.TANH R14, R67 ;  /* 0x00000043000e7308 */ /* 0x0001e20000002400 */
[----:B------:R-:W-:Y:S01]  /*3ae0*/  HGMMA.64x16x16.F32 R48, gdesc[UR52], R48, gsb0 ;  /* 0x00200000343079f0 */ /* 0x000fe20008000830 */
[----:B------:R-:W-:Y:S01]  /*3af0*/  UIADD3 UR54, UR4, 0x906, URZ ;  /* 0x0000090604367890 */ /* 0x000fe2000fffe03f */
[----:B------:R-:W-:Y:S01]  /*3b00*/  FMNMX.FTZ R13, R70, R13, !PT ;  /* 0x0000000d460d7209 */ /* 0x000fe20007810000 */
[----:B------:R-:W-:Y:S01]  /*3b10*/  UMOV UR55, 0x40000040 ;  /* 0x4000004000377882 */ /* 0x000fe20000000000 */
[----:B------:R-:W-:Y:S01]  /*3b20*/  FMUL.FTZ R62, R62, UR10 ;  /* 0x0000000a3e3e7c20 */ /* 0x000fe20008410000 */
[----:B------:R-:W-:Y:S01]  /*3b30*/  FMUL.FTZ R61, R61, UR10 ;  /* 0x0000000a3d3d7c20 */ /* 0x000fe20008410000 */
[----:B------:R-:W-:Y:S01]  /*3b40*/  FMNMX.FTZ R15, R64, R13, !PT ;  /* 0x0000000d400f7209 */ /* 0x000fe20007810000 */
[----:B------:R-:W1:Y:S01]  /*3b50*/  MUFU.TANH R56, R56 ;  /* 0x0000003800387308 */ /* 0x000e620000002400 */
[----:B------:R-:W-:Y:S01]  /*3b60*/  FMUL.FTZ R58, R58, UR10 ;  /* 0x0000000a3a3a7c20 */ /* 0x000fe20008410000 */
[----:B------:R-:W-:Y:S01]  /*3b70*/  FMUL.FTZ R59, R59, UR10 ;  /* 0x0000000a3b3b7c20 */ /* 0x000fe20008410000 */
[----:B------:R-:W-:Y:S01]  /*3b80*/  FMNMX.FTZ R15, R74, R15, !PT ;  /* 0x0000000f4a0f7209 */ /* 0x000fe20007810000 */
[----:B------:R-:W-:Y:S01]  /*3b90*/  FMUL.FTZ R63, R63, UR10 ;  /* 0x0000000a3f3f7c20 */ /* 0x000fe20008410000 */
[----:B------:R-:W-:Y:S01]  /*3ba0*/  ISETP.GT.AND P6, PT, R66, 0x20, PT ;  /* 0x000000204200780c */ /* 0x000fe20003fc4270 */
[--C-:B------:R-:W-:Y:S01]  /*3bb0*/  IMAD.MOV.U32 R77, RZ, RZ, R119.reuse ;  /* 0x000000ffff4d7224 */ /* 0x100fe200078e0077 */
[----:B---3--:R-:W-:Y:S01]  /*3bc0*/  FSEL R78, R69, -INF , P3 ;  /* 0xff800000454e7808 */ /* 0x008fe20001800000 */
[----:B------:R-:W2:Y:S01]  /*3bd0*/  MUFU.TANH R57, R57 ;  /* 0x0000003900397308 */ /* 0x000ea20000002400 */
[----:B------:R-:W-:Y:S01]  /*3be0*/  FMNMX.FTZ R15, R68, R15, !PT ;  /* 0x0000000f440f7209 */ /* 0x000fe20007810000 */
[--C-:B------:R-:W-:Y:S01]  /*3bf0*/  IMAD.MOV.U32 R69, RZ, RZ, R119.reuse ;  /* 0x000000ffff457224 */ /* 0x100fe200078e0077 */
[----:B------:R-:W-:Y:S01]  /*3c00*/  FSEL R12, R12, -INF , P5 ;  /* 0xff8000000c0c7808 */ /* 0x000fe20002800000 */
[----:B0-----:R-:W-:Y:S01]  /*3c10*/  IMAD.MOV.U32 R67, RZ, RZ, R119 ;  /* 0x000000ffff437224 */ /* 0x001fe200078e0077 */
[----:B------:R-:W-:-:S02]  /*3c20*/  ISETP.GT.AND P5, PT, R66, 0x21, PT ;  /* 0x000000214200780c */ /* 0x000fc40003fa4270 */
[----:B------:R-:W-:Y:S01]  /*3c30*/  FMNMX.FTZ R15, R78, R15, !PT ;  /* 0x0000000f4e0f7209 */ /* 0x000fe20007810000 */
[----:B------:R-:W0:Y:S01]  /*3c40*/  MUFU.TANH R60, R60 ;  /* 0x0000003c003c7308 */ /* 0x000e220000002400 */
[----:B-1----:R-:W-:Y:S02]  /*3c50*/  FSEL R80, R56, -INF , P6 ;  /* 0xff80000038507808 */ /* 0x002fe40003000000 */
[----:B------:R-:W-:Y:S02]  /*3c60*/  FSEL R14, R14, -INF , P4 ;  /* 0xff8000000e0e7808 */ /* 0x000fe40002000000 */
[----:B------:R-:W-:Y:S02]  /*3c70*/  ISETP.GT.AND P4, PT, R66, 0x28, PT ;  /* 0x000000284200780c */ /* 0x000fe40003f84270 */
[----:B------:R-:W-:Y:S01]  /*3c80*/  FMNMX.FTZ R21, R80, R15, !PT ;  /* 0x0000000f50157209 */ /* 0x000fe20007810000 */
[----:B------:R-:W1:Y:S01]  /*3c90*/  MUFU.TANH R71, R71 ;  /* 0x0000004700477308 */ /* 0x000e620000002400 */
[----:B--2---:R-:W-:Y:S01]  /*3ca0*/  FSEL R82, R57, -INF , P5 ;  /* 0xff80000039527808 */ /* 0x004fe20002800000 */
[----:B------:R-:W-:Y:S01]  /*3cb0*/  IMAD.MOV.U32 R57, RZ, RZ, R119 ;  /* 0x000000ffff397224 */ /* 0x000fe200078e0077 */
[----:B------:R-:W-:-:S02]  /*3cc0*/  FSEL R20, R20, -INF , P2 ;  /* 0xff80000014147808 */ /* 0x000fc40001000000 */
[----:B------:R-:W-:Y:S02]  /*3cd0*/  ISETP.GT.AND P2, PT, R66, 0x29, PT ;  /* 0x000000294200780c */ /* 0x000fe40003f44270 */
[----:B------:R-:W-:Y:S01]  /*3ce0*/  FMNMX.FTZ R21, R82, R21, !PT ;  /* 0x0000001552157209 */ /* 0x000fe20007810000 */
[----:B------:R-:W-:Y:S01]  /*3cf0*/  MUFU.TANH R62, R62 ;  /* 0x0000003e003e7308 */ /* 0x000fe20000002400 */
[----:B0-----:R-:W-:-:S04]  /*3d00*/  FSEL R60, R60, -INF , P4 ;  /* 0xff8000003c3c7808 */ /* 0x001fc80002000000 */
[----:B------:R-:W-:-:S03]  /*3d10*/  FMNMX.FTZ R21, R60, R21, !PT ;  /* 0x000000153c157209 */ /* 0x000fc60007810000 */
[----:B------:R-:W-:Y:S01]  /*3d20*/  MUFU.TANH R61, R61 ;  /* 0x0000003d003d7308 */ /* 0x000fe20000002400 */
[----:B------:R-:W-:Y:S02]  /*3d30*/  WARPGROUP.DEPBAR.LE gsb0, 0x0 ;  /* 0x00008000000079c5 */ /* 0x000fe40000010000 */
[----:B------:R-:W-:Y:S01]  /*3d40*/  WARPGROUP.ARRIVE ;  /* 0x00000000000079c5 */ /* 0x000fe20000000000 */
[----:B------:R-:W-:Y:S01]  /*3d50*/  FMUL.FTZ R48, R48, UR10 ;  /* 0x0000000a30307c20 */ /* 0x000fe20008410000 */
[----:B------:R-:W-:-:S03]  /*3d60*/  FMUL.FTZ R49, R49, UR10 ;  /* 0x0000000a31317c20 */ /* 0x000fc60008410000 */
[----:B------:R-:W-:Y:S01]  /*3d70*/  MUFU.TANH R58, R58 ;  /* 0x0000003a003a7308 */ /* 0x000fe20000002400 */
[----:B------:R-:W-:Y:S01]  /*3d80*/  FMUL.FTZ R52, R52, UR10 ;  /* 0x0000000a34347c20 */ /* 0x000fe20008410000 */
[----:B------:R-:W-:Y:S01]  /*3d90*/  FMUL.FTZ R51, R51, UR10 ;  /* 0x0000000a33337c20 */ /* 0x000fe20008410000 */
[----:B------:R-:W-:Y:S01]  /*3da0*/  HGMMA.64x16x16.F32 R40, gdesc[UR52], R40, gsb0 ;  /* 0x00200000342879f0 */ /* 0x000fe20008000828 */
[----:B------:R-:W-:Y:S01]  /*3db0*/  UIADD3 UR54, UR4, 0x986, URZ ;  /* 0x0000098604367890 */ /* 0x000fe2000fffe03f */
[----:B------:R-:W-:Y:S01]  /*3dc0*/  FMUL.FTZ R53, R53, UR10 ;  /* 0x0000000a35357c20 */ /* 0x000fe20008410000 */
[----:B------:R-:W-:Y:S01]  /*3dd0*/  UMOV UR55, 0x40000040 ;  /* 0x4000004000377882 */ /* 0x000fe20000000000 */
[----:B------:R-:W-:Y:S01]  /*3de0*/  UMOV UR4, UR52 ;  /* 0x0000003400047c82 */ /* 0x000fe20008000000 */
[----:B------:R-:W0:Y:S01]  /*3df0*/  MUFU.TANH R48, R48 ;  /* 0x0000003000307308 */ /* 0x000e220000002400 */
[----:B------:R-:W-:Y:S01]  /*3e00*/  FMUL.FTZ R50, R50, UR10 ;  /* 0x0000000a32327c20 */ /* 0x000fe20008410000 */
[----:B------:R-:W-:Y:S01]  /*3e10*/  FMUL.FTZ R54, R54, UR10 ;  /* 0x0000000a36367c20 */ /* 0x000fe20008410000 */
[----:B------:R-:W-:-:S05]  /*3e20*/  FMUL.FTZ R55, R55, UR10 ;  /* 0x0000000a37377c20 */ /* 0x000fca0008410000 */
[----:B------:R-:W2:Y:S08]  /*3e30*/  MUFU.TANH R59, R59 ;  /* 0x0000003b003b7308 */ /* 0x000eb00000002400 */
[----:B------:R-:W-:Y:S08]  /*3e40*/  MUFU.TANH R49, R49 ;  /* 0x0000003100317308 */ /* 0x000ff00000002400 */
[----:B------:R-:W3:Y:S08]  /*3e50*/  MUFU.TANH R52, R52 ;  /* 0x0000003400347308 */ /* 0x000ef00000002400 */
[----:B------:R-:W4:Y:S08]  /*3e60*/  MUFU.TANH R63, R63 ;  /* 0x0000003f003f7308 */ /* 0x000f300000002400 */
[----:B------:R-:W5:Y:S01]  /*3e70*/  MUFU.TANH R51, R51 ;  /* 0x0000003300337308 */ /* 0x000f620000002400 */
[----:B------:R-:W-:-:S02]  /*3e80*/  WARPGROUP.DEPBAR.LE gsb0, 0x0 ;  /* 0x00008000000079c5 */ /* 0x000fc40000010000 */
[----:B------:R-:W-:Y:S01]  /*3e90*/  WARPGROUP.ARRIVE ;  /* 0x00000000000079c5 */ /* 0x000fe20000000000 */
[----:B------:R-:W-:-:S04]  /*3ea0*/  FMUL.FTZ R40, R40, UR10 ;  /* 0x0000000a28287c20 */ /* 0x000fc80008410000 */
[----:B------:R-:W5:Y:S01]  /*3eb0*/  MUFU.TANH R53, R53 ;  /* 0x0000003500357308 */ /* 0x000f620000002400 */
[----:B------:R-:W-:Y:S01]  /*3ec0*/  FMUL.FTZ R41, R41, UR10 ;  /* 0x0000000a29297c20 */ /* 0x000fe20008410000 */
[----:B------:R-:W-:Y:S01]  /*3ed0*/  FMUL.FTZ R42, R42, UR10 ;  /* 0x0000000a2a2a7c20 */ /* 0x000fe20008410000 */
[----:B------:R-:W-:Y:S01]  /*3ee0*/  FMUL.FTZ R44, R44, UR10 ;  /* 0x0000000a2c2c7c20 */ /* 0x000fe20008410000 */
[----:B------:R-:W-:Y:S01]  /*3ef0*/  HGMMA.64x16x16.F32 R32, gdesc[UR52], R32, gsb0 ;  /* 0x00200000342079f0 */ /* 0x000fe20008000820 */
[----:B------:R-:W-:Y:S01]  /*3f00*/  FMUL.FTZ R45, R45, UR10 ;  /* 0x0000000a2d2d7c20 */ /* 0x000fe20008410000 */
[----:B------:R-:W-:Y:S01]  /*3f10*/  FMUL.FTZ R46, R46, UR10 ;  /* 0x0000000a2e2e7c20 */ /* 0x000fe20008410000 */
[----:B------:R-:W-:Y:S01]  /*3f20*/  FMUL.FTZ R43, R43, UR10 ;  /* 0x0000000a2b2b7c20 */ /* 0x000fe20008410000 */
[----:B------:R1:W-:Y:S01]  /*3f30*/  MUFU.TANH R5, R40 ;  /* 0x0000002800057308 */ /* 0x0003e20000002400 */
[----:B------:R-:W-:-:S07]  /*3f40*/  FMUL.FTZ R47, R47, UR10 ;  /* 0x0000000a2f2f7c20 */ /* 0x000fce0008410000 */
[----:B------:R-:W5:Y:S01]  /*3f50*/  MUFU.TANH R50, R50 ;  /* 0x0000003200327308 */ /* 0x000f620000002400 */
[----:B-1----:R-:W-:Y:S01]  /*3f60*/  FSEL R40, R71, -INF , P3 ;  /* 0xff80000047287808 */ /* 0x002fe20001800000 */
[----:B------:R-:W-:Y:S01]  /*3f70*/  IMAD.MOV.U32 R71, RZ, RZ, R119 ;  /* 0x000000ffff477224 */ /* 0x000fe200078e0077 */
[----:B------:R-:W-:-:S04]  /*3f80*/  ISETP.GT.AND P3, PT, R66, 0x30, PT ;  /* 0x000000304200780c */ /* 0x000fc80003f64270 */
[----:B0-----:R-:W-:Y:S01]  /*3f90*/  FSEL R84, R48, -INF , P3 ;  /* 0xff80000030547808 */ /* 0x001fe20001800000 */
[----:B------:R2:W-:Y:S08]  /*3fa0*/  MUFU.TANH R7, R42 ;  /* 0x0000002a00077308 */ /* 0x0005f00000002400 */
[----:B------:R-:W0:Y:S01]  /*3fb0*/  MUFU.TANH R41, R41 ;  /* 0x0000002900297308 */ /* 0x000e220000002400 */
[----:B--2---:R-:W-:Y:S01]  /*3fc0*/  FSEL R42, R59, -INF , P5 ;  /* 0xff8000003b2a7808 */ /* 0x004fe20002800000 */
[----:B------:R-:W-:Y:S01]  /*3fd0*/  IMAD.MOV.U32 R59, RZ, RZ, R119 ;  /* 0x000000ffff3b7224 */ /* 0x000fe200078e0077 */
[----:B------:R-:W-:-:S04]  /*3fe0*/  ISETP.GT.AND P5, PT, R66, 0x38, PT ;  /* 0x000000384200780c */ /* 0x000fc80003fa4270 */
[----:B---3--:R-:W-:Y:S01]  /*3ff0*/  FSEL R88, R52, -INF , P5 ;  /* 0xff80000034587808 */ /* 0x008fe20002800000 */
[----:B------:R-:W1:Y:S08]  /*4000*/  MUFU.TANH R54, R54 ;  /* 0x0000003600367308 */ /* 0x000e700000002400 */
[----:B------:R4:W2:Y:S01]  /*4010*/  MUFU.TANH R8, R44 ;  /* 0x0000002c00087308 */ /* 0x0008a20000002400 */
[----:B------:R-:W-:-:S02]  /*4020*/  WARPGROUP.DEPBAR.LE gsb0, 0x0 ;  /* 0x00008000000079c5 */ /* 0x000fc40000010000 */
[----:B------:R-:W-:Y:S01]  /*4030*/  WARPGROUP.ARRIVE ;  /* 0x00000000000079c5 */ /* 0x000fe20000000000 */
[----:B------:R-:W-:Y:S01]  /*4040*/  FMUL.FTZ R13, R34, UR10 ;  /* 0x0000000a220d7c20 */ /* 0x000fe20008410000 */
[----:B------:R-:W-:Y:S01]  /*4050*/  FSEL R34, R62, -INF , P4 ;  /* 0xff8000003e227808 */ /* 0x000fe20002000000 */
[----:B------:R-:W-:Y:S01]  /*4060*/  FMUL.FTZ R11, R32, UR10 ;  /* 0x0000000a200b7c20 */ /* 0x000fe20008410000 */
[----:B------:R-:W-:Y:S01]  /*4070*/  FSEL R62, R61, -INF , P2 ;  /* 0xff8000003d3e7808 */ /* 0x000fe20001000000 */
[----:B------:R-:W3:Y:S01]  /*4080*/  MUFU.TANH R55, R55 ;  /* 0x0000003700377308 */ /* 0x000ee20000002400 */
[----:B------:R-:W-:Y:S01]  /*4090*/  HGMMA.64x16x16.F32 R24, gdesc[UR4], R24, gsb0 ;  /* 0x00200000041879f0 */ /* 0x000fe20008000818 */
[----:B------:R-:W-:Y:S01]  /*40a0*/  FSEL R32, R58, -INF , P6 ;  /* 0xff8000003a207808 */ /* 0x000fe20003000000 */
[----:B------:R-:W-:Y:S01]  /*40b0*/  FMUL.FTZ R33, R33, UR10 ;  /* 0x0000000a21217c20 */ /* 0x000fe20008410000 */
[----:B------:R-:W-:Y:S01]  /*40c0*/  ISETP.GT.AND P6, PT, R66, 0x31, PT ;  /* 0x000000314200780c */ /* 0x000fe20003fc4270 */
[----:B------:R-:W-:Y:S01]  /*40d0*/  FMUL.FTZ R15, R36, UR10 ;  /* 0x0000000a240f7c20 */ /* 0x000fe20008410000 */
[----:B------:R-:W-:Y:S01]  /*40e0*/  FMNMX.FTZ R21, R62, R21, !PT ;  /* 0x000000153e157209 */ /* 0x000fe20007810000 */
[----:B------:R-:W-:Y:S01]  /*40f0*/  FMUL.FTZ R37, R37, UR10 ;  /* 0x0000000a25257c20 */ /* 0x000fe20008410000 */
[----:B------:R-:W-:Y:S01]  /*4100*/  FSEL R86, R49, -INF , P6 ;  /* 0xff80000031567808 */ /* 0x000fe20003000000 */
[----:B------:R5:W-:Y:S01]  /*4110*/  MUFU.TANH R9, R46 ;  /* 0x0000002e00097308 */ /* 0x000be20000002400 */
[----:B------:R-:W-:Y:S01]  /*4120*/  FMNMX.FTZ R49, R84, R21, !PT ;  /* 0x0000001554317209 */ /* 0x000fe20007810000 */
[----:B------:R-:W-:Y:S01]  /*4130*/  FMUL.FTZ R21, R38, UR10 ;  /* 0x0000000a26157c20 */ /* 0x000fe20008410000 */
[----:B------:R-:W-:Y:S01]  /*4140*/  ISETP.GT.AND P4, PT, R66, 0x39, PT ;  /* 0x000000394200780c */ /* 0x000fe20003f84270 */
[----:B------:R-:W-:Y:S01]  /*4150*/  FMUL.FTZ R35, R35, UR10 ;  /* 0x0000000a23237c20 */ /* 0x000fe20008410000 */
[----:B------:R-:W-:Y:S01]  /*4160*/  FMNMX.FTZ R49, R86, R49, !PT ;  /* 0x0000003156317209 */ /* 0x000fe20007810000 */
[----:B------:R-:W-:Y:S01]  /*4170*/  FMUL.FTZ R39, R39, UR10 ;  /* 0x0000000a27277c20 */ /* 0x000fe20008410000 */
[----:B----4-:R-:W-:Y:S01]  /*4180*/  FSEL R44, R63, -INF , P2 ;  /* 0xff8000003f2c7808 */ /* 0x010fe20001000000 */
[----:B------:R-:W4:Y:S01]  /*4190*/  MUFU.TANH R45, R45 ;  /* 0x0000002d002d7308 */ /* 0x000f220000002400 */
[----:B-----5:R-:W-:Y:S01]  /*41a0*/  FSEL R46, R51, -INF , P6 ;  /* 0xff800000332e7808 */ /* 0x020fe20003000000 */
[----:B------:R-:W-:Y:S01]  /*41b0*/  ULDC UR4, c[0x0][0x988] ;  /* 0x0002620000047ab9 */ /* 0x000fe20000000800 */
[----:B------:R-:W-:Y:S01]  /*41c0*/  ISETP.GT.AND P2, PT, R66, 0x40, PT ;  /* 0x000000404200780c */ /* 0x000fe20003f44270 */
[--C-:B------:R-:W-:Y:S01]  /*41d0*/  IMAD.MOV.U32 R63, RZ, RZ, R119.reuse ;  /* 0x000000ffff3f7224 */ /* 0x100fe200078e0077 */
[----:B------:R-:W-:Y:S01]  /*41e0*/  FSEL R90, R53, -INF , P4 ;  /* 0xff800000355a7808 */ /* 0x000fe20002000000 */
[----:B------:R-:W-:Y:S01]  /*41f0*/  IMAD.MOV.U32 R53, RZ, RZ, R119 ;  /* 0x000000ffff357224 */ /* 0x000fe200078e0077 */
[----:B------:R-:W-:Y:S01]  /*4200*/  FMNMX.FTZ R51, R88, R49, !PT ;  /* 0x0000003158337209 */ /* 0x000fe20007810000 */
[----:B------:R-:W5:Y:S01]  /*4210*/  MUFU.TANH R43, R43 ;  /* 0x0000002b002b7308 */ /* 0x000f620000002400 */
[----:B------:R-:W-:-:S02]  /*4220*/  FSEL R36, R50, -INF , P3 ;  /* 0xff80000032247808 */ /* 0x000fc40001800000 */
[----:B------:R-:W-:Y:S02]  /*4230*/  ISETP.GT.AND P3, PT, R66, 0x41, PT ;  /* 0x000000414200780c */ /* 0x000fe40003f64270 */
[----:B------:R-:W-:Y:S02]  /*4240*/  FSEL R92, R5, -INF , P2 ;  /* 0xff800000055c7808 */ /* 0x000fe40001000000 */
[----:B------:R-:W-:Y:S01]  /*4250*/  FMNMX.FTZ R51, R90, R51, !PT ;  /* 0x000000335a337209 */ /* 0x000fe20007810000 */
[----:B------:R-:W5:Y:S01]  /*4260*/  MUFU.TANH R11, R11 ;  /* 0x0000000b000b7308 */ /* 0x000f620000002400 */
[----:B------:R-:W-:Y:S02]  /*4270*/  ISETP.GT.AND P6, PT, R66, 0x48, PT ;  /* 0x000000484200780c */ /* 0x000fe40003fc4270 */
[----:B0-----:R-:W-:Y:S02]  /*4280*/  FSEL R94, R41, -INF , P3 ;  /* 0xff800000295e7808 */ /* 0x001fe40001800000 */
[----:B------:R-:W-:-:S02]  /*4290*/  FMNMX.FTZ R51, R92, R51, !PT ;  /* 0x000000335c337209 */ /* 0x000fc40007810000 */
[----:B-1----:R-:W-:Y:S01]  /*42a0*/  FSEL R48, R54, -INF , P5 ;  /* 0xff80000036307808 */ /* 0x002fe20002800000 */
[----:B------:R-:W0:Y:S01]  /*42b0*/  MUFU.TANH R33, R33 ;  /* 0x0000002100217308 */ /* 0x000e220000002400 */
[----:B------:R-:W-:Y:S02]  /*42c0*/  ISETP.GT.AND P5, PT, R66, 0x49, PT ;  /* 0x000000494200780c */ /* 0x000fe40003fa4270 */
[----:B--2---:R-:W-:Y:S02]  /*42d0*/  FSEL R8, R8, -INF , P6 ;  /* 0xff80000008087808 */ /* 0x004fe40003000000 */
[----:B------:R-:W-:Y:S02]  /*42e0*/  FMNMX.FTZ R51, R94, R51, !PT ;  /* 0x000000335e337209 */ /* 0x000fe40007810000 */
[----:B---3--:R-:W-:Y:S01]  /*42f0*/  FSEL R38, R55, -INF , P4 ;  /* 0xff80000037267808 */ /* 0x008fe20002000000 */
[----:B------:R-:W1:Y:S01]  /*4300*/  MUFU.TANH R15, R15 ;  /* 0x0000000f000f7308 */ /* 0x000e620000002400 */
[----:B------:R-:W-:Y:S01]  /*4310*/  ISETP.GT.AND P4, PT, R66, 0x50, PT ;  /* 0x000000504200780c */ /* 0x000fe20003f84270 */
[----:B------:R-:W-:Y:S01]  /*4320*/  IMAD.MOV.U32 R55, RZ, RZ, R119 ;  /* 0x000000ffff377224 */ /* 0x000fe200078e0077 */
[----:B----4-:R-:W-:Y:S01]  /*4330*/  FSEL R96, R45, -INF , P5 ;  /* 0xff8000002d607808 */ /* 0x010fe20002800000 */
[----:B------:R-:W-:-:S02]  /*4340*/  WARPGROUP.DEPBAR.LE gsb0, 0x0 ;  /* 0x00008000000079c5 */ /* 0x000fc40000010000 */
[----:B------:R-:W-:Y:S01]  /*4350*/  FMUL.FTZ R49, R24, UR10 ;  /* 0x0000000a18317c20 */ /* 0x000fe20008410000 */
[----:B------:R-:W-:Y:S01]  /*4360*/  FMNMX.FTZ R51, R8, R51, !PT ;  /* 0x0000003308337209 */ /* 0x000fe20007810000 */
[----:B------:R-:W2:Y:S01]  /*4370*/  MUFU.TANH R47, R47 ;  /* 0x0000002f002f7308 */ /* 0x000ea20000002400 */
[----:B------:R-:W-:Y:S01]  /*4380*/  FMUL.FTZ R25, R25, UR10 ;  /* 0x0000000a19197c20 */ /* 0x000fe20008410000 */
[----:B-----5:R-:W-:Y:S01]  /*4390*/  FSEL R50, R43, -INF , P3 ;  /* 0xff8000002b327808 */ /* 0x020fe20001800000 */
[----:B------:R-:W-:Y:S01]  /*43a0*/  FMUL.FTZ R5, R28, UR10 ;  /* 0x0000000a1c057c20 */ /* 0x000fe20008410000 */
[----:B------:R-:W-:Y:S01]  /*43b0*/  ISETP.GT.AND P3, PT, R66, 0x51, PT ;  /* 0x000000514200780c */ /* 0x000fe20003f64270 */
[----:B------:R-:W-:Y:S01]  /*43c0*/  FMUL.FTZ R29, R29, UR10 ;  /* 0x0000000a1d1d7c20 */ /* 0x000fe20008410000 */
[----:B------:R-:W-:Y:S01]  /*43d0*/  FSEL R98, R11, -INF , P4 ;  /* 0xff8000000b627808 */ /* 0x000fe20002000000 */
[----:B------:R-:W-:Y:S01]  /*43e0*/  FMUL.FTZ R26, R26, UR10 ;  /* 0x0000000a1a1a7c20 */ /* 0x000fe20008410000 */
[----:B------:R-:W3:Y:S01]  /*43f0*/  MUFU.TANH R37, R37 ;  /* 0x0000002500257308 */ /* 0x000ee20000002400 */
[----:B------:R-:W-:Y:S01]  /*4400*/  FMNMX.FTZ R51, R96, R51, !PT ;  /* 0x0000003360337209 */ /* 0x000fe20007810000 */
[----:B------:R-:W-:Y:S01]  /*4410*/  FMUL.FTZ R27, R27, UR10 ;  /* 0x0000000a1b1b7c20 */ /* 0x000fe20008410000 */
[----:B------:R-:W-:Y:S01]  /*4420*/  FSEL R24, R7, -INF , P2 ;  /* 0xff80000007187808 */ /* 0x000fe20001000000 */
[----:B------:R-:W-:Y:S01]  /*4430*/  FMUL.FTZ R30, R30, UR10 ;  /* 0x0000000a1e1e7c20 */ /* 0x000fe20008410000 */
[----:B------:R-:W-:Y:S01]  /*4440*/  ISETP.GT.AND P2, PT, R66, 0x58, PT ;  /* 0x000000584200780c */ /* 0x000fe20003f44270 */
[----:B------:R-:W-:Y:S01]  /*4450*/  FMUL.FTZ R31, R31, UR10 ;  /* 0x0000000a1f1f7c20 */ /* 0x000fe20008410000 */
[----:B0-----:R-:W-:Y:S01]  /*4460*/  FSEL R100, R33, -INF , P3 ;  /* 0xff80000021647808 */ /* 0x001fe20001800000 */
[----:B------:R-:W0:Y:S01]  /*4470*/  MUFU.TANH R13, R13 ;  /* 0x0000000d000d7308 */ /* 0x000e220000002400 */
[----:B------:R-:W-:Y:S01]  /*4480*/  FMNMX.FTZ R51, R98, R51, !PT ;  /* 0x0000003362337209 */ /* 0x000fe20007810000 */
[----:B------:R4:W-:Y:S01]  /*4490*/  @!P1 SYNCS.ARRIVE.TRANS64.RED.A1T0 RZ, [R0+URZ], RZ ;  /* 0x000000ff00ff99a7 */ /* 0x0009e2000810043f */
[----:B------:R-:W-:-:S02]  /*44a0*/  FSEL R28, R9, -INF , P6 ;  /* 0xff800000091c7808 */ /* 0x000fc40003000000 */
[----:B------:R-:W-:Y:S02]  /*44b0*/  ISETP.GT.AND P6, PT, R66, 0x59, PT ;  /* 0x000000594200780c */ /* 0x000fe40003fc4270 */
[----:B-1----:R-:W-:Y:S01]  /*44c0*/  FSEL R102, R15, -INF , P2 ;  /* 0xff8000000f667808 */ /* 0x002fe20001000000 */
[----:B------:R-:W1:Y:S01]  /*44d0*/  MUFU.TANH R49, R49 ;  /* 0x0000003100317308 */ /* 0x000e620000002400 */
[----:B------:R-:W-:Y:S02]  /*44e0*/  FMNMX.FTZ R51, R100, R51, !PT ;  /* 0x0000003364337209 */ /* 0x000fe40007810000 */
[----:B--2---:R-:W-:Y:S02]  /*44f0*/  FSEL R52, R47, -INF , P5 ;  /* 0xff8000002f347808 */ /* 0x004fe40002800000 */
[----:B------:R-:W-:Y:S02]  /*4500*/  ISETP.GT.AND P5, PT, R66, 0x60, PT ;  /* 0x000000604200780c */ /* 0x000fe40003fa4270 */
[----:B---3--:R-:W-:Y:S01]  /*4510*/  FSEL R104, R37, -INF , P6 ;  /* 0xff80000025687808 */ /* 0x008fe20003000000 */
[----:B------:R-:W2:Y:S01]  /*4520*/  MUFU.TANH R35, R35 ;  /* 0x0000002300237308 */ /* 0x000ea20000002400 */
[----:B------:R-:W-:-:S02]  /*4530*/  FMNMX.FTZ R51, R102, R51, !PT ;  /* 0x0000003366337209 */ /* 0x000fc40007810000 */
[----:B0-----:R-:W-:Y:S02]  /*4540*/  FSEL R54, R13, -INF , P4 ;  /* 0xff8000000d367808 */ /* 0x001fe40002000000 */
[----:B------:R-:W-:Y:S02]  /*4550*/  ISETP.GT.AND P4, PT, R66, 0x61, PT ;  /* 0x000000614200780c */ /* 0x000fe40003f84270 */
[----:B------:R-:W-:Y:S01]  /*4560*/  FMNMX.FTZ R51, R104, R51, !PT ;  /* 0x0000003368337209 */ /* 0x000fe20007810000 */
[----:B------:R-:W0:Y:S01]  /*4570*/  MUFU.TANH R25, R25 ;  /* 0x0000001900197308 */ /* 0x000e220000002400 */
[----:B-1----:R-:W-:Y:S01]  /*4580*/  FSEL R106, R49, -INF , P5 ;  /* 0xff800000316a7808 */ /* 0x002fe20002800000 */
[----:B------:R-:W-:Y:S01]  /*4590*/  IMAD.MOV.U32 R49, RZ, RZ, R119 ;  /* 0x000000ffff317224 */ /* 0x000fe200078e0077 */
[----:B------:R-:W-:Y:S02]  /*45a0*/  FMNMX.FTZ R11, R2, R3, !PT ;  /* 0x00000003020b7209 */ /* 0x000fe40007810000 */
[----:B------:R-:W-:-:S02]  /*45b0*/  FMNMX.FTZ R51, R106, R51, !PT ;  /* 0x000000336a337209 */ /* 0x000fc40007810000 */
[----:B------:R-:W-:Y:S01]  /*45c0*/  FMNMX.FTZ R11, R6, R11, !PT ;  /* 0x0000000b060b7209 */ /* 0x000fe20007810000 */
[----:B------:R-:W1:Y:S01]  /*45d0*/  MUFU.TANH R21, R21 ;  /* 0x0000001500157308 */ /* 0x000e620000002400 */
[----:B--2---:R-:W-:Y:S02]  /*45e0*/  FSEL R56, R35, -INF , P3 ;  /* 0xff80000023387808 */ /* 0x004fe40001800000 */
[----:B------:R-:W-:Y:S02]  /*45f0*/  ISETP.GT.AND P3, PT, R66, 0x68, PT ;  /* 0x000000684200780c */ /* 0x000fe40003f64270 */
[----:B------:R-:W-:Y:S02]  /*4600*/  FMNMX.FTZ R11, R10, R11, !PT ;  /* 0x0000000b0a0b7209 */ /* 0x000fe40007810000 */
[----:B------:R-:W-:Y:S01]  /*4610*/  MOV R61, R119 ;  /* 0x00000077003d7202 */ /* 0x000fe20000000f00 */
[----:B------:R-:W2:Y:S01]  /*4620*/  MUFU.TANH R5, R5 ;  /* 0x0000000500057308 */ /* 0x000ea20000002400 */
[----:B0-----:R-:W-:-:S02]  /*4630*/  FSEL R108, R25, -INF , P4 ;  /* 0xff800000196c7808 */ /* 0x001fc40002000000 */
[----:B------:R-:W-:Y:S02]  /*4640*/  FMNMX.FTZ R11, R12, R11, !PT ;  /* 0x0000000b0c0b7209 */ /* 0x000fe40007810000 */
[----:B------:R-:W-:Y:S02]  /*4650*/  FMNMX.FTZ R51, R108, R51, !PT ;  /* 0x000000336c337209 */ /* 0x000fe40007810000 */
[----:B------:R-:W-:Y:S01]  /*4660*/  FMNMX.FTZ R13, R14, R11, !PT ;  /* 0x0000000b0e0d7209 */ /* 0x000fe20007810000 */
[----:B------:R-:W0:Y:S01]  /*4670*/  MUFU.TANH R29, R29 ;  /* 0x0000001d001d7308 */ /* 0x000e220000002400 */
[----:B-1----:R-:W-:Y:S02]  /*4680*/  FSEL R58, R21, -INF , P2 ;  /* 0xff800000153a7808 */ /* 0x002fe40001000000 */
[----:B------:R-:W-:Y:S02]  /*4690*/  ISETP.GT.AND P2, PT, R66, 0x69, PT ;  /* 0x000000694200780c */ /* 0x000fe40003f44270 */
[----:B------:R-:W-:-:S02]  /*46a0*/  FMNMX.FTZ R13, R20, R13, !PT ;  /* 0x0000000d140d7209 */ /* 0x000fc40007810000 */
[----:B------:R-:W-:Y:S01]  /*46b0*/  MOV R47, R119 ;  /* 0x00000077002f7202 */ /* 0x000fe20000000f00 */
[----:B------:R-:W-:Y:S01]  /*46c0*/  MUFU.TANH R39, R39 ;  /* 0x0000002700277308 */ /* 0x000fe20000002400 */
[----:B--2---:R-:W-:Y:S01]  /*46d0*/  FSEL R66, R5, -INF , P3 ;  /* 0xff80000005427808 */ /* 0x004fe20001800000 */
[----:B------:R-:W-:Y:S01]  /*46e0*/  IMAD.U32 R5, RZ, RZ, UR4 ;  /* 0x00000004ff057e24 */ /* 0x000fe2000f8e00ff */
[----:B------:R-:W-:Y:S02]  /*46f0*/  FMNMX.FTZ R13, R40, R13, !PT ;  /* 0x0000000d280d7209 */ /* 0x000fe40007810000 */
[----:B------:R-:W-:Y:S02]  /*4700*/  FMNMX.FTZ R51, R66, R51, !PT ;  /* 0x0000003342337209 */ /* 0x000fe40007810000 */
[----:B------:R-:W-:Y:S01]  /*4710*/  FMNMX.FTZ R13, R32, R13, !PT ;  /* 0x0000000d200d7209 */ /* 0x000fe20007810000 */
[----:B------:R-:W1:Y:S01]  /*4720*/  MUFU.TANH R26, R26 ;  /* 0x0000001a001a7308 */ /* 0x000e620000002400 */
[----:B0-----:R-:W-:-:S02]  /*4730*/  FSEL R110, R29, -INF , P2 ;  /* 0xff8000001d6e7808 */ /* 0x001fc40001000000 */
[----:B------:R-:W-:Y:S02]  /*4740*/  FMNMX.FTZ R15, R42, R13, !PT ;  /* 0x0000000d2a0f7209 */ /* 0x000fe40007810000 */
[----:B------:R-:W-:Y:S02]  /*4750*/  FMNMX.FTZ R51, R110, R51, !PT ;  /* 0x000000336e337209 */ /* 0x000fe40007810000 */
[----:B------:R-:W-:Y:S01]  /*4760*/  FMNMX.FTZ R15, R34, R15, !PT ;  /* 0x0000000f220f7209 */ /* 0x000fe20007810000 */
[----:B------:R-:W-:Y:S02]  /*4770*/  MUFU.TANH R27, R27 ;  /* 0x0000001b001b7308 */ /* 0x000fe40000002400 */
[----:B------:R-:W0:Y:S01]  /*4780*/  SHFL.BFLY PT, R112, R51, 0x2, 0x1f ;  /* 0x0c401f0033707f89 */ /* 0x000e2200000e0000 */
[----:B------:R-:W-:-:S04]  /*4790*/  FMNMX.FTZ R15, R44, R15, !PT ;  /* 0x0000000f2c0f7209 */ /* 0x000fc80007810000 */
[----:B------:R-:W-:Y:S01]  /*47a0*/  FMNMX.FTZ R15, R36, R15, !PT ;  /* 0x0000000f240f7209 */ /* 0x000fe20007810000 */
[----:B------:R-:W2:Y:S01]  /*47b0*/  MUFU.TANH R30, R30 ;  /* 0x0000001e001e7308 */ /* 0x000ea20000002400 */
[----:B-1----:R-:W-:Y:S02]  /*47c0*/  FSEL R26, R26, -INF , P5 ;  /* 0xff8000001a1a7808 */ /* 0x002fe40002800000 */
[----:B------:R-:W-:-:S04]  /*47d0*/  FMNMX.FTZ R21, R46, R15, !PT ;  /* 0x0000000f2e157209 */ /* 0x000fc80007810000 */
[----:B------:R-:W-:Y:S01]  /*47e0*/  FMNMX.FTZ R21, R48, R21, !PT ;  /* 0x0000001530157209 */ /* 0x000fe20007810000 */
[----:B------:R-:W1:Y:S03]  /*47f0*/  MUFU.TANH R31, R31 ;  /* 0x0000001f001f7308 */ /* 0x000e660000002400 */
[----:B------:R-:W-:-:S04]  /*4800*/  FMNMX.FTZ R21, R38, R21, !PT ;  /* 0x0000001526157209 */ /* 0x000fc80007810000 */
[----:B------:R-:W-:Y:S02]  /*4810*/  FMNMX.FTZ R21, R24, R21, !PT ;  /* 0x0000001518157209 */ /* 0x000fe40007810000 */
[----:B--2---:R-:W-:Y:S02]  /*4820*/  FSEL R30, R30, -INF , P3 ;  /* 0xff8000001e1e7808 */ /* 0x004fe40001800000 */
[----:B0-----:R-:W-:Y:S01]  /*4830*/  FMNMX.FTZ R112, R51, R112, !PT ;  /* 0x0000007033707209 */ /* 0x001fe20007810000 */
[----:B------:R-:W-:Y:S01]  /*4840*/  IMAD.MOV.U32 R51, RZ, RZ, R119 ;  /* 0x000000ffff337224 */ /* 0x000fe200078e0077 */
[----:B------:R-:W-:-:S03]  /*4850*/  FMNMX.FTZ R21, R50, R21, !PT ;  /* 0x0000001532157209 */ /* 0x000fc60007810000 */
[----:B------:R-:W0:Y:S01]  /*4860*/  SHFL.BFLY PT, R7, R112, 0x1, 0x1f ;  /* 0x0c201f0070077f89 */ /* 0x000e2200000e0000 */
[----:B------:R-:W-:-:S04]  /*4870*/  FMNMX.FTZ R21, R28, R21, !PT ;  /* 0x000000151c157209 */ /* 0x000fc80007810000 */
[----:B------:R-:W-:-:S04]  /*4880*/  FMNMX.FTZ R21, R52, R21, !PT ;  /* 0x0000001534157209 */ /* 0x000fc80007810000 */
[----:B------:R-:W-:-:S04]  /*4890*/  FMNMX.FTZ R21, R54, R21, !PT ;  /* 0x0000001536157209 */ /* 0x000fc80007810000 */
[----:B------:R-:W-:-:S04]  /*48a0*/  FMNMX.FTZ R21, R56, R21, !PT ;  /* 0x0000001538157209 */ /* 0x000fc80007810000 */
[----:B------:R-:W-:Y:S02]  /*48b0*/  FMNMX.FTZ R21, R58, R21, !PT ;  /* 0x000000153a157209 */ /* 0x000fe40007810000 */
[----:B0-----:R-:W-:Y:S01]  /*48c0*/  FMNMX.FTZ R7, R112, R7, !PT ;  /* 0x0000000770077209 */ /* 0x001fe20007810000 */
[----:B------:R-:W-:-:S03]  /*48d0*/  IMAD.MOV.U32 R112, RZ, RZ, R119 ;  /* 0x000000ffff707224 */ /* 0x000fc600078e0077 */
[C---:B------:R-:W-:Y:S01]  /*48e0*/  FSETP.NEU.FTZ.AND P0, PT, R7.reuse, -INF , PT ;  /* 0xff8000000700780b */ /* 0x040fe20003f1d000 */
[----:B------:R-:W-:-:S05]  /*48f0*/  FMUL.FTZ R9, R7, R5 ;  /* 0x0000000507097220 */ /* 0x000fca0000410000 */
[----:B------:R-:W-:Y:S02]  /*4900*/  FSEL R25, R9, RZ, P0 ;  /* 0x000000ff09197208 */ /* 0x000fe40000000000 */
[----:B------:R-:W-:Y:S01]  /*4910*/  ISETP.NE.AND P0, PT, R83, RZ, PT ;  /* 0x000000ff5300720c */ /* 0x000fe20003f05270 */
[----:B------:R-:W-:Y:S02]  /*4920*/  IMAD.MOV.U32 R83, RZ, RZ, R119 ;  /* 0x000000ffff537224 */ /* 0x000fe400078e0077 */
[-CC-:B------:R-:W-:Y:S01]  /*4930*/  FFMA.FTZ R33, R60, R5.reuse, -R25.reuse ;  /* 0x000000053c217223 */ /* 0x180fe20000010819 */
[----:B------:R-:W-:Y:S01]  /*4940*/  FSEL R60, R39, -INF , P6 ;  /* 0xff800000273c7808 */ /* 0x000fe20003000000 */
[-CC-:B------:R-:W-:Y:S01]  /*4950*/  FFMA.FTZ R35, R62, R5.reuse, -R25.reuse ;  /* 0x000000053e237223 */ /* 0x180fe20000010819 */
[----:B------:R-:W-:Y:S01]  /*4960*/  FSEL R62, R27, -INF , P4 ;  /* 0xff8000001b3e7808 */ /* 0x000fe20002000000 */
[--C-:B------:R-:W-:Y:S01]  /*4970*/  FFMA.FTZ R196, R64, R5, -R25.reuse ;  /* 0x0000000540c47223 */ /* 0x100fe20000010819 */
[----:B------:R-:W-:Y:S01]  /*4980*/  FMNMX.FTZ R21, R60, R21, !PT ;  /* 0x000000153c157209 */ /* 0x000fe20007810000 */
[-CC-:B------:R-:W-:Y:S01]  /*4990*/  FFMA.FTZ R198, R68, R5.reuse, -R25.reuse ;  /* 0x0000000544c67223 */ /* 0x180fe20000010819 */
[----:B-1----:R-:W-:Y:S01]  /*49a0*/  FSEL R64, R31, -INF , P2 ;  /* 0xff8000001f407808 */ /* 0x002fe20001000000 */
[--C-:B------:R-:W-:Y:S01]  /*49b0*/  FFMA.FTZ R8, R8, R5, -R25.reuse ;  /* 0x0000000508087223 */ /* 0x100fe20000010819 */
[----:B------:R-:W-:Y:S01]  /*49c0*/  FMNMX.FTZ R21, R26, R21, !PT ;  /* 0x000000151a157209 */ /* 0x000fe20007810000 */
[-CC-:B------:R-:W-:Y:S01]  /*49d0*/  FFMA.FTZ R200, R72, R5.reuse, -R25.reuse ;  /* 0x0000000548c87223 */ /* 0x180fe20000010819 */
[--C-:B------:R-:W-:Y:S01]  /*49e0*/  FFMA.FTZ R9, R73, R5, -R25.reuse ;  /* 0x0000000549097223 */ /* 0x100fe20000010819 */
[----:B------:R-:W-:Y:S01]  /*49f0*/  MUFU.EX2 R186, R8 ;  /* 0x0000000800ba7308 */ /* 0x000fe20000000800 */
[----:B------:R-:W-:Y:S01]  /*4a00*/  FMNMX.FTZ R21, R62, R21, !PT ;  /* 0x000000153e157209 */ /* 0x000fe20007810000 */
[-CC-:B------:R-:W-:Y:S01]  /*4a10*/  FFMA.FTZ R202, R76, R5.reuse, -R25.reuse ;  /* 0x000000054cca7223 */ /* 0x180fe20000010819 */
[-CC-:B------:R-:W-:Y:S01]  /*4a20*/  FFMA.FTZ R70, R70, R5.reuse, -R25.reuse ;  /* 0x0000000546467223 */ /* 0x180fe20000010819 */
        /* <DEDUP_REMOVED lines=8> */
[-CC-:B------:R-:W-:Y:S01]  /*4ab0*/  FFMA.FTZ R86, R86, R5.reuse, -R25.reuse ;  /* 0x0000000556567223 */ /* 0x180fe20000010819 */
[-CC-:B------:R-:W-:Y:S01]  /*4ac0*/  FFMA.FTZ R88, R88, R5.reuse, -R25.reuse ;  /* 0x0000000558587223 */ /* 0x180fe20000010819 */
[----:B------:R-:W0:Y:S01]  /*4ad0*/  SHFL.BFLY PT, R68, R21, 0x2, 0x1f ;  /* 0x0c401f0015447f89 */ /* 0x000e2200000e0000 */
[-CC-:B------:R-:W-:Y:S01]  /*4ae0*/  FFMA.FTZ R90, R90, R5.reuse, -R25.reuse ;  /* 0x000000055a5a7223 */ /* 0x180fe20000010819 */
[----:B------:R-:W1:Y:S01]  /*4af0*/  MUFU.EX2 R9, R9 ;  /* 0x0000000900097308 */ /* 0x000e620000000800 */
[-CC-:B------:R-:W-:Y:S01]  /*4b00*/  FFMA.FTZ R92, R92, R5.reuse, -R25.reuse ;  /* 0x000000055c5c7223 */ /* 0x180fe20000010819 */
[-CC-:B------:R-:W-:Y:S01]  /*4b10*/  FFMA.FTZ R94, R94, R5.reuse, -R25.reuse ;  /* 0x000000055e5e7223 */ /* 0x180fe20000010819 */
[-CC-:B------:R-:W-:Y:S01]  /*4b20*/  FFMA.FTZ R96, R96, R5.reuse, -R25.reuse ;  /* 0x0000000560607223 */ /* 0x180fe20000010819 */
[-CC-:B------:R-:W-:Y:S01]  /*4b30*/  FFMA.FTZ R98, R98, R5.reuse, -R25.reuse ;  /* 0x0000000562627223 */ /* 0x180fe20000010819 */
[-CC-:B------:R-:W-:Y:S01]  /*4b40*/  FFMA.FTZ R100, R100, R5.reuse, -R25.reuse ;  /* 0x0000000564647223 */ /* 0x180fe20000010819 */
[-CC-:B------:R-:W-:Y:S01]  /*4b50*/  FFMA.FTZ R102, R102, R5.reuse, -R25.reuse ;  /* 0x0000000566667223 */ /* 0x180fe20000010819 */
[-CC-:B------:R-:W-:Y:S01]  /*4b60*/  FFMA.FTZ R104, R104, R5.reuse, -R25.reuse ;  /* 0x0000000568687223 */ /* 0x180fe20000010819 */
[----:B------:R-:W2:Y:S01]  /*4b70*/  MUFU.EX2 R202, R202 ;  /* 0x000000ca00ca7308 */ /* 0x000ea20000000800 */
[-CC-:B------:R-:W-:Y:S01]  /*4b80*/  FFMA.FTZ R106, R106, R5.reuse, -R25.reuse ;  /* 0x000000056a6a7223 */ /* 0x180fe20000010819 */
[-CC-:B------:R-:W-:Y:S01]  /*4b90*/  FFMA.FTZ R108, R108, R5.reuse, -R25.reuse ;  /* 0x000000056c6c7223 */ /* 0x180fe20000010819 */
[-CC-:B------:R-:W-:Y:S01]  /*4ba0*/  FFMA.FTZ R66, R66, R5.reuse, -R25.reuse ;  /* 0x0000000542427223 */ /* 0x180fe20000010819 */
[----:B------:R-:W-:Y:S01]  /*4bb0*/  FFMA.FTZ R25, R110, R5, -R25 ;  /* 0x000000056e197223 */ /* 0x000fe20000010819 */
[----:B------:R-:W-:Y:S01]  /*4bc0*/  MOV R110, R119 ;  /* 0x00000077006e7202 */ /* 0x000fe20000000f00 */
[----:B------:R-:W-:-:S02]  /*4bd0*/  IMAD.MOV.U32 R80, RZ, RZ, R119 ;  /* 0x000000ffff507224 */ /* 0x000fc400078e0077 */
[----:B------:R3:W5:Y:S01]  /*4be0*/  MUFU.EX2 R11, R70 ;  /* 0x00000046000b7308 */ /* 0x0007620000000800 */
[--C-:B------:R-:W-:Y:S02]  /*4bf0*/  IMAD.MOV.U32 R76, RZ, RZ, R119.reuse ;  /* 0x000000ffff4c7224 */ /* 0x100fe400078e0077 */
[--C-:B------:R-:W-:Y:S02]  /*4c00*/  IMAD.MOV.U32 R73, RZ, RZ, R119.reuse ;  /* 0x000000ffff497224 */ /* 0x100fe400078e0077 */
[--C-:B------:R-:W-:Y:S01]  /*4c10*/  IMAD.MOV.U32 R72, RZ, RZ, R119.reuse ;  /* 0x000000ffff487224 */ /* 0x100fe200078e0077 */
[----:B0-----:R-:W-:Y:S02]  /*4c20*/  FMNMX.FTZ R68, R21, R68, !PT ;  /* 0x0000004415447209 */ /* 0x001fe40007810000 */
[----:B------:R-:W0:Y:S01]  /*4c30*/  MUFU.EX2 R196, R196 ;  /* 0x000000c400c47308 */ /* 0x000e220000000800 */
[--C-:B---3--:R-:W-:Y:S02]  /*4c40*/  IMAD.MOV.U32 R70, RZ, RZ, R119.reuse ;  /* 0x000000ffff467224 */ /* 0x108fe400078e0077 */
[----:B------:R-:W3:Y:S05]  /*4c50*/  SHFL.BFLY PT, R21, R68, 0x1, 0x1f ;  /* 0x0c201f0044157f89 */ /* 0x000eea00000e0000 */
[----:B------:R4:W-:Y:S08]  /*4c60*/  MUFU.EX2 R13, R74 ;  /* 0x0000004a000d7308 */ /* 0x0009f00000000800 */
[----:B------:R-:W-:Y:S01]  /*4c70*/  MUFU.EX2 R198, R198 ;  /* 0x000000c600c67308 */ /* 0x000fe20000000800 */
[----:B----4-:R-:W-:-:S07]  /*4c80*/  IMAD.MOV.U32 R74, RZ, RZ, R119 ;  /* 0x000000ffff4a7224 */ /* 0x010fce00078e0077 */
[----:B------:R4:W-:Y:S01]  /*4c90*/  MUFU.EX2 R15, R78 ;  /* 0x0000004e000f7308 */ /* 0x0009e20000000800 */
[----:B---3--:R-:W-:Y:S02]  /*4ca0*/  FMNMX.FTZ R8, R68, R21, !PT ;  /* 0x0000001544087209 */ /* 0x008fe40007810000 */
[----:B------:R-:W-:Y:S02]  /*4cb0*/  MOV R68, R119 ;  /* 0x0000007700447202 */ /* 0x000fe40000000f00 */
[C---:B------:R-:W-:Y:S01]  /*4cc0*/  FSETP.NEU.FTZ.AND P2, PT, R8.reuse, -INF , PT ;  /* 0xff8000000800780b */ /* 0x040fe20003f5d000 */
[----:B------:R-:W-:Y:S02]  /*4cd0*/  FMUL.FTZ R43, R8, R5 ;  /* 0x00000005082b7220 */ /* 0x000fe40000410000 */
[----:B------:R-:W-:Y:S01]  /*4ce0*/  MUFU.EX2 R192, R192 ;  /* 0x000000c000c07308 */ /* 0x000fe20000000800 */
[----:B----4-:R-:W-:Y:S02]  /*4cf0*/  IMAD.MOV.U32 R78, RZ, RZ, R119 ;  /* 0x000000ffff4e7224 */ /* 0x010fe400078e0077 */
[----:B------:R-:W-:-:S02]  /*4d00*/  FSEL R43, R43, RZ, P2 ;  /* 0x000000ff2b2b7208 */ /* 0x000fc40001000000 */
[----:B------:R-:W-:Y:S01]  /*4d10*/  ISETP.GE.AND P2, PT, R81, 0x71, PT ;  /* 0x000000715100780c */ /* 0x000fe20003f46270 */
[----:B------:R-:W-:Y:S02]  /*4d20*/  IMAD.MOV.U32 R81, RZ, RZ, R119 ;  /* 0x000000ffff517224 */ /* 0x000fe400078e0077 */
[----:B------:R-:W-:Y:S01]  /*4d30*/  MUFU.EX2 R29, R82 ;  /* 0x00000052001d7308 */ /* 0x000fe20000000800 */
[-CC-:B------:R-:W-:Y:S01]  /*4d40*/  FFMA.FTZ R2, R2, R5.reuse, -R43.reuse ;  /* 0x0000000502027223 */ /* 0x180fe2000001082b */
[-CC-:B------:R-:W-:Y:S01]  /*4d50*/  FFMA.FTZ R3, R3, R5.reuse, -R43.reuse ;  /* 0x0000000503037223 */ /* 0x180fe2000001082b */
[-CC-:B------:R-:W-:Y:S01]  /*4d60*/  FFMA.FTZ R6, R6, R5.reuse, -R43.reuse ;  /* 0x0000000506067223 */ /* 0x180fe2000001082b */
[-CC-:B------:R-:W-:Y:S01]  /*4d70*/  FFMA.FTZ R10, R10, R5.reuse, -R43.reuse ;  /* 0x000000050a0a7223 */ /* 0x180fe2000001082b */
[-CC-:B------:R-:W-:Y:S01]  /*4d80*/  FFMA.FTZ R12, R12, R5.reuse, -R43.reuse ;  /* 0x000000050c0c7223 */ /* 0x180fe2000001082b */
[-CC-:B------:R-:W-:Y:S01]  /*4d90*/  FFMA.FTZ R14, R14, R5.reuse, -R43.reuse ;  /* 0x000000050e0e7223 */ /* 0x180fe2000001082b */
[-CC-:B------:R-:W-:Y:S01]  /*4da0*/  FFMA.FTZ R20, R20, R5.reuse, -R43.reuse ;  /* 0x0000000514147223 */ /* 0x180fe2000001082b */
        /* <DEDUP_REMOVED lines=8> */
[----:B------:R1:W3:Y:S01]  /*4e30*/  MUFU.EX2 R201, R3 ;  /* 0x0000000300c97308 */ /* 0x0002e20000000800 */
[-CC-:B------:R-:W-:Y:S01]  /*4e40*/  FFMA.FTZ R48, R48, R5.reuse, -R43.reuse ;  /* 0x0000000530307223 */ /* 0x180fe2000001082b */
[-CC-:B------:R-:W-:Y:S01]  /*4e50*/  FFMA.FTZ R38, R38, R5.reuse, -R43.reuse ;  /* 0x0000000526267223 */ /* 0x180fe2000001082b */
[-CC-:B------:R-:W-:Y:S01]  /*4e60*/  FFMA.FTZ R24, R24, R5.reuse, -R43.reuse ;  /* 0x0000000518187223 */ /* 0x180fe2000001082b */
[-CC-:B------:R-:W-:Y:S01]  /*4e70*/  FFMA.FTZ R50, R50, R5.reuse, -R43.reuse ;  /* 0x0000000532327223 */ /* 0x180fe2000001082b */
[-CC-:B------:R-:W-:Y:S01]  /*4e80*/  FFMA.FTZ R28, R28, R5.reuse, -R43.reuse ;  /* 0x000000051c1c7223 */ /* 0x180fe2000001082b */
[-CC-:B------:R-:W-:Y:S01]  /*4e90*/  FFMA.FTZ R52, R52, R5.reuse, -R43.reuse ;  /* 0x0000000534347223 */ /* 0x180fe2000001082b */
[-C--:B------:R-:W-:Y:S01]  /*4ea0*/  FFMA.FTZ R54, R54, R5.reuse, -R43 ;  /* 0x0000000536367223 */ /* 0x080fe2000001082b */
[----:B------:R-:W4:Y:S01]  /*4eb0*/  MUFU.EX2 R6, R6 ;  /* 0x0000000600067308 */ /* 0x000f220000000800 */
[----:B-1----:R-:W-:Y:S01]  /*4ec0*/  FADD.FTZ R3, R200, R9 ;  /* 0x00000009c8037221 */ /* 0x002fe20000010000 */
[----:B------:R-:W-:Y:S01]  /*4ed0*/  F2FP.F16.F32.PACK_AB R200, R9, R200 ;  /* 0x000000c809c8723e */ /* 0x000fe200000000ff */
[-CC-:B------:R-:W-:Y:S01]  /*4ee0*/  FFMA.FTZ R56, R56, R5.reuse, -R43.reuse ;  /* 0x0000000538387223 */ /* 0x180fe2000001082b */
[-CC-:B------:R-:W-:Y:S01]  /*4ef0*/  FFMA.FTZ R58, R58, R5.reuse, -R43.reuse ;  /* 0x000000053a3a7223 */ /* 0x180fe2000001082b */
[-CC-:B------:R-:W-:Y:S01]  /*4f00*/  FFMA.FTZ R60, R60, R5.reuse, -R43.reuse ;  /* 0x000000053c3c7223 */ /* 0x180fe2000001082b */
[-CC-:B------:R-:W-:Y:S01]  /*4f10*/  FFMA.FTZ R26, R26, R5.reuse, -R43.reuse ;  /* 0x000000051a1a7223 */ /* 0x180fe2000001082b */
[-CC-:B------:R-:W-:Y:S01]  /*4f20*/  FFMA.FTZ R62, R62, R5.reuse, -R43.reuse ;  /* 0x000000053e3e7223 */ /* 0x180fe2000001082b */
[----:B------:R2:W1:Y:S01]  /*4f30*/  MUFU.EX2 R203, R10 ;  /* 0x0000000a00cb7308 */ /* 0x0004620000000800 */
[-CC-:B------:R-:W-:Y:S01]  /*4f40*/  FFMA.FTZ R30, R30, R5.reuse, -R43.reuse ;  /* 0x000000051e1e7223 */ /* 0x180fe2000001082b */
[----:B------:R-:W-:Y:S01]  /*4f50*/  FFMA.FTZ R43, R64, R5, -R43 ;  /* 0x00000005402b7223 */ /* 0x000fe2000001082b */
[----:B------:R-:W-:Y:S01]  /*4f60*/  MOV R82, R119 ;  /* 0x0000007700527202 */ /* 0x000fe20000000f00 */
[----:B------:R-:W-:-:S04]  /*4f70*/  IMAD.MOV.U32 R64, RZ, RZ, R119 ;  /* 0x000000ffff407224 */ /* 0x000fc800078e0077 */
[----:B------:R-:W1:Y:S01]  /*4f80*/  MUFU.EX2 R12, R12 ;  /* 0x0000000c000c7308 */ /* 0x000e620000000800 */
[----:B--2---:R-:W-:Y:S01]  /*4f90*/  FADD.FTZ R10, R202, R3 ;  /* 0x00000003ca0a7221 */ /* 0x004fe20000010000 */
[----:B-----5:R-:W-:-:S03]  /*4fa0*/  F2FP.F16.F32.PACK_AB R202, R11, R202 ;  /* 0x000000ca0bca723e */ /* 0x020fc600000000ff */
[----:B------:R-:W-:-:S03]  /*4fb0*/  FADD.FTZ R3, R11, R10 ;  /* 0x0000000a0b037221 */ /* 0x000fc60000010000 */
[----:B------:R2:W5:Y:S01]  /*4fc0*/  MUFU.EX2 R197, R14 ;  /* 0x0000000e00c57308 */ /* 0x0005620000000800 */
[----:B0-----:R-:W-:Y:S01]  /*4fd0*/  FADD.FTZ R10, R196, R3 ;  /* 0x00000003c40a7221 */ /* 0x001fe20000010000 */
[----:B---3--:R-:W-:Y:S01]  /*4fe0*/  FADD.FTZ R3, R2, R201 ;  /* 0x000000c902037221 */ /* 0x008fe20000010000 */
[----:B------:R-:W-:Y:S02]  /*4ff0*/  F2FP.F16.F32.PACK_AB R201, R201, R2 ;  /* 0x00000002c9c9723e */ /* 0x000fe400000000ff */
[C---:B------:R-:W-:Y:S01]  /*5000*/  FADD.FTZ R45, R13.reuse, R10 ;  /* 0x0000000a0d2d7221 */ /* 0x040fe20000010000 */
[----:B----4-:R-:W-:Y:S01]  /*5010*/  FADD.FTZ R10, R6, R3 ;  /* 0x00000003060a7221 */ /* 0x010fe20000010000 */
[----:B------:R-:W-:Y:S01]  /*5020*/  F2FP.F16.F32.PACK_AB R196, R13, R196 ;  /* 0x000000c40dc4723e */ /* 0x000fe200000000ff */
[----:B------:R-:W0:Y:S01]  /*5030*/  MUFU.EX2 R20, R20 ;  /* 0x0000001400147308 */ /* 0x000e220000000800 */
[----:B--2---:R-:W-:Y:S01]  /*5040*/  FADD.FTZ R14, R198, R45 ;  /* 0x0000002dc60e7221 */ /* 0x004fe20000010000 */
[C---:B-1----:R-:W-:Y:S01]  /*5050*/  FADD.FTZ R3, R203.reuse, R10 ;  /* 0x0000000acb037221 */ /* 0x042fe20000010000 */
[----:B------:R-:W-:Y:S01]  /*5060*/  F2FP.F16.F32.PACK_AB R203, R203, R6 ;  /* 0x00000006cbcb723e */ /* 0x000fe200000000ff */
[----:B------:R-:W-:-:S02]  /*5070*/  IMAD.MOV.U32 R6, RZ, RZ, 0x3f800000 ;  /* 0x3f800000ff067424 */ /* 0x000fc400078e00ff */
[C---:B------:R-:W-:Y:S01]  /*5080*/  FADD.FTZ R45, R15.reuse, R14 ;  /* 0x0000000e0f2d7221 */ /* 0x040fe20000010000 */
[----:B------:R-:W-:Y:S01]  /*5090*/  FADD.FTZ R10, R12, R3 ;  /* 0x000000030c0a7221 */ /* 0x000fe20000010000 */
[----:B------:R-:W-:Y:S01]  /*50a0*/  F2FP.F16.F32.PACK_AB R198, R15, R198 ;  /* 0x000000c60fc6723e */ /* 0x000fe200000000ff */
[----:B------:R-:W1:Y:S01]  /*50b0*/  MUFU.EX2 R33, R33 ;  /* 0x0000002100217308 */ /* 0x000e620000000800 */
[----:B------:R-:W-:Y:S01]  /*50c0*/  FADD.FTZ R14, R192, R45 ;  /* 0x0000002dc00e7221 */ /* 0x000fe20000010000 */
[----:B-----5:R-:W-:Y:S01]  /*50d0*/  FADD.FTZ R3, R197, R10 ;  /* 0x0000000ac5037221 */ /* 0x020fe20000010000 */
[C---:B------:R-:W-:Y:S02]  /*50e0*/  F2FP.F16.F32.PACK_AB R192, R29.reuse, R192 ;  /* 0x000000c01dc0723e */ /* 0x040fe400000000ff */
[----:B------:R-:W-:Y:S01]  /*50f0*/  FADD.FTZ R14, R29, R14 ;  /* 0x0000000e1d0e7221 */ /* 0x000fe20000010000 */
[----:B------:R-:W-:Y:S01]  /*5100*/  F2FP.F16.F32.PACK_AB R197, R197, R12 ;  /* 0x0000000cc5c5723e */ /* 0x000fe200000000ff */
[----:B------:R-:W-:Y:S01]  /*5110*/  IMAD.MOV.U32 R29, RZ, RZ, R119 ;  /* 0x000000ffff1d7224 */ /* 0x000fe200078e0077 */
[----:B------:R2:W3:Y:S01]  /*5120*/  MUFU.EX2 R199, R40 ;  /* 0x0000002800c77308 */ /* 0x0004e20000000800 */
[----:B0-----:R-:W-:-:S07]  /*5130*/  FADD.FTZ R10, R20, R3 ;  /* 0x00000003140a7221 */ /* 0x001fce0000010000 */
[----:B------:R-:W0:Y:S01]  /*5140*/  MUFU.EX2 R194, R35 ;  /* 0x0000002300c27308 */ /* 0x000e220000000800 */
[----:B-1----:R-:W-:Y:S01]  /*5150*/  FADD.FTZ R45, R33, R14 ;  /* 0x0000000e212d7221 */ /* 0x002fe20000010000 */
[----:B--2---:R-:W-:-:S06]  /*5160*/  MOV R40, R119 ;  /* 0x0000007700287202 */ /* 0x004fcc0000000f00 */
[----:B------:R-:W1:Y:S01]  /*5170*/  MUFU.EX2 R32, R32 ;  /* 0x0000002000207308 */ /* 0x000e620000000800 */
[C---:B---3--:R-:W-:Y:S01]  /*5180*/  FADD.FTZ R3, R199.reuse, R10 ;  /* 0x0000000ac7037221 */ /* 0x048fe20000010000 */
[----:B------:R-:W-:-:S06]  /*5190*/  F2FP.F16.F32.PACK_AB R199, R199, R20 ;  /* 0x00000014c7c7723e */ /* 0x000fcc00000000ff */
[----:B------:R-:W2:Y:S01]  /*51a0*/  MUFU.EX2 R84, R84 ;  /* 0x0000005400547308 */ /* 0x000ea20000000800 */
[C---:B0-----:R-:W-:Y:S01]  /*51b0*/  FADD.FTZ R45, R194.reuse, R45 ;  /* 0x0000002dc22d7221 */ /* 0x041fe20000010000 */
[----:B------:R-:W-:Y:S02]  /*51c0*/  F2FP.F16.F32.PACK_AB R194, R194, R33 ;  /* 0x00000021c2c2723e */ /* 0x000fe400000000ff */
[----:B------:R-:W-:-:S04]  /*51d0*/  MOV R33, R119 ;  /* 0x0000007700217202 */ /* 0x000fc80000000f00 */
[----:B------:R0:W3:Y:S01]  /*51e0*/  MUFU.EX2 R193, R42 ;  /* 0x0000002a00c17308 */ /* 0x0000e20000000800 */
[----:B-1----:R-:W-:-:S07]  /*51f0*/  FADD.FTZ R10, R32, R3 ;  /* 0x00000003200a7221 */ /* 0x002fce0000010000 */
[----:B------:R1:W4:Y:S01]  /*5200*/  MUFU.EX2 R27, R86 ;  /* 0x00000056001b7308 */ /* 0x0003220000000800 */
[----:B--2---:R-:W-:Y:S01]  /*5210*/  FADD.FTZ R14, R84, R45 ;  /* 0x0000002d540e7221 */ /* 0x004fe20000010000 */
[----:B0-----:R-:W-:-:S06]  /*5220*/  IMAD.MOV.U32 R42, RZ, RZ, R119 ;  /* 0x000000ffff2a7224 */ /* 0x001fcc00078e0077 */
[----:B------:R-:W0:Y:S01]  /*5230*/  MUFU.EX2 R34, R34 ;  /* 0x0000002200227308 */ /* 0x000e220000000800 */
[C---:B---3--:R-:W-:Y:S01]  /*5240*/  FADD.FTZ R3, R193.reuse, R10 ;  /* 0x0000000ac1037221 */ /* 0x048fe20000010000 */
[----:B------:R-:W-:Y:S01]  /*5250*/  F2FP.F16.F32.PACK_AB R193, R193, R32 ;  /* 0x00000020c1c1723e */ /* 0x000fe200000000ff */
[--C-:B-1----:R-:W-:Y:S02]  /*5260*/  IMAD.MOV.U32 R86, RZ, RZ, R119.reuse ;  /* 0x000000ffff567224 */ /* 0x102fe400078e0077 */
[----:B------:R-:W-:-:S03]  /*5270*/  IMAD.MOV.U32 R32, RZ, RZ, R119 ;  /* 0x000000ffff207224 */ /* 0x000fc600078e0077 */
[----:B------:R-:W1:Y:S01]  /*5280*/  MUFU.EX2 R88, R88 ;  /* 0x0000005800587308 */ /* 0x000e620000000800 */
[C---:B----4-:R-:W-:Y:S01]  /*5290*/  FADD.FTZ R45, R27.reuse, R14 ;  /* 0x0000000e1b2d7221 */ /* 0x050fe20000010000 */
[----:B------:R-:W-:Y:S01]  /*52a0*/  F2FP.F16.F32.PACK_AB R188, R27, R84 ;  /* 0x000000541bbc723e */ /* 0x000fe200000000ff */
[--C-:B------:R-:W-:Y:S02]  /*52b0*/  IMAD.MOV.U32 R84, RZ, RZ, R119.reuse ;  /* 0x000000ffff547224 */ /* 0x100fe400078e0077 */
[----:B------:R-:W-:-:S03]  /*52c0*/  IMAD.MOV.U32 R27, RZ, RZ, R119 ;  /* 0x000000ffff1b7224 */ /* 0x000fc600078e0077 */
[----:B------:R2:W3:Y:S01]  /*52d0*/  MUFU.EX2 R195, R44 ;  /* 0x0000002c00c37308 */ /* 0x0004e20000000800 */
[----:B0-----:R-:W-:-:S07]  /*52e0*/  FADD.FTZ R0, R34, R3 ;  /* 0x0000000322007221 */ /* 0x001fce0000010000 */
[----:B------:R0:W4:Y:S01]  /*52f0*/  MUFU.EX2 R31, R90 ;  /* 0x0000005a001f7308 */ /* 0x0001220000000800 */
[----:B-1----:R-:W-:Y:S01]  /*5300*/  FADD.FTZ R10, R88, R45 ;  /* 0x0000002d580a7221 */ /* 0x002fe20000010000 */
[----:B--2---:R-:W-:-:S06]  /*5310*/  IMAD.MOV.U32 R44, RZ, RZ, R119 ;  /* 0x000000ffff2c7224 */ /* 0x004fcc00078e0077 */
[----:B------:R-:W1:Y:S01]  /*5320*/  MUFU.EX2 R36, R36 ;  /* 0x0000002400247308 */ /* 0x000e620000000800 */
[C---:B---3--:R-:W-:Y:S01]  /*5330*/  FADD.FTZ R3, R195.reuse, R0 ;  /* 0x00000000c3037221 */ /* 0x048fe20000010000 */
[----:B------:R-:W-:Y:S01]  /*5340*/  F2FP.F16.F32.PACK_AB R195, R195, R34 ;  /* 0x00000022c3c3723e */ /* 0x000fe200000000ff */
[--C-:B0-----:R-:W-:Y:S02]  /*5350*/  IMAD.MOV.U32 R90, RZ, RZ, R119.reuse ;  /* 0x000000ffff5a7224 */ /* 0x101fe400078e0077 */
[----:B------:R-:W-:-:S03]  /*5360*/  IMAD.MOV.U32 R34, RZ, RZ, R119 ;  /* 0x000000ffff227224 */ /* 0x000fc600078e0077 */
[----:B------:R-:W0:Y:S01]  /*5370*/  MUFU.EX2 R92, R92 ;  /* 0x0000005c005c7308 */ /* 0x000e220000000800 */
[C---:B----4-:R-:W-:Y:S01]  /*5380*/  FADD.FTZ R45, R31.reuse, R10 ;  /* 0x0000000a1f2d7221 */ /* 0x050fe20000010000 */
[----:B------:R-:W-:Y:S01]  /*5390*/  F2FP.F16.F32.PACK_AB R190, R31, R88 ;  /* 0x000000581fbe723e */ /* 0x000fe200000000ff */
[--C-:B------:R-:W-:Y:S02]  /*53a0*/  IMAD.MOV.U32 R88, RZ, RZ, R119.reuse ;  /* 0x000000ffff587224 */ /* 0x100fe400078e0077 */
[----:B------:R-:W-:-:S03]  /*53b0*/  IMAD.MOV.U32 R31, RZ, RZ, R119 ;  /* 0x000000ffff1f7224 */ /* 0x000fc600078e0077 */
[----:B------:R2:W3:Y:S01]  /*53c0*/  MUFU.EX2 R189, R46 ;  /* 0x0000002e00bd7308 */ /* 0x0004e20000000800 */
[----:B-1----:R-:W-:-:S07]  /*53d0*/  FADD.FTZ R0, R36, R3 ;  /* 0x0000000324007221 */ /* 0x002fce0000010000 */
[----:B------:R1:W4:Y:S01]  /*53e0*/  MUFU.EX2 R35, R94 ;  /* 0x0000005e00237308 */ /* 0x0003220000000800 */
[----:B0-----:R-:W-:Y:S01]  /*53f0*/  FADD.FTZ R10, R92, R45 ;  /* 0x0000002d5c0a7221 */ /* 0x001fe20000010000 */
[----:B--2---:R-:W-:-:S06]  /*5400*/  IMAD.MOV.U32 R46, RZ, RZ, R119 ;  /* 0x000000ffff2e7224 */ /* 0x004fcc00078e0077 */
[----:B------:R-:W0:Y:S01]  /*5410*/  MUFU.EX2 R48, R48 ;  /* 0x0000003000307308 */ /* 0x000e220000000800 */
[C---:B---3--:R-:W-:Y:S01]  /*5420*/  FADD.FTZ R3, R189.reuse, R0 ;  /* 0x00000000bd037221 */ /* 0x048fe20000010000 */
[----:B------:R-:W-:Y:S01]  /*5430*/  F2FP.F16.F32.PACK_AB R189, R189, R36 ;  /* 0x00000024bdbd723e */ /* 0x000fe200000000ff */
[--C-:B-1----:R-:W-:Y:S02]  /*5440*/  IMAD.MOV.U32 R94, RZ, RZ, R119.reuse ;  /* 0x000000ffff5e7224 */ /* 0x102fe400078e0077 */
[----:B------:R-:W-:-:S03]  /*5450*/  IMAD.MOV.U32 R36, RZ, RZ, R119 ;  /* 0x000000ffff247224 */ /* 0x000fc600078e0077 */
[----:B------:R1:W2:Y:S01]  /*5460*/  MUFU.EX2 R191, R38 ;  /* 0x0000002600bf7308 */ /* 0x0002a20000000800 */
[C---:B----4-:R-:W-:Y:S01]  /*5470*/  FADD.FTZ R45, R35.reuse, R10 ;  /* 0x0000000a232d7221 */ /* 0x050fe20000010000 */
[----:B------:R-:W-:Y:S01]  /*5480*/  F2FP.F16.F32.PACK_AB R184, R35, R92 ;  /* 0x0000005c23b8723e */ /* 0x000fe200000000ff */
[----:B------:R-:W-:Y:S02]  /*5490*/  IMAD.MOV.U32 R92, RZ, RZ, R119 ;  /* 0x000000ffff5c7224 */ /* 0x000fe400078e0077 */
[----:B------:R-:W-:Y:S01]  /*54a0*/  FADD.FTZ R10, R186, R45 ;  /* 0x0000002dba0a7221 */ /* 0x000fe20000010000 */
[----:B------:R-:W-:Y:S02]  /*54b0*/  IMAD.MOV.U32 R45, RZ, RZ, R119 ;  /* 0x000000ffff2d7224 */ /* 0x000fe400078e0077 */
[----:B------:R3:W4:Y:S01]  /*54c0*/  MUFU.EX2 R37, R96 ;  /* 0x0000006000257308 */ /* 0x0007220000000800 */
[----:B0-----:R-:W-:Y:S01]  /*54d0*/  FADD.FTZ R0, R48, R3 ;  /* 0x0000000330007221 */ /* 0x001fe20000010000 */
[----:B-1----:R-:W-:-:S02]  /*54e0*/  IMAD.MOV.U32 R38, RZ, RZ, R119 ;  /* 0x000000ffff267224 */ /* 0x002fc400078e0077 */
[----:B------:R-:W-:-:S04]  /*54f0*/  IMAD.MOV.U32 R35, RZ, RZ, R119 ;  /* 0x000000ffff237224 */ /* 0x000fc800078e0077 */
[----:B------:R-:W0:Y:S01]  /*5500*/  MUFU.EX2 R24, R24 ;  /* 0x0000001800187308 */ /* 0x000e220000000800 */
[C---:B--2---:R-:W-:Y:S01]  /*5510*/  FADD.FTZ R3, R191.reuse, R0 ;  /* 0x00000000bf037221 */ /* 0x044fe20000010000 */
[----:B------:R-:W-:Y:S01]  /*5520*/  F2FP.F16.F32.PACK_AB R191, R191, R48 ;  /* 0x00000030bfbf723e */ /* 0x000fe200000000ff */
[----:B------:R-:W-:Y:S01]  /*5530*/  IMAD.MOV.U32 R48, RZ, RZ, R119 ;  /* 0x000000ffff307224 */ /* 0x000fe200078e0077 */
[----:B---3--:R-:W-:-:S04]  /*5540*/  MOV R96, R119 ;  /* 0x0000007700607202 */ /* 0x008fc80000000f00 */
[----:B------:R-:W1:Y:S01]  /*5550*/  MUFU.EX2 R98, R98 ;  /* 0x0000006200627308 */ /* 0x000e620000000800 */
[C---:B----4-:R-:W-:Y:S01]  /*5560*/  FADD.FTZ R9, R37.reuse, R10 ;  /* 0x0000000a25097221 */ /* 0x050fe20000010000 */
[----:B------:R-:W-:Y:S01]  /*5570*/  F2FP.F16.F32.PACK_AB R186, R37, R186 ;  /* 0x000000ba25ba723e */ /* 0x000fe200000000ff */
[----:B------:R-:W-:-:S05]  /*5580*/  IMAD.MOV.U32 R37, RZ, RZ, R119 ;  /* 0x000000ffff257224 */ /* 0x000fca00078e0077 */
        /* <DEDUP_REMOVED lines=38> */
[----:B0-----:R-:W-:Y:S01]  /*57f0*/  IMAD.MOV.U32 R108, RZ, RZ, R119 ;  /* 0x000000ffff6c7224 */ /* 0x001fe200078e0077 */
[----:B------:R-:W-:-:S04]  /*5800*/  MOV R54, R119 ;  /* 0x0000007700367202 */ /* 0x000fc80000000f00 */
[----:B------:R-:W0:Y:S01]  /*5810*/  MUFU.EX2 R66, R66 ;  /* 0x0000004200427308 */ /* 0x000e220000000800 */
[C---:B----4-:R-:W-:Y:S01]  /*5820*/  FADD.FTZ R9, R21.reuse, R10 ;  /* 0x0000000a15097221 */ /* 0x050fe20000010000 */
[----:B------:R-:W-:Y:S01]  /*5830*/  F2FP.F16.F32.PACK_AB R176, R21, R106 ;  /* 0x0000006a15b0723e */ /* 0x000fe200000000ff */
[----:B------:R-:W-:-:S05]  /*5840*/  IMAD.MOV.U32 R106, RZ, RZ, R119 ;  /* 0x000000ffff6a7224 */ /* 0x000fca00078e0077 */
[----:B------:R2:W3:Y:S01]  /*5850*/  MUFU.EX2 R183, R60 ;  /* 0x0000003c00b77308 */ /* 0x0004e20000000800 */
[----:B-1----:R-:W-:-:S07]  /*5860*/  FADD.FTZ R0, R58, R3 ;  /* 0x000000033a007221 */ /* 0x002fce0000010000 */
[----:B------:R-:W1:Y:S01]  /*5870*/  MUFU.EX2 R26, R26 ;  /* 0x0000001a001a7308 */ /* 0x000e620000000800 */
[----:B0-----:R-:W-:Y:S01]  /*5880*/  FADD.FTZ R10, R66, R9 ;  /* 0x00000009420a7221 */ /* 0x001fe20000010000 */
[----:B--2---:R-:W-:-:S06]  /*5890*/  IMAD.MOV.U32 R60, RZ, RZ, R119 ;  /* 0x000000ffff3c7224 */ /* 0x004fcc00078e0077 */
[----:B------:R0:W2:Y:S01]  /*58a0*/  MUFU.EX2 R177, R62 ;  /* 0x0000003e00b17308 */ /* 0x0000a20000000800 */
[C---:B---3--:R-:W-:Y:S01]  /*58b0*/  FADD.FTZ R9, R183.reuse, R0 ;  /* 0x00000000b7097221 */ /* 0x048fe20000010000 */
[----:B------:R-:W-:Y:S01]  /*58c0*/  F2FP.F16.F32.PACK_AB R183, R183, R58 ;  /* 0x0000003ab7b7723e */ /* 0x000fe200000000ff */
[----:B------:R-:W-:-:S05]  /*58d0*/  IMAD.MOV.U32 R58, RZ, RZ, R119 ;  /* 0x000000ffff3a7224 */ /* 0x000fca00078e0077 */
[----:B------:R-:W3:Y:S01]  /*58e0*/  MUFU.EX2 R30, R30 ;  /* 0x0000001e001e7308 */ /* 0x000ee20000000800 */
[----:B-1----:R-:W-:Y:S01]  /*58f0*/  FADD.FTZ R0, R26, R9 ;  /* 0x000000091a007221 */ /* 0x002fe20000010000 */
[----:B0-----:R-:W-:-:S06]  /*5900*/  IMAD.MOV.U32 R62, RZ, RZ, R119 ;  /* 0x000000ffff3e7224 */ /* 0x001fcc00078e0077 */
[----:B------:R-:W0:Y:S01]  /*5910*/  MUFU.EX2 R25, R25 ;  /* 0x0000001900197308 */ /* 0x000e220000000800 */
[C---:B--2---:R-:W-:Y:S01]  /*5920*/  FADD.FTZ R9, R177.reuse, R0 ;  /* 0x00000000b1097221 */ /* 0x044fe20000010000 */
[----:B------:R-:W-:Y:S01]  /*5930*/  F2FP.F16.F32.PACK_AB R177, R177, R26 ;  /* 0x0000001ab1b1723e */ /* 0x000fe200000000ff */
[----:B------:R-:W-:Y:S01]  /*5940*/  IMAD.MOV.U32 R0, RZ, RZ, 0x3f800000 ;  /* 0x3f800000ff007424 */ /* 0x000fe200078e00ff */
[----:B------:R-:W-:-:S04]  /*5950*/  MOV R26, R119 ;  /* 0x00000077001a7202 */ /* 0x000fc80000000f00 */
[----:B------:R-:W1:Y:S01]  /*5960*/  MUFU.EX2 R43, R43 ;  /* 0x0000002b002b7308 */ /* 0x000e620000000800 */
[----:B---3--:R-:W-:Y:S01]  /*5970*/  FADD.FTZ R2, R30, R9 ;  /* 0x000000091e027221 */ /* 0x008fe20000010000 */
[C---:B0-----:R-:W-:Y:S01]  /*5980*/  FADD.FTZ R3, R25.reuse, R10 ;  /* 0x0000000a19037221 */ /* 0x041fe20000010000 */
[----:B------:R-:W-:Y:S01]  /*5990*/  F2FP.F16.F32.PACK_AB R178, R25, R66 ;  /* 0x0000004219b2723e */ /* 0x000fe200000000ff */
[--C-:B------:R-:W-:Y:S02]  /*59a0*/  IMAD.MOV.U32 R66, RZ, RZ, R119.reuse ;  /* 0x000000ffff427224 */ /* 0x100fe400078e0077 */
[--C-:B------:R-:W-:Y:S02]  /*59b0*/  IMAD.MOV.U32 R25, RZ, RZ, R119.reuse ;  /* 0x000000ffff197224 */ /* 0x100fe400078e0077 */
[C---:B-1----:R-:W-:Y:S01]  /*59c0*/  FADD.FTZ R2, R43.reuse, R2 ;  /* 0x000000022b027221 */ /* 0x042fe20000010000 */
[----:B------:R-:W-:Y:S01]  /*59d0*/  F2FP.F16.F32.PACK_AB R179, R43, R30 ;  /* 0x0000001e2bb3723e */ /* 0x000fe200000000ff */
[----:B------:R-:W-:-:S02]  /*59e0*/  IMAD.MOV.U32 R43, RZ, RZ, R119 ;  /* 0x000000ffff2b7224 */ /* 0x000fc400078e0077 */
[----:B------:R-:W-:Y:S01]  /*59f0*/  IMAD.MOV.U32 R30, RZ, RZ, R119 ;  /* 0x000000ffff1e7224 */ /* 0x000fe200078e0077 */
[----:B------:R-:W-:Y:S06]  /*5a00*/  @!P2 BRA `(.L_x_15) ;  /* 0x000000440074a947 */ /* 0x000fec0003800000 */
[----:B------:R-:W-:Y:S01]  /*5a10*/  VIADD R11, R120, 0xfffffffe ;  /* 0xfffffffe780b7836 */ /* 0x000fe20000000000 */
[----:B------:R-:W-:Y:S01]  /*5a20*/  CS2R R118, SRZ ;  /* 0x0000000000767805 */ /* 0x000fe2000001ff00 */
[----:B------:R-:W-:Y:S01]  /*5a30*/  IMAD.MOV.U32 R9, RZ, RZ, R8 ;  /* 0x000000ffff097224 */ /* 0x000fe200078e0008 */
[----:B------:R-:W-:Y:S01]  /*5a40*/  CS2R R114, SRZ ;  /* 0x0000000000727805 */ /* 0x000fe2000001ff00 */
[----:B------:R-:W-:Y:S01]  /*5a50*/  IMAD.MOV.U32 R10, RZ, RZ, R7 ;  /* 0x000000ffff0a7224 */ /* 0x000fe200078e0007 */
[----:B------:R-:W-:Y:S01]  /*5a60*/  CS2R R110, SRZ ;  /* 0x00000000006e7805 */ /* 0x000fe2000001ff00 */
[----:B------:R-:W-:Y:S01]  /*5a70*/  IMAD.MOV.U32 R0, RZ, RZ, 0x3f800000 ;  /* 0x3f800000ff007424 */ /* 0x000fe200078e00ff */
[----:B------:R-:W-:Y:S02]  /*5a80*/  CS2R R106, SRZ ;  /* 0x00000000006a7805 */ /* 0x000fe4000001ff00 */
[----:B------:R-:W-:Y:S02]  /*5a90*/  CS2R R102, SRZ ;  /* 0x0000000000667805 */ /* 0x000fe4000001ff00 */
[----:B------:R-:W-:-:S02]  /*5aa0*/  CS2R R98, SRZ ;  /* 0x0000000000627805 */ /* 0x000fc4000001ff00 */
[----:B------:R-:W-:Y:S02]  /*5ab0*/  CS2R R94, SRZ ;  /* 0x00000000005e7805 */ /* 0x000fe4000001ff00 */
[----:B------:R-:W-:Y:S02]  /*5ac0*/  CS2R R90, SRZ ;  /* 0x00000000005a7805 */ /* 0x000fe4000001ff00 */
[----:B------:R-:W-:Y:S02]  /*5ad0*/  CS2R R86, SRZ ;  /* 0x0000000000567805 */ /* 0x000fe4000001ff00 */
        /* <DEDUP_REMOVED lines=38> */
[----:B------:R-:W-:Y:S01]  /*5d40*/  CS2R R24, SRZ ;  /* 0x0000000000187805 */ /* 0x000fe2000001ff00 */
[----:B------:R-:W-:Y:S01]  /*5d50*/  UMOV UR38, UR39 ;  /* 0x0000002700267c82 */ /* 0x000fe20008000000 */
[----:B------:R-:W-:Y:S01]  /*5d60*/  UMOV UR6, UR36 ;  /* 0x0000002400067c82 */ /* 0x000fe20008000000 */
[----:B------:R-:W-:-:S05]  /*5d70*/  ULDC UR5, c[0x0][0x9d8] ;  /* 0x0002760000057ab9 */ /* 0x000fca0000000800 */
.L_x_24:
[----:B------:R-:W-:-:S04]  /*5d80*/  UIADD3 UR4, UR6, 0x1, URZ ;  /* 0x0000000106047890 */ /* 0x000fc8000fffe03f */
[----:B------:R-:W-:-:S04]  /*5d90*/  UISETP.NE.AND UP0, UPT, UR4, 0x2, UPT ;  /* 0x000000020400788c */ /* 0x000fc8000bf05270 */
[----:B------:R-:W-:Y:S02]  /*5da0*/  USEL UR39, URZ, 0x1, UP0 ;  /* 0x000000013f277887 */ /* 0x000fe40008000000 */
[----:B------:R-:W-:Y:S02]  /*5db0*/  USEL UR36, UR4, URZ, UP0 ;  /* 0x0000003f04247287 */ /* 0x000fe40008000000 */
[----:B------:R-:W-:Y:S01]  /*5dc0*/  ULOP3.LUT UR39, UR38, UR39, URZ, 0x3c, !UPT ;  /* 0x0000002726277292 */ /* 0x000fe2000f8e3c3f */
[----:B------:R-:W-:Y:S11]  /*5dd0*/  @!P0 BRA `(.L_x_16) ;  /* 0x0000000000048947 */ /* 0x000ff60003800000 */
[----:B------:R-:W-:Y:S01]  /*5de0*/  BPT.TRAP 0x1 ;  /* 0x000000040000795c */ /* 0x000fe20000300000 */
.L_x_16:
[----:B------:R-:W0:Y:S01]  /*5df0*/  S2UR UR4, SR_CgaCtaId ;  /* 0x00000000000479c3 */ /* 0x000e220000008800 */
[----:B------:R-:W-:Y:S01]  /*5e00*/  UMOV UR37, 0x400 ;  /* 0x0000040000257882 */ /* 0x000fe20000000000 */
[----:B------:R-:W-:-:S04]  /*5e10*/  MOV R5, UR39 ;  /* 0x0000002700057c02 */ /* 0x000fc80008000f00 */
[----:B------:R-:W-:Y:S01]  /*5e20*/  SHF.L.U32 R5, R5, 0x1f, RZ ;  /* 0x0000001f05057819 */ /* 0x000fe200000006ff */
[----:B0-----:R-:W-:-:S04]  /*5e30*/  ULEA UR37, UR4, UR37, 0x18 ;  /* 0x0000002504257291 */ /* 0x001fc8000f8ec03f */
[----:B------:R-:W-:-:S09]  /*5e40*/  ULEA UR7, UR36, UR37, 0x3 ;  /* 0x0000002524077291 */ /* 0x000fd2000f8e183f */
[----:B------:R0:W1:Y:S01]  /*5e50*/  SYNCS.PHASECHK.TRANS64.TRYWAIT P2, [UR7+0x36830], R5 ;  /* 0x03683005ff0075a7 */ /* 0x0000620008040147 */
[----:B------:R-:W-:Y:S05]  /*5e60*/  @!P0 BRA `(.L_x_17) ;  /* 0x0000000000048947 */ /* 0x000fea0003800000 */
[----:B------:R-:W-:Y:S01]  /*5e70*/  BPT.TRAP 0x1 ;  /* 0x000000040000795c */ /* 0x000fe20000300000 */
.L_x_17:
[----:B-1----:R-:W-:Y:S05]  /*5e80*/  @P2 BRA `(.L_x_18) ;  /* 0x0000000000082947 */ /* 0x002fea0003800000 */
[----:B------:R-:W1:Y:S02]  /*5e90*/  SYNCS.PHASECHK.TRANS64.TRYWAIT P2, [UR7+0x36830], R5 ;  /* 0x03683005ff0075a7 */ /* 0x000e640008040147 */
[----:B-1----:R-:W-:Y:S05]  /*5ea0*/  @!P2 BRA `(.L_x_19) ;  /* 0x000000b000b8a947 */ /* 0x002fea0003800000 */
.L_x_18:
[----:B------:R-:W-:Y:S01]  /*5eb0*/  R2UR UR4, R4 ;  /* 0x00000000040472ca */ /* 0x000fe200000e0000 */
[----:B------:R-:W-:Y:S01]  /*5ec0*/  WARPGROUP.ARRIVE ;  /* 0x00000000000079c5 */ /* 0x000fe20000000000 */
[----:B------:R-:W-:Y:S01]  /*5ed0*/  UMOV UR59, 0x40000040 ;  /* 0x40000040003b7882 */ /* 0x000fe20000000000 */
        /* <DEDUP_REMOVED lines=9> */
[-C--:B------:R-:W-:Y:S01]  /*5f70*/  FMUL.FTZ R24, R24, R6.reuse ;  /* 0x0000000618187220 */ /* 0x080fe20000410000 */
[----:B------:R-:W-:Y:S01]  /*5f80*/  UIMAD UR4, UR36, 0xa80, UR4 ;  /* 0x00000a80240478a4 */ /* 0x000fe2000f8e0204 */
[-C--:B------:R-:W-:Y:S01]  /*5f90*/  FMUL.FTZ R25, R25, R6.reuse ;  /* 0x0000000619197220 */ /* 0x080fe20000410000 */
[-C--:B------:R-:W-:Y:S01]  /*5fa0*/  FMUL.FTZ R28, R28, R6.reuse ;  /* 0x000000061c1c7220 */ /* 0x080fe20000410000 */
[-C--:B------:R-:W-:Y:S01]  /*5fb0*/  FMUL.FTZ R29, R29, R6.reuse ;  /* 0x000000061d1d7220 */ /* 0x080fe20000410000 */
[----:B------:R-:W-:Y:S01]  /*5fc0*/  UIADD3 UR10, UR4, 0x80, URZ ;  /* 0x00000080040a7890 */ /* 0x000fe2000fffe03f */
[-C--:B------:R-:W-:Y:S01]  /*5fd0*/  FMUL.FTZ R32, R32, R6.reuse ;  /* 0x0000000620207220 */ /* 0x080fe20000410000 */
[----:B------:R-:W-:Y:S01]  /*5fe0*/  UIADD3 UR11, UR4, 0x100, URZ ;  /* 0x00000100040b7890 */ /* 0x000fe2000fffe03f */
[-C--:B------:R-:W-:Y:S01]  /*5ff0*/  FMUL.FTZ R33, R33, R6.reuse ;  /* 0x0000000621217220 */ /* 0x080fe20000410000 */
[----:B------:R-:W-:Y:S01]  /*6000*/  UMOV UR58, UR4 ;  /* 0x00000004003a7c82 */ /* 0x000fe20008000000 */
[----:B------:R-:W-:Y:S01]  /*6010*/  UIADD3 UR14, UR4, 0x82, URZ ;  /* 0x00000082040e7890 */ /* 0x000fe2000fffe03f */
[----:B------:R-:W-:Y:S01]  /*6020*/  HGMMA.64x16x16.F32 R168, gdesc[UR56], RZ, !UPT, gsb0 ;  /* 0x0020000038a879f0 */ /* 0x000fe2000c0008ff */
[----:B------:R-:W-:Y:S01]  /*6030*/  UMOV UR58, UR10 ;  /* 0x0000000a003a7c82 */ /* 0x000fe20008000000 */
[----:B------:R-:W-:Y:S01]  /*6040*/  UMOV UR59, 0x40000040 ;  /* 0x40000040003b7882 */ /* 0x000fe20000000000 */
[----:B------:R-:W-:Y:S01]  /*6050*/  UIADD3 UR10, UR4, 0x180, URZ ;  /* 0x00000180040a7890 */ /* 0x000fe2000fffe03f */
[-C--:B------:R-:W-:Y:S01]  /*6060*/  FMUL.FTZ R36, R36, R6.reuse ;  /* 0x0000000624247220 */ /* 0x080fe20000410000 */
        /* <DEDUP_REMOVED lines=46> */
[----:B------:R-:W-:Y:S01]  /*6350*/  FMUL.FTZ R109, R109, R6 ;  /* 0x000000066d6d7220 */ /* 0x000fe20000410000 */
[----:B------:R-:W-:-:S02]  /*6360*/  WARPGROUP.DEPBAR.LE gsb0, 0x0 ;  /* 0x00008000000079c5 */ /* 0x000fc40000010000 */
[----:B------:R-:W-:Y:S01]  /*6370*/  WARPGROUP.ARRIVE ;  /* 0x00000000000079c5 */ /* 0x000fe20000000000 */
[-C--:B------:R-:W-:Y:S01]  /*6380*/  FMUL.FTZ R112, R112, R6.reuse ;  /* 0x0000000670707220 */ /* 0x080fe20000410000 */
[-C--:B------:R-:W-:Y:S01]  /*6390*/  FMUL.FTZ R113, R113, R6.reuse ;  /* 0x0000000671717220 */ /* 0x080fe20000410000 */
[-C--:B------:R-:W-:Y:S01]  /*63a0*/  FMUL.FTZ R116, R116, R6.reuse ;  /* 0x0000000674747220 */ /* 0x080fe20000410000 */
[----:B------:R-:W-:Y:S01]  /*63b0*/  FMUL.FTZ R117, R117, R6 ;  /* 0x0000000675757220 */ /* 0x000fe20000410000 */
[-C--:B------:R-:W-:Y:S01]  /*63c0*/  FMUL.FTZ R26, R26, R0.reuse ;  /* 0x000000001a1a7220 */ /* 0x080fe20000410000 */
[----:B------:R-:W-:Y:S01]  /*63d0*/  HGMMA.64x16x16.F32 R160, gdesc[UR56], RZ, !UPT, gsb0 ;  /* 0x0020000038a079f0 */ /* 0x000fe2000c0008ff */
[----:B------:R-:W-:Y:S01]  /*63e0*/  UMOV UR58, UR11 ;  /* 0x0000000b003a7c82 */ /* 0x000fe20008000000 */
[----:B------:R-:W-:Y:S01]  /*63f0*/  UMOV UR59, 0x40000040 ;  /* 0x40000040003b7882 */ /* 0x000fe20000000000 */
        /* <DEDUP_REMOVED lines=49> */
[----:B------:R-:W-:-:S06]  /*6710*/  WARPGROUP.ARRIVE ;  /* 0x00000000000079c5 */ /* 0x000fcc0000000000 */
[----:B------:R-:W-:Y:S01]  /*6720*/  HGMMA.64x16x16.F32 R152, gdesc[UR56], RZ, !UPT, gsb0 ;  /* 0x00200000389879f0 */ /* 0x000fe2000c0008ff */
[----:B------:R-:W-:Y:S01]  /*6730*/  UMOV UR58, UR10 ;  /* 0x0000000a003a7c82 */ /* 0x000fe20008000000 */
[----:B------:R-:W-:Y:S01]  /*6740*/  UMOV UR59, 0x40000040 ;  /* 0x40000040003b7882 */ /* 0x000fe20000000000 */
[----:B------:R-:W-:Y:S01]  /*6750*/  UIADD3 UR10, UR4, 0x280, URZ ;  /* 0x00000280040a7890 */ /* 0x000fe2000fffe03f */
[----:B------:R-:W-:Y:S02]  /*6760*/  WARPGROUP.DEPBAR.LE gsb0, 0x0 ;  /* 0x00008000000079c5 */ /* 0x000fe40000010000 */
        /* <DEDUP_REMOVED lines=16> */
[----:B------:R-:W-:Y:S01]  /*6870*/  UMOV UR11, 0x40000040 ;  /* 0x40000040000b7882 */ /* 0x000fe20000000000 */
[----:B------:R-:W-:Y:S02]  /*6880*/  WARPGROUP.DEPBAR.LE gsb0, 0x0 ;  /* 0x00008000000079c5 */ /* 0x000fe40000010000 */
[----:B------:R-:W-:-:S06]  /*6890*/  WARPGROUP.ARRIVE ;  /* 0x00000000000079c5 */ /* 0x000fcc0000000000 */
[----:B------:R-:W-:Y:S03]  /*68a0*/  HGMMA.64x16x16.F32 R120, gdesc[UR56], RZ, !UPT, gsb0 ;  /* 0x00200000387879f0 */ /* 0x000fe6000c0008ff */
        /* <DEDUP_REMOVED lines=35> */
[----:B------:R-:W-:Y:S01]  /*6ae0*/  UMOV UR15, 0x40000040 ;  /* 0x40000040000f7882 */ /* 0x000fe20000000000 */
[----:B------:R-:W-:Y:S02]  /*6af0*/  WARPGROUP.DEPBAR.LE gsb0, 0x0 ;  /* 0x00008000000079c5 */ /* 0x000fe40000010000 */
[----:B------:R-:W-:-:S06]  /*6b00*/  WARPGROUP.ARRIVE ;  /* 0x00000000000079c5 */ /* 0x000fcc0000000000 */
[----:B------:R-:W-:Y:S01]  /*6b10*/  HGMMA.64x16x16.F32 R120, gdesc[UR8], R120, gsb0 ;  /* 0x00200000087879f0 */ /* 0x000fe20008000878 */
[----:B------:R-:W-:Y:S02]  /*6b20*/  UIADD3 UR10, UR4, 0x84, URZ ;  /* 0x00000084040a7890 */ /* 0x000fe4000fffe03f */
        /* <DEDUP_REMOVED lines=39> */
[----:B------:R-:W-:Y:S03]  /*6da0*/  HGMMA.64x16x16.F32 R120, gdesc[UR12], R120, gsb0 ;  /* 0x002000000c7879f0 */ /* 0x000fe60008000878 */
        /* <DEDUP_REMOVED lines=329> */
[----:B------:R-:W-:Y:S02]  /*8240*/  UIADD3 UR10, UR4, 0x986, URZ ;  /* 0x00000986040a7890 */ /* 0x000fe4000fffe03f */
[----:B------:R-:W-:Y:S01]  /*8250*/  UIADD3 UR4, UR4, 0xa06, URZ ;  /* 0x00000a0604047890 */ /* 0x000fe2000fffe03f */
[----:B------:R-:W-:Y:S02]  /*8260*/  WARPGROUP.DEPBAR.LE gsb0, 0x0 ;  /* 0x00008000000079c5 */ /* 0x000fe40000010000 */
[----:B------:R-:W-:-:S06]  /*8270*/  WARPGROUP.ARRIVE ;  /* 0x00000000000079c5 */ /* 0x000fcc0000000000 */
[----:B------:R-:W-:Y:S01]  /*8280*/  HGMMA.64x16x16.F32 R144, gdesc[UR52], R144, gsb0 ;  /* 0x00200000349079f0 */ /* 0x000fe20008000890 */
[----:B------:R-:W-:Y:S01]  /*8290*/  UMOV UR54, UR11 ;  /* 0x0000000b00367c82 */ /* 0x000fe20008000000 */
[----:B------:R-:W-:Y:S01]  /*82a0*/  UMOV UR55, 0x40000040 ;  /* 0x4000004000377882 */ /* 0x000fe20000000000 */
        /* <DEDUP_REMOVED lines=12> */
[----:B------:R-:W-:Y:S03]  /*8370*/  HGMMA.64x16x16.F32 R120, gdesc[UR52], R120, gsb0 ;  /* 0x00200000347879f0 */ /* 0x000fe60008000878 */
[----:B------:R-:W-:Y:S02]  /*8380*/  WARPGROUP.DEPBAR.LE gsb0, 0x0 ;  /* 0x00008000000079c5 */ /* 0x000fe40000010000 */
[----:B------:R-:W-:Y:S05]  /*8390*/  @!P0 BRA `(.L_x_20) ;  /* 0x0000000000048947 */ /* 0x000fea0003800000 */
[----:B------:R-:W-:Y:S01]  /*83a0*/  BPT.TRAP 0x1 ;  /* 0x000000040000795c */ /* 0x000fe20000300000 */
.L_x_20:
[----:B------:R-:W-:Y:S01]  /*83b0*/  ULEA UR10, UR6, UR37, 0x3 ;  /* 0x00000025060a7291 */ /* 0x000fe2000f8e183f */
[----:B------:R-:W-:-:S05]  /*83c0*/  IMAD.U32 R0, RZ, RZ, UR38 ;  /* 0x00000026ff007e24 */ /* 0x000fca000f8e00ff */
[----:B------:R-:W-:-:S04]  /*83d0*/  SHF.L.U32 R0, R0, 0x1f, RZ ;  /* 0x0000001f00007819 */ /* 0x000fc800000006ff */
[----:B------:R2:W3:Y:S01]  /*83e0*/  SYNCS.PHASECHK.TRANS64.TRYWAIT P2, [UR10+0x36850], R0 ;  /* 0x03685000ff0075a7 */ /* 0x0004e2000804014a */
[----:B------:R-:W-:Y:S05]  /*83f0*/  @!P0 BRA `(.L_x_21) ;  /* 0x0000000000048947 */ /* 0x000fea0003800000 */
[----:B------:R-:W-:Y:S01]  /*8400*/  BPT.TRAP 0x1 ;  /* 0x000000040000795c */ /* 0x000fe20000300000 */
.L_x_21:
[----:B---3--:R-:W-:Y:S05]  /*8410*/  @P2 BRA `(.L_x_22) ;  /* 0x0000000000082947 */ /* 0x008fea0003800000 */
[----:B------:R-:W3:Y:S02]  /*8420*/  SYNCS.PHASECHK.TRANS64.TRYWAIT P2, [UR10+0x36850], R0 ;  /* 0x03685000ff0075a7 */ /* 0x000ee4000804014a */
[----:B---3--:R-:W-:Y:S05]  /*8430*/  @!P2 BRA `(.L_x_23) ;  /* 0x0000008c006ca947 */ /* 0x008fea0003800000 */
.L_x_22:
[----:B------:R-:W-:Y:S01]  /*8440*/  UIADD3 UR37, UR37, 0x400, URZ ;  /* 0x0000040025257890 */ /* 0x000fe2000fffe03f */
[----:B------:R-:W-:Y:S01]  /*8450*/  WARPGROUP.ARRIVE ;  /* 0x00000000000079c5 */ /* 0x000fe20000000000 */
[----:B------:R-:W-:Y:S01]  /*8460*/  UMOV UR15, 0x40000040 ;  /* 0x40000040000f7882 */ /* 0x000fe20000000000 */
[----:B0-2---:R-:W-:Y:S01]  /*8470*/  FMUL.FTZ R0, R168, UR5 ;  /* 0x00000005a8007c20 */ /* 0x005fe20008410000 */
[----:B------:R-:W-:Y:S01]  /*8480*/  USHF.R.U32.HI UR37, URZ, 0x4, UR37 ;  /* 0x000000043f257899 */ /* 0x000fe20008011625 */
[----:B-1----:R-:W-:Y:S01]  /*8490*/  FMUL.FTZ R8, R169, UR5 ;  /* 0x00000005a9087c20 */ /* 0x002fe20008410000 */
[----:B------:R-:W-:Y:S01]  /*84a0*/  FMUL.FTZ R20, R172, UR5 ;  /* 0x00000005ac147c20 */ /* 0x000fe20008410000 */
[----:B------:R-:W-:Y:S01]  /*84b0*/  FMUL.FTZ R12, R170, UR5 ;  /* 0x00000005aa0c7c20 */ /* 0x000fe20008410000 */
[----:B------:R-:W-:Y:S01]  /*84c0*/  ULOP3.LUT UR37, UR37, 0x3fff, URZ, 0xc0, !UPT ;  /* 0x00003fff25257892 */ /* 0x000fe2000f8ec03f */
[----:B------:R-:W0:Y:S01]  /*84d0*/  MUFU.TANH R0, R0 ;  /* 0x0000000000007308 */ /* 0x000e220000002400 */
[----:B------:R-:W-:Y:S01]  /*84e0*/  FMUL.FTZ R170, R173, UR5 ;  /* 0x00000005adaa7c20 */ /* 0x000fe20008410000 */
[----:B------:R-:W-:Y:S01]  /*84f0*/  FMUL.FTZ R168, R174, UR5 ;  /* 0x00000005aea87c20 */ /* 0x000fe20008410000 */
[----:B------:R-:W-:Y:S01]  /*8500*/  ULOP3.LUT UR4, UR37, 0x3800000, URZ, 0xfc, !UPT ;  /* 0x0380000025047892 */ /* 0x000fe2000f8efc3f */
[----:B------:R-:W-:Y:S01]  /*8510*/  FMUL.FTZ R174, R160, UR5 ;  /* 0x00000005a0ae7c20 */ /* 0x000fe20008410000 */
[----:B------:R-:W-:Y:S01]  /*8520*/  FMUL.FTZ R218, R153, UR5 ;  /* 0x0000000599da7c20 */ /* 0x000fe20008410000 */
[----:B------:R-:W-:Y:S01]  /*8530*/  FMUL.FTZ R222, R144, UR5 ;  /* 0x0000000590de7c20 */ /* 0x000fe20008410000 */
[----:B------:R-:W-:Y:S01]  /*8540*/  UIMAD UR4, UR6, 0xa80, UR4 ;  /* 0x00000a80060478a4 */ /* 0x000fe2000f8e0204 */
[----:B------:R-:W1:Y:S01]  /*8550*/  MUFU.TANH R8, R8 ;  /* 0x0000000800087308 */ /* 0x000e620000002400 */
[----:B------:R-:W-:Y:S01]  /*8560*/  FMUL.FTZ R220, R145, UR5 ;  /* 0x0000000591dc7c20 */ /* 0x000fe20008410000 */
[----:B------:R-:W-:Y:S01]  /*8570*/  FMUL.FTZ R226, R148, UR5 ;  /* 0x0000000594e27c20 */ /* 0x000fe20008410000 */
[----:B------:R-:W-:Y:S01]  /*8580*/  UIADD3 UR6, UR4, 0x80, URZ ;  /* 0x0000008004067890 */ /* 0x000fe2000fffe03f */
[----:B------:R-:W-:Y:S01]  /*8590*/  FMUL.FTZ R224, R149, UR5 ;  /* 0x0000000595e07c20 */ /* 0x000fe20008410000 */
[----:B------:R-:W-:Y:S01]  /*85a0*/  FMUL.FTZ R230, R136, UR5 ;  /* 0x0000000588e67c20 */ /* 0x000fe20008410000 */
[----:B------:R-:W-:Y:S01]  /*85b0*/  UMOV UR14, UR4 ;  /* 0x00000004000e7c82 */ /* 0x000fe20008000000 */
[----:B------:R-:W-:Y:S01]  /*85c0*/  FMUL.FTZ R136, R137, UR5 ;  /* 0x0000000589887c20 */ /* 0x000fe20008410000 */
[----:B------:R-:W-:Y:S01]  /*85d0*/  HGMMA.64x192x16.F32 R24, R200, gdesc[UR12].tnspB, R24, gsb0 ;  /* 0x42e0000cc8187df0 */ /* 0x000fe20008000818 */
[----:B------:R-:W-:Y:S01]  /*85e0*/  UMOV UR15, 0x40000040 ;  /* 0x40000040000f7882 */ /* 0x000fe20000000000 */
[----:B------:R-:W-:Y:S01]  /*85f0*/  UMOV UR14, UR6 ;  /* 0x00000006000e7c82 */ /* 0x000fe20008000000 */
[----:B------:R-:W-:Y:S01]  /*8600*/  UIADD3 UR6, UR4, 0x100, URZ ;  /* 0x0000010004067890 */ /* 0x000fe2000fffe03f */
[----:B------:R-:W2:Y:S01]  /*8610*/  MUFU.TANH R20, R20 ;  /* 0x0000001400147308 */ /* 0x000ea20000002400 */
[----:B0-----:R-:W-:Y:S01]  /*8620*/  FMNMX.FTZ R5, R0, R10, !PT ;  /* 0x0000000a00057209 */ /* 0x001fe20007810000 */
[----:B------:R-:W-:Y:S01]  /*8630*/  FMUL.FTZ R148, R150, UR5 ;  /* 0x0000000596947c20 */ /* 0x000fe20008410000 */
[----:B------:R-:W-:Y:S01]  /*8640*/  FMUL.FTZ R150, R140, UR5 ;  /* 0x000000058c967c20 */ /* 0x000fe20008410000 */
[----:B------:R-:W-:Y:S01]  /*8650*/  FMUL.FTZ R228, R141, UR5 ;  /* 0x000000058de47c20 */ /* 0x000fe20008410000 */
[----:B-1----:R-:W-:Y:S01]  /*8660*/  FMNMX.FTZ R5, R8, R5, !PT ;  /* 0x0000000508057209 */ /* 0x002fe20007810000 */
[----:B------:R-:W-:Y:S01]  /*8670*/  FMUL.FTZ R232, R128, UR5 ;  /* 0x0000000580e87c20 */ /* 0x000fe20008410000 */
[----:B------:R-:W-:Y:S01]  /*8680*/  FMUL.FTZ R14, R171, UR5 ;  /* 0x00000005ab0e7c20 */ /* 0x000fe20008410000 */
[----:B------:R-:W0:Y:S01]  /*8690*/  MUFU.TANH R170, R170 ;  /* 0x000000aa00aa7308 */ /* 0x000e220000002400 */
[----:B------:R-:W-:Y:S01]  /*86a0*/  FMUL.FTZ R140, R129, UR5 ;  /* 0x00000005818c7c20 */ /* 0x000fe20008410000 */
[----:B------:R-:W-:Y:S01]  /*86b0*/  FMUL.FTZ R128, R132, UR5 ;  /* 0x0000000584807c20 */ /* 0x000fe20008410000 */
[----:B------:R-:W-:Y:S01]  /*86c0*/  FMUL.FTZ R172, R175, UR5 ;  /* 0x00000005afac7c20 */ /* 0x000fe20008410000 */
[----:B------:R-:W-:Y:S01]  /*86d0*/  FMUL.FTZ R132, R133, UR5 ;  /* 0x0000000585847c20 */ /* 0x000fe20008410000 */
[----:B------:R-:W-:Y:S01]  /*86e0*/  FMUL.FTZ R160, R162, UR5 ;  /* 0x00000005a2a07c20 */ /* 0x000fe20008410000 */
[----:B------:R-:W-:Y:S01]  /*86f0*/  FMUL.FTZ R120, R120, UR5 ;  /* 0x0000000578787c20 */ /* 0x000fe20008410000 */
[----:B------:R-:W-:Y:S01]  /*8700*/  FMUL.FTZ R162, R163, UR5 ;  /* 0x00000005a3a27c20 */ /* 0x000fe20008410000 */
[----:B------:R-:W1:Y:S01]  /*8710*/  MUFU.TANH R174, R174 ;  /* 0x000000ae00ae7308 */ /* 0x000e620000002400 */
[----:B--2---:R-:W-:Y:S01]  /*8720*/  FMNMX.FTZ R5, R20, R5, !PT ;  /* 0x0000000514057209 */ /* 0x004fe20007810000 */
[----:B------:R-:W-:Y:S01]  /*8730*/  FMUL.FTZ R141, R121, UR5 ;  /* 0x00000005798d7c20 */ /* 0x000fe20008410000 */
[----:B------:R-:W-:Y:S01]  /*8740*/  FMUL.FTZ R144, R146, UR5 ;  /* 0x0000000592907c20 */ /* 0x000fe20008410000 */
[----:B------:R-:W-:Y:S01]  /*8750*/  FMUL.FTZ R146, R147, UR5 ;  /* 0x0000000593927c20 */ /* 0x000fe20008410000 */
[----:B------:R-:W-:Y:S01]  /*8760*/  FMUL.FTZ R147, R124, UR5 ;  /* 0x000000057c937c20 */ /* 0x000fe20008410000 */
[----:B------:R-:W-:Y:S01]  /*8770*/  FMUL.FTZ R145, R125, UR5 ;  /* 0x000000057d917c20 */ /* 0x000fe20008410000 */
[----:B------:R-:W-:Y:S01]  /*8780*/  FMUL.FTZ R124, R151, UR5 ;  /* 0x00000005977c7c20 */ /* 0x000fe20008410000 */
[----:B------:R-:W-:Y:S01]  /*8790*/  MUFU.TANH R218, R218 ;  /* 0x000000da00da7308 */ /* 0x000fe20000002400 */
[----:B0-----:R-:W-:Y:S01]  /*87a0*/  FMNMX.FTZ R5, R170, R5, !PT ;  /* 0x00000005aa057209 */ /* 0x001fe20007810000 */
[----:B------:R-:W-:Y:S01]  /*87b0*/  FMUL.FTZ R138, R138, UR5 ;  /* 0x000000058a8a7c20 */ /* 0x000fe20008410000 */
[----:B------:R-:W-:Y:S01]  /*87c0*/  FMUL.FTZ R142, R142, UR5 ;  /* 0x000000058e8e7c20 */ /* 0x000fe20008410000 */
[----:B------:R-:W-:Y:S01]  /*87d0*/  FMUL.FTZ R130, R130, UR5 ;  /* 0x0000000582827c20 */ /* 0x000fe20008410000 */
[----:B------:R-:W-:Y:S01]  /*87e0*/  FMUL.FTZ R234, R131, UR5 ;  /* 0x0000000583ea7c20 */ /* 0x000fe20008410000 */
[----:B------:R-:W-:Y:S01]  /*87f0*/  FMUL.FTZ R134, R134, UR5 ;  /* 0x0000000586867c20 */ /* 0x000fe20008410000 */
[----:B------:R-:W-:Y:S01]  /*8800*/  FMUL.FTZ R236, R135, UR5 ;  /* 0x0000000587ec7c20 */ /* 0x000fe20008410000 */
[----:B------:R-:W-:Y:S01]  /*8810*/  MUFU.TANH R222, R222 ;  /* 0x000000de00de7308 */ /* 0x000fe20000002400 */
[----:B-1----:R-:W-:Y:S01]  /*8820*/  FMNMX.FTZ R5, R174, R5, !PT ;  /* 0x00000005ae057209 */ /* 0x002fe20007810000 */
[----:B------:R-:W-:Y:S01]  /*8830*/  FMUL.FTZ R122, R122, UR5 ;  /* 0x000000057a7a7c20 */ /* 0x000fe20008410000 */
[----:B------:R-:W-:Y:S01]  /*8840*/  FMUL.FTZ R13, R123, UR5 ;  /* 0x000000057b0d7c20 */ /* 0x000fe20008410000 */
[----:B------:R-:W-:Y:S01]  /*8850*/  FMUL.FTZ R126, R126, UR5 ;  /* 0x000000057e7e7c20 */ /* 0x000fe20008410000 */
[----:B------:R-:W-:Y:S01]  /*8860*/  FMUL.FTZ R15, R127, UR5 ;  /* 0x000000057f0f7c20 */ /* 0x000fe20008410000 */
[C---:B------:R-:W-:Y:S01]  /*8870*/  ISETP.GT.AND P2, PT, R11.reuse, RZ, PT ;  /* 0x000000ff0b00720c */ /* 0x040fe20003f44270 */
[----:B------:R-:W-:Y:S01]  /*8880*/  UMOV UR38, UR39 ;  /* 0x0000002700267c82 */ /* 0x000fe20008000000 */
[----:B------:R-:W-:Y:S01]  /*8890*/  MUFU.TANH R220, R220 ;  /* 0x000000dc00dc7308 */ /* 0x000fe20000002400 */
[----:B------:R-:W-:-:S07]  /*88a0*/  VIADD R11, R11, 0xffffffff ;  /* 0xffffffff0b0b7836 */ /* 0x000fce0000000000 */
[----:B------:R-:W-:Y:S08]  /*88b0*/  MUFU.TANH R226, R226 ;  /* 0x000000e200e27308 */ /* 0x000ff00000002400 */
[----:B------:R-:W-:Y:S08]  /*88c0*/  MUFU.TANH R224, R224 ;  /* 0x000000e000e07308 */ /* 0x000ff00000002400 */
[----:B------:R-:W-:Y:S08]  /*88d0*/  MUFU.TANH R230, R230 ;  /* 0x000000e600e67308 */ /* 0x000ff00000002400 */
[----:B------:R-:W-:Y:S08]  /*88e0*/  MUFU.TANH R136, R136 ;  /* 0x0000008800887308 */ /* 0x000ff00000002400 */
[----:B------:R-:W-:Y:S08]  /*88f0*/  MUFU.TANH R150, R150 ;  /* 0x0000009600967308 */ /* 0x000ff00000002400 */
[----:B------:R-:W-:Y:S08]  /*8900*/  MUFU.TANH R228, R228 ;  /* 0x000000e400e47308 */ /* 0x000ff00000002400 */
[----:B------:R-:W0:Y:S08]  /*8910*/  MUFU.TANH R12, R12 ;  /* 0x0000000c000c7308 */ /* 0x000e300000002400 */
[----:B------:R-:W-:Y:S08]  /*8920*/  MUFU.TANH R232, R232 ;  /* 0x000000e800e87308 */ /* 0x000ff00000002400 */
[----:B------:R-:W1:Y:S01]  /*8930*/  MUFU.TANH R14, R14 ;  /* 0x0000000e000e7308 */ /* 0x000e620000002400 */
[----:B0-----:R-:W-:-:S07]  /*8940*/  FMNMX.FTZ R121, R12, R9, !PT ;  /* 0x000000090c797209 */ /* 0x001fce0007810000 */
[----:B------:R-:W-:Y:S08]  /*8950*/  MUFU.TANH R140, R140 ;  /* 0x0000008c008c7308 */ /* 0x000ff00000002400 */
[----:B------:R-:W0:Y:S01]  /*8960*/  MUFU.TANH R168, R168 ;  /* 0x000000a800a87308 */ /* 0x000e220000002400 */
[----:B-1----:R-:W-:-:S07]  /*8970*/  FMNMX.FTZ R121, R14, R121, !PT ;  /* 0x000000790e797209 */ /* 0x002fce0007810000 */
        /* <DEDUP_REMOVED lines=10> */
[----:B------:R-:W-:Y:S01]  /*8a20*/  MUFU.TANH R147, R147 ;  /* 0x0000009300937308 */ /* 0x000fe20000002400 */
[----:B-1----:R-:W-:-:S07]  /*8a30*/  FMNMX.FTZ R121, R162, R121, !PT ;  /* 0x00000079a2797209 */ /* 0x002fce0007810000 */
[----:B------:R-:W-:Y:S01]  /*8a40*/  MUFU.TANH R145, R145 ;  /* 0x0000009100917308 */ /* 0x000fe20000002400 */
[----:B------:R-:W-:Y:S02]  /*8a50*/  WARPGROUP.DEPBAR.LE gsb0, 0x0 ;  /* 0x00008000000079c5 */ /* 0x000fe40000010000 */
[----:B------:R-:W-:Y:S01]  /*8a60*/  WARPGROUP.ARRIVE ;  /* 0x00000000000079c5 */ /* 0x000fe20000000000 */
[----:B------:R-:W-:Y:S01]  /*8a70*/  FMUL.FTZ R200, R165, UR5 ;  /* 0x00000005a5c87c20 */ /* 0x000fe20008410000 */
[----:B------:R-:W-:Y:S01]  /*8a80*/  FMUL.FTZ R202, R152, UR5 ;  /* 0x0000000598ca7c20 */ /* 0x000fe20008410000 */
[----:B------:R-:W-:Y:S01]  /*8a90*/  FMUL.FTZ R152, R154, UR5 ;  /* 0x000000059a987c20 */ /* 0x000fe20008410000 */
[----:B------:R-:W-:Y:S01]  /*8aa0*/  FMUL.FTZ R154, R155, UR5 ;  /* 0x000000059b9a7c20 */ /* 0x000fe20008410000 */
[----:B------:R-:W-:Y:S01]  /*8ab0*/  MUFU.TANH R144, R144 ;  /* 0x0000009000907308 */ /* 0x000fe20000002400 */
[----:B------:R-:W-:Y:S01]  /*8ac0*/  HGMMA.64x192x16.F32 R24, R196, gdesc[UR12].tnspB, R24, gsb0 ;  /* 0x42e0000cc4187df0 */ /* 0x000fe20008000818 */
[----:B------:R-:W-:Y:S01]  /*8ad0*/  UMOV UR14, UR6 ;  /* 0x00000006000e7c82 */ /* 0x000fe20008000000 */
[----:B------:R-:W-:Y:S01]  /*8ae0*/  UMOV UR15, 0x40000040 ;  /* 0x40000040000f7882 */ /* 0x000fe20000000000 */
[----:B------:R-:W-:-:S04]  /*8af0*/  UIADD3 UR6, UR4, 0x180, URZ ;  /* 0x0000018004067890 */ /* 0x000fc8000fffe03f */
[----:B------:R-:W-:Y:S08]  /*8b00*/  MUFU.TANH R200, R200 ;  /* 0x000000c800c87308 */ /* 0x000ff00000002400 */
        /* <DEDUP_REMOVED lines=15> */
[----:B------:R-:W-:Y:S01]  /*8c00*/  MUFU.TANH R15, R15 ;  /* 0x0000000f000f7308 */ /* 0x000fe20000002400 */
[----:B------:R-:W-:-:S02]  /*8c10*/  WARPGROUP.DEPBAR.LE gsb0, 0x0 ;  /* 0x00008000000079c5 */ /* 0x000fc40000010000 */
[----:B------:R-:W-:Y:S01]  /*8c20*/  WARPGROUP.ARRIVE ;  /* 0x00000000000079c5 */ /* 0x000fe20000000000 */
[----:B------:R-:W-:Y:S01]  /*8c30*/  FMUL.FTZ R196, R161, UR5 ;  /* 0x00000005a1c47c20 */ /* 0x000fe20008410000 */
[----:B------:R-:W-:Y:S01]  /*8c40*/  FMUL.FTZ R198, R164, UR5 ;  /* 0x00000005a4c67c20 */ /* 0x000fe20008410000 */
[----:B------:R-:W-:Y:S01]  /*8c50*/  FMUL.FTZ R164, R166, UR5 ;  /* 0x00000005a6a47c20 */ /* 0x000fe20008410000 */
[----:B------:R-:W-:Y:S02]  /*8c60*/  FMUL.FTZ R166, R167, UR5 ;  /* 0x00000005a7a67c20 */ /* 0x000fe40008410000 */
[----:B------:R-:W-:Y:S01]  /*8c70*/  HGMMA.64x192x16.F32 R24, R192, gdesc[UR12].tnspB, R24, gsb0 ;  /* 0x42e0000cc0187df0 */ /* 0x000fe20008000818 */
[----:B------:R-:W-:Y:S01]  /*8c80*/  UMOV UR14, UR6 ;  /* 0x00000006000e7c82 */ /* 0x000fe20008000000 */
[----:B------:R-:W-:Y:S01]  /*8c90*/  UMOV UR15, 0x40000040 ;  /* 0x40000040000f7882 */ /* 0x000fe20000000000 */
[----:B------:R-:W-:Y:S01]  /*8ca0*/  UIADD3 UR6, UR4, 0x200, URZ ;  /* 0x0000020004067890 */ /* 0x000fe2000fffe03f */
[----:B------:R-:W0:Y:S08]  /*8cb0*/  MUFU.TANH R196, R196 ;  /* 0x000000c400c47308 */ /* 0x000e300000002400 */
[----:B------:R-:W1:Y:S08]  /*8cc0*/  MUFU.TANH R198, R198 ;  /* 0x000000c600c67308 */ /* 0x000e700000002400 */
[----:B------:R-:W2:Y:S01]  /*8cd0*/  MUFU.TANH R164, R164 ;  /* 0x000000a400a47308 */ /* 0x000ea20000002400 */
[----:B0-----:R-:W-:-:S07]  /*8ce0*/  FMNMX.FTZ R5, R196, R5, !PT ;  /* 0x00000005c4057209 */ /* 0x001fce0007810000 */
[----:B------:R-:W0:Y:S01]  /*8cf0*/  MUFU.TANH R166, R166 ;  /* 0x000000a600a67308 */ /* 0x000e220000002400 */
[----:B-1----:R-:W-:-:S04]  /*8d00*/  FMNMX.FTZ R5, R198, R5, !PT ;  /* 0x00000005c6057209 */ /* 0x002fc80007810000 */
[----:B------:R-:W-:-:S04]  /*8d10*/  FMNMX.FTZ R5, R200, R5, !PT ;  /* 0x00000005c8057209 */ /* 0x000fc80007810000 */
[----:B------:R-:W-:Y:S02]  /*8d20*/  FMNMX.FTZ R5, R202, R5, !PT ;  /* 0x00000005ca057209 */ /* 0x000fe40007810000 */
[----:B--2---:R-:W-:Y:S02]  /*8d30*/  FMNMX.FTZ R121, R164, R121, !PT ;  /* 0x00000079a4797209 */ /* 0x004fe40007810000 */
[----:B------:R-:W-:Y:S02]  /*8d40*/  FMNMX.FTZ R5, R218, R5, !PT ;  /* 0x00000005da057209 */ /* 0x000fe40007810000 */
[----:B0-----:R-:W-:-:S04]  /*8d50*/  FMNMX.FTZ R121, R166, R121, !PT ;  /* 0x00000079a6797209 */ /* 0x001fc80007810000 */
[----:B------:R-:W-:-:S04]  /*8d60*/  FMNMX.FTZ R121, R152, R121, !PT ;  /* 0x0000007998797209 */ /* 0x000fc80007810000 */
[----:B------:R-:W-:Y:S01]  /*8d70*/  FMNMX.FTZ R121, R154, R121, !PT ;  /* 0x000000799a797209 */ /* 0x000fe20007810000 */
[----:B------:R-:W-:Y:S02]  /*8d80*/  WARPGROUP.DEPBAR.LE gsb0, 0x0 ;  /* 0x00008000000079c5 */ /* 0x000fe40000010000 */
        /* <DEDUP_REMOVED lines=8> */
[----:B------:R-:W0:Y:S01]  /*8e10*/  MUFU.TANH R194, R194 ;  /* 0x000000c200c27308 */ /* 0x000e220000002400 */
[----:B------:R-:W-:-:S02]  /*8e20*/  UIADD3 UR6, UR4, 0x280, URZ ;  /* 0x0000028004067890 */ /* 0x000fc4000fffe03f */
[----:B------:R-:W-:-:S05]  /*8e30*/  UIADD3 UR4, UR4, 0x300, URZ ;  /* 0x0000030004047890 */ /* 0x000fca000fffe03f */
        /* <DEDUP_REMOVED lines=8> */
[----:B------:R-:W-:-:S04]  /*8ec0*/  FMNMX.FTZ R5, R226, R5, !PT ;  /* 0x00000005e2057209 */ /* 0x000fc80007810000 */
[----:B------:R-:W-:Y:S02]  /*8ed0*/  FMNMX.FTZ R5, R224, R5, !PT ;  /* 0x00000005e0057209 */ /* 0x000fe40007810000 */
[----:B0-----:R-:W-:Y:S02]  /*8ee0*/  FMNMX.FTZ R121, R158, R121, !PT ;  /* 0x000000799e797209 */ /* 0x001fe40007810000 */
[----:B------:R-:W-:Y:S02]  /*8ef0*/  FMNMX.FTZ R5, R230, R5, !PT ;  /* 0x00000005e6057209 */ /* 0x000fe40007810000 */
[----:B------:R-:W-:Y:S02]  /*8f00*/  FMNMX.FTZ R121, R144, R121, !PT ;  /* 0x0000007990797209 */ /* 0x000fe40007810000 */
[----:B------:R-:W-:Y:S02]  /*8f10*/  FMNMX.FTZ R5, R136, R5, !PT ;  /* 0x0000000588057209 */ /* 0x000fe40007810000 */
[----:B------:R-:W-:-:S02]  /*8f20*/  FMNMX.FTZ R121, R146, R121, !PT ;  /* 0x0000007992797209 */ /* 0x000fc40007810000 */
[----:B------:R-:W-:Y:S02]  /*8f30*/  FMNMX.FTZ R5, R150, R5, !PT ;  /* 0x0000000596057209 */ /* 0x000fe40007810000 */
[----:B------:R-:W-:Y:S02]  /*8f40*/  FMNMX.FTZ R121, R148, R121, !PT ;  /* 0x0000007994797209 */ /* 0x000fe40007810000 */
[----:B------:R-:W-:Y:S02]  /*8f50*/  FMNMX.FTZ R5, R228, R5, !PT ;  /* 0x00000005e4057209 */ /* 0x000fe40007810000 */
[----:B------:R-:W-:Y:S02]  /*8f60*/  FMNMX.FTZ R121, R124, R121, !PT ;  /* 0x000000797c797209 */ /* 0x000fe40007810000 */
[----:B------:R-:W-:Y:S02]  /*8f70*/  FMNMX.FTZ R5, R232, R5, !PT ;  /* 0x00000005e8057209 */ /* 0x000fe40007810000 */
[----:B------:R-:W-:-:S02]  /*8f80*/  FMNMX.FTZ R121, R138, R121, !PT ;  /* 0x000000798a797209 */ /* 0x000fc40007810000 */
[----:B------:R-:W-:-:S04]  /*8f90*/  FMNMX.FTZ R5, R140, R5, !PT ;  /* 0x000000058c057209 */ /* 0x000fc80007810000 */
[----:B------:R-:W-:-:S04]  /*8fa0*/  FMNMX.FTZ R5, R128, R5, !PT ;  /* 0x0000000580057209 */ /* 0x000fc80007810000 */
[----:B------:R-:W-:-:S04]  /*8fb0*/  FMNMX.FTZ R5, R132, R5, !PT ;  /* 0x0000000584057209 */ /* 0x000fc80007810000 */
[----:B------:R-:W-:-:S04]  /*8fc0*/  FMNMX.FTZ R6, R120, R5, !PT ;  /* 0x0000000578067209 */ /* 0x000fc80007810000 */
[----:B------:R-:W-:-:S04]  /*8fd0*/  FMNMX.FTZ R6, R141, R6, !PT ;  /* 0x000000068d067209 */ /* 0x000fc80007810000 */
[----:B------:R-:W-:-:S04]  /*8fe0*/  FMNMX.FTZ R6, R147, R6, !PT ;  /* 0x0000000693067209 */ /* 0x000fc80007810000 */
[----:B------:R-:W-:-:S05]  /*8ff0*/  FMNMX.FTZ R6, R145, R6, !PT ;  /* 0x0000000691067209 */ /* 0x000fca0007810000 */
[----:B------:R-:W0:Y:S02]  /*9000*/  SHFL.BFLY PT, R5, R6, 0x2, 0x1f ;  /* 0x0c401f0006057f89 */ /* 0x000e2400000e0000 */
[----:B0-----:R-:W-:Y:S02]  /*9010*/  FMNMX.FTZ R7, R6, R5, !PT ;  /* 0x0000000506077209 */ /* 0x001fe40007810000 */
[----:B------:R-:W0:Y:S03]  /*9020*/  LDC R5, c[0x0][0x988] ;  /* 0x00026200ff057b82 */ /* 0x000e260000000800 */
[----:B------:R-:W1:Y:S02]  /*9030*/  SHFL.BFLY PT, R6, R7, 0x1, 0x1f ;  /* 0x0c201f0007067f89 */ /* 0x000e6400000e0000 */
[----:B-1----:R-:W-:-:S05]  /*9040*/  FMNMX.FTZ R7, R7, R6, !PT ;  /* 0x0000000607077209 */ /* 0x002fca0007810000 */
[C---:B0-----:R-:W-:Y:S01]  /*9050*/  FMUL.FTZ R149, R7.reuse, R5 ;  /* 0x0000000507957220 */ /* 0x041fe20000410000 */
[----:B------:R-:W-:-:S03]  /*9060*/  FADD.FTZ R6, -R7, R10 ;  /* 0x0000000a07067221 */ /* 0x000fc60000010100 */
[-CC-:B------:R-:W-:Y:S01]  /*9070*/  FFMA.FTZ R21, R0, R5.reuse, -R149.reuse ;  /* 0x0000000500157223 */ /* 0x180fe20000010895 */
        /* <DEDUP_REMOVED lines=17> */
[-C--:B------:R-:W-:Y:S01]  /*9190*/  FFMA.FTZ R141, R141, R5.reuse, -R149 ;  /* 0x000000058d8d7223 */ /* 0x080fe20000010895 */
[----:B------:R-:W-:Y:S01]  /*91a0*/  FMUL.FTZ R6, R6, R5 ;  /* 0x0000000506067220 */ /* 0x000fe20000410000 */
[----:B------:R-:W-:Y:S08]  /*91b0*/  MUFU.EX2 R21, R21 ;  /* 0x0000001500157308 */ /* 0x000ff00000000800 */
[----:B------:R-:W0:Y:S08]  /*91c0*/  MUFU.EX2 R6, R6 ;  /* 0x0000000600067308 */ /* 0x000e300000000800 */
[----:B------:R-:W1:Y:S08]  /*91d0*/  MUFU.EX2 R10, R10 ;  /* 0x0000000a000a7308 */ /* 0x000e700000000800 */
[----:B------:R-:W-:Y:S01]  /*91e0*/  MUFU.EX2 R20, R20 ;  /* 0x0000001400147308 */ /* 0x000fe20000000800 */
[----:B0-----:R-:W-:Y:S01]  /*91f0*/  FFMA.FTZ R3, R6, R3, R21 ;  /* 0x0000000306037223 */ /* 0x001fe20000010015 */
[----:B------:R-:W-:-:S02]  /*9200*/  WARPGROUP.DEPBAR.LE gsb0, 0x0 ;  /* 0x00008000000079c5 */ /* 0x000fc40000010000 */
[----:B------:R-:W-:Y:S01]  /*9210*/  WARPGROUP.ARRIVE ;  /* 0x00000000000079c5 */ /* 0x000fe20000000000 */
[----:B------:R-:W-:Y:S01]  /*9220*/  FMUL.FTZ R188, R139, UR5 ;  /* 0x000000058bbc7c20 */ /* 0x000fe20008410000 */
[----:B------:R-:W-:Y:S01]  /*9230*/  FMUL.FTZ R190, R143, UR5 ;  /* 0x000000058fbe7c20 */ /* 0x000fe20008410000 */
[----:B------:R-:W-:Y:S01]  /*9240*/  FFMA.FTZ R143, R140, R5, -R149 ;  /* 0x000000058c8f7223 */ /* 0x000fe20000010895 */
[----:B------:R-:W0:Y:S01]  /*9250*/  MUFU.EX2 R135, R135 ;  /* 0x0000008700877308 */ /* 0x000e220000000800 */
[C---:B-1----:R-:W-:Y:S01]  /*9260*/  FADD.FTZ R3, R10.reuse, R3 ;  /* 0x000000030a037221 */ /* 0x042fe20000010000 */
[----:B------:R-:W-:Y:S01]  /*9270*/  HGMMA.64x192x16.F32 R24, R184, gdesc[UR12].tnspB, R24, gsb0 ;  /* 0x42e0000cb8187df0 */ /* 0x000fe20008000818 */
[----:B------:R-:W-:Y:S01]  /*9280*/  UMOV UR14, UR6 ;  /* 0x00000006000e7c82 */ /* 0x000fe20008000000 */
[----:B------:R-:W-:Y:S01]  /*9290*/  UMOV UR15, 0x40000040 ;  /* 0x40000040000f7882 */ /* 0x000fe20000000000 */
[----:B------:R-:W-:Y:S01]  /*92a0*/  UMOV UR6, UR4 ;  /* 0x0000000400067c82 */ /* 0x000fe20008000000 */
[----:B------:R-:W-:-:S02]  /*92b0*/  F2FP.F16.F32.PACK_AB R200, R10, R21 ;  /* 0x000000150ac8723e */ /* 0x000fc400000000ff */
[----:B------:R-:W1:Y:S08]  /*92c0*/  MUFU.TANH R188, R188 ;  /* 0x000000bc00bc7308 */ /* 0x000e700000002400 */
[----:B------:R-:W2:Y:S01]  /*92d0*/  MUFU.TANH R190, R190 ;  /* 0x000000be00be7308 */ /* 0x000ea20000002400 */
[----:B0-----:R-:W-:-:S07]  /*92e0*/  F2FP.F16.F32.PACK_AB R202, R135, R20 ;  /* 0x0000001487ca723e */ /* 0x001fce00000000ff */
[----:B------:R-:W-:Y:S01]  /*92f0*/  MUFU.EX2 R137, R137 ;  /* 0x0000008900897308 */ /* 0x000fe20000000800 */
[----:B-1----:R-:W-:-:S04]  /*9300*/  FMNMX.FTZ R121, R188, R121, !PT ;  /* 0x00000079bc797209 */ /* 0x002fc80007810000 */
[----:B------:R-:W-:-:S03]  /*9310*/  FMNMX.FTZ R121, R142, R121, !PT ;  /* 0x000000798e797209 */ /* 0x000fc60007810000 */
[----:B------:R-:W-:Y:S01]  /*9320*/  MUFU.EX2 R196, R196 ;  /* 0x000000c400c47308 */ /* 0x000fe20000000800 */
[----:B--2---:R-:W-:-:S04]  /*9330*/  FMNMX.FTZ R121, R190, R121, !PT ;  /* 0x00000079be797209 */ /* 0x004fc80007810000 */
[----:B------:R-:W-:-:S03]  /*9340*/  FMNMX.FTZ R121, R130, R121, !PT ;  /* 0x0000007982797209 */ /* 0x000fc60007810000 */
[----:B------:R-:W-:Y:S01]  /*9350*/  MUFU.EX2 R198, R198 ;  /* 0x000000c600c67308 */ /* 0x000fe20000000800 */
[----:B------:R-:W-:-:S04]  /*9360*/  FMNMX.FTZ R121, R234, R121, !PT ;  /* 0x00000079ea797209 */ /* 0x000fc80007810000 */
[----:B------:R-:W-:-:S03]  /*9370*/  FMNMX.FTZ R131, R134, R121, !PT ;  /* 0x0000007986837209 */ /* 0x000fc60007810000 */
[----:B------:R-:W-:Y:S01]  /*9380*/  MUFU.EX2 R127, R127 ;  /* 0x0000007f007f7308 */ /* 0x000fe20000000800 */
[----:B------:R-:W-:-:S04]  /*9390*/  FMNMX.FTZ R131, R236, R131, !PT ;  /* 0x00000083ec837209 */ /* 0x000fc80007810000 */
[----:B------:R-:W-:-:S03]  /*93a0*/  FMNMX.FTZ R0, R122, R131, !PT ;  /* 0x000000837a007209 */ /* 0x000fc60007810000 */
[----:B------:R-:W-:Y:S01]  /*93b0*/  MUFU.EX2 R125, R125 ;  /* 0x0000007d007d7308 */ /* 0x000fe20000000800 */
[----:B------:R-:W-:-:S04]  /*93c0*/  FMNMX.FTZ R131, R13, R0, !PT ;  /* 0x000000000d837209 */ /* 0x000fc80007810000 */
[----:B------:R-:W-:Y:S01]  /*93d0*/  FMNMX.FTZ R0, R126, R131, !PT ;  /* 0x000000837e007209 */ /* 0x000fe20007810000 */
[----:B------:R-:W-:Y:S02]  /*93e0*/  FFMA.FTZ R131, R136, R5, -R149 ;  /* 0x0000000588837223 */ /* 0x000fe40000010895 */
[----:B------:R-:W0:Y:S01]  /*93f0*/  MUFU.EX2 R170, R170 ;  /* 0x000000aa00aa7308 */ /* 0x000e220000000800 */
[----:B------:R-:W-:-:S05]  /*9400*/  FMNMX.FTZ R0, R15, R0, !PT ;  /* 0x000000000f007209 */ /* 0x000fca0007810000 */
[----:B------:R-:W1:Y:S02]  /*9410*/  SHFL.BFLY PT, R139, R0, 0x2, 0x1f ;  /* 0x0c401f00008b7f89 */ /* 0x000e6400000e0000 */
[----:B------:R-:W-:Y:S08]  /*9420*/  MUFU.EX2 R194, R194 ;  /* 0x000000c200c27308 */ /* 0x000ff00000000800 */
[----:B------:R-:W-:Y:S01]  /*9430*/  MUFU.EX2 R129, R129 ;  /* 0x0000008100817308 */ /* 0x000fe20000000800 */
[----:B0-----:R-:W-:-:S07]  /*9440*/  F2FP.F16.F32.PACK_AB R192, R170, R125 ;  /* 0x0000007daac0723e */ /* 0x001fce00000000ff */
[----:B------:R-:W-:Y:S01]  /*9450*/  MUFU.EX2 R123, R123 ;  /* 0x0000007b007b7308 */ /* 0x000fe20000000800 */
[----:B-1----:R-:W-:Y:S01]  /*9460*/  FMNMX.FTZ R136, R0, R139, !PT ;  /* 0x0000008b00887209 */ /* 0x002fe20007810000 */
[----:B------:R-:W-:-:S06]  /*9470*/  FFMA.FTZ R139, R132, R5, -R149 ;  /* 0x00000005848b7223 */ /* 0x000fcc0000010895 */
[----:B------:R-:W-:Y:S01]  /*9480*/  MUFU.EX2 R174, R174 ;  /* 0x000000ae00ae7308 */ /* 0x000fe20000000800 */
[----:B------:R-:W0:Y:S07]  /*9490*/  SHFL.BFLY PT, R151, R136, 0x1, 0x1f ;  /* 0x0c201f0088977f89 */ /* 0x000e2e00000e0000 */
[----:B------:R-:W-:Y:S08]  /*94a0*/  MUFU.EX2 R121, R226 ;  /* 0x000000e200797308 */ /* 0x000ff00000000800 */
[----:B------:R-:W-:Y:S08]  /*94b0*/  MUFU.EX2 R218, R218 ;  /* 0x000000da00da7308 */ /* 0x000ff00000000800 */
[----:B------:R-:W-:Y:S01]  /*94c0*/  MUFU.EX2 R131, R131 ;  /* 0x0000008300837308 */ /* 0x000fe20000000800 */
[----:B0-----:R-:W-:-:S05]  /*94d0*/  FMNMX.FTZ R8, R136, R151, !PT ;  /* 0x0000009788087209 */ /* 0x001fca0007810000 */
[----:B------:R-:W-:Y:S02]  /*94e0*/  FADD.FTZ R0, -R8, R9 ;  /* 0x0000000908007221 */ /* 0x000fe40000010100 */
[----:B------:R-:W-:Y:S02]  /*94f0*/  MUFU.EX2 R133, R133 ;  /* 0x0000008500857308 */ /* 0x000fe40000000800 */
[----:B------:R-:W-:-:S06]  /*9500*/  FMUL.FTZ R0, R0, R5 ;  /* 0x0000000500007220 */ /* 0x000fcc0000410000 */
[----:B------:R-:W-:Y:S08]  /*9510*/  MUFU.EX2 R143, R143 ;  /* 0x0000008f008f7308 */ /* 0x000ff00000000800 */
[----:B------:R-:W-:Y:S08]  /*9520*/  MUFU.EX2 R0, R0 ;  /* 0x0000000000007308 */ /* 0x000ff00000000800 */
[----:B------:R-:W-:Y:S08]  /*9530*/  MUFU.EX2 R139, R139 ;  /* 0x0000008b008b7308 */ /* 0x000ff00000000800 */
[----:B------:R-:W-:Y:S08]  /*9540*/  MUFU.EX2 R120, R120 ;  /* 0x0000007800787308 */ /* 0x000ff00000000800 */
[----:B------:R-:W0:Y:S01]  /*9550*/  MUFU.EX2 R141, R141 ;  /* 0x0000008d008d7308 */ /* 0x000e220000000800 */
[----:B------:R-:W-:-:S02]  /*9560*/  WARPGROUP.DEPBAR.LE gsb0, 0x0 ;  /* 0x00008000000079c5 */ /* 0x000fc40000010000 */
[----:B------:R-:W-:Y:S01]  /*9570*/  WARPGROUP.ARRIVE ;  /* 0x00000000000079c5 */ /* 0x000fe20000000000 */
[-CC-:B------:R-:W-:Y:S01]  /*9580*/  FFMA.FTZ R184, R230, R5.reuse, -R149.reuse ;  /* 0x00000005e6b87223 */ /* 0x180fe20000010895 */
[----:B------:R-:W-:-:S04]  /*9590*/  FFMA.FTZ R186, R150, R5, -R149 ;  /* 0x0000000596ba7223 */ /* 0x000fc80000010895 */
[----:B------:R-:W-:Y:S01]  /*95a0*/  HGMMA.64x192x16.F32 R24, R180, gdesc[UR12].tnspB, R24, gsb0 ;  /* 0x42e0000cb4187df0 */ /* 0x000fe20008000818 */
[----:B------:R-:W-:Y:S08]  /*95b0*/  MUFU.EX2 R184, R184 ;  /* 0x000000b800b87308 */ /* 0x000ff00000000800 */
[----:B------:R-:W-:Y:S01]  /*95c0*/  MUFU.EX2 R186, R186 ;  /* 0x000000ba00ba7308 */ /* 0x000fe20000000800 */
[----:B------:R-:W-:-:S02]  /*95d0*/  WARPGROUP.DEPBAR.LE gsb0, 0x0 ;  /* 0x00008000000079c5 */ /* 0x000fc40000010000 */
[-CC-:B------:R-:W-:Y:S01]  /*95e0*/  FFMA.FTZ R182, R128, R5.reuse, -R149.reuse ;  /* 0x0000000580b67223 */ /* 0x180fe20000010895 */
[-CC-:B------:R-:W-:Y:S01]  /*95f0*/  FFMA.FTZ R180, R232, R5.reuse, -R149.reuse ;  /* 0x00000005e8b47223 */ /* 0x180fe20000010895 */
[-CC-:B------:R-:W-:Y:S01]  /*9600*/  FFMA.FTZ R128, R147, R5.reuse, -R149.reuse ;  /* 0x0000000593807223 */ /* 0x180fe20000010895 */
[-C--:B------:R-:W-:Y:S01]  /*9610*/  FFMA.FTZ R149, R145, R5.reuse, -R149 ;  /* 0x0000000591957223 */ /* 0x080fe20000010895 */
[-C--:B------:R-:W-:Y:S01]  /*9620*/  FMUL.FTZ R145, R8, R5.reuse ;  /* 0x0000000508917220 */ /* 0x080fe20000410000 */
[----:B------:R-:W-:Y:S01]  /*9630*/  WARPGROUP.ARRIVE ;  /* 0x00000000000079c5 */ /* 0x000fe20000000000 */
[----:B------:R-:W-:Y:S01]  /*9640*/  IMAD.U32 R147, RZ, RZ, UR10 ;  /* 0x0000000aff937e24 */ /* 0x000fe2000f8e00ff */
[----:B------:R-:W-:Y:S01]  /*9650*/  MUFU.EX2 R9, R149 ;  /* 0x0000009500097308 */ /* 0x000fe20000000800 */
[-CC-:B------:R-:W-:Y:S01]  /*9660*/  FFMA.FTZ R189, R144, R5.reuse, -R145.reuse ;  /* 0x0000000590bd7223 */ /* 0x180fe20000010891 */
[-CC-:B------:R-:W-:Y:S01]  /*9670*/  FFMA.FTZ R144, R146, R5.reuse, -R145.reuse ;  /* 0x0000000592907223 */ /* 0x180fe20000010891 */
[----:B------:R-:W-:Y:S01]  /*9680*/  IMAD.U32 R146, RZ, RZ, UR7 ;  /* 0x00000007ff927e24 */ /* 0x000fe2000f8e00ff */
[----:B------:R-:W-:Y:S01]  /*9690*/  UMOV UR7, 0x40000040 ;  /* 0x4000004000077882 */ /* 0x000fe20000000000 */
[-CC-:B------:R-:W-:Y:S01]  /*96a0*/  FFMA.FTZ R201, R12, R5.reuse, -R145.reuse ;  /* 0x000000050cc97223 */ /* 0x180fe20000010891 */
[----:B------:R-:W-:Y:S01]  /*96b0*/  HGMMA.64x192x16.F32 R24, R176, gdesc[UR4].tnspB, R24, gsb0 ;  /* 0x42e00004b0187df0 */ /* 0x000fe20008000818 */
[-CC-:B------:R-:W-:Y:S01]  /*96c0*/  FFMA.FTZ R12, R14, R5.reuse, -R145.reuse ;  /* 0x000000050e0c7223 */ /* 0x180fe20000010891 */
[----:B------:R-:W-:Y:S01]  /*96d0*/  FFMA.FTZ R203, R168, R5, -R145 ;  /* 0x00000005a8cb7223 */ /* 0x000fe20000010891 */
[----:B------:R-:W-:-:S02]  /*96e0*/  @!P1 VIADD R146, R146, 0x36840 ;  /* 0x0003684092929836 */ /* 0x000fc40000000000 */
[-CC-:B------:R-:W-:Y:S01]  /*96f0*/  FFMA.FTZ R14, R172, R5.reuse, -R145.reuse ;  /* 0x00000005ac0e7223 */ /* 0x180fe20000010891 */
[----:B------:R-:W1:Y:S01]  /*9700*/  MUFU.EX2 R201, R201 ;  /* 0x000000c900c97308 */ /* 0x000e620000000800 */
[-CC-:B------:R-:W-:Y:S01]  /*9710*/  FFMA.FTZ R197, R160, R5.reuse, -R145.reuse ;  /* 0x00000005a0c57223 */ /* 0x180fe20000010891 */
[-CC-:B------:R-:W-:Y:S01]  /*9720*/  FFMA.FTZ R132, R162, R5.reuse, -R145.reuse ;  /* 0x00000005a2847223 */ /* 0x180fe20000010891 */
[----:B------:R-:W-:Y:S01]  /*9730*/  @!P1 PRMT R146, RZ, 0x654, R146 ;  /* 0x00000654ff929816 */ /* 0x000fe20000000092 */
        /* <DEDUP_REMOVED lines=19> */
[----:B------:R-:W-:Y:S01]  /*9870*/  FFMA.FTZ R15, R15, R5, -R145 ;  /* 0x000000050f0f7223 */ /* 0x000fe20000010891 */
[----:B------:R-:W-:Y:S01]  /*9880*/  MUFU.EX2 R14, R14 ;  /* 0x0000000e000e7308 */ /* 0x000fe20000000800 */
[----:B------:R-:W-:-:S07]  /*9890*/  UMOV UR6, UR36 ;  /* 0x0000002400067c82 */ /* 0x000fce0008000000 */
[----:B------:R-:W-:Y:S08]  /*98a0*/  MUFU.EX2 R197, R197 ;  /* 0x000000c500c57308 */ /* 0x000ff00000000800 */
        /* <DEDUP_REMOVED lines=20> */
[----:B------:R-:W3:Y:S01]  /*99f0*/  MUFU.EX2 R128, R128 ;  /* 0x0000008000807308 */ /* 0x000ee20000000800 */
[----:B------:R-:W-:-:S02]  /*9a00*/  WARPGROUP.DEPBAR.LE gsb0, 0x0 ;  /* 0x00008000000079c5 */ /* 0x000fc40000010000 */
[----:B------:R4:W-:Y:S01]  /*9a10*/  @!P1 SYNCS.ARRIVE.TRANS64.RED.A1T0 RZ, [R146+URZ], RZ ;  /* 0x000000ff92ff99a7 */ /* 0x0009e2000810043f */
[----:B0-----:R-:W-:-:S04]  /*9a20*/  F2FP.F16.F32.PACK_AB R176, R141, R120 ;  /* 0x000000788db0723e */ /* 0x001fc800000000ff */
[----:B------:R-:W-:Y:S01]  /*9a30*/  MUFU.EX2 R179, R126 ;  /* 0x0000007e00b37308 */ /* 0x000fe20000000800 */
[----:B----4-:R-:W-:Y:S02]  /*9a40*/  @!P1 VIADD R146, R147, 0x36860 ;  /* 0x0003686093929836 */ /* 0x010fe40000000000 */
[----:B-1----:R-:W-:Y:S01]  /*9a50*/  FFMA.FTZ R147, R0, R2, R201 ;  /* 0x0000000200937223 */ /* 0x002fe200000100c9 */
[----:B------:R-:W-:Y:S01]  /*9a60*/  FFMA.FTZ R2, R188, R5, -R145 ;  /* 0x00000005bc027223 */ /* 0x000fe20000010891 */
[C---:B--2---:R-:W-:Y:S02]  /*9a70*/  F2FP.F16.F32.PACK_AB R201, R12.reuse, R201 ;  /* 0x000000c90cc9723e */ /* 0x044fe400000000ff */
[----:B------:R-:W-:Y:S01]  /*9a80*/  @!P1 PRMT R146, RZ, 0x654, R146 ;  /* 0x00000654ff929816 */ /* 0x000fe20000000092 */
[----:B------:R-:W-:Y:S01]  /*9a90*/  FADD.FTZ R138, R12, R147 ;  /* 0x000000930c8a7221 */ /* 0x000fe20000010000 */
[----:B------:R-:W-:Y:S01]  /*9aa0*/  MUFU.EX2 R15, R15 ;  /* 0x0000000f000f7308 */ /* 0x000fe20000000800 */
[----:B---3--:R-:W-:Y:S01]  /*9ab0*/  F2FP.F16.F32.PACK_AB R178, R9, R128 ;  /* 0x0000008009b2723e */ /* 0x008fe200000000ff */
[----:B------:R0:W-:Y:S01]  /*9ac0*/  @!P1 SYNCS.ARRIVE.TRANS64.RED.A1T0 RZ, [R146+URZ], RZ ;  /* 0x000000ff92ff99a7 */ /* 0x0001e2000810043f */
[----:B------:R-:W-:-:S05]  /*9ad0*/  F2FP.F16.F32.PACK_AB R188, R174, R123 ;  /* 0x0000007baebc723e */ /* 0x000fca00000000ff */
[----:B------:R-:W1:Y:S01]  /*9ae0*/  MUFU.EX2 R2, R2 ;  /* 0x0000000200027308 */ /* 0x000e620000000800 */
[----:B0-----:R-:W-:Y:S01]  /*9af0*/  FADD.FTZ R146, R20, R3 ;  /* 0x0000000314927221 */ /* 0x001fe20000010000 */
[----:B------:R-:W-:Y:S01]  /*9b00*/  FADD.FTZ R3, R203, R138 ;  /* 0x0000008acb037221 */ /* 0x000fe20000010000 */
[C---:B------:R-:W-:Y:S02]  /*9b10*/  F2FP.F16.F32.PACK_AB R203, R14.reuse, R203 ;  /* 0x000000cb0ecb723e */ /* 0x040fe400000000ff */
[----:B------:R-:W-:Y:S01]  /*9b20*/  FADD.FTZ R146, R135, R146 ;  /* 0x0000009287927221 */ /* 0x000fe20000010000 */
[----:B------:R-:W-:-:S03]  /*9b30*/  FADD.FTZ R138, R14, R3 ;  /* 0x000000030e8a7221 */ /* 0x000fc60000010000 */
[----:B------:R-:W-:Y:S01]  /*9b40*/  FADD.FTZ R3, R137, R146 ;  /* 0x0000009289037221 */ /* 0x000fe20000010000 */
[----:B------:R-:W-:Y:S01]  /*9b50*/  FADD.FTZ R147, R197, R138 ;  /* 0x0000008ac5937221 */ /* 0x000fe20000010000 */
[----:B------:R-:W-:Y:S02]  /*9b60*/  F2FP.F16.F32.PACK_AB R197, R132, R197 ;  /* 0x000000c584c5723e */ /* 0x000fe400000000ff */
[----:B------:R-:W-:Y:S01]  /*9b70*/  FADD.FTZ R3, R196, R3 ;  /* 0x00000003c4037221 */ /* 0x000fe20000010000 */
[----:B------:R-:W-:Y:S01]  /*9b80*/  FADD.FTZ R130, R132, R147 ;  /* 0x0000009384827221 */ /* 0x000fe20000010000 */
[----:B------:R-:W-:Y:S02]  /*9b90*/  F2FP.F16.F32.PACK_AB R196, R196, R137 ;  /* 0x00000089c4c4723e */ /* 0x000fe400000000ff */
[----:B------:R-:W-:Y:S01]  /*9ba0*/  FADD.FTZ R138, R198, R3 ;  /* 0x00000003c68a7221 */ /* 0x000fe20000010000 */
[----:B------:R-:W-:Y:S01]  /*9bb0*/  FADD.FTZ R147, R199, R130 ;  /* 0x00000082c7937221 */ /* 0x000fe20000010000 */
[C---:B------:R-:W-:Y:S01]  /*9bc0*/  F2FP.F16.F32.PACK_AB R198, R127.reuse, R198 ;  /* 0x000000c67fc6723e */ /* 0x040fe200000000ff */
[----:B------:R-:W-:Y:S01]  /*9bd0*/  FFMA.FTZ R3, R122, R5, -R145 ;  /* 0x000000057a037223 */ /* 0x000fe20000010891 */
[----:B------:R-:W-:Y:S01]  /*9be0*/  FADD.FTZ R138, R127, R138 ;  /* 0x0000008a7f8a7221 */ /* 0x000fe20000010000 */
[C---:B------:R-:W-:Y:S01]  /*9bf0*/  FADD.FTZ R130, R136.reuse, R147 ;  /* 0x0000009388827221 */ /* 0x040fe20000010000 */
[----:B------:R0:W2:Y:S01]  /*9c00*/  MUFU.EX2 R122, R190 ;  /* 0x000000be007a7308 */ /* 0x0000a20000000800 */
[----:B------:R-:W-:Y:S01]  /*9c10*/  F2FP.F16.F32.PACK_AB R199, R136, R199 ;  /* 0x000000c788c7723e */ /* 0x000fe200000000ff */
[----:B------:R-:W-:Y:S01]  /*9c20*/  FADD.FTZ R147, R125, R138 ;  /* 0x0000008a7d937221 */ /* 0x000fe20000010000 */
[----:B------:R-:W-:Y:S01]  /*9c30*/  FADD.FTZ R149, R193, R130 ;  /* 0x00000082c1957221 */ /* 0x000fe20000010000 */
[----:B------:R-:W-:-:S02]  /*9c40*/  F2FP.F16.F32.PACK_AB R193, R140, R193 ;  /* 0x000000c18cc1723e */ /* 0x000fc400000000ff */
[----:B------:R-:W-:Y:S01]  /*9c50*/  FADD.FTZ R147, R170, R147 ;  /* 0x00000093aa937221 */ /* 0x000fe20000010000 */
[----:B------:R-:W-:Y:S01]  /*9c60*/  FADD.FTZ R130, R140, R149 ;  /* 0x000000958c827221 */ /* 0x000fe20000010000 */
[----:B------:R3:W4:Y:S01]  /*9c70*/  MUFU.EX2 R177, R3 ;  /* 0x0000000300b17308 */ /* 0x0007220000000800 */
[----:B0-----:R-:W-:Y:S01]  /*9c80*/  F2FP.F16.F32.PACK_AB R190, R218, R121 ;  /* 0x00000079dabe723e */ /* 0x001fe200000000ff */
[----:B------:R-:W-:Y:S01]  /*9c90*/  FADD.FTZ R10, R194, R147 ;  /* 0x00000093c20a7221 */ /* 0x000fe20000010000 */
[----:B------:R-:W-:Y:S01]  /*9ca0*/  FADD.FTZ R21, R195, R130 ;  /* 0x00000082c3157221 */ /* 0x000fe20000010000 */
[C---:B------:R-:W-:Y:S02]  /*9cb0*/  F2FP.F16.F32.PACK_AB R194, R129.reuse, R194 ;  /* 0x000000c281c2723e */ /* 0x040fe400000000ff */
[----:B------:R-:W-:Y:S01]  /*9cc0*/  FADD.FTZ R10, R129, R10 ;  /* 0x0000000a810a7221 */ /* 0x000fe20000010000 */
[C---:B------:R-:W-:Y:S01]  /*9cd0*/  FADD.FTZ R20, R150.reuse, R21 ;  /* 0x0000001596147221 */ /* 0x040fe20000010000 */
[----:B------:R-:W-:-:S02]  /*9ce0*/  F2FP.F16.F32.PACK_AB R195, R150, R195 ;  /* 0x000000c396c3723e */ /* 0x000fc400000000ff */
[----:B------:R-:W-:Y:S01]  /*9cf0*/  FADD.FTZ R21, R123, R10 ;  /* 0x0000000a7b157221 */ /* 0x000fe20000010000 */
[----:B------:R-:W-:Y:S01]  /*9d00*/  FADD.FTZ R135, R189, R20 ;  /* 0x00000014bd877221 */ /* 0x000fe20000010000 */
[----:B------:R-:W-:Y:S02]  /*9d10*/  F2FP.F16.F32.PACK_AB R189, R144, R189 ;  /* 0x000000bd90bd723e */ /* 0x000fe400000000ff */
[----:B------:R-:W-:Y:S01]  /*9d20*/  FADD.FTZ R10, R174, R21 ;  /* 0x00000015ae0a7221 */ /* 0x000fe20000010000 */
[----:B------:R-:W-:-:S03]  /*9d30*/  FADD.FTZ R12, R144, R135 ;  /* 0x00000087900c7221 */ /* 0x000fc60000010000 */
[----:B------:R-:W-:Y:S01]  /*9d40*/  FADD.FTZ R21, R121, R10 ;  /* 0x0000000a79157221 */ /* 0x000fe20000010000 */
[----:B------:R-:W-:Y:S01]  /*9d50*/  FADD.FTZ R127, R191, R12 ;  /* 0x0000000cbf7f7221 */ /* 0x000fe20000010000 */
[----:B------:R-:W-:Y:S02]  /*9d60*/  F2FP.F16.F32.PACK_AB R191, R124, R191 ;  /* 0x000000bf7cbf723e */ /* 0x000fe400000000ff */
[----:B------:R-:W-:Y:S01]  /*9d70*/  FADD.FTZ R21, R218, R21 ;  /* 0x00000015da157221 */ /* 0x000fe20000010000 */
[----:B------:R-:W-:-:S03]  /*9d80*/  FADD.FTZ R10, R124, R127 ;  /* 0x0000007f7c0a7221 */ /* 0x000fc60000010000 */
[----:B------:R-:W-:Y:S01]  /*9d90*/  FADD.FTZ R12, R184, R21 ;  /* 0x00000015b80c7221 */ /* 0x000fe20000010000 */
[----:B------:R-:W-:Y:S01]  /*9da0*/  FADD.FTZ R21, R185, R10 ;  /* 0x0000000ab9157221 */ /* 0x000fe20000010000 */
[C---:B-1----:R-:W-:Y:S02]  /*9db0*/  F2FP.F16.F32.PACK_AB R185, R2.reuse, R185 ;  /* 0x000000b902b9723e */ /* 0x042fe400000000ff */
[C---:B------:R-:W-:Y:S01]  /*9dc0*/  FADD.FTZ R125, R131.reuse, R12 ;  /* 0x0000000c837d7221 */ /* 0x040fe20000010000 */
[----:B------:R-:W-:Y:S01]  /*9dd0*/  FADD.FTZ R10, R2, R21 ;  /* 0x00000015020a7221 */ /* 0x000fe20000010000 */
[----:B------:R-:W-:Y:S02]  /*9de0*/  F2FP.F16.F32.PACK_AB R184, R131, R184 ;  /* 0x000000b883b8723e */ /* 0x000fe400000000ff */
[----:B------:R-:W-:Y:S01]  /*9df0*/  FADD.FTZ R12, R186, R125 ;  /* 0x0000007dba0c7221 */ /* 0x000fe20000010000 */
[----:B------:R-:W-:Y:S01]  /*9e00*/  FADD.FTZ R21, R187, R10 ;  /* 0x0000000abb157221 */ /* 0x000fe20000010000 */
[----:B------:R-:W-:-:S02]  /*9e10*/  F2FP.F16.F32.PACK_AB R186, R133, R186 ;  /* 0x000000ba85ba723e */ /* 0x000fc400000000ff */
[----:B------:R-:W-:Y:S01]  /*9e20*/  FADD.FTZ R121, R133, R12 ;  /* 0x0000000c85797221 */ /* 0x000fe20000010000 */
[C---:B--2---:R-:W-:Y:S01]  /*9e30*/  FADD.FTZ R10, R122.reuse, R21 ;  /* 0x000000157a0a7221 */ /* 0x044fe20000010000 */
[----:B------:R-:W-:Y:S02]  /*9e40*/  F2FP.F16.F32.PACK_AB R187, R122, R187 ;  /* 0x000000bb7abb723e */ /* 0x000fe400000000ff */
[----:B------:R-:W-:Y:S01]  /*9e50*/  FADD.FTZ R12, R180, R121 ;  /* 0x00000079b40c7221 */ /* 0x000fe20000010000 */
[----:B------:R-:W-:Y:S01]  /*9e60*/  FADD.FTZ R10, R181, R10 ;  /* 0x0000000ab50a7221 */ /* 0x000fe20000010000 */
[C---:B------:R-:W-:Y:S02]  /*9e70*/  F2FP.F16.F32.PACK_AB R180, R143.reuse, R180 ;  /* 0x000000b48fb4723e */ /* 0x040fe400000000ff */
[----:B---3--:R-:W-:Y:S01]  /*9e80*/  FADD.FTZ R3, R143, R12 ;  /* 0x0000000c8f037221 */ /* 0x008fe20000010000 */
[C---:B------:R-:W-:Y:S01]  /*9e90*/  FADD.FTZ R10, R234.reuse, R10 ;  /* 0x0000000aea0a7221 */ /* 0x040fe20000010000 */
[----:B------:R-:W-:-:S02]  /*9ea0*/  F2FP.F16.F32.PACK_AB R181, R234, R181 ;  /* 0x000000b5eab5723e */ /* 0x000fc400000000ff */
[----:B------:R-:W-:Y:S01]  /*9eb0*/  FADD.FTZ R2, R182, R3 ;  /* 0x00000003b6027221 */ /* 0x000fe20000010000 */
[----:B------:R-:W-:Y:S01]  /*9ec0*/  FADD.FTZ R10, R183, R10 ;  /* 0x0000000ab70a7221 */ /* 0x000fe20000010000 */
[C---:B------:R-:W-:Y:S02]  /*9ed0*/  F2FP.F16.F32.PACK_AB R182, R139.reuse, R182 ;  /* 0x000000b68bb6723e */ /* 0x040fe400000000ff */
[----:B------:R-:W-:Y:S01]  /*9ee0*/  FADD.FTZ R3, R139, R2 ;  /* 0x000000028b037221 */ /* 0x000fe20000010000 */
[C---:B------:R-:W-:Y:S01]  /*9ef0*/  FADD.FTZ R10, R236.reuse, R10 ;  /* 0x0000000aec0a7221 */ /* 0x040fe20000010000 */
[----:B------:R-:W-:Y:S02]  /*9f00*/  F2FP.F16.F32.PACK_AB R183, R236, R183 ;  /* 0x000000b7ecb7723e */ /* 0x000fe400000000ff */
[----:B------:R-:W-:Y:S01]  /*9f10*/  FADD.FTZ R2, R120, R3 ;  /* 0x0000000378027221 */ /* 0x000fe20000010000 */
[----:B----4-:R-:W-:Y:S01]  /*9f20*/  FADD.FTZ R10, R177, R10 ;  /* 0x0000000ab10a7221 */ /* 0x010fe20000010000 */
[----:B------:R-:W-:-:S02]  /*9f30*/  F2FP.F16.F32.PACK_AB R177, R13, R177 ;  /* 0x000000b10db1723e */ /* 0x000fc400000000ff */
[----:B------:R-:W-:Y:S01]  /*9f40*/  FADD.FTZ R3, R141, R2 ;  /* 0x000000028d037221 */ /* 0x000fe20000010000 */
[----:B------:R-:W-:-:S03]  /*9f50*/  FADD.FTZ R10, R13, R10 ;  /* 0x0000000a0d0a7221 */ /* 0x000fc60000010000 */
[----:B------:R-:W-:Y:S01]  /*9f60*/  FADD.FTZ R2, R128, R3 ;  /* 0x0000000380027221 */ /* 0x000fe20000010000 */
[----:B------:R-:W-:Y:S01]  /*9f70*/  FADD.FTZ R10, R179, R10 ;  /* 0x0000000ab30a7221 */ /* 0x000fe20000010000 */
[----:B------:R-:W-:Y:S02]  /*9f80*/  F2FP.F16.F32.PACK_AB R179, R15, R179 ;  /* 0x000000b30fb3723e */ /* 0x000fe400000000ff */
[----:B------:R-:W-:Y:S01]  /*9f90*/  FADD.FTZ R3, R9, R2 ;  /* 0x0000000209037221 */ /* 0x000fe20000010000 */
[----:B------:R-:W-:Y:S01]  /*9fa0*/  FADD.FTZ R2, R15, R10 ;  /* 0x0000000a0f027221 */ /* 0x000fe20000010000 */
[----:B------:R-:W-:Y:S01]  /*9fb0*/  MOV R9, R8 ;  /* 0x0000000800097202 */ /* 0x000fe20000000f00 */
[----:B------:R-:W-:Y:S01]  /*9fc0*/  IMAD.MOV.U32 R10, RZ, RZ, R7 ;  /* 0x000000ffff0a7224 */ /* 0x000fe200078e0007 */
[----:B------:R-:W-:Y:S06]  /*9fd0*/  @P2 BRA `(.L_x_24) ;  /* 0xffffffbc00682947 */ /* 0x000fec000383ffff */
.L_x_15:
[----:B------:R-:W-:Y:S06]  /*9fe0*/  BAR.ARV 0x8, 0x180 ;  /* 0x0206000000007b1d */ /* 0x000fec0000002000 */
        /* <DEDUP_REMOVED lines=96> */
[----:B------:R-:W-:Y:S06]  /*a5f0*/  @!P0 BRA `(.L_x_25) ;  /* 0x0000000000048947 */ /* 0x000fec0003800000 */
[----:B------:R-:W-:Y:S01]  /*a600*/  BPT.TRAP 0x1 ;  /* 0x000000040000795c */ /* 0x000fe20000300000 */
.L_x_25:
[----:B------:R-:W0:Y:S01]  /*a610*/  S2UR UR5, SR_CgaCtaId ;  /* 0x00000000000579c3 */ /* 0x000e220000008800 */
[----:B------:R-:W-:Y:S01]  /*a620*/  UMOV UR4, 0x400 ;  /* 0x0000040000047882 */ /* 0x000fe20000000000 */
[----:B------:R-:W-:-:S05]  /*a630*/  IMAD.U32 R0, RZ, RZ, UR39 ;  /* 0x00000027ff007e24 */ /* 0x000fca000f8e00ff */
[----:B------:R-:W-:Y:S01]  /*a640*/  SHF.L.U32 R0, R0, 0x1f, RZ ;  /* 0x0000001f00007819 */ /* 0x000fe200000006ff */
[----:B0-----:R-:W-:-:S04]  /*a650*/  ULEA UR4, UR5, UR4, 0x18 ;  /* 0x0000000405047291 */ /* 0x001fc8000f8ec03f */
[----:B------:R-:W-:-:S09]  /*a660*/  ULEA UR12, UR36, UR4, 0x3 ;  /* 0x00000004240c7291 */ /* 0x000fd2000f8e183f */
[----:B------:R0:W1:Y:S01]  /*a670*/  SYNCS.PHASECHK.TRANS64.TRYWAIT P2, [UR12+0x36850], R0 ;  /* 0x03685000ff0075a7 */ /* 0x000062000804014c */
[----:B------:R-:W-:Y:S05]  /*a680*/  @!P0 BRA `(.L_x_26) ;  /* 0x0000000000048947 */ /* 0x000fea0003800000 */
[----:B------:R-:W-:Y:S01]  /*a690*/  BPT.TRAP 0x1 ;  /* 0x000000040000795c */ /* 0x000fe20000300000 */
.L_x_26:
[----:B-1----:R-:W-:Y:S05]  /*a6a0*/  @P2 BRA `(.L_x_27) ;  /* 0x0000000000082947 */ /* 0x002fea0003800000 */
[----:B------:R-:W1:Y:S02]  /*a6b0*/  SYNCS.PHASECHK.TRANS64.TRYWAIT P0, [UR12+0x36850], R0 ;  /* 0x03685000ff0075a7 */ /* 0x000e64000800014c */
[----:B-1----:R-:W-:Y:S05]  /*a6c0*/  @!P0 BRA `(.L_x_28) ;  /* 0x0000006800e08947 */ /* 0x002fea0003800000 */
.L_x_27:
[----:B------:R-:W-:Y:S01]  /*a6d0*/  UIADD3 UR5, UR4, 0x400, URZ ;  /* 0x0000040004057890 */ /* 0x000fe2000fffe03f */
[----:B------:R-:W-:Y:S01]  /*a6e0*/  WARPGROUP.ARRIVE ;  /* 0x00000000000079c5 */ /* 0x000fe20000000000 */
[----:B------:R-:W-:Y:S01]  /*a6f0*/  UMOV UR7, 0x40000040 ;  /* 0x4000004000077882 */ /* 0x000fe20000000000 */
[----:B01----:R-:W0:Y:S01]  /*a700*/  SHFL.BFLY PT, R0, R3, 0x2, 0x1f ;  /* 0x0c401f0003007f89 */ /* 0x003e2200000e0000 */
[----:B------:R-:W-:Y:S01]  /*a710*/  USHF.R.U32.HI UR5, URZ, 0x4, UR5 ;  /* 0x000000043f057899 */ /* 0x000fe20008011605 */
[----:B------:R-:W-:Y:S01]  /*a720*/  CS2R R142, SRZ ;  /* 0x00000000008e7805 */ /* 0x000fe2000001ff00 */
[----:B------:R-:W-:Y:S01]  /*a730*/  IMAD.MOV.U32 R130, RZ, RZ, -0x800000 ;  /* 0xff800000ff827424 */ /* 0x000fe200078e00ff */
[----:B------:R-:W1:Y:S01]  /*a740*/  SHFL.BFLY PT, R9, R2, 0x2, 0x1f ;  /* 0x0c401f0002097f89 */ /* 0x000e6200000e0000 */
[----:B------:R-:W-:Y:S01]  /*a750*/  ULOP3.LUT UR5, UR5, 0x3fff, URZ, 0xc0, !UPT ;  /* 0x00003fff05057892 */ /* 0x000fe2000f8ec03f */
[----:B------:R-:W2:Y:S01]  /*a760*/  LDC R131, c[0x0][0xbe8] ;  /* 0x0002fa00ff837b82 */ /* 0x000ea20000000800 */
[----:B------:R-:W-:Y:S01]  /*a770*/  R2UR UR13, R208 ;  /* 0x00000000d00d72ca */ /* 0x000fe200000e0000 */
[----:B------:R-:W-:Y:S01]  /*a780*/  ULDC UR10, c[0x0][0xc44] ;  /* 0x00031100000a7ab9 */ /* 0x000fe20000000800 */
[----:B------:R-:W-:Y:S01]  /*a790*/  ULOP3.LUT UR5, UR5, 0x3800000, URZ, 0xfc, !UPT ;  /* 0x0380000005057892 */ /* 0x000fe2000f8efc3f */
[----:B------:R-:W-:-:S02]  /*a7a0*/  R2UR UR15, R209 ;  /* 0x00000000d10f72ca */ /* 0x000fc400000e0000 */
[----:B------:R-:W-:Y:S01]  /*a7b0*/  R2UR UR14, R207 ;  /* 0x00000000cf0e72ca */ /* 0x000fe200000e0000 */
[----:B------:R-:W-:-:S07]  /*a7c0*/  UIMAD UR8, UR36, 0xa80, UR5 ;  /* 0x00000a80240878a4 */ /* 0x000fce000f8e0205 */
[----:B------:R-:W-:Y:S01]  /*a7d0*/  UMOV UR6, UR8 ;  /* 0x0000000800067c82 */ /* 0x000fe20008000000 */
[----:B------:R-:W3:Y:S02]  /*a7e0*/  S2UR UR5, SR_SWINHI ;  /* 0x00000000000579c3 */ /* 0x000ee40000002f00 */
[----:B---3--:R-:W-:Y:S01]  /*a7f0*/  HGMMA.64x192x16.F32 R24, R200, gdesc[UR4].tnspB, R24, gsb0 ;  /* 0x42e00004c8187df0 */ /* 0x008fe20008000818 */
[----:B------:R-:W-:Y:S01]  /*a800*/  UIADD3 UR6, UR8, 0x80, URZ ;  /* 0x0000008008067890 */ /* 0x000fe2000fffe03f */
[----:B0-----:R-:W-:Y:S01]  /*a810*/  FADD.FTZ R0, R0, R3 ;  /* 0x0000000300007221 */ /* 0x001fe20000010000 */
[----:B------:R-:W-:Y:S01]  /*a820*/  UMOV UR7, 0x40000040 ;  /* 0x4000004000077882 */ /* 0x000fe20000000000 */
[----:B-1----:R-:W-:-:S03]  /*a830*/  FADD.FTZ R4, R9, R2 ;  /* 0x0000000209047221 */ /* 0x002fc60000010000 */
[----:B------:R-:W0:Y:S04]  /*a840*/  SHFL.BFLY PT, R9, R0, 0x1, 0x1f ;  /* 0x0c201f0000097f89 */ /* 0x000e2800000e0000 */
[----:B------:R-:W1:Y:S01]  /*a850*/  SHFL.BFLY PT, R11, R4, 0x1, 0x1f ;  /* 0x0c201f00040b7f89 */ /* 0x000e6200000e0000 */
[----:B0-----:R-:W-:Y:S01]  /*a860*/  FADD.FTZ R10, R0, R9 ;  /* 0x00000009000a7221 */ /* 0x001fe20000010000 */
[----:B------:R-:W-:Y:S01]  /*a870*/  MOV R0, 0xff800000 ;  /* 0xff80000000007802 */ /* 0x000fe20000000f00 */
[----:B------:R-:W-:Y:S02]  /*a880*/  IMAD R9, R205, 0x40, R17 ;  /* 0x00000040cd097824 */ /* 0x000fe400078e0211 */
[----:B-1----:R-:W-:Y:S01]  /*a890*/  FADD.FTZ R11, R4, R11 ;  /* 0x0000000b040b7221 */ /* 0x002fe20000010000 */
[----:B------:R-:W-:-:S04]  /*a8a0*/  FSETP.NE.FTZ.AND P0, PT, R10, RZ, PT ;  /* 0x000000ff0a00720b */ /* 0x000fc80003f15000 */
[----:B------:R-:W-:-:S09]  /*a8b0*/  FSETP.NE.FTZ.AND P2, PT, R11, RZ, PT ;  /* 0x000000ff0b00720b */ /* 0x000fd20003f55000 */
[----:B------:R-:W0:Y:S01]  /*a8c0*/  @P0 MUFU.LG2 R3, R10 ;  /* 0x0000000a00030308 */ /* 0x000e220000000c00 */
[----:B------:R-:W-:-:S03]  /*a8d0*/  @P0 FMUL.FTZ R2, R5, 0.69314718246459960938 ;  /* 0x3f31721805020820 */ /* 0x000fc60000410000 */
[----:B------:R-:W-:-:S04]  /*a8e0*/  @P2 FMUL.FTZ R4, R5, 0.69314718246459960938 ;  /* 0x3f31721805042820 */ /* 0x000fc80000410000 */
[----:B------:R-:W1:Y:S08]  /*a8f0*/  @P2 MUFU.LG2 R6, R11 ;  /* 0x0000000b00062308 */ /* 0x000e700000000c00 */
[----:B------:R-:W-:Y:S01]  /*a900*/  @P2 MUFU.RCP R142, R11 ;  /* 0x0000000b008e2308 */ /* 0x000fe20000001000 */
[----:B0-----:R-:W-:-:S04]  /*a910*/  @P0 FMUL.FTZ R3, R3, 0.69314718246459960938 ;  /* 0x3f31721803030820 */ /* 0x001fc80000410000 */
[----:B------:R-:W-:-:S03]  /*a920*/  @P0 FFMA.FTZ R130, R2, R7, R3 ;  /* 0x0000000702820223 */ /* 0x000fc60000010003 */
[----:B------:R0:W3:Y:S01]  /*a930*/  @P0 MUFU.RCP R143, R10 ;  /* 0x0000000a008f0308 */ /* 0x0000e20000001000 */
[----:B-1----:R-:W-:-:S04]  /*a940*/  @P2 FMUL.FTZ R5, R6, 0.69314718246459960938 ;  /* 0x3f31721806052820 */ /* 0x002fc80000410000 */
[----:B------:R-:W-:Y:S01]  /*a950*/  @P2 FFMA.FTZ R0, R4, R8, R5 ;  /* 0x0000000804002223 */ /* 0x000fe20000010005 */
[----:B------:R-:W-:Y:S02]  /*a960*/  WARPGROUP.DEPBAR.LE gsb0, 0x0 ;  /* 0x00008000000079c5 */ /* 0x000fe40000010000 */
[----:B------:R-:W-:-:S06]  /*a970*/  WARPGROUP.ARRIVE ;  /* 0x00000000000079c5 */ /* 0x000fcc0000000000 */
[----:B------:R-:W-:Y:S01]  /*a980*/  HGMMA.64x192x16.F32 R24, R196, gdesc[UR4].tnspB, R24, gsb0 ;  /* 0x42e00004c4187df0 */ /* 0x000fe20008000818 */
[----:B------:R-:W-:Y:S01]  /*a990*/  UIADD3 UR6, UR8, 0x100, URZ ;  /* 0x0000010008067890 */ /* 0x000fe2000fffe03f */
[----:B------:R-:W-:Y:S01]  /*a9a0*/  UMOV UR7, 0x40000040 ;  /* 0x4000004000077882 */ /* 0x000fe20000000000 */
[----:B------:R-:W-:Y:S02]  /*a9b0*/  WARPGROUP.DEPBAR.LE gsb0, 0x0 ;  /* 0x00008000000079c5 */ /* 0x000fe40000010000 */
[----:B------:R-:W-:-:S15]  /*a9c0*/  WARPGROUP.ARRIVE ;  /* 0x00000000000079c5 */ /* 0x000fde0000000000 */
        /* <DEDUP_REMOVED lines=13> */
[----:B------:R-:W-:Y:S01]  /*aaa0*/  UIADD3 UR8, UR8, 0x300, URZ ;  /* 0x0000030008087890 */ /* 0x000fe2000fffe03f */
[----:B------:R-:W-:Y:S02]  /*aab0*/  WARPGROUP.DEPBAR.LE gsb0, 0x0 ;  /* 0x00008000000079c5 */ /* 0x000fe40000010000 */
[----:B------:R-:W-:-:S14]  /*aac0*/  WARPGROUP.ARRIVE ;  /* 0x00000000000079c5 */ /* 0x000fdc0000000000 */
[----:B------:R-:W-:Y:S01]  /*aad0*/  HGMMA.64x192x16.F32 R24, R180, gdesc[UR4].tnspB, R24, gsb0 ;  /* 0x42e00004b4187df0 */ /* 0x000fe20008000818 */
[----:B------:R-:W-:Y:S01]  /*aae0*/  UMOV UR6, UR4 ;  /* 0x0000000400067c82 */ /* 0x000fe20008000000 */
[----:B------:R-:W-:Y:S01]  /*aaf0*/  UMOV UR7, UR5 ;  /* 0x0000000500077c82 */ /* 0x000fe20008000000 */
[----:B------:R-:W-:Y:S01]  /*ab00*/  UIADD3 UR5, -UR13, URZ, URZ ;  /* 0x0000003f0d057290 */ /* 0x000fe2000fffe13f */
[----:B------:R-:W-:Y:S01]  /*ab10*/  IMAD.U32 R126, RZ, RZ, UR6 ;  /* 0x00000006ff7e7e24 */ /* 0x000fe2000f8e00ff */
[----:B------:R-:W-:Y:S01]  /*ab20*/  UMOV UR6, UR8 ;  /* 0x0000000800067c82 */ /* 0x000fe20008000000 */
[----:B------:R-:W-:Y:S01]  /*ab30*/  IMAD.U32 R127, RZ, RZ, UR7 ;  /* 0x00000007ff7f7e24 */ /* 0x000fe2000f8e00ff */
[----:B------:R-:W-:Y:S01]  /*ab40*/  UMOV UR7, 0x40000040 ;  /* 0x4000004000077882 */ /* 0x000fe20000000000 */
[----:B------:R-:W-:Y:S01]  /*ab50*/  UIMAD UR10, UR10, UR5, UR15 ;  /* 0x000000050a0a72a4 */ /* 0x000fe2000f8e020f */
[----:B------:R-:W-:Y:S01]  /*ab60*/  IMAD.WIDE R140, R213, 0x2, R126 ;  /* 0x00000002d58c7825 */ /* 0x000fe200078e027e */
[----:B------:R-:W-:-:S02]  /*ab70*/  ULDC.64 UR8, c[0x0][0xb90] ;  /* 0x0002e40000087ab9 */ /* 0x000fc40000000a00 */
[----:B------:R-:W-:Y:S01]  /*ab80*/  USHF.R.S32.HI UR11, URZ, 0x1f, UR10 ;  /* 0x0000001f3f0b7899 */ /* 0x000fe2000801140a */
[----:B------:R-:W-:Y:S01]  /*ab90*/  IMAD.WIDE R126, R9, 0x2, R126 ;  /* 0x00000002097e7825 */ /* 0x000fe200078e027e */
[C---:B------:R-:W-:Y:S02]  /*aba0*/  IADD3 R135, P4, R140.reuse, 0x8060, RZ ;  /* 0x000080608c877810 */ /* 0x040fe40007f9e0ff */
[----:B------:R-:W-:Y:S01]  /*abb0*/  UIMAD UR5, UR11, UR8, URZ ;  /* 0x000000080b0572a4 */ /* 0x000fe2000f8e023f */
[C---:B------:R-:W-:Y:S02]  /*abc0*/  LOP3.LUT R3, R140.reuse, 0x380, RZ, 0xc0, !PT ;  /* 0x000003808c037812 */ /* 0x040fe400078ec0ff */
[----:B------:R-:W-:Y:S01]  /*abd0*/  LOP3.LUT R134, R135, 0x380, RZ, 0xc0, !PT ;  /* 0x0000038087867812 */ /* 0x000fe200078ec0ff */
[----:B------:R-:W-:Y:S01]  /*abe0*/  UIMAD UR5, UR10, UR9, UR5 ;  /* 0x000000090a0572a4 */ /* 0x000fe2000f8e0205 */
[----:B------:R-:W-:Y:S02]  /*abf0*/  IADD3 R15, P3, R140, 0x8040, RZ ;  /* 0x000080408c0f7810 */ /* 0x000fe40007f7e0ff */
[----:B------:R-:W-:-:S02]  /*ac00*/  SHF.R.U64 R134, R134, 0x3, RZ ;  /* 0x0000000386867819 */ /* 0x000fc400000012ff */
[C---:B------:R-:W-:Y:S01]  /*ac10*/  IADD3 R12, P6, R140.reuse, 0x8020, RZ ;  /* 0x000080208c0c7810 */ /* 0x040fe20007fde0ff */
[--C-:B------:R-:W-:Y:S01]  /*ac20*/  IMAD.X R157, RZ, RZ, R141.reuse, P3 ;  /* 0x000000ffff9d7224 */ /* 0x100fe200018e068d */
[C---:B------:R-:W-:Y:S02]  /*ac30*/  IADD3 R13, P5, R140.reuse, 0x8000, RZ ;  /* 0x000080008c0d7810 */ /* 0x040fe40007fbe0ff */
[----:B------:R-:W-:Y:S01]  /*ac40*/  IADD3 R8, P2, R140, 0x4060, RZ ;  /* 0x000040608c087810 */ /* 0x000fe20007f5e0ff */
[--C-:B------:R-:W-:Y:S01]  /*ac50*/  IMAD.X R137, RZ, RZ, R141.reuse, P6 ;  /* 0x000000ffff897224 */ /* 0x100fe200030e068d */
[----:B------:R-:W-:Y:S01]  /*ac60*/  SHF.R.U64 R3, R3, 0x3, RZ ;  /* 0x0000000303037819 */ /* 0x000fe200000012ff */
[--C-:B------:R-:W-:Y:S01]  /*ac70*/  IMAD.X R155, RZ, RZ, R141.reuse, P5 ;  /* 0x000000ffff9b7224 */ /* 0x100fe200028e068d */
[----:B------:R-:W-:Y:S01]  /*ac80*/  LOP3.LUT R134, R134, R135, RZ, 0x3c, !PT ;  /* 0x0000008786867212 */ /* 0x000fe200078e3cff */
[--C-:B------:R-:W-:Y:S01]  /*ac90*/  IMAD.X R135, RZ, RZ, R141.reuse, P4 ;  /* 0x000000ffff877224 */ /* 0x100fe200020e068d */
[----:B0-----:R-:W-:Y:S01]  /*aca0*/  LOP3.LUT R10, R12, 0x380, RZ, 0xc0, !PT ;  /* 0x000003800c0a7812 */ /* 0x001fe200078ec0ff */
[----:B------:R-:W-:Y:S01]  /*acb0*/  IMAD.X R133, RZ, RZ, R141, P2 ;  /* 0x000000ffff857224 */ /* 0x000fe200010e068d */
[----:B------:R-:W-:-:S02]  /*acc0*/  LOP3.LUT R2, R13, 0x380, RZ, 0xc0, !PT ;  /* 0x000003800d027812 */ /* 0x000fc400078ec0ff */
[C---:B------:R-:W-:Y:S02]  /*acd0*/  IADD3 R5, P0, R140.reuse, 0x20, RZ ;  /* 0x000000208c057810 */ /* 0x040fe40007f1e0ff */
[C---:B------:R-:W-:Y:S02]  /*ace0*/  IADD3 R6, P4, R140.reuse, 0x4040, RZ ;  /* 0x000040408c067810 */ /* 0x040fe40007f9e0ff */
[C---:B------:R-:W-:Y:S01]  /*acf0*/  IADD3 R4, P3, R140.reuse, 0x4020, RZ ;  /* 0x000040208c047810 */ /* 0x040fe20007f7e0ff */
[--C-:B------:R-:W-:Y:S01]  /*ad00*/  IMAD.X R145, RZ, RZ, R141.reuse, P0 ;  /* 0x000000ffff917224 */ /* 0x100fe200000e068d */
[C---:B------:R-:W-:Y:S02]  /*ad10*/  IADD3 R11, P6, R140.reuse, 0x4000, RZ ;  /* 0x000040008c0b7810 */ /* 0x040fe40007fde0ff */
[C---:B------:R-:W-:Y:S01]  /*ad20*/  IADD3 R9, P5, R140.reuse, 0x60, RZ ;  /* 0x000000608c097810 */ /* 0x040fe20007fbe0ff */
[--C-:B------:R-:W-:Y:S01]  /*ad30*/  IMAD.X R153, RZ, RZ, R141.reuse, P3 ;  /* 0x000000ffff997224 */ /* 0x100fe200018e068d */
[----:B------:R-:W-:Y:S01]  /*ad40*/  IADD3 R7, P2, R140, 0x40, RZ ;  /* 0x000000408c077810 */ /* 0x000fe20007f5e0ff */
[--C-:B------:R-:W-:Y:S01]  /*ad50*/  IMAD.X R151, RZ, RZ, R141.reuse, P6 ;  /* 0x000000ffff977224 */ /* 0x100fe200030e068d */
[----:B------:R-:W-:Y:S01]  /*ad60*/  LOP3.LUT R140, R3, R140, RZ, 0x3c, !PT ;  /* 0x0000008c038c7212 */ /* 0x000fe200078e3cff */
[--C-:B------:R-:W-:Y:S01]  /*ad70*/  IMAD.X R149, RZ, RZ, R141.reuse, P5 ;  /* 0x000000ffff957224 */ /* 0x100fe200028e068d */
[----:B------:R-:W-:Y:S01]  /*ad80*/  SHF.R.U64 R3, R10, 0x3, RZ ;  /* 0x000000030a037819 */ /* 0x000fe200000012ff */
[----:B------:R-:W-:Y:S01]  /*ad90*/  IMAD.X R147, RZ, RZ, R141, P2 ;  /* 0x000000ffff937224 */ /* 0x000fe200010e068d */
[----:B------:R-:W-:-:S02]  /*ada0*/  SHF.R.U64 R2, R2, 0x3, RZ ;  /* 0x0000000302027819 */ /* 0x000fc400000012ff */
[----:B------:R-:W-:Y:S02]  /*adb0*/  LOP3.LUT R136, R3, R12, RZ, 0x3c, !PT ;  /* 0x0000000c03887212 */ /* 0x000fe400078e3cff */
[----:B------:R-:W-:Y:S02]  /*adc0*/  LOP3.LUT R154, R2, R13, RZ, 0x3c, !PT ;  /* 0x0000000d029a7212 */ /* 0x000fe400078e3cff */
[----:B------:R-:W-:Y:S02]  /*add0*/  LOP3.LUT R3, R8, 0x380, RZ, 0xc0, !PT ;  /* 0x0000038008037812 */ /* 0x000fe400078ec0ff */
[----:B------:R-:W-:Y:S02]  /*ade0*/  LOP3.LUT R2, R5, 0x380, RZ, 0xc0, !PT ;  /* 0x0000038005027812 */ /* 0x000fe400078ec0ff */
[----:B------:R-:W-:Y:S02]  /*adf0*/  SHF.R.U64 R3, R3, 0x3, RZ ;  /* 0x0000000303037819 */ /* 0x000fe400000012ff */
[----:B------:R-:W-:-:S02]  /*ae00*/  SHF.R.U64 R2, R2, 0x3, RZ ;  /* 0x0000000302027819 */ /* 0x000fc400000012ff */
[----:B------:R-:W-:Y:S02]  /*ae10*/  LOP3.LUT R132, R3, R8, RZ, 0x3c, !PT ;  /* 0x0000000803847212 */ /* 0x000fe400078e3cff */
[----:B------:R-:W-:Y:S02]  /*ae20*/  LOP3.LUT R144, R2, R5, RZ, 0x3c, !PT ;  /* 0x0000000502907212 */ /* 0x000fe400078e3cff */
[----:B------:R-:W-:Y:S02]  /*ae30*/  LOP3.LUT R5, R6, 0x380, RZ, 0xc0, !PT ;  /* 0x0000038006057812 */ /* 0x000fe400078ec0ff */
[----:B------:R-:W-:Y:S02]  /*ae40*/  LOP3.LUT R3, R4, 0x380, RZ, 0xc0, !PT ;  /* 0x0000038004037812 */ /* 0x000fe400078ec0ff */
[----:B------:R-:W-:Y:S02]  /*ae50*/  LOP3.LUT R8, R9, 0x380, RZ, 0xc0, !PT ;  /* 0x0000038009087812 */ /* 0x000fe400078ec0ff */
[----:B------:R-:W-:-:S02]  /*ae60*/  LOP3.LUT R2, R11, 0x380, RZ, 0xc0, !PT ;  /* 0x000003800b027812 */ /* 0x000fc400078ec0ff */
[----:B------:R-:W-:Y:S02]  /*ae70*/  SHF.R.U64 R5, R5, 0x3, RZ ;  /* 0x0000000305057819 */ /* 0x000fe400000012ff */
[----:B------:R-:W-:Y:S02]  /*ae80*/  SHF.R.U64 R3, R3, 0x3, RZ ;  /* 0x0000000303037819 */ /* 0x000fe400000012ff */
[----:B------:R-:W-:Y:S02]  /*ae90*/  SHF.R.U64 R8, R8, 0x3, RZ ;  /* 0x0000000308087819 */ /* 0x000fe400000012ff */
[----:B------:R-:W-:Y:S02]  /*aea0*/  IADD3 R21, P2, R126, 0x5000, RZ ;  /* 0x000050007e157810 */ /* 0x000fe40007f5e0ff */
[----:B------:R-:W-:Y:S02]  /*aeb0*/  IADD3.X R139, RZ, R141, RZ, P4, !PT ;  /* 0x0000008dff8b7210 */ /* 0x000fe400027fe4ff */
[----:B------:R-:W-:-:S02]  /*aec0*/  SHF.R.U64 R2, R2, 0x3, RZ ;  /* 0x0000000302027819 */ /* 0x000fc400000012ff */
[----:B------:R-:W-:Y:S02]  /*aed0*/  LOP3.LUT R138, R5, R6, RZ, 0x3c, !PT ;  /* 0x00000006058a7212 */ /* 0x000fe400078e3cff */
[----:B------:R-:W-:Y:S02]  /*aee0*/  LOP3.LUT R152, R3, R4, RZ, 0x3c, !PT ;  /* 0x0000000403987212 */ /* 0x000fe400078e3cff */
[----:B------:R-:W-:Y:S02]  /*aef0*/  LOP3.LUT R148, R8, R9, RZ, 0x3c, !PT ;  /* 0x0000000908947212 */ /* 0x000fe400078e3cff */
[----:B------:R-:W-:Y:S02]  /*af00*/  LOP3.LUT R20, R21, 0x380, RZ, 0xc0, !PT ;  /* 0x0000038015147812 */ /* 0x000fe400078ec0ff */
[C---:B------:R-:W-:Y:S02]  /*af10*/  IADD3 R3, P4, R126.reuse, 0x1000, RZ ;  /* 0x000010007e037810 */ /* 0x040fe40007f9e0ff */
[----:B------:R-:W-:-:S02]  /*af20*/  IADD3 R5, P3, R126, 0x2000, RZ ;  /* 0x000020007e057810 */ /* 0x000fc40007f7e0ff */
[C---:B------:R-:W-:Y:S02]  /*af30*/  IADD3 R9, P6, R126.reuse, 0x3000, RZ ;  /* 0x000030007e097810 */ /* 0x040fe40007fde0ff */
[----:B------:R-:W-:Y:S02]  /*af40*/  IADD3 R13, P5, R126, 0x4000, RZ ;  /* 0x000040007e0d7810 */ /* 0x000fe40007fbe0ff */
[----:B------:R-:W-:Y:S02]  /*af50*/  LOP3.LUT R150, R2, R11, RZ, 0x3c, !PT ;  /* 0x0000000b02967212 */ /* 0x000fe400078e3cff */
[----:B------:R-:W-:Y:S02]  /*af60*/  SHF.R.U64 R20, R20, 0x3, RZ ;  /* 0x0000000314147819 */ /* 0x000fe400000012ff */
[----:B------:R-:W-:Y:S02]  /*af70*/  LOP3.LUT R2, R3, 0x380, RZ, 0xc0, !PT ;  /* 0x0000038003027812 */ /* 0x000fe400078ec0ff */
[----:B------:R-:W-:-:S02]  /*af80*/  LOP3.LUT R4, R5, 0x380, RZ, 0xc0, !PT ;  /* 0x0000038005047812 */ /* 0x000fc400078ec0ff */
[----:B------:R-:W-:Y:S02]  /*af90*/  LOP3.LUT R8, R9, 0x380, RZ, 0xc0, !PT ;  /* 0x0000038009087812 */ /* 0x000fe400078ec0ff */
[----:B------:R-:W-:Y:S02]  /*afa0*/  LOP3.LUT R12, R13, 0x380, RZ, 0xc0, !PT ;  /* 0x000003800d0c7812 */ /* 0x000fe400078ec0ff */
[----:B------:R-:W-:Y:S02]  /*afb0*/  LOP3.LUT R14, R15, 0x380, RZ, 0xc0, !PT ;  /* 0x000003800f0e7812 */ /* 0x000fe400078ec0ff */
[----:B------:R-:W-:Y:S02]  /*afc0*/  LOP3.LUT R6, R7, 0x380, RZ, 0xc0, !PT ;  /* 0x0000038007067812 */ /* 0x000fe400078ec0ff */
[----:B------:R-:W-:Y:S01]  /*afd0*/  LOP3.LUT R20, R20, R21, RZ, 0x3c, !PT ;  /* 0x0000001514147212 */ /* 0x000fe200078e3cff */
[----:B------:R-:W-:Y:S01]  /*afe0*/  IMAD.X R21, RZ, RZ, R127, P2 ;  /* 0x000000ffff157224 */ /* 0x000fe200010e067f */
[----:B------:R-:W-:-:S02]  /*aff0*/  LOP3.LUT R11, R126, 0x380, RZ, 0xc0, !PT ;  /* 0x000003807e0b7812 */ /* 0x000fc400078ec0ff */
[----:B------:R-:W-:Y:S02]  /*b000*/  SHF.R.U64 R2, R2, 0x3, RZ ;  /* 0x0000000302027819 */ /* 0x000fe400000012ff */
[----:B------:R-:W-:Y:S02]  /*b010*/  SHF.R.U64 R4, R4, 0x3, RZ ;  /* 0x0000000304047819 */ /* 0x000fe400000012ff */
[----:B------:R-:W-:Y:S02]  /*b020*/  SHF.R.U64 R8, R8, 0x3, RZ ;  /* 0x0000000308087819 */ /* 0x000fe400000012ff */
[----:B------:R-:W-:Y:S02]  /*b030*/  SHF.R.U64 R12, R12, 0x3, RZ ;  /* 0x000000030c0c7819 */ /* 0x000fe400000012ff */
[----:B------:R-:W-:Y:S02]  /*b040*/  SHF.R.U64 R14, R14, 0x3, RZ ;  /* 0x000000030e0e7819 */ /* 0x000fe400000012ff */
[----:B------:R-:W-:-:S02]  /*b050*/  SHF.R.U64 R6, R6, 0x3, RZ ;  /* 0x0000000306067819 */ /* 0x000fc400000012ff */
[----:B------:R-:W-:Y:S02]  /*b060*/  IADD3 R159, P2, R126, 0xb000, RZ ;  /* 0x0000b0007e9f7810 */ /* 0x000fe40007f5e0ff */
[----:B------:R-:W-:Y:S02]  /*b070*/  SHF.R.U64 R11, R11, 0x3, RZ ;  /* 0x000000030b0b7819 */ /* 0x000fe400000012ff */
[----:B------:R-:W-:Y:S01]  /*b080*/  LOP3.LUT R2, R2, R3, RZ, 0x3c, !PT ;  /* 0x0000000302027212 */ /* 0x000fe200078e3cff */
[--C-:B------:R-:W-:Y:S01]  /*b090*/  IMAD.X R3, RZ, RZ, R127.reuse, P4 ;  /* 0x000000ffff037224 */ /* 0x100fe200020e067f */
[----:B------:R-:W-:Y:S01]  /*b0a0*/  LOP3.LUT R4, R4, R5, RZ, 0x3c, !PT ;  /* 0x0000000504047212 */ /* 0x000fe200078e3cff */
[--C-:B------:R-:W-:Y:S01]  /*b0b0*/  IMAD.X R5, RZ, RZ, R127.reuse, P3 ;  /* 0x000000ffff057224 */ /* 0x100fe200018e067f */
[----:B------:R-:W-:Y:S01]  /*b0c0*/  LOP3.LUT R8, R8, R9, RZ, 0x3c, !PT ;  /* 0x0000000908087212 */ /* 0x000fe200078e3cff */
[--C-:B------:R-:W-:Y:S01]  /*b0d0*/  IMAD.X R9, RZ, RZ, R127.reuse, P6 ;  /* 0x000000ffff097224 */ /* 0x100fe200030e067f */
[----:B------:R-:W-:Y:S01]  /*b0e0*/  LOP3.LUT R12, R12, R13, RZ, 0x3c, !PT ;  /* 0x0000000d0c0c7212 */ /* 0x000fe200078e3cff */
[----:B------:R-:W-:Y:S01]  /*b0f0*/  IMAD.X R13, RZ, RZ, R127, P5 ;  /* 0x000000ffff0d7224 */ /* 0x000fe200028e067f */
[----:B------:R-:W-:-:S02]  /*b100*/  LOP3.LUT R156, R14, R15, RZ, 0x3c, !PT ;  /* 0x0000000f0e9c7212 */ /* 0x000fc400078e3cff */
[----:B------:R-:W-:Y:S02]  /*b110*/  LOP3.LUT R146, R6, R7, RZ, 0x3c, !PT ;  /* 0x0000000706927212 */ /* 0x000fe400078e3cff */
[----:B------:R-:W-:Y:S02]  /*b120*/  LOP3.LUT R10, R159, 0x380, RZ, 0xc0, !PT ;  /* 0x000003809f0a7812 */ /* 0x000fe400078ec0ff */
[C---:B------:R-:W-:Y:S02]  /*b130*/  IADD3 R121, P0, R126.reuse, 0x6000, RZ ;  /* 0x000060007e797810 */ /* 0x040fe40007f1e0ff */
[C---:B------:R-:W-:Y:S02]  /*b140*/  IADD3 R125, P4, R126.reuse, 0x7000, RZ ;  /* 0x000070007e7d7810 */ /* 0x040fe40007f9e0ff */
[C---:B------:R-:W-:Y:S02]  /*b150*/  IADD3 R7, P3, R126.reuse, 0x8000, RZ ;  /* 0x000080007e077810 */ /* 0x040fe40007f7e0ff */
[----:B------:R-:W-:-:S02]  /*b160*/  IADD3 R15, P6, R126, 0x9000, RZ ;  /* 0x000090007e0f7810 */ /* 0x000fc40007fde0ff */
[----:B------:R-:W-:Y:S02]  /*b170*/  IADD3 R123, P5, R126, 0xa000, RZ ;  /* 0x0000a0007e7b7810 */ /* 0x000fe40007fbe0ff */
[----:B------:R-:W-:Y:S01]  /*b180*/  LOP3.LUT R126, R11, R126, RZ, 0x3c, !PT ;  /* 0x0000007e0b7e7212 */ /* 0x000fe200078e3cff */
[----:B------:R-:W-:Y:S01]  /*b190*/  IMAD.X R11, RZ, RZ, R127, P2 ;  /* 0x000000ffff0b7224 */ /* 0x000fe200010e067f */
[----:B------:R-:W-:Y:S02]  /*b1a0*/  SHF.R.U64 R10, R10, 0x3, RZ ;  /* 0x000000030a0a7819 */ /* 0x000fe400000012ff */
[----:B--2---:R-:W-:Y:S02]  /*b1b0*/  ISETP.NE.AND P2, PT, R131, 0x1, PT ;  /* 0x000000018300780c */ /* 0x004fe40003f45270 */
[----:B------:R-:W-:Y:S01]  /*b1c0*/  MOV R145, R144 ;  /* 0x0000009000917202 */ /* 0x000fe20000000f00 */
[----:B------:R-:W-:Y:S01]  /*b1d0*/  IMAD.U32 R144, RZ, RZ, UR12 ;  /* 0x0000000cff907e24 */ /* 0x000fe2000f8e00ff */
[----:B------:R-:W-:Y:S01]  /*b1e0*/  LOP3.LUT R10, R10, R159, RZ, 0x3c, !PT ;  /* 0x0000009f0a0a7212 */ /* 0x000fe200078e3cff */
[----:B------:R-:W-:Y:S01]  /*b1f0*/  USHF.R.S32.HI UR12, URZ, 0x1f, UR13 ;  /* 0x0000001f3f0c7899 */ /* 0x000fe2000801140d */
[----:B------:R-:W0:Y:S01]  /*b200*/  LDC R159, c[0x0][0xc38] ;  /* 0x00030e00ff9f7b82 */ /* 0x000e220000000800 */
[----:B------:R-:W-:-:S02]  /*b210*/  MOV R141, R140 ;  /* 0x0000008c008d7202 */ /* 0x000fc40000000f00 */
[----:B------:R-:W-:Y:S02]  /*b220*/  @!P1 IADD3 R144, R144, 0x36860, RZ ;  /* 0x0003686090909810 */ /* 0x000fe40007ffe0ff */
[----:B------:R-:W-:Y:S02]  /*b230*/  MOV R140, R150 ;  /* 0x00000096008c7202 */ /* 0x000fe40000000f00 */
[----:B------:R-:W-:Y:S02]  /*b240*/  @!P1 PRMT R150, RZ, 0x654, R144 ;  /* 0x00000654ff969816 */ /* 0x000fe40000000090 */
[----:B------:R-:W-:Y:S02]  /*b250*/  MOV R144, R148 ;  /* 0x0000009400907202 */ /* 0x000fe40000000f00 */
[----:B------:R-:W1:Y:S01]  /*b260*/  @P2 LDC R149, c[0x0][0xbec] ;  /* 0x0002fb00ff952b82 */ /* 0x000e620000000800 */
[----:B------:R-:W-:Y:S02]  /*b270*/  MOV R138, R138 ;  /* 0x0000008a008a7202 */ /* 0x000fe40000000f00 */
[----:B------:R-:W-:-:S02]  /*b280*/  MOV R139, R152 ;  /* 0x00000098008b7202 */ /* 0x000fc40000000f00 */
[----:B------:R-:W-:Y:S01]  /*b290*/  MOV R133, R132 ;  /* 0x0000008400857202 */ /* 0x000fe20000000f00 */
[----:B------:R-:W-:Y:S01]  /*b2a0*/  IMAD R132, RZ, RZ, -UR15 ;  /* 0x8000000fff847e24 */ /* 0x000fe2000f8e02ff */
[----:B------:R-:W-:Y:S01]  /*b2b0*/  MOV R146, R146 ;  /* 0x0000009200927202 */ /* 0x000fe20000000f00 */
[----:B------:R-:W2:Y:S01]  /*b2c0*/  @P2 LDC R152, c[0x0][0xbf0] ;  /* 0x0002fc00ff982b82 */ /* 0x000ea20000000800 */
[----:B------:R-:W-:Y:S02]  /*b2d0*/  LOP3.LUT R120, R121, 0x380, RZ, 0xc0, !PT ;  /* 0x0000038079787812 */ /* 0x000fe400078ec0ff */
[----:B------:R-:W-:Y:S01]  /*b2e0*/  LOP3.LUT R6, R7, 0x380, RZ, 0xc0, !PT ;  /* 0x0000038007067812 */ /* 0x000fe200078ec0ff */
[----:B0-----:R-:W-:Y:S01]  /*b2f0*/  IMAD R132, R159, R132, UR14 ;  /* 0x0000000e9f847e24 */ /* 0x001fe2000f8e0284 */
[----:B------:R-:W-:Y:S02]  /*b300*/  SHF.R.U64 R120, R120, 0x3, RZ ;  /* 0x0000000378787819 */ /* 0x000fe400000012ff */
[----:B------:R-:W-:Y:S01]  /*b310*/  SHF.R.U64 R6, R6, 0x3, RZ ;  /* 0x0000000306067819 */ /* 0x000fe200000012ff */
[----:B------:R-:W-:-:S02]  /*b320*/  WARPGROUP.DEPBAR.LE gsb0, 0x0 ;  /* 0x00008000000079c5 */ /* 0x000fc40000010000 */
[----:B------:R-:W-:Y:S01]  /*b330*/  WARPGROUP.ARRIVE ;  /* 0x00000000000079c5 */ /* 0x000fe20000000000 */
[----:B------:R-:W-:Y:S01]  /*b340*/  IMAD R148, R132, 0x80, R212 ;  /* 0x0000008084947824 */ /* 0x000fe200078e02d4 */
[----:B------:R-:W-:Y:S01]  /*b350*/  LOP3.LUT R120, R120, R121, RZ, 0x3c, !PT ;  /* 0x0000007978787212 */ /* 0x000fe200078e3cff */
[--C-:B------:R-:W-:Y:S01]  /*b360*/  IMAD.X R121, RZ, RZ, R127.reuse, P0 ;  /* 0x000000ffff797224 */ /* 0x100fe200000e067f */
[----:B------:R-:W-:Y:S01]  /*b370*/  LOP3.LUT R6, R6, R7, RZ, 0x3c, !PT ;  /* 0x0000000706067212 */ /* 0x000fe200078e3cff */
[----:B-1----:R-:W-:Y:S01]  /*b380*/  @P2 IMAD.HI.U32 R149, R148, R149, RZ ;  /* 0x0000009594952227 */ /* 0x002fe200078e00ff */
[----:B------:R-:W-:Y:S01]  /*b390*/  HGMMA.64x192x16.F32 R24, R176, gdesc[UR4].tnspB, R24, gsb0 ;  /* 0x42e00004b0187df0 */ /* 0x000fe20008000818 */
[----:B------:R-:W-:Y:S01]  /*b3a0*/  UIMAD.WIDE.U32 UR6, UR10, UR8, URZ ;  /* 0x000000080a0672a5 */ /* 0x000fe2000f8e003f */
[----:B------:R-:W-:Y:S01]  /*b3b0*/  MOV R136, R136 ;  /* 0x0000008800887202 */ /* 0x000fe20000000f00 */
[----:B------:R-:W-:Y:S01]  /*b3c0*/  IMAD.X R7, RZ, RZ, R127, P3 ;  /* 0x000000ffff077224 */ /* 0x000fe200018e067f */
[----:B------:R-:W-:Y:S01]  /*b3d0*/  MOV R137, R154 ;  /* 0x0000009a00897202 */ /* 0x000fe20000000f00 */
[----:B------:R-:W-:Y:S01]  /*b3e0*/  ULDC.64 UR8, c[0x0][0xae8] ;  /* 0x0002ba0000087ab9 */ /* 0x000fe20000000a00 */
[----:B------:R-:W-:Y:S01]  /*b3f0*/  MOV R134, R134 ;  /* 0x0000008600867202 */ /* 0x000fe20000000f00 */
[----:B------:R-:W-:Y:S01]  /*b400*/  IMAD.U32 R128, RZ, RZ, UR6 ;  /* 0x00000006ff807e24 */ /* 0x000fe2000f8e00ff */
[----:B------:R-:W-:-:S02]  /*b410*/  UIADD3 UR6, UR7, UR5, URZ ;  /* 0x0000000507067290 */ /* 0x000fc4000fffe03f */
[----:B------:R-:W-:Y:S01]  /*b420*/  IMAD.U32 R129, RZ, RZ, UR7 ;  /* 0x00000007ff817e24 */ /* 0x000fe2000f8e00ff */
[----:B------:R-:W-:Y:S01]  /*b430*/  MOV R135, R156 ;  /* 0x0000009c00877202 */ /* 0x000fe20000000f00 */
[----:B------:R-:W-:Y:S01]  /*b440*/  ULDC UR5, c[0x0][0xa88] ;  /* 0x0002a20000057ab9 */ /* 0x000fe20000000800 */
[----:B------:R-:W-:Y:S02]  /*b450*/  LOP3.LUT R124, R125, 0x380, RZ, 0xc0, !PT ;  /* 0x000003807d7c7812 */ /* 0x000fe400078ec0ff */
[----:B------:R-:W-:Y:S01]  /*b460*/  MOV R129, UR6 ;  /* 0x0000000600817c02 */ /* 0x000fe20008000f00 */
[----:B------:R-:W-:Y:S01]  /*b470*/  ULDC.64 UR6, c[0x0][0xb88] ;  /* 0x0002e20000067ab9 */ /* 0x000fe20000000a00 */
[----:B------:R-:W-:Y:S02]  /*b480*/  LOP3.LUT R14, R15, 0x380, RZ, 0xc0, !PT ;  /* 0x000003800f0e7812 */ /* 0x000fe400078ec0ff */
[----:B------:R-:W-:Y:S02]  /*b490*/  LOP3.LUT R122, R123, 0x380, RZ, 0xc0, !PT ;  /* 0x000003807b7a7812 */ /* 0x000fe400078ec0ff */
[----:B------:R-:W-:-:S02]  /*b4a0*/  SHF.R.U64 R124, R124, 0x3, RZ ;  /* 0x000000037c7c7819 */ /* 0x000fc400000012ff */
[----:B------:R-:W-:Y:S02]  /*b4b0*/  SHF.R.U64 R14, R14, 0x3, RZ ;  /* 0x000000030e0e7819 */ /* 0x000fe400000012ff */
[----:B------:R-:W-:Y:S02]  /*b4c0*/  SHF.R.U64 R122, R122, 0x3, RZ ;  /* 0x000000037a7a7819 */ /* 0x000fe400000012ff */
[----:B------:R-:W-:Y:S02]  /*b4d0*/  LOP3.LUT R124, R124, R125, RZ, 0x3c, !PT ;  /* 0x0000007d7c7c7212 */ /* 0x000fe400078e3cff */
[----:B------:R-:W-:Y:S01]  /*b4e0*/  LOP3.LUT R14, R14, R15, RZ, 0x3c, !PT ;  /* 0x0000000f0e0e7212 */ /* 0x000fe200078e3cff */
[--C-:B------:R-:W-:Y:S01]  /*b4f0*/  IMAD.X R15, RZ, RZ, R127.reuse, P6 ;  /* 0x000000ffff0f7224 */ /* 0x100fe200030e067f */
[----:B------:R-:W-:Y:S01]  /*b500*/  LOP3.LUT R122, R122, R123, RZ, 0x3c, !PT ;  /* 0x0000007b7a7a7212 */ /* 0x000fe200078e3cff */
[----:B------:R-:W-:Y:S01]  /*b510*/  IMAD.X R123, RZ, RZ, R127, P5 ;  /* 0x000000ffff7b7224 */ /* 0x000fe200028e067f */
[----:B------:R-:W-:Y:S01]  /*b520*/  IADD3.X R125, RZ, R127, RZ, P4, !PT ;  /* 0x0000007fff7d7210 */ /* 0x000fe200027fe4ff */
[----:B------:R-:W-:-:S02]  /*b530*/  UIADD3 UR4, UR4, 0x36820, URZ ;  /* 0x0003682004047890 */ /* 0x000fc4000fffe03f */
[----:B------:R-:W-:Y:S02]  /*b540*/  UIADD3 UR36, UR36, 0x1, URZ ;  /* 0x0000000124247890 */ /* 0x000fe4000fffe03f */
[----:B------:R-:W-:Y:S02]  /*b550*/  UPRMT UR4, URZ, 0x654, UR4 ;  /* 0x000006543f047896 */ /* 0x000fe40008000004 */
[----:B------:R-:W-:Y:S01]  /*b560*/  UISETP.NE.AND UP0, UPT, UR36, 0x2, UPT ;  /* 0x000000022400788c */ /* 0x000fe2000bf05270 */
[----:B------:R-:W-:Y:S03]  /*b570*/  BSSY B0, `(.L_x_29) ;  /* 0x0000110000007945 */ /* 0x000fe60003800000 */
[----:B------:R-:W-:Y:S01]  /*b580*/  USEL UR36, UR36, URZ, UP0 ;  /* 0x0000003f24247287 */ /* 0x000fe20008000000 */
[----:B------:R-:W-:Y:S02]  /*b590*/  WARPGROUP.DEPBAR.LE gsb0, 0x0 ;  /* 0x00008000000079c5 */ /* 0x000fe40000010000 */
[----:B------:R0:W-:Y:S01]  /*b5a0*/  @!P1 SYNCS.ARRIVE.TRANS64.RED.A1T0 RZ, [R150+URZ], RZ ;  /* 0x000000ff96ff99a7 */ /* 0x0001e2000810043f */
[-C--:B---3--:R-:W-:Y:S01]  /*b5b0*/  FMUL.FTZ R147, R32, R143.reuse ;  /* 0x0000008f20937220 */ /* 0x088fe20000410000 */
[-C--:B------:R-:W-:Y:S01]  /*b5c0*/  FMUL.FTZ R32, R37, R143.reuse ;  /* 0x0000008f25207220 */ /* 0x080fe20000410000 */
[-C--:B------:R-:W-:Y:S01]  /*b5d0*/  FMUL.FTZ R25, R25, R143.reuse ;  /* 0x0000008f19197220 */ /* 0x080fe20000410000 */
[-C--:B------:R-:W-:Y:S01]  /*b5e0*/  FMUL.FTZ R24, R24, R143.reuse ;  /* 0x0000008f18187220 */ /* 0x080fe20000410000 */
[-C--:B------:R-:W-:Y:S01]  /*b5f0*/  FMUL.FTZ R27, R27, R142.reuse ;  /* 0x0000008e1b1b7220 */ /* 0x080fe20000410000 */
[-C--:B------:R-:W-:Y:S01]  /*b600*/  FMUL.FTZ R26, R26, R142.reuse ;  /* 0x0000008e1a1a7220 */ /* 0x080fe20000410000 */
[-C--:B------:R-:W-:Y:S01]  /*b610*/  FMUL.FTZ R31, R31, R142.reuse ;  /* 0x0000008e1f1f7220 */ /* 0x080fe20000410000 */
[-C--:B0-----:R-:W-:Y:S01]  /*b620*/  FMUL.FTZ R150, R28, R143.reuse ;  /* 0x0000008f1c967220 */ /* 0x081fe20000410000 */
[-C--:B------:R-:W-:Y:S01]  /*b630*/  FMUL.FTZ R28, R33, R143.reuse ;  /* 0x0000008f211c7220 */ /* 0x080fe20000410000 */
[-C--:B------:R-:W-:Y:S01]  /*b640*/  FMUL.FTZ R33, R36, R143.reuse ;  /* 0x0000008f24217220 */ /* 0x080fe20000410000 */
[----:B------:R-:W-:Y:S01]  /*b650*/  FMUL.FTZ R30, R30, R142 ;  /* 0x0000008e1e1e7220 */ /* 0x000fe20000410000 */
[----:B------:R-:W0:Y:S01]  /*b660*/  LDC.64 R36, c[0x0][0xb98] ;  /* 0x0002e600ff247b82 */ /* 0x000e220000000a00 */
        /* <DEDUP_REMOVED lines=41> */
[----:B------:R-:W-:-:S02]  /*b900*/  IMAD.MOV.U32 R143, RZ, RZ, R148 ;  /* 0x000000ffff8f7224 */ /* 0x000fc400078e0094 */
[-C--:B------:R-:W-:Y:S01]  /*b910*/  FMUL.FTZ R43, R43, R142.reuse ;  /* 0x0000008e2b2b7220 */ /* 0x080fe20000410000 */
[----:B------:R-:W-:Y:S01]  /*b920*/  FMUL.FTZ R42, R42, R142 ;  /* 0x0000008e2a2a7220 */ /* 0x000fe20000410000 */
[----:B--2---:R-:W-:Y:S01]  /*b930*/  @P2 SHF.R.U32.HI R143, RZ, R152, R149 ;  /* 0x00000098ff8f2219 */ /* 0x004fe20000011695 */
[----:B------:R-:W-:Y:S01]  /*b940*/  FMUL.FTZ R35, R35, R142 ;  /* 0x0000008e23237220 */ /* 0x000fe20000410000 */
[----:B------:R-:W-:Y:S01]  /*b950*/  F2FP.F16.F32.PACK_AB R24, R25, R24 ;  /* 0x000000181918723e */ /* 0x000fe200000000ff */
[----:B------:R-:W-:Y:S01]  /*b960*/  FMUL.FTZ R34, R34, R142 ;  /* 0x0000008e22227220 */ /* 0x000fe20000410000 */
[----:B------:R-:W-:Y:S01]  /*b970*/  F2FP.F16.F32.PACK_AB R25, R27, R26 ;  /* 0x0000001a1b19723e */ /* 0x000fe200000000ff */
[-C--:B------:R-:W-:Y:S01]  /*b980*/  FMUL.FTZ R39, R39, R142.reuse ;  /* 0x0000008e27277220 */ /* 0x080fe20000410000 */
[----:B------:R-:W-:Y:S01]  /*b990*/  FMUL.FTZ R38, R38, R142 ;  /* 0x0000008e26267220 */ /* 0x000fe20000410000 */
[----:B------:R-:W-:Y:S01]  /*b9a0*/  F2FP.F16.F32.PACK_AB R27, R31, R30 ;  /* 0x0000001e1f1b723e */ /* 0x000fe200000000ff */
[-C--:B------:R-:W-:Y:S01]  /*b9b0*/  FMUL.FTZ R47, R47, R142.reuse ;  /* 0x0000008e2f2f7220 */ /* 0x080fe20000410000 */
[----:B------:R-:W-:Y:S01]  /*b9c0*/  FMUL.FTZ R46, R46, R142 ;  /* 0x0000008e2e2e7220 */ /* 0x000fe20000410000 */
[----:B------:R-:W-:Y:S01]  /*b9d0*/  F2FP.F16.F32.PACK_AB R30, R32, R33 ;  /* 0x00000021201e723e */ /* 0x000fe200000000ff */
[----:B0-----:R-:W-:Y:S01]  /*b9e0*/  IMAD.WIDE.U32 R128, R36, UR13, R128 ;  /* 0x0000000d24807c25 */ /* 0x001fe2000f8e0080 */
[----:B------:R-:W-:-:S03]  /*b9f0*/  F2FP.F16.F32.PACK_AB R33, R43, R42 ;  /* 0x0000002a2b21723e */ /* 0x000fc600000000ff */
[----:B------:R-:W-:Y:S01]  /*ba00*/  FMUL.FTZ R51, R51, R142 ;  /* 0x0000008e33337220 */ /* 0x000fe20000410000 */
[----:B------:R-:W-:Y:S01]  /*ba10*/  F2FP.F16.F32.PACK_AB R26, R29, R150 ;  /* 0x000000961d1a723e */ /* 0x000fe200000000ff */
[----:B------:R-:W-:Y:S01]  /*ba20*/  BAR.SYNC.DEFER_BLOCKING 0x1, 0x100 ;  /* 0x0044000000007b1d */ /* 0x000fe20000010000 */
[--C-:B------:R-:W-:Y:S01]  /*ba30*/  IMAD.MOV R43, RZ, RZ, -R143.reuse ;  /* 0x000000ffff2b7224 */ /* 0x100fe200078e0a8f */
[----:B------:R-:W-:Y:S01]  /*ba40*/  F2FP.F16.F32.PACK_AB R28, R28, R147 ;  /* 0x000000931c1c723e */ /* 0x000fe200000000ff */
[----:B------:R-:W-:Y:S01]  /*ba50*/  FMUL.FTZ R50, R50, R142 ;  /* 0x0000008e32327220 */ /* 0x000fe20000410000 */
[----:B------:R-:W-:Y:S01]  /*ba60*/  F2FP.F16.F32.PACK_AB R29, R35, R34 ;  /* 0x00000022231d723e */ /* 0x000fe200000000ff */
[----:B------:R-:W-:Y:S01]  /*ba70*/  IMAD R43, R131, R43, R148 ;  /* 0x0000002b832b7224 */ /* 0x000fe200078e0294 */
[----:B------:R-:W-:Y:S01]  /*ba80*/  F2FP.F16.F32.PACK_AB R31, R39, R38 ;  /* 0x00000026271f723e */ /* 0x000fe200000000ff */
[----:B------:R-:W-:Y:S01]  /*ba90*/  IMAD R38, R36, UR12, RZ ;  /* 0x0000000c24267c24 */ /* 0x000fe2000f8e02ff */
[----:B------:R-:W-:Y:S01]  /*baa0*/  F2FP.F16.F32.PACK_AB R32, R41, R40 ;  /* 0x000000282920723e */ /* 0x000fe200000000ff */
[----:B------:R-:W-:Y:S01]  /*bab0*/  FMUL.FTZ R55, R55, R142 ;  /* 0x0000008e37377220 */ /* 0x000fe20000410000 */
[----:B------:R-:W-:Y:S01]  /*bac0*/  F2FP.F16.F32.PACK_AB R34, R45, R44 ;  /* 0x0000002c2d22723e */ /* 0x000fe200000000ff */
[----:B------:R-:W-:Y:S01]  /*bad0*/  IMAD R41, R37, UR13, R38 ;  /* 0x0000000d25297c24 */ /* 0x000fe2000f8e0226 */
[----:B------:R-:W-:Y:S01]  /*bae0*/  F2FP.F16.F32.PACK_AB R35, R47, R46 ;  /* 0x0000002e2f23723e */ /* 0x000fe200000000ff */
[----:B------:R-:W-:Y:S01]  /*baf0*/  FMUL.FTZ R54, R54, R142 ;  /* 0x0000008e36367220 */ /* 0x000fe20000410000 */
[----:B------:R-:W-:Y:S01]  /*bb00*/  IADD3 R40, P0, R143, R128, RZ ;  /* 0x000000808f287210 */ /* 0x000fe20007f1e0ff */
        /* <DEDUP_REMOVED lines=8> */
[----:B------:R-:W-:Y:S01]  /*bb90*/  F2FP.F16.F32.PACK_AB R36, R49, R48 ;  /* 0x000000303124723e */ /* 0x000fe200000000ff */
[----:B------:R0:W-:Y:S01]  /*bba0*/  STSM.16.M88.4 [R141], R24 ;  /* 0x000000188d007844 */ /* 0x0001e20000000200 */
[----:B------:R-:W-:Y:S01]  /*bbb0*/  F2FP.F16.F32.PACK_AB R37, R51, R50 ;  /* 0x000000323325723e */ /* 0x000fe200000000ff */
[----:B------:R-:W-:Y:S01]  /*bbc0*/  FMUL.FTZ R75, R75, R142 ;  /* 0x0000008e4b4b7220 */ /* 0x000fe20000410000 */
[----:B------:R-:W-:Y:S01]  /*bbd0*/  F2FP.F16.F32.PACK_AB R38, R53, R52 ;  /* 0x000000343526723e */ /* 0x000fe200000000ff */
[----:B------:R-:W-:Y:S01]  /*bbe0*/  STSM.16.M88.4 [R145], R28 ;  /* 0x0000001c91007844 */ /* 0x000fe20000000200 */
[----:B------:R-:W-:Y:S01]  /*bbf0*/  F2FP.F16.F32.PACK_AB R39, R55, R54 ;  /* 0x000000363727723e */ /* 0x000fe200000000ff */
[-C--:B------:R-:W-:Y:S01]  /*bc00*/  FMUL.FTZ R74, R74, R142.reuse ;  /* 0x0000008e4a4a7220 */ /* 0x080fe20000410000 */
[-C--:B------:R-:W-:Y:S01]  /*bc10*/  FMUL.FTZ R79, R79, R142.reuse ;  /* 0x0000008e4f4f7220 */ /* 0x080fe20000410000 */
[----:B------:R1:W-:Y:S01]  /*bc20*/  STSM.16.M88.4 [R146], R32 ;  /* 0x0000002092007844 */ /* 0x0003e20000000200 */
[-C--:B------:R-:W-:Y:S01]  /*bc30*/  FMUL.FTZ R78, R78, R142.reuse ;  /* 0x0000008e4e4e7220 */ /* 0x080fe20000410000 */
[-C--:B------:R-:W-:Y:S01]  /*bc40*/  FMUL.FTZ R83, R83, R142.reuse ;  /* 0x0000008e53537220 */ /* 0x080fe20000410000 */
[-C--:B------:R-:W-:Y:S01]  /*bc50*/  FMUL.FTZ R82, R82, R142.reuse ;  /* 0x0000008e52527220 */ /* 0x080fe20000410000 */
[----:B------:R-:W-:Y:S01]  /*bc60*/  STSM.16.M88.4 [R144], R36 ;  /* 0x0000002490007844 */ /* 0x000fe20000000200 */
[-C--:B------:R-:W-:Y:S01]  /*bc70*/  FMUL.FTZ R87, R87, R142.reuse ;  /* 0x0000008e57577220 */ /* 0x080fe20000410000 */
[-C--:B------:R-:W-:Y:S01]  /*bc80*/  FMUL.FTZ R86, R86, R142.reuse ;  /* 0x0000008e56567220 */ /* 0x080fe20000410000 */
[----:B------:R-:W-:Y:S01]  /*bc90*/  FMUL.FTZ R91, R91, R142 ;  /* 0x0000008e5b5b7220 */ /* 0x000fe20000410000 */
[----:B0-----:R-:W-:Y:S01]  /*bca0*/  F2FP.F16.F32.PACK_AB R24, R57, R56 ;  /* 0x000000383918723e */ /* 0x001fe200000000ff */
[----:B------:R-:W-:Y:S01]  /*bcb0*/  FMUL.FTZ R90, R90, R142 ;  /* 0x0000008e5a5a7220 */ /* 0x000fe20000410000 */
[----:B------:R-:W-:Y:S01]  /*bcc0*/  F2FP.F16.F32.PACK_AB R25, R59, R58 ;  /* 0x0000003a3b19723e */ /* 0x000fe200000000ff */
[----:B------:R-:W-:Y:S01]  /*bcd0*/  FMUL.FTZ R95, R95, R142 ;  /* 0x0000008e5f5f7220 */ /* 0x000fe20000410000 */
[----:B------:R-:W-:Y:S01]  /*bce0*/  F2FP.F16.F32.PACK_AB R26, R61, R60 ;  /* 0x0000003c3d1a723e */ /* 0x000fe200000000ff */
[----:B------:R-:W-:Y:S01]  /*bcf0*/  FMUL.FTZ R94, R94, R142 ;  /* 0x0000008e5e5e7220 */ /* 0x000fe20000410000 */
[----:B------:R-:W-:Y:S01]  /*bd00*/  F2FP.F16.F32.PACK_AB R27, R63, R62 ;  /* 0x0000003e3f1b723e */ /* 0x000fe200000000ff */
[-C--:B------:R-:W-:Y:S01]  /*bd10*/  FMUL.FTZ R99, R99, R142.reuse ;  /* 0x0000008e63637220 */ /* 0x080fe20000410000 */
[----:B-1----:R-:W-:Y:S01]  /*bd20*/  SHF.R.S32.HI R33, RZ, 0x1f, R143 ;  /* 0x0000001fff217819 */ /* 0x002fe2000001148f */
[-C--:B------:R-:W-:Y:S01]  /*bd30*/  FMUL.FTZ R98, R98, R142.reuse ;  /* 0x0000008e62627220 */ /* 0x080fe20000410000 */
[----:B------:R-:W-:Y:S01]  /*bd40*/  SHF.R.S32.HI R32, RZ, 0x1f, R43 ;  /* 0x0000001fff207819 */ /* 0x000fe2000001142b */
[----:B------:R0:W-:Y:S01]  /*bd50*/  STSM.16.M88.4 [R140], R24 ;  /* 0x000000188c007844 */ /* 0x0001e20000000200 */
[----:B------:R-:W-:Y:S01]  /*bd60*/  IADD3.X R41, R33, R129, R41, P0, !PT ;  /* 0x0000008121297210 */ /* 0x000fe200007fe429 */
[----:B------:R-:W-:Y:S01]  /*bd70*/  FMUL.FTZ R103, R103, R142 ;  /* 0x0000008e67677220 */ /* 0x000fe20000410000 */
[----:B------:R-:W-:Y:S01]  /*bd80*/  F2FP.F16.F32.PACK_AB R28, R65, R64 ;  /* 0x00000040411c723e */ /* 0x000fe200000000ff */
[----:B------:R-:W-:Y:S01]  /*bd90*/  IMAD R32, R32, UR6, RZ ;  /* 0x0000000620207c24 */ /* 0x000fe2000f8e02ff */
[----:B------:R-:W-:Y:S01]  /*bda0*/  F2FP.F16.F32.PACK_AB R29, R67, R66 ;  /* 0x00000042431d723e */ /* 0x000fe200000000ff */
[----:B------:R-:W-:Y:S01]  /*bdb0*/  IMAD.WIDE.U32 R40, R43, UR6, R40 ;  /* 0x000000062b287c25 */ /* 0x000fe2000f8e0028 */
[----:B------:R-:W-:-:S03]  /*bdc0*/  F2FP.F16.F32.PACK_AB R30, R69, R68 ;  /* 0x00000044451e723e */ /* 0x000fc600000000ff */
[----:B------:R-:W-:Y:S01]  /*bdd0*/  FMUL.FTZ R102, R102, R142 ;  /* 0x0000008e66667220 */ /* 0x000fe20000410000 */
[----:B------:R-:W-:Y:S01]  /*bde0*/  F2FP.F16.F32.PACK_AB R31, R71, R70 ;  /* 0x00000046471f723e */ /* 0x000fe200000000ff */
[----:B------:R-:W-:Y:S01]  /*bdf0*/  IMAD R45, R43, UR7, R32 ;  /* 0x000000072b2d7c24 */ /* 0x000fe2000f8e0220 */
[----:B------:R-:W-:Y:S01]  /*be00*/  F2FP.F16.F32.PACK_AB R32, R73, R72 ;  /* 0x000000484920723e */ /* 0x000fe200000000ff */
[----:B------:R-:W-:Y:S01]  /*be10*/  IMAD R43, R132, 0x80, R211 ;  /* 0x00000080842b7824 */ /* 0x000fe200078e02d3 */
[----:B------:R-:W-:Y:S01]  /*be20*/  ULDC.64 UR6, c[0x0][0xb50] ;  /* 0x0002d40000067ab9 */ /* 0x000fe20000000a00 */
[----:B------:R-:W-:Y:S01]  /*be30*/  IMAD R72, R131, UR5, RZ ;  /* 0x0000000583487c24 */ /* 0x000fe2000f8e02ff */
[----:B------:R1:W-:Y:S01]  /*be40*/  STSM.16.M88.4 [R139], R28 ;  /* 0x0000001c8b007844 */ /* 0x0003e20000000200 */
[----:B------:R-:W-:Y:S01]  /*be50*/  LOP3.LUT P0, RZ, R206, 0x3, RZ, 0xc0, !PT ;  /* 0x00000003ceff7812 */ /* 0x000fe2000780c0ff */
[----:B0-----:R-:W-:Y:S02]  /*be60*/  VIADD R25, R43, 0x8 ;  /* 0x000000082b197836 */ /* 0x001fe40000000000 */
[----:B------:R-:W-:Y:S01]  /*be70*/  FMUL.FTZ R107, R107, R142 ;  /* 0x0000008e6b6b7220 */ /* 0x000fe20000410000 */
[----:B------:R-:W-:-:S02]  /*be80*/  IMAD.IADD R27, R41, 0x1, R45 ;  /* 0x00000001291b7824 */ /* 0x000fc400078e022d */
[-C--:B------:R-:W-:Y:S01]  /*be90*/  FMUL.FTZ R106, R106, R142.reuse ;  /* 0x0000008e6a6a7220 */ /* 0x080fe20000410000 */
[-C--:B------:R-:W-:Y:S01]  /*bea0*/  FMUL.FTZ R111, R111, R142.reuse ;  /* 0x0000008e6f6f7220 */ /* 0x080fe20000410000 */
[-C--:B------:R-:W-:Y:S01]  /*beb0*/  FMUL.FTZ R110, R110, R142.reuse ;  /* 0x0000008e6e6e7220 */ /* 0x080fe20000410000 */
[-C--:B------:R-:W-:Y:S01]  /*bec0*/  FMUL.FTZ R115, R115, R142.reuse ;  /* 0x0000008e73737220 */ /* 0x080fe20000410000 */
[----:B------:R-:W-:Y:S01]  /*bed0*/  FMUL.FTZ R114, R114, R142 ;  /* 0x0000008e72727220 */ /* 0x000fe20000410000 */
[----:B------:R-:W-:Y:S01]  /*bee0*/  ISETP.GE.OR P1, PT, R43, R72, P0 ;  /* 0x000000482b00720c */ /* 0x000fe20000726670 */
[-C--:B------:R-:W-:Y:S01]  /*bef0*/  FMUL.FTZ R119, R119, R142.reuse ;  /* 0x0000008e77777220 */ /* 0x080fe20000410000 */
[----:B------:R-:W-:Y:S01]  /*bf00*/  FMUL.FTZ R118, R118, R142 ;  /* 0x0000008e76767220 */ /* 0x000fe20000410000 */
[----:B------:R-:W-:Y:S01]  /*bf10*/  F2FP.F16.F32.PACK_AB R33, R75, R74 ;  /* 0x0000004a4b21723e */ /* 0x000fe200000000ff */
[----:B------:R-:W0:Y:S01]  /*bf20*/  @P2 LDC R73, c[0x0][0xbec] ;  /* 0x0002fb00ff492b82 */ /* 0x000e220000000800 */
[----:B------:R-:W-:-:S02]  /*bf30*/  F2FP.F16.F32.PACK_AB R34, R77, R76 ;  /* 0x0000004c4d22723e */ /* 0x000fc400000000ff */
[C---:B-1----:R-:W-:Y:S02]  /*bf40*/  LEA R28, P3, R40.reuse, UR6, 0x2 ;  /* 0x00000006281c7c11 */ /* 0x042fe4000f8610ff */
[----:B------:R-:W-:Y:S02]  /*bf50*/  F2FP.F16.F32.PACK_AB R35, R79, R78 ;  /* 0x0000004e4f23723e */ /* 0x000fe400000000ff */
[----:B------:R-:W-:Y:S01]  /*bf60*/  ISETP.GE.OR P0, PT, R25, R72, P0 ;  /* 0x000000481900720c */ /* 0x000fe20000706670 */
[----:B------:R-:W-:Y:S01]  /*bf70*/  SHFL.IDX PT, R44, R28, RZ, 0x1c1f ;  /* 0x001c1fff1c2c7589 */ /* 0x000fe200000e0000 */
[----:B------:R-:W-:Y:S01]  /*bf80*/  LEA.HI.X R40, R40, UR7, R27, 0x2, P3 ;  /* 0x0000000728287c11 */ /* 0x000fe200098f141b */
[----:B------:R-:W1:Y:S01]  /*bf90*/  @P2 LDC R75, c[0x0][0xbf0] ;  /* 0x0002fc00ff4b2b82 */ /* 0x000e620000000800 */
[----:B------:R-:W-:Y:S01]  /*bfa0*/  F2FP.F16.F32.PACK_AB R88, R89, R88 ;  /* 0x000000585958723e */ /* 0x000fe200000000ff */
[----:B------:R-:W-:Y:S01]  /*bfb0*/  STSM.16.M88.4 [R138], R32 ;  /* 0x000000208a007844 */ /* 0x000fe20000000200 */
[----:B------:R-:W-:-:S02]  /*bfc0*/  F2FP.F16.F32.PACK_AB R24, R81, R80 ;  /* 0x000000505118723e */ /* 0x000fc400000000ff */
[----:B------:R-:W-:Y:S01]  /*bfd0*/  F2FP.F16.F32.PACK_AB R25, R83, R82 ;  /* 0x000000525319723e */ /* 0x000fe200000000ff */
[----:B------:R-:W2:Y:S01]  /*bfe0*/  SHFL.IDX PT, R45, R40, RZ, 0x1c1f ;  /* 0x001c1fff282d7589 */ /* 0x000ea200000e0000 */
[----:B------:R-:W-:Y:S02]  /*bff0*/  F2FP.F16.F32.PACK_AB R26, R85, R84 ;  /* 0x00000054551a723e */ /* 0x000fe400000000ff */
[----:B------:R-:W-:Y:S01]  /*c000*/  F2FP.F16.F32.PACK_AB R27, R87, R86 ;  /* 0x00000056571b723e */ /* 0x000fe200000000ff */
[----:B------:R-:W-:Y:S01]  /*c010*/  SHFL.IDX PT, R46, R28, 0x1, 0x1c1f ;  /* 0x003c1f001c2e7f89 */ /* 0x000fe200000e0000 */
[----:B------:R-:W-:Y:S02]  /*c020*/  F2FP.F16.F32.PACK_AB R89, R91, R90 ;  /* 0x0000005a5b59723e */ /* 0x000fe400000000ff */
[----:B------:R-:W-:Y:S01]  /*c030*/  F2FP.F16.F32.PACK_AB R96, R97, R96 ;  /* 0x000000606160723e */ /* 0x000fe200000000ff */
[----:B------:R-:W-:Y:S01]  /*c040*/  STSM.16.M88.4 [R133], R24 ;  /* 0x0000001885007844 */ /* 0x000fe20000000200 */
[----:B------:R-:W-:-:S02]  /*c050*/  F2FP.F16.F32.PACK_AB R90, R93, R92 ;  /* 0x0000005c5d5a723e */ /* 0x000fc400000000ff */
[----:B------:R-:W-:Y:S01]  /*c060*/  F2FP.F16.F32.PACK_AB R91, R95, R94 ;  /* 0x0000005e5f5b723e */ /* 0x000fe200000000ff */
[----:B------:R-:W3:Y:S01]  /*c070*/  SHFL.IDX PT, R47, R40, 0x1, 0x1c1f ;  /* 0x003c1f00282f7f89 */ /* 0x000ee200000e0000 */
[----:B------:R-:W-:Y:S02]  /*c080*/  F2FP.F16.F32.PACK_AB R97, R99, R98 ;  /* 0x000000626361723e */ /* 0x000fe400000000ff */
[----:B------:R-:W-:Y:S01]  /*c090*/  F2FP.F16.F32.PACK_AB R104, R105, R104 ;  /* 0x000000686968723e */ /* 0x000fe200000000ff */
[----:B------:R-:W-:Y:S01]  /*c0a0*/  STSM.16.M88.4 [R137], R88 ;  /* 0x0000005889007844 */ /* 0x000fe20000000200 */
[----:B------:R-:W-:Y:S02]  /*c0b0*/  F2FP.F16.F32.PACK_AB R98, R101, R100 ;  /* 0x000000646562723e */ /* 0x000fe400000000ff */
[----:B------:R-:W-:Y:S02]  /*c0c0*/  F2FP.F16.F32.PACK_AB R99, R103, R102 ;  /* 0x000000666763723e */ /* 0x000fe400000000ff */
[----:B------:R-:W-:-:S02]  /*c0d0*/  F2FP.F16.F32.PACK_AB R105, R107, R106 ;  /* 0x0000006a6b69723e */ /* 0x000fc400000000ff */
[----:B------:R-:W-:Y:S01]  /*c0e0*/  F2FP.F16.F32.PACK_AB R112, R113, R112 ;  /* 0x000000707170723e */ /* 0x000fe200000000ff */
[----:B------:R-:W-:Y:S01]  /*c0f0*/  STSM.16.M88.4 [R136], R96 ;  /* 0x0000006088007844 */ /* 0x000fe20000000200 */
[----:B------:R-:W-:Y:S02]  /*c100*/  F2FP.F16.F32.PACK_AB R106, R109, R108 ;  /* 0x0000006c6d6a723e */ /* 0x000fe400000000ff */
[----:B------:R-:W-:Y:S02]  /*c110*/  F2FP.F16.F32.PACK_AB R107, R111, R110 ;  /* 0x0000006e6f6b723e */ /* 0x000fe400000000ff */
[----:B------:R-:W-:Y:S02]  /*c120*/  F2FP.F16.F32.PACK_AB R113, R115, R114 ;  /* 0x000000727371723e */ /* 0x000fe400000000ff */
[----:B------:R-:W-:Y:S01]  /*c130*/  F2FP.F16.F32.PACK_AB R114, R117, R116 ;  /* 0x000000747572723e */ /* 0x000fe200000000ff */
[----:B------:R-:W-:Y:S01]  /*c140*/  STSM.16.M88.4 [R135], R104 ;  /* 0x0000006887007844 */ /* 0x000fe20000000200 */
[----:B------:R-:W-:-:S05]  /*c150*/  F2FP.F16.F32.PACK_AB R115, R119, R118 ;  /* 0x000000767773723e */ /* 0x000fca00000000ff */
[----:B------:R-:W-:Y:S01]  /*c160*/  STSM.16.M88.4 [R134], R112 ;  /* 0x0000007086007844 */ /* 0x000fe20000000200 */
[----:B------:R-:W-:Y:S01]  /*c170*/  BAR.SYNC.DEFER_BLOCKING 0x1, 0x100 ;  /* 0x0044000000007b1d */ /* 0x000fe20000010000 */
[----:B------:R-:W-:Y:S02]  /*c180*/  UIMAD UR5, UR11, UR8, URZ ;  /* 0x000000080b0572a4 */ /* 0x000fe4000f8e023f */
[----:B------:R-:W-:Y:S02]  /*c190*/  UIMAD.WIDE.U32 UR6, UR10, UR8, URZ ;  /* 0x000000080a0672a5 */ /* 0x000fe4000f8e003f */
[----:B------:R-:W-:-:S03]  /*c1a0*/  UIMAD UR5, UR10, UR9, UR5 ;  /* 0x000000090a0572a4 */ /* 0x000fc6000f8e0205 */
[----:B------:R-:W-:Y:S01]  /*c1b0*/  ULDC.64 UR8, c[0x0][0xaf0] ;  /* 0x0002bc0000087ab9 */ /* 0x000fe20000000a00 */
[----:B--2---:R-:W-:Y:S04]  /*c1c0*/  @!P1 ST.E desc[UR60][R44.64], R130 ;  /* 0x000000822c009985 */ /* 0x004fe8000c10193c */
[----:B---3--:R0:W-:Y:S04]  /*c1d0*/  @!P0 ST.E desc[UR60][R46.64], R0 ;  /* 0x000000002e008985 */ /* 0x0081e8000c10193c */
[----:B------:R2:W5:Y:S04]  /*c1e0*/  LD.E.128 R36, desc[UR60][R2.64] ;  /* 0x0000003c02247980 */ /* 0x000568000c101d00 */
[----:B------:R3:W5:Y:S04]  /*c1f0*/  LD.E.128 R28, desc[UR60][R4.64] ;  /* 0x0000003c041c7980 */ /* 0x000768000c101d00 */
[----:B------:R4:W5:Y:S01]  /*c200*/  LD.E.128 R24, desc[UR60][R8.64] ;  /* 0x0000003c08187980 */ /* 0x000962000c101d00 */
[----:B--2---:R-:W-:Y:S01]  /*c210*/  LEA R3, R22, R205, 0x5 ;  /* 0x000000cd16037211 */ /* 0x004fe200078e28ff */
[----:B------:R-:W-:-:S02]  /*c220*/  UIADD3 UR7, UR7, UR5, URZ ;  /* 0x0000000507077290 */ /* 0x000fc4000fffe03f */
[----:B------:R-:W5:Y:S01]  /*c230*/  LD.E.128 R48, desc[UR60][R126.64] ;  /* 0x0000003c7e307980 */ /* 0x000f62000c101d00 */
[----:B---3--:R-:W2:Y:S03]  /*c240*/  LDC.64 R4, c[0x0][0xae0] ;  /* 0x0002b800ff047b82 */ /* 0x008ea60000000a00 */
[----:B------:R-:W5:Y:S01]  /*c250*/  LD.E.128 R60, desc[UR60][R12.64] ;  /* 0x0000003c0c3c7980 */ /* 0x000f62000c101d00 */
[----:B----4-:R-:W-:-:S03]  /*c260*/  IMAD R8, R132, 0x80, R3 ;  /* 0x0000008084087824 */ /* 0x010fc600078e0203 */
[----:B------:R-:W5:Y:S01]  /*c270*/  LD.E.128 R52, desc[UR60][R20.64] ;  /* 0x0000003c14347980 */ /* 0x000f62000c101d00 */
[----:B0-----:R-:W-:Y:S01]  /*c280*/  @P2 IMAD.HI.U32 R0, R8, R73, RZ ;  /* 0x0000004908002227 */ /* 0x001fe200078e00ff */
[----:B------:R-:W-:Y:S02]  /*c290*/  UIMAD UR5, UR12, UR8, URZ ;  /* 0x000000080c0572a4 */ /* 0x000fe4000f8e023f */
[----:B------:R-:W5:Y:S01]  /*c2a0*/  LD.E.128 R40, desc[UR60][R120.64] ;  /* 0x0000003c78287980 */ /* 0x000f62000c101d00 */
[----:B------:R-:W-:Y:S01]  /*c2b0*/  IMAD.MOV.U32 R2, RZ, RZ, R8 ;  /* 0x000000ffff027224 */ /* 0x000fe200078e0008 */
[----:B-1----:R-:W-:Y:S01]  /*c2c0*/  @P2 SHF.R.U32.HI R2, RZ, R75, R0 ;  /* 0x0000004bff022219 */ /* 0x002fe20000011600 */
[----:B------:R-:W-:Y:S01]  /*c2d0*/  UIMAD UR5, UR13, UR9, UR5 ;  /* 0x000000090d0572a4 */ /* 0x000fe2000f8e0205 */
[----:B------:R-:W5:Y:S01]  /*c2e0*/  LD.E.128 R32, desc[UR60][R124.64] ;  /* 0x0000003c7c207980 */ /* 0x000f62000c101d00 */
[----:B------:R-:W-:Y:S01]  /*c2f0*/  UIMAD.WIDE.U32 UR6, UR13, UR8, UR6 ;  /* 0x000000080d0672a5 */ /* 0x000fe2000f8e0006 */
[--C-:B------:R-:W-:Y:S01]  /*c300*/  SHF.R.S32.HI R3, RZ, 0x1f, R2.reuse ;  /* 0x0000001fff037819 */ /* 0x100fe20000011402 */
[----:B------:R-:W-:Y:S01]  /*c310*/  IMAD.MOV R0, RZ, RZ, -R2 ;  /* 0x000000ffff007224 */ /* 0x000fe200078e0a02 */
[----:B------:R-:W5:Y:S01]  /*c320*/  LD.E.128 R68, desc[UR60][R6.64] ;  /* 0x0000003c06447980 */ /* 0x000f62000c101d00 */
[----:B------:R-:W-:-:S02]  /*c330*/  UIADD3 UR7, UR7, UR5, URZ ;  /* 0x0000000507077290 */ /* 0x000fc4000fffe03f */
[----:B------:R-:W-:Y:S01]  /*c340*/  IMAD R131, R131, R0, R8 ;  /* 0x0000000083837224 */ /* 0x000fe200078e0208 */
[----:B------:R-:W5:Y:S01]  /*c350*/  LD.E.128 R64, desc[UR60][R14.64] ;  /* 0x0000003c0e407980 */ /* 0x000f62000c101d00 */
[----:B--2---:R-:W-:-:S03]  /*c360*/  IMAD R3, R3, R4, RZ ;  /* 0x0000000403037224 */ /* 0x004fc600078e02ff */
[----:B------:R-:W5:Y:S01]  /*c370*/  LD.E.128 R56, desc[UR60][R122.64] ;  /* 0x0000003c7a387980 */ /* 0x000f62000c101d00 */
[C---:B------:R-:W-:Y:S01]  /*c380*/  IMAD R5, R2.reuse, R5, R3 ;  /* 0x0000000502057224 */ /* 0x040fe200078e0203 */
[----:B------:R-:W-:Y:S02]  /*c390*/  SHF.R.S32.HI R0, RZ, 0x1f, R131 ;  /* 0x0000001fff007819 */ /* 0x000fe40000011483 */
[----:B------:R0:W5:Y:S01]  /*c3a0*/  LD.E.128 R44, desc[UR60][R10.64] ;  /* 0x0000003c0a2c7980 */ /* 0x000162000c101d00 */
[----:B------:R-:W-:Y:S01]  /*c3b0*/  IMAD.WIDE.U32 R2, R2, R4, UR6 ;  /* 0x0000000602027e25 */ /* 0x000fe2000f8e0004 */
[----:B------:R-:W-:Y:S01]  /*c3c0*/  ULDC.64 UR6, c[0x0][0xad8] ;  /* 0x0002b60000067ab9 */ /* 0x000fe20000000a00 */
[----:B------:R-:W-:Y:S01]  /*c3d0*/  @!PT LDS RZ, [RZ] ;  /* 0x00000000fffff984 */ /* 0x000fe20000000800 */
[----:B------:R-:W-:Y:S01]  /*c3e0*/  @!PT LDS RZ, [RZ] ;  /* 0x00000000fffff984 */ /* 0x000fe20000000800 */
[----:B------:R-:W-:Y:S01]  /*c3f0*/  @!PT LDS RZ, [RZ] ;  /* 0x00000000fffff984 */ /* 0x000fe20000000800 */
[----:B------:R-:W-:Y:S01]  /*c400*/  @!PT LDS RZ, [RZ] ;  /* 0x00000000fffff984 */ /* 0x000fe20000000800 */
[----:B------:R1:W-:Y:S06]  /*c410*/  MEMBAR.ALL.CTA ;  /* 0x0000000000007992 */ /* 0x0003ec0000008000 */
[----:B-1----:R-:W1:Y:S01]  /*c420*/  FENCE.VIEW.ASYNC.S ;  /* 0x00000000000073c6 */ /* 0x002e620000000000 */
[----:B------:R-:W-:Y:S01]  /*c430*/  R2UR UR9, R23 ;  /* 0x00000000170972ca */ /* 0x000fe200000e0000 */
[----:B------:R-:W-:-:S02]  /*c440*/  IMAD.IADD R3, R3, 0x1, R5 ;  /* 0x0000000103037824 */ /* 0x000fc400078e0205 */
[----:B------:R-:W-:Y:S02]  /*c450*/  IMAD R0, R0, UR6, RZ ;  /* 0x0000000600007c24 */ /* 0x000fe4000f8e02ff */
[----:B0-----:R-:W-:Y:S02]  /*c460*/  IMAD R11, R132, 0x80, R205 ;  /* 0x00000080840b7824 */ /* 0x001fe400078e02cd */
[C---:B------:R-:W-:Y:S02]  /*c470*/  IMAD R7, R131.reuse, UR7, R0 ;  /* 0x0000000783077c24 */ /* 0x040fe4000f8e0200 */
[----:B------:R-:W-:Y:S01]  /*c480*/  IMAD.WIDE.U32 R2, R131, UR6, R2 ;  /* 0x0000000683027c25 */ /* 0x000fe2000f8e0002 */
[C---:B------:R-:W-:Y:S01]  /*c490*/  ISETP.GE.AND P2, PT, R11.reuse, R72, PT ;  /* 0x000000480b00720c */ /* 0x040fe20003f46270 */
[----:B------:R-:W-:Y:S02]  /*c4a0*/  ULDC.64 UR6, c[0x0][0xa80] ;  /* 0x0002a00000067ab9 */ /* 0x000fe40000000a00 */
[----:B------:R-:W-:Y:S01]  /*c4b0*/  VIADD R5, R11, 0x20 ;  /* 0x000000200b057836 */ /* 0x000fe20000000000 */
[----:B------:R-:W-:Y:S01]  /*c4c0*/  LEA R0, P3, R2, UR6, 0x1 ;  /* 0x0000000602007c11 */ /* 0x000fe2000f8608ff */
[----:B------:R-:W-:Y:S01]  /*c4d0*/  IMAD.IADD R3, R3, 0x1, R7 ;  /* 0x0000000103037824 */ /* 0x000fe200078e0207 */
[----:B------:R-:W-:-:S02]  /*c4e0*/  ULDC UR5, c[0x0][0xc] ;  /* 0x0000030000057ab9 */ /* 0x000fc40000000800 */
[-C--:B------:R-:W-:Y:S01]  /*c4f0*/  ISETP.GE.AND P0, PT, R5, R72.reuse, PT ;  /* 0x000000480500720c */ /* 0x080fe20003f06270 */
[----:B------:R-:W-:Y:S01]  /*c500*/  UIADD3 UR9, UR5, UR9, URZ ;  /* 0x0000000905097290 */ /* 0x000fe2000fffe03f */
[----:B------:R-:W-:Y:S01]  /*c510*/  IADD3 R5, R11, 0x40, RZ ;  /* 0x000000400b057810 */ /* 0x000fe20007ffe0ff */
[----:B------:R-:W-:Y:S01]  /*c520*/  USEL UR6, URZ, 0x1, UP0 ;  /* 0x000000013f067887 */ /* 0x000fe20008000000 */
[----:B------:R-:W-:Y:S01]  /*c530*/  LEA.HI.X R10, R2, UR7, R3, 0x1, P3 ;  /* 0x00000007020a7c11 */ /* 0x000fe200098f0c03 */
[----:B-1----:R0:W1:Y:S01]  /*c540*/  SHFL.IDX PT, R4, R0, RZ, 0x181f ;  /* 0x00181fff00047589 */ /* 0x00206200000e0000 */
[----:B------:R-:W-:Y:S01]  /*c550*/  ISETP.GE.AND P1, PT, R5, R72, PT ;  /* 0x000000480500720c */ /* 0x000fe20003f26270 */
[----:B------:R-:W-:Y:S01]  /*c560*/  ULOP3.LUT UR39, UR39, UR6, URZ, 0x3c, !UPT ;  /* 0x0000000627277292 */ /* 0x000fe2000f8e3c3f */
[----:B------:R-:W-:Y:S01]  /*c570*/  IMAD.U32 R23, RZ, RZ, UR9 ;  /* 0x00000009ff177e24 */ /* 0x000fe2000f8e00ff */
[----:B------:R0:W2:Y:S01]  /*c580*/  SHFL.IDX PT, R5, R10, RZ, 0x181f ;  /* 0x00181fff0a057589 */ /* 0x0000a200000e0000 */
[----:B------:R-:W-:Y:S01]  /*c590*/  SYNCS.ARRIVE.TRANS64.RED.A1T0 RZ, [UR4], RZ ;  /* 0x000000ffffff79a7 */ /* 0x000fe20008100404 */
[----:B------:R-:W-:Y:S08]  /*c5a0*/  @P2 BRA `(.L_x_30) ;  /* 0x0000000000302947 */ /* 0x000ff00003800000 */
[----:B------:R-:W-:Y:S02]  /*c5b0*/  ULDC UR4, c[0x0][0xac8] ;  /* 0x0002b20000047ab9 */ /* 0x000fe40000000800 */
[----:B------:R-:W-:Y:S02]  /*c5c0*/  ISETP.GE.AND P3, PT, R19, UR4, PT ;  /* 0x0000000413007c0c */ /* 0x000fe4000bf66270 */
[----:B------:R-:W-:Y:S02]  /*c5d0*/  ISETP.GE.AND P4, PT, R18, UR4, PT ;  /* 0x0000000412007c0c */ /* 0x000fe4000bf86270 */
[----:B------:R-:W-:-:S09]  /*c5e0*/  ISETP.GE.AND P2, PT, R17, UR4, PT ;  /* 0x0000000411007c0c */ /* 0x000fd2000bf46270 */
[-C--:B-1----:R-:W-:Y:S02]  /*c5f0*/  @!P3 LEA R6, P5, R19, R4.reuse, 0x1 ;  /* 0x000000041306b211 */ /* 0x082fe400078a08ff */
[C---:B------:R-:W-:Y:S02]  /*c600*/  @!P4 LEA R8, P6, R18.reuse, R4, 0x1 ;  /* 0x000000041208c211 */ /* 0x040fe400078c08ff */
[----:B--2---:R-:W-:Y:S01]  /*c610*/  @!P2 IMAD.WIDE R2, R17, 0x2, R4 ;  /* 0x000000021102a825 */ /* 0x004fe200078e0204 */
[-C--:B------:R-:W-:Y:S02]  /*c620*/  @!P3 LEA.HI.X R7, R19, R5.reuse, R216, 0x1, P5 ;  /* 0x000000051307b211 */ /* 0x080fe400028f0cd8 */
[----:B------:R-:W-:Y:S02]  /*c630*/  @!P4 LEA.HI.X R9, R18, R5, R215, 0x1, P6 ;  /* 0x000000051209c211 */ /* 0x000fe400030f0cd7 */
[----:B-----5:R3:W-:Y:S04]  /*c640*/  @!P2 ST.E.128 desc[UR60][R2.64], R48 ;  /* 0x000000300200a985 */ /* 0x0207e8000c101d3c */
[----:B------:R3:W-:Y:S04]  /*c650*/  @!P3 ST.E.128 desc[UR60][R6.64], R60 ;  /* 0x0000003c0600b985 */ /* 0x0007e8000c101d3c */
[----:B------:R3:W-:Y:S02]  /*c660*/  @!P4 ST.E.128 desc[UR60][R8.64], R68 ;  /* 0x000000440800c985 */ /* 0x0007e4000c101d3c */
.L_x_30:
[----:B------:R-:W-:Y:S05]  /*c670*/  BSYNC B0 ;  /* 0x0000000000007941 */ /* 0x000fea0003800000 */
.L_x_29:
[----:B--2---:R2:W4:Y:S01]  /*c680*/  SHFL.IDX PT, R5, R10, 0x1, 0x181f ;  /* 0x00381f000a057f89 */ /* 0x00452200000e0000 */
[----:B------:R-:W-:Y:S03]  /*c690*/  BSSY B0, `(.L_x_31) ;  /* 0x000000f000007945 */ /* 0x000fe60003800000 */
[----:B-1----:R2:W1:Y:S01]  /*c6a0*/  SHFL.IDX PT, R4, R0, 0x1, 0x181f ;  /* 0x00381f0000047f89 */ /* 0x00246200000e0000 */
[----:B------:R-:W-:Y:S05]  /*c6b0*/  @P0 BRA `(.L_x_32) ;  /* 0x0000000000300947 */ /* 0x000fea0003800000 */
[----:B------:R-:W-:Y:S02]  /*c6c0*/  ULDC UR4, c[0x0][0xac8] ;  /* 0x0002b20000047ab9 */ /* 0x000fe40000000800 */
[----:B------:R-:W-:Y:S02]  /*c6d0*/  ISETP.GE.AND P4, PT, R19, UR4, PT ;  /* 0x0000000413007c0c */ /* 0x000fe4000bf86270 */
[----:B------:R-:W-:Y:S02]  /*c6e0*/  ISETP.GE.AND P5, PT, R18, UR4, PT ;  /* 0x0000000412007c0c */ /* 0x000fe4000bfa6270 */
[----:B------:R-:W-:-:S09]  /*c6f0*/  ISETP.GE.AND P3, PT, R17, UR4, PT ;  /* 0x0000000411007c0c */ /* 0x000fd2000bf66270 */
[-C--:B-1-3--:R-:W-:Y:S02]  /*c700*/  @!P4 LEA R6, P0, R19, R4.reuse, 0x1 ;  /* 0x000000041306c211 */ /* 0x08afe400078008ff */
[C---:B------:R-:W-:Y:S02]  /*c710*/  @!P5 LEA R8, P2, R18.reuse, R4, 0x1 ;  /* 0x000000041208d211 */ /* 0x040fe400078408ff */
[----:B----4-:R-:W-:Y:S01]  /*c720*/  @!P3 IMAD.WIDE R2, R17, 0x2, R4 ;  /* 0x000000021102b825 */ /* 0x010fe200078e0204 */
[-C--:B------:R-:W-:Y:S02]  /*c730*/  @!P4 LEA.HI.X R7, R19, R5.reuse, R216, 0x1, P0 ;  /* 0x000000051307c211 */ /* 0x080fe400000f0cd8 */
[----:B------:R-:W-:Y:S02]  /*c740*/  @!P5 LEA.HI.X R9, R18, R5, R215, 0x1, P2 ;  /* 0x000000051209d211 */ /* 0x000fe400010f0cd7 */
[----:B-----5:R1:W-:Y:S04]  /*c750*/  @!P3 ST.E.128 desc[UR60][R2.64], R36 ;  /* 0x000000240200b985 */ /* 0x0203e8000c101d3c */
[----:B------:R1:W-:Y:S04]  /*c760*/  @!P4 ST.E.128 desc[UR60][R6.64], R52 ;  /* 0x000000340600c985 */ /* 0x0003e8000c101d3c */
[----:B------:R1:W-:Y:S02]  /*c770*/  @!P5 ST.E.128 desc[UR60][R8.64], R64 ;  /* 0x000000400800d985 */ /* 0x0003e4000c101d3c */
.L_x_32:
[----:B------:R-:W-:Y:S05]  /*c780*/  BSYNC B0 ;  /* 0x0000000000007941 */ /* 0x000fea0003800000 */
.L_x_31:
[----:B----4-:R4:W0:Y:S01]  /*c790*/  SHFL.IDX PT, R5, R10, 0x2, 0x181f ;  /* 0x00581f000a057f89 */ /* 0x01082200000e0000 */
        /* <DEDUP_REMOVED lines=9> */
[----:B0-----:R-:W-:Y:S01]  /*c830*/  @!P2 IMAD.WIDE R2, R17, 0x2, R4 ;  /* 0x000000021102a825 */ /* 0x001fe200078e0204 */
[-C--:B------:R-:W-:Y:S02]  /*c840*/  @!P3 LEA.HI.X R7, R19, R5.reuse, R216, 0x1, P0 ;  /* 0x000000051307b211 */ /* 0x080fe400000f0cd8 */
[----:B------:R-:W-:Y:S02]  /*c850*/  @!P4 LEA.HI.X R9, R18, R5, R215, 0x1, P1 ;  /* 0x000000051209c211 */ /* 0x000fe400008f0cd7 */
[----:B-----5:R0:W-:Y:S04]  /*c860*/  @!P2 ST.E.128 desc[UR60][R2.64], R28 ;  /* 0x0000001c0200a985 */ /* 0x0201e8000c101d3c */
[----:B------:R0:W-:Y:S04]  /*c870*/  @!P3 ST.E.128 desc[UR60][R6.64], R40 ;  /* 0x000000280600b985 */ /* 0x0001e8000c101d3c */
[----:B------:R0:W-:Y:S02]  /*c880*/  @!P4 ST.E.128 desc[UR60][R8.64], R56 ;  /* 0x000000380800c985 */ /* 0x0001e4000c101d3c */
.L_x_34:
[----:B------:R-:W-:Y:S05]  /*c890*/  BSYNC B0 ;  /* 0x0000000000007941 */ /* 0x000fea0003800000 */
.L_x_33:
[----:B0--3--:R-:W-:Y:S01]  /*c8a0*/  VIADD R3, R11, 0x60 ;  /* 0x000000600b037836 */ /* 0x009fe20000000000 */
[----:B------:R0:W3:Y:S01]  /*c8b0*/  SHFL.IDX PT, R5, R10, 0x3, 0x181f ;  /* 0x00781f000a057f89 */ /* 0x0000e200000e0000 */
[----:B------:R-:W-:Y:S01]  /*c8c0*/  BSSY B0, `(.L_x_35) ;  /* 0x0000011000007945 */ /* 0x000fe20003800000 */
[----:B------:R-:W-:Y:S02]  /*c8d0*/  VIADD R204, R204, 0x1 ;  /* 0x00000001cccc7836 */ /* 0x000fe40000000000 */
[----:B------:R-:W-:Y:S01]  /*c8e0*/  ISETP.GE.AND P0, PT, R3, R72, PT ;  /* 0x000000480300720c */ /* 0x000fe20003f06270 */
[----:B-1----:R0:W1:-:S12]  /*c8f0*/  SHFL.IDX PT, R4, R0, 0x3, 0x181f ;  /* 0x00781f0000047f89 */ /* 0x00205800000e0000 */
[----:B0-----:R-:W-:Y:S05]  /*c900*/  @P0 BRA `(.L_x_36) ;  /* 0x0000000000300947 */ /* 0x001fea0003800000 */
[----:B------:R-:W-:Y:S02]  /*c910*/  ULDC UR4, c[0x0][0xac8] ;  /* 0x0002b20000047ab9 */ /* 0x000fe40000000800 */
[----:B------:R-:W-:Y:S02]  /*c920*/  ISETP.GE.AND P3, PT, R19, UR4, PT ;  /* 0x0000000413007c0c */ /* 0x000fe4000bf66270 */
[----:B------:R-:W-:Y:S02]  /*c930*/  ISETP.GE.AND P4, PT, R18, UR4, PT ;  /* 0x0000000412007c0c */ /* 0x000fe4000bf86270 */
[----:B------:R-:W-:-:S09]  /*c940*/  ISETP.GE.AND P2, PT, R17, UR4, PT ;  /* 0x0000000411007c0c */ /* 0x000fd2000bf46270 */
[-C--:B-1----:R-:W-:Y:S02]  /*c950*/  @!P3 LEA R6, P0, R19, R4.reuse, 0x1 ;  /* 0x000000041306b211 */ /* 0x082fe400078008ff */
[C---:B------:R-:W-:Y:S02]  /*c960*/  @!P4 LEA R8, P1, R18.reuse, R4, 0x1 ;  /* 0x000000041208c211 */ /* 0x040fe400078208ff */
[----:B---3--:R-:W-:Y:S01]  /*c970*/  @!P2 IMAD.WIDE R2, R17, 0x2, R4 ;  /* 0x000000021102a825 */ /* 0x008fe200078e0204 */
[-C--:B------:R-:W-:Y:S02]  /*c980*/  @!P3 LEA.HI.X R7, R19, R5.reuse, R216, 0x1, P0 ;  /* 0x000000051307b211 */ /* 0x080fe400000f0cd8 */
[----:B------:R-:W-:Y:S02]  /*c990*/  @!P4 LEA.HI.X R9, R18, R5, R215, 0x1, P1 ;  /* 0x000000051209c211 */ /* 0x000fe400008f0cd7 */
[----:B-----5:R0:W-:Y:S04]  /*c9a0*/  @!P2 ST.E.128 desc[UR60][R2.64], R24 ;  /* 0x000000180200a985 */ /* 0x0201e8000c101d3c */
[----:B------:R0:W-:Y:S04]  /*c9b0*/  @!P3 ST.E.128 desc[UR60][R6.64], R32 ;  /* 0x000000200600b985 */ /* 0x0001e8000c101d3c */
[----:B------:R0:W-:Y:S02]  /*c9c0*/  @!P4 ST.E.128 desc[UR60][R8.64], R44 ;  /* 0x0000002c0800c985 */ /* 0x0001e4000c101d3c */
.L_x_36:
[----:B------:R-:W-:Y:S05]  /*c9d0*/  BSYNC B0 ;  /* 0x0000000000007941 */ /* 0x000fea0003800000 */
.L_x_35:
[----:B--2-4-:R-:W2:Y:S01]  /*c9e0*/  LDC R0, c[0x0][0xc34] ;  /* 0x00030d00ff007b82 */ /* 0x014ea20000000800 */
[----:B------:R-:W-:-:S13]  /*c9f0*/  R2UR UR4, R23 ;  /* 0x00000000170472ca */ /* 0x000fda00000e0000 */
[----:B--2---:R-:W-:-:S13]  /*ca00*/  ISETP.LE.AND P0, PT, R0, UR4, PT ;  /* 0x0000000400007c0c */ /* 0x004fda000bf03270 */
[----:B------:R-:W-:Y:S05]  /*ca10*/  @!P0 BRA `(.L_x_37) ;  /* 0xffffff4000dc8947 */ /* 0x000fea000383ffff */
[----:B------:R-:W-:Y:S05]  /*ca20*/  EXIT ;  /* 0x000000000000794d */ /* 0x000fea0003800000 */
.L_x_7:
[----:B------:R-:W-:-:S08]  /*ca30*/  NOP ;  /* 0x0000000000007918 */ /* 0x000fd00000000000 */
[----:B0-----:R-:W0:-:S00]  /*ca40*/  USETMAXREG.DEALLOC.CTAPOOL 0x18 ;  /* 0x00000018000079c8 */ /* 0x001e0000080e0500 */
[----:B------:R-:W1:Y:S01]  /*ca50*/  S2UR UR5, SR_CTAID.X ;  /* 0x00000000000579c3 */ /* 0x000e620000002500 */
[----:B0-----:R-:W-:Y:S02]  /*ca60*/  IMAD.MOV.U32 R2, RZ, RZ, 0x1 ;  /* 0x00000001ff027424 */ /* 0x001fe400078e00ff */
[----:B------:R-:W-:-:S05]  /*ca70*/  IMAD.MOV.U32 R18, RZ, RZ, RZ ;  /* 0x000000ffff127224 */ /* 0x000fca00078e00ff */
[----:B------:R-:W1:Y:S02]  /*ca80*/  LDC R3, c[0x0][0xc34] ;  /* 0x00030d00ff037b82 */ /* 0x000e640000000800 */
[----:B-1----:R-:W-:Y:S02]  /*ca90*/  ISETP.LE.AND P0, PT, R3, UR5, PT ;  /* 0x0000000503007c0c */ /* 0x002fe4000bf03270 */
[----:B------:R-:W-:-:S05]  /*caa0*/  MOV R3, 0x1 ;  /* 0x0000000100037802 */ /* 0x000fca0000000f00 */
[----:B------:R0:W-:Y:S06]  /*cab0*/  STL [R1], R3 ;  /* 0x0000000301007387 */ /* 0x0001ec0000100800 */
[----:B------:R-:W-:Y:S05]  /*cac0*/  @P0 BRA `(.L_x_38) ;  /* 0x0000004000ac0947 */ /* 0x000fea0003800000 */
[----:B------:R-:W1:Y:S01]  /*cad0*/  S2UR UR4, SR_CgaCtaId ;  /* 0x00000000000479c3 */ /* 0x000e620000008800 */
[C---:B------:R-:W-:Y:S01]  /*cae0*/  IMAD.SHL.U32 R2, R0.reuse, 0x8, RZ ;  /* 0x0000000800027824 */ /* 0x040fe200078e00ff */
[----:B------:R-:W-:Y:S01]  /*caf0*/  LOP3.LUT R5, R0, 0x7f, RZ, 0xc0, !PT ;  /* 0x0000007f00057812 */ /* 0x000fe200078ec0ff */
[----:B------:R-:W-:Y:S01]  /*cb00*/  UMOV UR36, 0x400 ;  /* 0x0000040000247882 */ /* 0x000fe20000000000 */
[----:B------:R-:W-:Y:S01]  /*cb10*/  IMAD.MOV.U32 R18, RZ, RZ, RZ ;  /* 0x000000ffff127224 */ /* 0x000fe200078e00ff */
[----:B------:R-:W-:Y:S01]  /*cb20*/  ULDC.64 UR38, c[0x0][0x198] ;  /* 0x0000660000267ab9 */ /* 0x000fe20000000a00 */
[C---:B0-----:R-:W-:Y:S01]  /*cb30*/  LOP3.LUT R3, R2.reuse, 0x1f8, RZ, 0xc0, !PT ;  /* 0x000001f802037812 */ /* 0x041fe200078ec0ff */
[----:B------:R-:W-:Y:S01]  /*cb40*/  ULDC UR37, c[0x0][0xc] ;  /* 0x0000030000257ab9 */ /* 0x000fe20000000800 */
[----:B------:R-:W-:Y:S02]  /*cb50*/  LOP3.LUT R2, R2, 0x38, RZ, 0xc0, !PT ;  /* 0x0000003802027812 */ /* 0x000fe400078ec0ff */
[----:B------:R-:W-:Y:S01]  /*cb60*/  LOP3.LUT R4, R3, 0x38, R0, 0x78, !PT ;  /* 0x0000003803047812 */ /* 0x000fe200078e7800 */
[----:B------:R-:W-:Y:S01]  /*cb70*/  IMAD.SHL.U32 R3, R5, 0x8, RZ ;  /* 0x0000000805037824 */ /* 0x000fe200078e00ff */
[----:B------:R-:W-:-:S04]  /*cb80*/  SHF.R.U32.HI R5, RZ, 0x3, R5 ;  /* 0x00000003ff057819 */ /* 0x000fc80000011605 */
[----:B------:R-:W-:Y:S01]  /*cb90*/  LOP3.LUT R4, R4, 0x200, R3, 0xf8, !PT ;  /* 0x0000020004047812 */ /* 0x000fe200078ef803 */
[----:B------:R-:W-:-:S05]  /*cba0*/  IMAD.SHL.U32 R3, R0, 0x10, RZ ;  /* 0x0000001000037824 */ /* 0x000fca00078e00ff */
[----:B------:R-:W-:Y:S01]  /*cbb0*/  LOP3.LUT R0, R5, 0x70, R3, 0xf8, !PT ;  /* 0x0000007005007812 */ /* 0x000fe200078ef803 */
[----:B------:R-:W-:Y:S01]  /*cbc0*/  IMAD.U32 R3, RZ, RZ, UR5 ;  /* 0x00000005ff037e24 */ /* 0x000fe2000f8e00ff */
[----:B-1----:R-:W-:Y:S01]  /*cbd0*/  ULEA UR36, UR4, UR36, 0x18 ;  /* 0x0000002404247291 */ /* 0x002fe2000f8ec03f */
[----:B------:R-:W-:-:S05]  /*cbe0*/  IMAD.MOV.U32 R0, RZ, RZ, 0x1 ;  /* 0x00000001ff007424 */ /* 0x000fca00078e00ff */
[----:B------:R-:W-:-:S05]  /*cbf0*/  LEA R4, R4, UR36, 0x1 ;  /* 0x0000002404047c11 */ /* 0x000fca000f8e08ff */
[----:B------:R-:W-:Y:S04]  /*cc00*/  STL [R1+0x14], R4 ;  /* 0x0000140401007387 */ /* 0x000fe80000100800 */
[----:B------:R0:W-:Y:S04]  /*cc10*/  STL [R1+0x28], R3 ;  /* 0x0000280301007387 */ /* 0x0001e80000100800 */
[----:B------:R1:W-:Y:S04]  /*cc20*/  STL [R1], R0 ;  /* 0x0000000001007387 */ /* 0x0003e80000100800 */
[----:B------:R2:W-:Y:S01]  /*cc30*/  STL [R1+0x30], RZ ;  /* 0x000030ff01007387 */ /* 0x0005e20000100800 */
[----:B0-----:R-:W-:-:S02]  /*cc40*/  LOP3.LUT R3, R2, 0x40, RZ, 0xfc, !PT ;  /* 0x0000004002037812 */ /* 0x001fc400078efcff */
[----:B-1----:R-:W-:-:S07]  /*cc50*/  LOP3.LUT R0, R2, 0x80, RZ, 0xfc, !PT ;  /* 0x0000008002007812 */ /* 0x002fce00078efcff */
.L_x_118:
[----:B---3--:R-:W3:Y:S01]  /*cc60*/  LDL R2, [R1+0x28] ;  /* 0x0000280001027983 */ /* 0x008ee20000100800 */
[----:B0-----:R-:W0:Y:S01]  /*cc70*/  LDC R0, c[0x0][0xc38] ;  /* 0x00030e00ff007b82 */ /* 0x001e220000000800 */
[----:B------:R-:W-:Y:S05]  /*cc80*/  YIELD ;  /* 0x0000000000007946 */ /* 0x000fea0003800000 */
[----:B------:R-:W-:Y:S02]  /*cc90*/  ULDC.64 UR4, c[0x0][0x418] ;  /* 0x0001060000047ab9 */ /* 0x000fe40000000a00 */
[----:B-1----:R-:W1:Y:S01]  /*cca0*/  LDC R16, c[0x0][0xc44] ;  /* 0x00031100ff107b82 */ /* 0x002e620000000800 */
[----:B------:R-:W-:-:S03]  /*ccb0*/  UISETP.NE.U32.AND UP0, UPT, UR4, URZ, UPT ;  /* 0x0000003f0400728c */ /* 0x000fc6000bf05070 */
[----:B------:R-:W-:Y:S01]  /*ccc0*/  ULDC UR4, c[0x0][0x424] ;  /* 0x0001090000047ab9 */ /* 0x000fe20000000800 */
[----:B------:R-:W-:-:S04]  /*ccd0*/  UISETP.NE.AND.EX UP0, UPT, UR5, URZ, UPT, UP0 ;  /* 0x0000003f0500728c */ /* 0x000fc8000bf05300 */
[----:B------:R-:W-:Y:S01]  /*cce0*/  USEL UR4, UR4, 0x1, UP0 ;  /* 0x0000000104047887 */ /* 0x000fe20008000000 */
[----:B0-----:R-:W-:Y:S02]  /*ccf0*/  ISETP.NE.AND P0, PT, R0, 0x1, PT ;  /* 0x000000010000780c */ /* 0x001fe40003f05270 */
[----:B-1----:R-:W-:-:S11]  /*cd00*/  ISETP.NE.AND P1, PT, R16, 0x1, PT ;  /* 0x000000011000780c */ /* 0x002fd60003f25270 */
[----:B------:R-:W3:Y:S08]  /*cd10*/  @P0 LDC R0, c[0x0][0xc3c] ;  /* 0x00030f00ff000b82 */ /* 0x000ef00000000800 */
[----:B------:R-:W0:Y:S01]  /*cd20*/  @P0 LDC R3, c[0x0][0xc40] ;  /* 0x00031000ff030b82 */ /* 0x000e220000000800 */
[----:B---3--:R-:W-:Y:S01]  /*cd30*/  @P0 IMAD.HI.U32 R0, R2, R0, RZ ;  /* 0x0000000002000227 */ /* 0x008fe200078e00ff */
[----:B------:R-:W-:-:S04]  /*cd40*/  MOV R4, R2 ;  /* 0x0000000200047202 */ /* 0x000fc80000000f00 */
[----:B0-----:R-:W-:Y:S02]  /*cd50*/  @P0 SHF.R.U32.HI R4, RZ, R3, R0 ;  /* 0x00000003ff040219 */ /* 0x001fe40000011600 */
[----:B------:R-:W0:Y:S03]  /*cd60*/  @P1 LDC.64 R2, c[0x0][0xc48] ;  /* 0x00031200ff021b82 */ /* 0x000e260000000a00 */
[----:B------:R-:W-:Y:S01]  /*cd70*/  IMAD.MOV.U32 R19, RZ, RZ, R4 ;  /* 0x000000ffff137224 */ /* 0x000fe200078e0004 */
[----:B------:R1:W-:Y:S04]  /*cd80*/  STL [R1+0x24], R4 ;  /* 0x0000240401007387 */ /* 0x0003e80000100800 */
[----:B------:R-:W3:Y:S01]  /*cd90*/  LDC R0, c[0x0][0x2f0] ;  /* 0x0000bc00ff007b82 */ /* 0x000ee20000000800 */
[----:B0-----:R-:W-:-:S05]  /*cda0*/  @P1 IMAD.HI.U32 R2, R4, R2, RZ ;  /* 0x0000000204021227 */ /* 0x001fca00078e00ff */
[----:B------:R-:W-:Y:S01]  /*cdb0*/  @P1 SHF.R.U32.HI R19, RZ, R3, R2 ;  /* 0x00000003ff131219 */ /* 0x000fe20000011602 */
[----:B------:R-:W-:Y:S02]  /*cdc0*/  IMAD.MOV.U32 R2, RZ, RZ, RZ ;  /* 0x000000ffff027224 */ /* 0x000fe400078e00ff */
[----:B---3--:R-:W-:Y:S01]  /*cdd0*/  IMAD R5, R0, UR4, RZ ;  /* 0x0000000400057c24 */ /* 0x008fe2000f8e02ff */
[----:B------:R-:W-:Y:S01]  /*cde0*/  UIADD3 UR4, UR36, 0x21400, URZ ;  /* 0x0002140024047890 */ /* 0x000fe2000fffe03f */
[----:B------:R1:W-:Y:S02]  /*cdf0*/  STL [R1+0x18], R19 ;  /* 0x0000181301007387 */ /* 0x0003e40000100800 */
[----:B------:R-:W-:Y:S01]  /*ce00*/  VIADD R3, R5, 0x6f ;  /* 0x0000006f05037836 */ /* 0x000fe20000000000 */
[----:B------:R-:W-:Y:S01]  /*ce10*/  ULOP3.LUT UP0, URZ, UR4, 0x3ff, URZ, 0xc0, !UPT ;  /* 0x000003ff043f7892 */ /* 0x000fe2000f80c03f */
[----:B------:R1:W-:Y:S02]  /*ce20*/  STL [R1+0x2c], R5 ;  /* 0x00002c0501007387 */ /* 0x0003e40000100800 */
[----:B------:R-:W-:-:S03]  /*ce30*/  IMAD.HI R2, R3, -0x6db6db6d, R2 ;  /* 0x9249249303027827 */ /* 0x000fc600078e0202 */
[----:B------:R-:W-:Y:S01]  /*ce40*/  PLOP3.LUT P0, PT, PT, PT, UP0, 0x80, 0x0 ;  /* 0x000000000000781c */ /* 0x000fe20003f0f008 */
[----:B------:R-:W-:-:S04]  /*ce50*/  IMAD.MOV R3, RZ, RZ, -R19 ;  /* 0x000000ffff037224 */ /* 0x000fc800078e0a13 */
[----:B------:R-:W-:Y:S01]  /*ce60*/  IMAD R16, R16, R3, R4 ;  /* 0x0000000310107224 */ /* 0x000fe200078e0204 */
[----:B------:R-:W-:-:S04]  /*ce70*/  SHF.R.U32.HI R3, RZ, 0x1f, R2 ;  /* 0x0000001fff037819 */ /* 0x000fc80000011602 */
[----:B------:R-:W-:-:S05]  /*ce80*/  LEA.HI.SX32 R0, R2, R3, 0x1a ;  /* 0x0000000302007211 */ /* 0x000fca00078fd2ff */
[----:B------:R1:W-:Y:S01]  /*ce90*/  STL [R1+0x20], R0 ;  /* 0x0000200001007387 */ /* 0x0003e20000100800 */
[----:B------:R-:W-:Y:S05]  /*cea0*/  @!P0 BRA `(.L_x_39) ;  /* 0x0000000000408947 */ /* 0x000fea0003800000 */
[----:B------:R-:W-:Y:S01]  /*ceb0*/  MOV R2, 0x0 ;  /* 0x0000000000027802 */ /* 0x000fe20000000f00 */
[----:B------:R-:W-:Y:S01]  /*cec0*/  ULDC.64 UR6, c[0x4][0xa8] ;  /* 0x01002a0000067ab9 */ /* 0x000fe20000000a00 */
[----:B------:R-:W-:Y:S01]  /*ced0*/  ULDC.64 UR8, c[0x4][0xb0] ;  /* 0x01002c0000087ab9 */ /* 0x000fe20000000a00 */
[----:B------:R-:W-:Y:S01]  /*cee0*/  ULDC.64 UR4, c[0x4][0x8] ;  /* 0x0100020000047ab9 */ /* 0x000fe20000000a00 */
[----:B-1----:R-:W-:Y:S01]  /*cef0*/  IMAD.U32 R4, RZ, RZ, UR6 ;  /* 0x00000006ff047e24 */ /* 0x002fe2000f8e00ff */
[----:B------:R-:W-:Y:S01]  /*cf00*/  MOV R6, UR8 ;  /* 0x0000000800067c02 */ /* 0x000fe20008000f00 */
[----:B------:R-:W0:Y:S01]  /*cf10*/  LDC.64 R2, c[0x4][R2] ;  /* 0x0100000002027b82 */ /* 0x000e220000000a00 */
[----:B------:R-:W-:Y:S02]  /*cf20*/  IMAD.U32 R5, RZ, RZ, UR7 ;  /* 0x00000007ff057e24 */ /* 0x000fe4000f8e00ff */
[----:B------:R-:W-:Y:S02]  /*cf30*/  IMAD.U32 R7, RZ, RZ, UR9 ;  /* 0x00000009ff077e24 */ /* 0x000fe4000f8e00ff */
[----:B------:R-:W-:-:S02]  /*cf40*/  IMAD.U32 R10, RZ, RZ, UR4 ;  /* 0x00000004ff0a7e24 */ /* 0x000fc4000f8e00ff */
[----:B------:R-:W-:Y:S02]  /*cf50*/  IMAD.U32 R11, RZ, RZ, UR5 ;  /* 0x00000005ff0b7e24 */ /* 0x000fe4000f8e00ff */
[----:B------:R-:W-:Y:S02]  /*cf60*/  IMAD.MOV.U32 R8, RZ, RZ, 0x70 ;  /* 0x00000070ff087424 */ /* 0x000fe400078e00ff */
[----:B------:R-:W-:Y:S02]  /*cf70*/  IMAD.MOV.U32 R12, RZ, RZ, 0x1 ;  /* 0x00000001ff0c7424 */ /* 0x000fe400078e00ff */
[----:B------:R-:W-:-:S07]  /*cf80*/  IMAD.MOV.U32 R13, RZ, RZ, RZ ;  /* 0x000000ffff0d7224 */ /* 0x000fce00078e00ff */
[----:B------:R-:W-:-:S07]  /*cf90*/  LEPC R20, `(.L_x_39) ;  /* 0x000000001014794e */ /* 0x000fce0000000000 */
[----:B0-2---:R-:W-:Y:S05]  /*cfa0*/  CALL.ABS.NOINC R2 ;  /* 0x0000000002007343 */ /* 0x005fea0003c00000 */
.L_x_39:
[----:B------:R-:W-:-:S04]  /*cfb0*/  UIADD3 UR4, UR36, 0x400, URZ ;  /* 0x0000040024047890 */ /* 0x000fc8000fffe03f */
[----:B------:R-:W-:-:S06]  /*cfc0*/  ULOP3.LUT UP0, URZ, UR4, 0x3ff, URZ, 0xc0, !UPT ;  /* 0x000003ff043f7892 */ /* 0x000fcc000f80c03f */
[----:B------:R-:W-:-:S13]  /*cfd0*/  PLOP3.LUT P0, PT, PT, PT, UP0, 0x80, 0x0 ;  /* 0x000000000000781c */ /* 0x000fda0003f0f008 */
[----:B------:R-:W-:Y:S05]  /*cfe0*/  @!P0 BRA `(.L_x_40) ;  /* 0x00000000007c8947 */ /* 0x000fea0003800000 */
[----:B------:R-:W-:Y:S01]  /*cff0*/  MOV R17, 0x0 ;  /* 0x0000000000117802 */ /* 0x000fe20000000f00 */
[----:B------:R-:W-:Y:S01]  /*d000*/  ULDC.64 UR6, c[0x4][0xa8] ;  /* 0x01002a0000067ab9 */ /* 0x000fe20000000a00 */
[----:B------:R-:W-:Y:S01]  /*d010*/  ULDC.64 UR8, c[0x4][0xb0] ;  /* 0x01002c0000087ab9 */ /* 0x000fe20000000a00 */
[----:B------:R-:W-:Y:S01]  /*d020*/  ULDC.64 UR4, c[0x4][0x10] ;  /* 0x0100040000047ab9 */ /* 0x000fe20000000a00 */
[----:B------:R0:W3:Y:S01]  /*d030*/  LDC.64 R2, c[0x4][R17] ;  /* 0x0100000011027b82 */ /* 0x0000e20000000a00 */
[----:B-1----:R-:W-:Y:S01]  /*d040*/  MOV R4, UR6 ;  /* 0x0000000600047c02 */ /* 0x002fe20008000f00 */
[----:B------:R-:W-:Y:S01]  /*d050*/  IMAD.U32 R5, RZ, RZ, UR7 ;  /* 0x00000007ff057e24 */ /* 0x000fe2000f8e00ff */
[----:B------:R-:W-:Y:S01]  /*d060*/  MOV R12, 0x1 ;  /* 0x00000001000c7802 */ /* 0x000fe20000000f00 */
[----:B------:R-:W-:Y:S02]  /*d070*/  IMAD.U32 R6, RZ, RZ, UR8 ;  /* 0x00000008ff067e24 */ /* 0x000fe4000f8e00ff */
[----:B------:R-:W-:-:S02]  /*d080*/  IMAD.U32 R7, RZ, RZ, UR9 ;  /* 0x00000009ff077e24 */ /* 0x000fc4000f8e00ff */
[----:B------:R-:W-:Y:S02]  /*d090*/  IMAD.U32 R10, RZ, RZ, UR4 ;  /* 0x00000004ff0a7e24 */ /* 0x000fe4000f8e00ff */
[----:B------:R-:W-:Y:S02]  /*d0a0*/  IMAD.U32 R11, RZ, RZ, UR5 ;  /* 0x00000005ff0b7e24 */ /* 0x000fe4000f8e00ff */
[----:B------:R-:W-:Y:S02]  /*d0b0*/  IMAD.MOV.U32 R8, RZ, RZ, 0x70 ;  /* 0x00000070ff087424 */ /* 0x000fe400078e00ff */
[----:B0-----:R-:W-:-:S07]  /*d0c0*/  IMAD.MOV.U32 R13, RZ, RZ, RZ ;  /* 0x000000ffff0d7224 */ /* 0x001fce00078e00ff */
[----:B------:R-:W-:-:S07]  /*d0d0*/  LEPC R20, `(.L_x_41) ;  /* 0x000000001014794e */ /* 0x000fce0000000000 */
[----:B--23--:R-:W-:Y:S05]  /*d0e0*/  CALL.ABS.NOINC R2 ;  /* 0x0000000002007343 */ /* 0x00cfea0003c00000 */
.L_x_41:
[----:B------:R0:W1:Y:S01]  /*d0f0*/  LDC.64 R2, c[0x4][R17] ;  /* 0x0100000011027b82 */ /* 0x0000620000000a00 */
[----:B------:R-:W-:Y:S01]  /*d100*/  ULDC.64 UR6, c[0x4][0xa8] ;  /* 0x01002a0000067ab9 */ /* 0x000fe20000000a00 */
[----:B------:R-:W-:Y:S01]  /*d110*/  ULDC.64 UR8, c[0x4][0xb0] ;  /* 0x01002c0000087ab9 */ /* 0x000fe20000000a00 */
[----:B------:R-:W-:Y:S01]  /*d120*/  ULDC.64 UR4, c[0x4][0x18] ;  /* 0x0100060000047ab9 */ /* 0x000fe20000000a00 */
[----:B------:R-:W-:Y:S01]  /*d130*/  IMAD.U32 R4, RZ, RZ, UR6 ;  /* 0x00000006ff047e24 */ /* 0x000fe2000f8e00ff */
[----:B------:R-:W-:Y:S01]  /*d140*/  MOV R11, UR5 ;  /* 0x00000005000b7c02 */ /* 0x000fe20008000f00 */
[----:B------:R-:W-:Y:S02]  /*d150*/  IMAD.U32 R5, RZ, RZ, UR7 ;  /* 0x00000007ff057e24 */ /* 0x000fe4000f8e00ff */
[----:B------:R-:W-:Y:S02]  /*d160*/  IMAD.U32 R6, RZ, RZ, UR8 ;  /* 0x00000008ff067e24 */ /* 0x000fe4000f8e00ff */
[----:B------:R-:W-:-:S02]  /*d170*/  IMAD.U32 R7, RZ, RZ, UR9 ;  /* 0x00000009ff077e24 */ /* 0x000fc4000f8e00ff */
[----:B------:R-:W-:Y:S02]  /*d180*/  IMAD.U32 R10, RZ, RZ, UR4 ;  /* 0x00000004ff0a7e24 */ /* 0x000fe4000f8e00ff */
[----:B------:R-:W-:Y:S02]  /*d190*/  IMAD.MOV.U32 R8, RZ, RZ, 0x70 ;  /* 0x00000070ff087424 */ /* 0x000fe400078e00ff */
[----:B------:R-:W-:Y:S02]  /*d1a0*/  IMAD.MOV.U32 R12, RZ, RZ, 0x1 ;  /* 0x00000001ff0c7424 */ /* 0x000fe400078e00ff */
[----:B0-----:R-:W-:-:S07]  /*d1b0*/  IMAD.MOV.U32 R13, RZ, RZ, RZ ;  /* 0x000000ffff0d7224 */ /* 0x001fce00078e00ff */
[----:B------:R-:W-:-:S07]  /*d1c0*/  LEPC R20, `(.L_x_40) ;  /* 0x000000001014794e */ /* 0x000fce0000000000 */
[----:B-1----:R-:W-:Y:S05]  /*d1d0*/  CALL.ABS.NOINC R2 ;  /* 0x0000000002007343 */ /* 0x002fea0003c00000 */
.L_x_40:
[----:B------:R-:W-:Y:S01]  /*d1e0*/  ULDC.64 UR4, c[0x0][0x9f8] ;  /* 0x00027e0000047ab9 */ /* 0x000fe20000000a00 */
[----:B------:R-:W3:Y:S01]  /*d1f0*/  LDL R17, [R1+0x20] ;  /* 0x0000200001117983 */ /* 0x000ee20000100800 */
[----:B------:R-:W-:-:S04]  /*d200*/  ISETP.NE.U32.AND P0, PT, RZ, UR4, PT ;  /* 0x00000004ff007c0c */ /* 0x000fc8000bf05070 */
[----:B------:R-:W-:-:S13]  /*d210*/  ISETP.NE.AND.EX P0, PT, RZ, UR5, PT, P0 ;  /* 0x00000005ff007c0c */ /* 0x000fda000bf05300 */
[----:B------:R-:W0:Y:S02]  /*d220*/  @P0 LDC.64 R2, c[0x0][0x9f8] ;  /* 0x00027e00ff020b82 */ /* 0x000e240000000a00 */
[----:B0-----:R-:W-:-:S05]  /*d230*/  @P0 IMAD.WIDE R2, R19, 0x4, R2 ;  /* 0x0000000413020825 */ /* 0x001fca00078e0202 */
[----:B-1----:R0:W4:Y:S01]  /*d240*/  @P0 LDG.E R19, desc[UR60][R2.64] ;  /* 0x0000003c02130981 */ /* 0x002122000c1e1900 */
[----:B------:R-:W-:Y:S01]  /*d250*/  UMOV UR4, 0xffffffff ;  /* 0xffffffff00047882 */ /* 0x000fe20000000000 */
[----:B0-----:R-:W0:Y:S02]  /*d260*/  LDC.64 R2, c[0x0][0x418] ;  /* 0x00010600ff027b82 */ /* 0x001e240000000a00 */
[----:B0-----:R-:W-:-:S04]  /*d270*/  ISETP.NE.U32.AND P0, PT, R2, RZ, PT ;  /* 0x000000ff0200720c */ /* 0x001fc80003f05070 */
[----:B------:R-:W-:-:S04]  /*d280*/  ISETP.NE.AND.EX P1, PT, R3, RZ, PT, P0 ;  /* 0x000000ff0300720c */ /* 0x000fc80003f25300 */
[----:B------:R-:W-:Y:S01]  /*d290*/  P2R R0, PR, RZ, 0x2 ;  /* 0x00000002ff007803 */ /* 0x000fe20000000000 */
[----:B---3--:R-:W-:-:S05]  /*d2a0*/  VIADD R8, R17, 0xffffffff ;  /* 0xffffffff11087836 */ /* 0x008fca0000000000 */
[----:B------:R0:W-:Y:S04]  /*d2b0*/  STL [R1+0x1c], R8 ;  /* 0x00001c0801007387 */ /* 0x0001e80000100800 */
[----:B------:R0:W-:Y:S01]  /*d2c0*/  STL [R1+0x10], R0 ;  /* 0x0000100001007387 */ /* 0x0001e20000100800 */
[----:B----4-:R-:W-:Y:S02]  /*d2d0*/  SHF.R.S32.HI R7, RZ, 0x1f, R19 ;  /* 0x0000001fff077819 */ /* 0x010fe40000011413 */
[----:B------:R-:W-:-:S03]  /*d2e0*/  SEL R17, R19, RZ, !P1 ;  /* 0x000000ff13117207 */ /* 0x000fc60004800000 */
[----:B------:R0:W-:Y:S01]  /*d2f0*/  STL [R1+0x8], R7 ;  /* 0x0000080701007387 */ /* 0x0001e20000100800 */
[----:B------:R-:W-:Y:S05]  /*d300*/  BRA.DIV UR4, `(.L_x_42) ;  /* 0x0000003e04e87947 */ /* 0x000fea000b800000 */
[----:B0-----:R-:W0:Y:S02]  /*d310*/  S2R R0, SR_TID.X ;  /* 0x0000000000007919 */ /* 0x001e240000002100 */
[----:B0-----:R-:W-:-:S04]  /*d320*/  SHF.R.U32.HI R0, RZ, 0x5, R0 ;  /* 0x00000005ff007819 */ /* 0x001fc80000011600 */
[----:B------:R-:W-:-:S05]  /*d330*/  LOP3.LUT R0, R0, 0x3, RZ, 0xc0, !PT ;  /* 0x0000000300007812 */ /* 0x000fca00078ec0ff */
[----:B------:R0:W1:Y:S02]  /*d340*/  SHFL.IDX PT, R14, R0, RZ, 0x1f ;  /* 0x00001fff000e7589 */ /* 0x00006400000e0000 */
.L_x_134:
[----:B------:R-:W-:Y:S02]  /*d350*/  PLOP3.LUT P2, PT, PT, PT, PT, 0x8, 0x0 ;  /* 0x000000000000781c */ /* 0x000fe40003f4e170 */
[----:B-1----:R-:W-:Y:S02]  /*d360*/  ISETP.NE.AND P0, PT, R14, RZ, PT ;  /* 0x000000ff0e00720c */ /* 0x002fe40003f05270 */
[----:B0-----:R-:W-:-:S05]  /*d370*/  P2R R0, PR, RZ, 0x4 ;  /* 0x00000004ff007803 */ /* 0x001fca0000000000 */
[----:B------:R0:W-:Y:S06]  /*d380*/  STL [R1+0xc], R0 ;  /* 0x00000c0001007387 */ /* 0x0001ec0000100800 */
[----:B------:R-:W-:Y:S05]  /*d390*/  @P0 BRA `(.L_x_43) ;  /* 0x0000000400240947 */ /* 0x000fea0003800000 */
[----:B------:R-:W-:-:S03]  /*d3a0*/  UMOV UR4, 0xffffffff ;  /* 0xffffffff00047882 */ /* 0x000fc60000000000 */
[----:B------:R-:W-:Y:S05]  /*d3b0*/  BRA.DIV UR4, `(.L_x_44) ;  /* 0x0000003e04f07947 */ /* 0x000fea000b800000 */
[----:B------:R-:W-:-:S13]  /*d3c0*/  ELECT P6, URZ, PT ;  /* 0x00000000003f782f */ /* 0x000fda00038c0000 */
.L_x_137:
[----:B------:R-:W-:Y:S05]  /*d3d0*/  @!P6 BRA `(.L_x_43) ;  /* 0x000000040014e947 */ /* 0x000fea0003800000 */
[----:B------:R1:W-:Y:S01]  /*d3e0*/  STL [R1+0x4], R8 ;  /* 0x0000040801007387 */ /* 0x0003e20000100800 */
[----:B------:R-:W-:Y:S01]  /*d3f0*/  IMAD.MOV.U32 R17, RZ, RZ, R19 ;  /* 0x000000ffff117224 */ /* 0x000fe200078e0013 */
[----:B------:R-:W-:Y:S06]  /*d400*/  @!P1 BRA `(.L_x_45) ;  /* 0x00000000004c9947 */ /* 0x000fec0003800000 */
[----:B------:R-:W3:Y:S01]  /*d410*/  LDC R6, c[0x0][0x43c] ;  /* 0x00010f00ff067b82 */ /* 0x000ee20000000800 */
[----:B0-----:R-:W-:Y:S01]  /*d420*/  IMAD.MOV.U32 R0, RZ, RZ, R8 ;  /* 0x000000ffff007224 */ /* 0x001fe200078e0008 */
[----:B------:R-:W-:Y:S01]  /*d430*/  ULDC.64 UR4, c[0x0][0x428] ;  /* 0x00010a0000047ab9 */ /* 0x000fe20000000a00 */
[----:B---3--:R-:W-:-:S13]  /*d440*/  ISETP.NE.AND P0, PT, R6, 0x1, PT ;  /* 0x000000010600780c */ /* 0x008fda0003f05270 */
[----:B------:R-:W0:Y:S02]  /*d450*/  @P0 LDC.64 R4, c[0x0][0x440] ;  /* 0x00011000ff040b82 */ /* 0x000e240000000a00 */
[----:B0-----:R-:W-:-:S05]  /*d460*/  @P0 IMAD.HI.U32 R4, R8, R4, RZ ;  /* 0x0000000408040227 */ /* 0x001fca00078e00ff */
[----:B------:R-:W-:-:S04]  /*d470*/  @P0 SHF.R.U32.HI R0, RZ, R5, R4 ;  /* 0x00000005ff000219 */ /* 0x000fc80000011604 */
[----:B------:R-:W-:Y:S02]  /*d480*/  IADD3 R4, -R0, RZ, RZ ;  /* 0x000000ff00047210 */ /* 0x000fe40007ffe1ff */
[----:B------:R-:W-:-:S03]  /*d490*/  SHF.R.S32.HI R5, RZ, 0x1f, R0 ;  /* 0x0000001fff057819 */ /* 0x000fc60000011400 */
[----:B------:R-:W-:Y:S02]  /*d4a0*/  IMAD R6, R6, R4, R8 ;  /* 0x0000000406067224 */ /* 0x000fe400078e0208 */
[----:B------:R-:W-:-:S03]  /*d4b0*/  IMAD.MOV.U32 R4, RZ, RZ, R0 ;  /* 0x000000ffff047224 */ /* 0x000fc600078e0000 */
[----:B------:R0:W-:Y:S01]  /*d4c0*/  STL [R1+0x4], R6 ;  /* 0x0000040601007387 */ /* 0x0001e20000100800 */
[----:B------:R-:W-:-:S03]  /*d4d0*/  IMAD.WIDE.U32 R4, R19, UR4, R4 ;  /* 0x0000000413047c25 */ /* 0x000fc6000f8e0004 */
[----:B------:R-:W-:Y:S01]  /*d4e0*/  LEA R2, P0, R4, R2, 0x2 ;  /* 0x0000000204027211 */ /* 0x000fe200078010ff */
[----:B0-----:R-:W-:-:S04]  /*d4f0*/  IMAD R6, R7, UR4, RZ ;  /* 0x0000000407067c24 */ /* 0x001fc8000f8e02ff */
[----:B------:R-:W-:-:S04]  /*d500*/  IMAD R0, R19, UR5, R6 ;  /* 0x0000000513007c24 */ /* 0x000fc8000f8e0206 */
[----:B------:R-:W-:-:S05]  /*d510*/  IMAD.IADD R0, R5, 0x1, R0 ;  /* 0x0000000105007824 */ /* 0x000fca00078e0200 */
[----:B------:R-:W-:-:S05]  /*d520*/  LEA.HI.X R3, R4, R3, R0, 0x2, P0 ;  /* 0x0000000304037211 */ /* 0x000fca00000f1400 */
[----:B------:R3:W5:Y:S02]  /*d530*/  LDG.E R17, desc[UR60][R2.64] ;  /* 0x0000003c02117981 */ /* 0x000764000c1e1900 */
.L_x_45:
[----:B---3--:R-:W3:Y:S01]  /*d540*/  LDL R2, [R1] ;  /* 0x0000000001027983 */ /* 0x008ee20000100800 */
[----:B0-----:R-:W-:Y:S02]  /*d550*/  LEA R0, R18, UR36, 0x3 ;  /* 0x0000002412007c11 */ /* 0x001fe4000f8e18ff */
[----:B---3--:R-:W-:-:S04]  /*d560*/  SHF.L.U32 R2, R2, 0x1f, RZ ;  /* 0x0000001f02027819 */ /* 0x008fc800000006ff */
[----:B------:R-:W0:Y:S02]  /*d570*/  SYNCS.PHASECHK.TRANS64.TRYWAIT P0, [R0+URZ+0x36840], R2 ;  /* 0x03684002000075a7 */ /* 0x000e24000800017f */
[----:B0-----:R-:W-:Y:S05]  /*d580*/  @!P0 BRA `(.L_x_46) ;  /* 0x0000003c009c8947 */ /* 0x001fea0003800000 */
.L_x_138:
[----:B------:R-:W3:Y:S02]  /*d590*/  S2R R3, SR_TID.X ;  /* 0x0000000000037919 */ /* 0x000ee40000002100 */
[----:B---3--:R-:W-:-:S04]  /*d5a0*/  LOP3.LUT R3, R3, 0x7f, RZ, 0xc0, !PT ;  /* 0x0000007f03037812 */ /* 0x008fc800078ec0ff */
[----:B------:R-:W-:-:S13]  /*d5b0*/  ISETP.NE.AND P0, PT, R3, RZ, PT ;  /* 0x000000ff0300720c */ /* 0x000fda0003f05270 */
[----:B------:R-:W-:Y:S05]  /*d5c0*/  @P0 BRA `(.L_x_47) ;  /* 0x00000000001c0947 */ /* 0x000fea0003800000 */
[----:B------:R-:W3:Y:S01]  /*d5d0*/  S2R R3, SR_TID.X ;  /* 0x0000000000037919 */ /* 0x000ee20000002100 */
[----:B0-----:R-:W-:-:S04]  /*d5e0*/  IMAD.MOV.U32 R2, RZ, RZ, 0xa800 ;  /* 0x0000a800ff027424 */ /* 0x001fc800078e00ff */
[----:B------:R4:W-:Y:S01]  /*d5f0*/  SYNCS.ARRIVE.TRANS64 RZ, [R0+URZ+0x36830], R2 ;  /* 0x0368300200ff79a7 */ /* 0x0009e2000800003f */
[----:B---3--:R-:W-:-:S04]  /*d600*/  LOP3.LUT R3, R3, 0x1f, RZ, 0xc0, !PT ;  /* 0x0000001f03037812 */ /* 0x008fc800078ec0ff */
[----:B------:R-:W-:-:S13]  /*d610*/  ISETP.NE.AND P0, PT, R3, RZ, PT ;  /* 0x000000ff0300720c */ /* 0x000fda0003f05270 */
[----:B----4-:R-:W-:Y:S05]  /*d620*/  @!P0 BRA `(.L_x_47) ;  /* 0x0000000000048947 */ /* 0x010fea0003800000 */
[----:B------:R-:W-:Y:S01]  /*d630*/  BPT.TRAP 0x1 ;  /* 0x000000040000795c */ /* 0x000fe20000300000 */
.L_x_47:
[----:B0-----:R-:W3:Y:S01]  /*d640*/  LDL R2, [R1+0x4] ;  /* 0x0000040001027983 */ /* 0x001ee20000100800 */
[----:B------:R-:W-:Y:S01]  /*d650*/  R2UR UR8, R18 ;  /* 0x00000000120872ca */ /* 0x000fe200000e0000 */
[----:B------:R-:W-:Y:S01]  /*d660*/  UIADD3 UR4, UP0, UR38, 0x370, URZ ;  /* 0x0000037026047890 */ /* 0x000fe2000ff1e03f */
[----:B------:R-:W-:Y:S01]  /*d670*/  R2UR UR9, R0 ;  /* 0x00000000000972ca */ /* 0x000fe200000e0000 */
[----:B------:R-:W-:Y:S01]  /*d680*/  UMOV UR10, URZ ;  /* 0x0000003f000a7c82 */ /* 0x000fe20008000000 */
[----:B------:R-:W-:Y:S01]  /*d690*/  R2UR UR12, R16 ;  /* 0x00000000100c72ca */ /* 0x000fe200000e0000 */
[----:B------:R-:W-:Y:S01]  /*d6a0*/  UIADD3.X UR5, URZ, UR39, URZ, UP0, !UPT ;  /* 0x000000273f057290 */ /* 0x000fe200087fe43f */
[----:B-----5:R-:W-:Y:S01]  /*d6b0*/  R2UR UR13, R17 ;  /* 0x00000000110d72ca */ /* 0x020fe200000e0000 */
[----:B------:R-:W-:Y:S01]  /*d6c0*/  UMOV UR6, 0x0 ;  /* 0x0000000000067882 */ /* 0x000fe20000000000 */
[----:B------:R-:W-:Y:S01]  /*d6d0*/  PLOP3.LUT P0, PT, PT, PT, PT, 0x80, 0x0 ;  /* 0x000000000000781c */ /* 0x000fe20003f0f070 */
[----:B------:R-:W-:Y:S01]  /*d6e0*/  UMOV UR7, 0x14f00000 ;  /* 0x14f0000000077882 */ /* 0x000fe20000000000 */
[----:B------:R-:W-:-:S02]  /*d6f0*/  UMOV UR16, 0x40 ;  /* 0x0000004000107882 */ /* 0x000fc40000000000 */
[----:B------:R-:W-:Y:S01]  /*d700*/  P2R R0, PR, RZ, 0x1 ;  /* 0x00000001ff007803 */ /* 0x000fe20000000000 */
[----:B------:R-:W-:Y:S02]  /*d710*/  UIMAD UR8, UR8, 0xa800, UR36 ;  /* 0x0000a800080878a4 */ /* 0x000fe4000f8e0224 */
[----:B------:R-:W-:Y:S02]  /*d720*/  UIADD3 UR9, UR9, 0x36830, URZ ;  /* 0x0003683009097890 */ /* 0x000fe4000fffe03f */
[----:B------:R-:W-:Y:S01]  /*d730*/  UIADD3 UR14, UR8, 0x21400, URZ ;  /* 0x00021400080e7890 */ /* 0x000fe2000fffe03f */
[----:B------:R4:W-:Y:S01]  /*d740*/  STL [R1+0xc], R0 ;  /* 0x00000c0001007387 */ /* 0x0009e20000100800 */
[----:B------:R-:W-:Y:S02]  /*d750*/  UIADD3 UR15, UR8, 0x24c00, URZ ;  /* 0x00024c00080f7890 */ /* 0x000fe4000fffe03f */
[----:B------:R-:W-:-:S03]  /*d760*/  UIADD3 UR17, UR8, 0x28400, URZ ;  /* 0x0002840008117890 */ /* 0x000fc6000fffe03f */
[----:B------:R-:W-:Y:S01]  /*d770*/  UMOV UR8, UR14 ;  /* 0x0000000e00087c82 */ /* 0x000fe20008000000 */
[----:B------:R-:W-:Y:S01]  /*d780*/  UMOV UR14, 0x80 ;  /* 0x00000080000e7882 */ /* 0x000fe20000000000 */
[----:B---3--:R-:W-:-:S13]  /*d790*/  R2UR UR11, R2 ;  /* 0x00000000020b72ca */ /* 0x008fda00000e0000 */
[----:B------:R-:W-:-:S09]  /*d7a0*/  UIMAD UR11, UR11, 0x70, URZ ;  /* 0x000000700b0b78a4 */ /* 0x000fd2000f8e023f */
[----:B------:R0:W-:Y:S02]  /*d7b0*/  UTMALDG.4D [UR8], [UR4], desc[UR6] ;  /* 0x00000608040075b4 */ /* 0x0001e40008019000 */
[----:B0-----:R-:W-:Y:S01]  /*d7c0*/  UMOV UR8, UR15 ;  /* 0x0000000f00087c82 */ /* 0x001fe20008000000 */
[----:B------:R-:W-:Y:S02]  /*d7d0*/  UMOV UR10, UR16 ;  /* 0x00000010000a7c82 */ /* 0x000fe40008000000 */
[----:B------:R0:W-:Y:S02]  /*d7e0*/  UTMALDG.4D [UR8], [UR4], desc[UR6] ;  /* 0x00000608040075b4 */ /* 0x0001e40008019000 */
[----:B0-----:R-:W-:Y:S01]  /*d7f0*/  UMOV UR8, UR17 ;  /* 0x0000001100087c82 */ /* 0x001fe20008000000 */
[----:B------:R-:W-:Y:S02]  /*d800*/  UMOV UR10, UR14 ;  /* 0x0000000e000a7c82 */ /* 0x000fe40008000000 */
[----:B------:R4:W-:Y:S02]  /*d810*/  UTMALDG.4D [UR8], [UR4], desc[UR6] ;  /* 0x00000608040075b4 */ /* 0x0009e40008019000 */
[----:B----4-:R-:W-:Y:S01]  /*d820*/  NOP ;  /* 0x0000000000007918 */ /* 0x010fe20000000000 */
.L_x_43:
[----:B------:R-:W-:Y:S05]  /*d830*/  WARPSYNC.ALL ;  /* 0x0000000000007948 */ /* 0x000fea0003800000 */
[----:B------:R-:W-:Y:S01]  /*d840*/  UIADD3 UR4, UR36, 0x15400, URZ ;  /* 0x0001540024047890 */ /* 0x000fe2000fffe03f */
[----:B------:R-:W-:Y:S03]  /*d850*/  BAR.SYNC.DEFER_BLOCKING 0x8, 0x180 ;  /* 0x0206000000007b1d */ /* 0x000fe60000010000 */
[----:B------:R-:W-:-:S06]  /*d860*/  ULOP3.LUT UP0, URZ, UR4, 0x3ff, URZ, 0xc0, !UPT ;  /* 0x000003ff043f7892 */ /* 0x000fcc000f80c03f */
[----:B------:R-:W-:-:S13]  /*d870*/  PLOP3.LUT P0, PT, PT, PT, UP0, 0x80, 0x0 ;  /* 0x000000000000781c */ /* 0x000fda0003f0f008 */
[----:B------:R-:W-:Y:S05]  /*d880*/  @!P0 BRA `(.L_x_48) ;  /* 0x0000000000408947 */ /* 0x000fea0003800000 */
[----:B------:R-:W-:Y:S01]  /*d890*/  MOV R2, 0x0 ;  /* 0x0000000000027802 */ /* 0x000fe20000000f00 */
[----:B------:R-:W-:Y:S01]  /*d8a0*/  ULDC.64 UR6, c[0x4][0xa8] ;  /* 0x01002a0000067ab9 */ /* 0x000fe20000000a00 */
[----:B------:R-:W-:Y:S01]  /*d8b0*/  ULDC.64 UR8, c[0x4][0xb0] ;  /* 0x01002c0000087ab9 */ /* 0x000fe20000000a00 */
[----:B------:R-:W-:Y:S01]  /*d8c0*/  ULDC.64 UR4, c[0x4][0x20] ;  /* 0x0100080000047ab9 */ /* 0x000fe20000000a00 */
[----:B------:R-:W-:Y:S01]  /*d8d0*/  IMAD.U32 R4, RZ, RZ, UR6 ;  /* 0x00000006ff047e24 */ /* 0x000fe2000f8e00ff */
[----:B------:R-:W-:Y:S01]  /*d8e0*/  MOV R7, UR9 ;  /* 0x0000000900077c02 */ /* 0x000fe20008000f00 */
[----:B------:R-:W3:Y:S01]  /*d8f0*/  LDC.64 R2, c[0x4][R2] ;  /* 0x0100000002027b82 */ /* 0x000ee20000000a00 */
[----:B------:R-:W-:Y:S02]  /*d900*/  IMAD.U32 R5, RZ, RZ, UR7 ;  /* 0x00000007ff057e24 */ /* 0x000fe4000f8e00ff */
[----:B------:R-:W-:Y:S02]  /*d910*/  IMAD.U32 R6, RZ, RZ, UR8 ;  /* 0x00000008ff067e24 */ /* 0x000fe4000f8e00ff */
[----:B------:R-:W-:-:S02]  /*d920*/  IMAD.U32 R10, RZ, RZ, UR4 ;  /* 0x00000004ff0a7e24 */ /* 0x000fc4000f8e00ff */
[----:B------:R-:W-:Y:S02]  /*d930*/  IMAD.U32 R11, RZ, RZ, UR5 ;  /* 0x00000005ff0b7e24 */ /* 0x000fe4000f8e00ff */
[----:B-1----:R-:W-:Y:S02]  /*d940*/  IMAD.MOV.U32 R8, RZ, RZ, 0x70 ;  /* 0x00000070ff087424 */ /* 0x002fe400078e00ff */
[----:B------:R-:W-:Y:S02]  /*d950*/  IMAD.MOV.U32 R12, RZ, RZ, 0x1 ;  /* 0x00000001ff0c7424 */ /* 0x000fe400078e00ff */
[----:B------:R-:W-:-:S07]  /*d960*/  IMAD.MOV.U32 R13, RZ, RZ, RZ ;  /* 0x000000ffff0d7224 */ /* 0x000fce00078e00ff */
[----:B------:R-:W-:-:S07]  /*d970*/  LEPC R20, `(.L_x_48) ;  /* 0x000000001014794e */ /* 0x000fce0000000000 */
[----:B0-23--:R-:W-:Y:S05]  /*d980*/  CALL.ABS.NOINC R2 ;  /* 0x0000000002007343 */ /* 0x00dfea0003c00000 */
.L_x_48:
[----:B------:R-:W3:Y:S01]  /*d990*/  LDL.LU R5, [R1+0x18] ;  /* 0x0000180001057983 */ /* 0x000ee20000300800 */
[----:B0-----:R-:W-:Y:S01]  /*d9a0*/  SHF.R.S32.HI R0, RZ, 0x1f, R16 ;  /* 0x0000001fff007819 */ /* 0x001fe20000011410 */
[----:B------:R-:W-:Y:S01]  /*d9b0*/  ULDC.64 UR4, c[0x0][0x2d8] ;  /* 0x0000b60000047ab9 */ /* 0x000fe20000000a00 */
[----:B-1----:R-:W0:Y:S01]  /*d9c0*/  LDC R8, c[0x0][0x448] ;  /* 0x00011200ff087b82 */ /* 0x002e220000000800 */
[----:B------:R-:W4:Y:S01]  /*d9d0*/  LDL.LU R7, [R1+0x24] ;  /* 0x0000240001077983 */ /* 0x000f220000300800 */
[----:B------:R-:W-:-:S03]  /*d9e0*/  ULDC.64 UR6, c[0x0][0x280] ;  /* 0x0000a00000067ab9 */ /* 0x000fc60000000a00 */
[----:B------:R-:W2:Y:S01]  /*d9f0*/  LDL R4, [R1+0x28] ;  /* 0x0000280001047983 */ /* 0x000ea20000100800 */
[----:B------:R-:W-:Y:S02]  /*da00*/  IMAD R0, R0, UR4, RZ ;  /* 0x0000000400007c24 */ /* 0x000fe4000f8e02ff */
[C---:B------:R-:W-:Y:S01]  /*da10*/  IMAD.WIDE.U32 R2, R16.reuse, UR4, RZ ;  /* 0x0000000410027c25 */ /* 0x040fe2000f8e00ff */
[----:B------:R-:W1:Y:S03]  /*da20*/  S2R R11, SR_TID.X ;  /* 0x00000000000b7919 */ /* 0x000e660000002100 */
[----:B------:R-:W-:Y:S01]  /*da30*/  IMAD R0, R16, UR5, R0 ;  /* 0x0000000510007c24 */ /* 0x000fe2000f8e0200 */
[----:B------:R-:W-:-:S03]  /*da40*/  ULDC.64 UR4, c[0x0][0x2e0] ;  /* 0x0000b80000047ab9 */ /* 0x000fc60000000a00 */
[----:B------:R-:W-:Y:S01]  /*da50*/  IMAD.IADD R3, R3, 0x1, R0 ;  /* 0x0000000103037824 */ /* 0x000fe200078e0200 */
[----:B0-----:R-:W-:-:S13]  /*da60*/  ISETP.NE.AND P0, PT, R8, 0x1, PT ;  /* 0x000000010800780c */ /* 0x001fda0003f05270 */
[----:B------:R-:W0:Y:S01]  /*da70*/  @P0 LDC R6, c[0x0][0x44c] ;  /* 0x00011300ff060b82 */ /* 0x000e220000000800 */
[----:B-1----:R-:W-:-:S04]  /*da80*/  SHF.L.U32 R11, R11, 0x3, RZ ;  /* 0x000000030b0b7819 */ /* 0x002fc800000006ff */
[----:B------:R-:W-:-:S04]  /*da90*/  LOP3.LUT R11, R11, 0x38, RZ, 0xc0, !PT ;  /* 0x000000380b0b7812 */ /* 0x000fc800078ec0ff */
[----:B------:R-:W-:Y:S02]  /*daa0*/  LOP3.LUT R10, R11, 0x40, RZ, 0xfc, !PT ;  /* 0x000000400b0a7812 */ /* 0x000fe400078efcff */
[----:B---3--:R-:W-:Y:S01]  /*dab0*/  SHF.R.S32.HI R0, RZ, 0x1f, R5 ;  /* 0x0000001fff007819 */ /* 0x008fe20000011405 */
[----:B------:R-:W-:-:S04]  /*dac0*/  IMAD.WIDE.U32 R2, R5, UR4, R2 ;  /* 0x0000000405027c25 */ /* 0x000fc8000f8e0002 */
[----:B------:R-:W-:Y:S01]  /*dad0*/  IMAD R0, R0, UR4, RZ ;  /* 0x0000000400007c24 */ /* 0x000fe2000f8e02ff */
[----:B------:R-:W-:-:S03]  /*dae0*/  ULDC UR4, c[0x0][0xc38] ;  /* 0x00030e0000047ab9 */ /* 0x000fc60000000800 */
[----:B------:R-:W-:Y:S02]  /*daf0*/  IMAD R0, R5, UR5, R0 ;  /* 0x0000000505007c24 */ /* 0x000fe4000f8e0200 */
[----:B------:R-:W1:Y:S03]  /*db00*/  S2R R5, SR_TID.X ;  /* 0x0000000000057919 */ /* 0x000e660000002100 */
[----:B------:R-:W-:Y:S01]  /*db10*/  IADD3 R3, R3, R0, RZ ;  /* 0x0000000003037210 */ /* 0x000fe20007ffe0ff */
[----:B----4-:R-:W-:Y:S02]  /*db20*/  IMAD.MOV R0, RZ, RZ, -R7 ;  /* 0x000000ffff007224 */ /* 0x010fe400078e0a07 */
[----:B------:R-:W3:Y:S02]  /*db30*/  @P0 LDC R7, c[0x0][0x450] ;  /* 0x00011400ff070b82 */ /* 0x000ee40000000800 */
[----:B--2---:R-:W-:Y:S01]  /*db40*/  IMAD R0, R0, UR4, R4 ;  /* 0x0000000400007c24 */ /* 0x004fe2000f8e0204 */
[----:B------:R-:W-:-:S03]  /*db50*/  ULDC.64 UR4, c[0x0][0x2d0] ;  /* 0x0000b40000047ab9 */ /* 0x000fc60000000a00 */
[----:B------:R-:W-:Y:S01]  /*db60*/  IMAD.SHL.U32 R4, R0, 0x80, RZ ;  /* 0x0000008000047824 */ /* 0x000fe200078e00ff */
[----:B-1----:R-:W-:-:S04]  /*db70*/  LOP3.LUT R5, R5, 0x7f, RZ, 0xc0, !PT ;  /* 0x0000007f05057812 */ /* 0x002fc800078ec0ff */
[----:B------:R-:W-:Y:S02]  /*db80*/  SHF.R.U32.HI R9, RZ, 0x3, R5 ;  /* 0x00000003ff097819 */ /* 0x000fe40000011605 */
[----:B------:R-:W1:Y:S02]  /*db90*/  S2R R5, SR_TID.X ;  /* 0x0000000000057919 */ /* 0x000e640000002100 */
[----:B-1----:R-:W-:-:S05]  /*dba0*/  IMAD.SHL.U32 R5, R5, 0x10, RZ ;  /* 0x0000001005057824 */ /* 0x002fca00078e00ff */
[----:B------:R-:W-:Y:S02]  /*dbb0*/  LOP3.LUT R5, R9, 0x70, R5, 0xf8, !PT ;  /* 0x0000007009057812 */ /* 0x000fe400078ef805 */
[----:B------:R-:W-:Y:S02]  /*dbc0*/  LOP3.LUT R9, R11, 0x80, RZ, 0xfc, !PT ;  /* 0x000000800b097812 */ /* 0x000fe400078efcff */
[----:B------:R-:W-:-:S05]  /*dbd0*/  LOP3.LUT R0, R5, R4, RZ, 0xfc, !PT ;  /* 0x0000000405007212 */ /* 0x000fca00078efcff */
[----:B0-----:R-:W-:-:S04]  /*dbe0*/  @P0 IMAD.HI.U32 R6, R0, R6, RZ ;  /* 0x0000000600060227 */ /* 0x001fc800078e00ff */
[----:B------:R-:W-:Y:S01]  /*dbf0*/  IMAD.MOV.U32 R5, RZ, RZ, R0 ;  /* 0x000000ffff057224 */ /* 0x000fe200078e0000 */
[----:B---3--:R-:W-:-:S05]  /*dc00*/  @P0 SHF.R.U32.HI R5, RZ, R7, R6 ;  /* 0x00000007ff050219 */ /* 0x008fca0000011606 */
[----:B------:R-:W-:Y:S02]  /*dc10*/  IMAD.MOV R6, RZ, RZ, -R5 ;  /* 0x000000ffff067224 */ /* 0x000fe400078e0a05 */
[----:B------:R-:W-:-:S04]  /*dc20*/  IMAD.WIDE.U32 R2, R5, UR4, R2 ;  /* 0x0000000405027c25 */ /* 0x000fc8000f8e0002 */
[----:B------:R-:W-:Y:S01]  /*dc30*/  IMAD R0, R8, R6, R0 ;  /* 0x0000000608007224 */ /* 0x000fe200078e0200 */
[----:B------:R-:W-:-:S05]  /*dc40*/  SHF.R.S32.HI R6, RZ, 0x1f, R5 ;  /* 0x0000001fff067819 */ /* 0x000fca0000011405 */
[----:B------:R-:W-:-:S04]  /*dc50*/  IMAD R6, R6, UR4, RZ ;  /* 0x0000000406067c24 */ /* 0x000fc8000f8e02ff */
[----:B------:R-:W-:Y:S01]  /*dc60*/  IMAD R6, R5, UR5, R6 ;  /* 0x0000000505067c24 */ /* 0x000fe2000f8e0206 */
[----:B------:R-:W-:Y:S01]  /*dc70*/  SHF.R.S32.HI R5, RZ, 0x1f, R0 ;  /* 0x0000001fff057819 */ /* 0x000fe20000011400 */
[----:B------:R-:W-:Y:S02]  /*dc80*/  ULDC.64 UR4, c[0x0][0x2c8] ;  /* 0x0000b20000047ab9 */ /* 0x000fe40000000a00 */
[----:B------:R-:W-:Y:S02]  /*dc90*/  IMAD.IADD R3, R3, 0x1, R6 ;  /* 0x0000000103037824 */ /* 0x000fe400078e0206 */
[----:B------:R-:W-:Y:S02]  /*dca0*/  IMAD R5, R5, UR4, RZ ;  /* 0x0000000405057c24 */ /* 0x000fe4000f8e02ff */
[----:B------:R-:W-:Y:S01]  /*dcb0*/  IMAD.WIDE.U32 R2, R0, UR4, R2 ;  /* 0x0000000400027c25 */ /* 0x000fe2000f8e0002 */
[----:B------:R-:W-:Y:S02]  /*dcc0*/  ULDC UR4, c[0x0][0x2b8] ;  /* 0x0000ae0000047ab9 */ /* 0x000fe40000000800 */
[----:B------:R-:W-:Y:S01]  /*dcd0*/  ISETP.GE.AND P1, PT, R10, UR4, PT ;  /* 0x000000040a007c0c */ /* 0x000fe2000bf26270 */
[----:B------:R-:W-:Y:S01]  /*dce0*/  IMAD R5, R0, UR5, R5 ;  /* 0x0000000500057c24 */ /* 0x000fe2000f8e0205 */
[----:B------:R0:W5:Y:S01]  /*dcf0*/  LDL R10, [R1+0x14] ;  /* 0x00001400010a7983 */ /* 0x0001620000100800 */
[----:B------:R-:W-:-:S02]  /*dd00*/  LEA R0, P3, R2, UR6, 0x1 ;  /* 0x0000000602007c11 */ /* 0x000fc4000f8608ff */
[----:B------:R-:W-:Y:S01]  /*dd10*/  IMAD.IADD R5, R3, 0x1, R5 ;  /* 0x0000000103057824 */ /* 0x000fe200078e0205 */
[----:B------:R-:W-:Y:S02]  /*dd20*/  ISETP.GE.AND P0, PT, R11, UR4, PT ;  /* 0x000000040b007c0c */ /* 0x000fe4000bf06270 */
[----:B------:R-:W-:Y:S01]  /*dd30*/  ISETP.GE.AND P2, PT, R9, UR4, PT ;  /* 0x0000000409007c0c */ /* 0x000fe2000bf46270 */
[----:B------:R-:W-:Y:S01]  /*dd40*/  UMOV UR4, 0xffffffff ;  /* 0xffffffff00047882 */ /* 0x000fe20000000000 */
[----:B------:R-:W-:Y:S02]  /*dd50*/  LEA.HI.X R2, R2, UR7, R5, 0x1, P3 ;  /* 0x0000000702027c11 */ /* 0x000fe400098f0c05 */
[----:B0-----:R-:W-:Y:S09]  /*dd60*/  BRA.DIV UR4, `(.L_x_49) ;  /* 0x0000003604b87947 */ /* 0x001ff2000b800000 */
[----:B------:R-:W0:Y:S01]  /*dd70*/  S2R R6, SR_TID.X ;  /* 0x0000000000067919 */ /* 0x000e220000002100 */
[----:B------:R-:W-:Y:S02]  /*dd80*/  ULDC UR4, c[0x0][0x288] ;  /* 0x0000a20000047ab9 */ /* 0x000fe40000000800 */
[----:B------:R-:W-:Y:S01]  /*dd90*/  IMAD R3, R8, UR4, RZ ;  /* 0x0000000408037c24 */ /* 0x000fe2000f8e02ff */
[----:B------:R-:W1:Y:S01]  /*dda0*/  S2R R11, SR_TID.X ;  /* 0x00000000000b7919 */ /* 0x000e620000002100 */
[----:B------:R-:W2:Y:S04]  /*ddb0*/  SHFL.IDX PT, R7, R0, RZ, 0x181f ;  /* 0x00181fff00077589 */ /* 0x000ea800000e0000 */
[----:B------:R-:W-:Y:S01]  /*ddc0*/  SHFL.IDX PT, R9, R2, 0x1, 0x181f ;  /* 0x00381f0002097f89 */ /* 0x000fe200000e0000 */
[----:B0-----:R-:W-:-:S04]  /*ddd0*/  LOP3.LUT R6, R6, 0x7f, RZ, 0xc0, !PT ;  /* 0x0000007f06067812 */ /* 0x001fc800078ec0ff */
[----:B------:R-:W-:Y:S01]  /*dde0*/  SHF.R.U32.HI R6, RZ, 0x3, R6 ;  /* 0x00000003ff067819 */ /* 0x000fe20000011606 */
[----:B-1----:R-:W-:-:S04]  /*ddf0*/  IMAD.SHL.U32 R11, R11, 0x8, RZ ;  /* 0x000000080b0b7824 */ /* 0x002fc800078e00ff */
[----:B------:R-:W-:Y:S01]  /*de00*/  IMAD.IADD R4, R6, 0x1, R4 ;  /* 0x0000000106047824 */ /* 0x000fe200078e0204 */
[----:B------:R-:W-:Y:S01]  /*de10*/  LOP3.LUT R11, R11, 0x38, RZ, 0xc0, !PT ;  /* 0x000000380b0b7812 */ /* 0x000fe200078ec0ff */
[----:B------:R-:W0:Y:S02]  /*de20*/  SHFL.IDX PT, R6, R2, RZ, 0x181f ;  /* 0x00181fff02067589 */ /* 0x000e2400000e0000 */
[C---:B------:R-:W-:Y:S01]  /*de30*/  VIADD R5, R4.reuse, 0x10 ;  /* 0x0000001004057836 */ /* 0x040fe20000000000 */
[----:B------:R-:W-:-:S04]  /*de40*/  ISETP.GE.AND P4, PT, R4, R3, PT ;  /* 0x000000030400720c */ /* 0x000fc80003f86270 */
[----:B------:R-:W-:Y:S02]  /*de50*/  ISETP.GE.AND P3, PT, R5, R3, PT ;  /* 0x000000030500720c */ /* 0x000fe40003f66270 */
[----:B------:R-:W1:Y:S07]  /*de60*/  SHFL.IDX PT, R5, R0, 0x1, 0x181f ;  /* 0x00381f0000057f89 */ /* 0x000e6e00000e0000 */
[----:B--2---:R-:W-:-:S05]  /*de70*/  @!P4 LEA R7, P5, R11, R7, 0x1 ;  /* 0x000000070b07c211 */ /* 0x004fca00078a08ff */
[----:B0-----:R-:W-:-:S05]  /*de80*/  @!P4 IMAD.X R6, RZ, RZ, R6, P5 ;  /* 0x000000ffff06c224 */ /* 0x001fca00028e0606 */
[----:B------:R-:W-:-:S04]  /*de90*/  @!P4 LOP3.LUT R7, R7, R6, RZ, 0x3c, !PT ;  /* 0x000000060707c212 */ /* 0x000fc800078e3cff */
[----:B------:R-:W-:Y:S02]  /*dea0*/  @!P4 LOP3.LUT R6, R7, R6, RZ, 0x3c, !PT ;  /* 0x000000060706c212 */ /* 0x000fe400078e3cff */
[----:B-1----:R-:W-:Y:S02]  /*deb0*/  @!P3 LEA R8, P5, R11, R5, 0x1 ;  /* 0x000000050b08b211 */ /* 0x002fe400078a08ff */
[----:B------:R-:W-:-:S03]  /*dec0*/  @!P4 LOP3.LUT R7, R7, R6, RZ, 0x3c, !PT ;  /* 0x000000060707c212 */ /* 0x000fc600078e3cff */
[----:B------:R-:W-:Y:S02]  /*ded0*/  @!P3 IMAD.X R5, RZ, RZ, R9, P5 ;  /* 0x000000ffff05b224 */ /* 0x000fe400028e0609 */
[----:B-----5:R-:W-:Y:S04]  /*dee0*/  @!P4 LDGSTS.E.BYPASS.LTC128B.128 [R10+0x15400], desc[UR60][R6.64], !P0 ;  /* 0x15400000060acfae */ /* 0x020fe8000c101d7c */
[----:B------:R-:W-:Y:S04]  /*def0*/  @!P4 LDGSTS.E.BYPASS.LTC128B.128 [R10+0x19400], desc[UR60][R6.64+0x80], !P1 ;  /* 0x19400080060acfae */ /* 0x000fe8000c901d7c */
[----:B------:R0:W-:Y:S02]  /*df00*/  @!P4 LDGSTS.E.BYPASS.LTC128B.128 [R10+0x1d400], desc[UR60][R6.64+0x100], !P2 ;  /* 0x1d400100060acfae */ /* 0x0001e4000d101d7c */
[----:B0-----:R-:W-:Y:S01]  /*df10*/  @!P3 MOV R6, R8 ;  /* 0x000000080006b202 */ /* 0x001fe20000000f00 */
[----:B------:R-:W-:Y:S01]  /*df20*/  @!P3 IMAD.MOV.U32 R7, RZ, RZ, R5 ;  /* 0x000000ffff07b224 */ /* 0x000fe200078e0005 */
[----:B------:R-:W0:Y:S01]  /*df30*/  SHFL.IDX PT, R8, R0, 0x2, 0x181f ;  /* 0x00581f0000087f89 */ /* 0x000e2200000e0000 */
[----:B------:R-:W-:-:S03]  /*df40*/  VIADD R5, R4, 0x20 ;  /* 0x0000002004057836 */ /* 0x000fc60000000000 */
[----:B------:R-:W-:Y:S04]  /*df50*/  @!P3 LDGSTS.E.BYPASS.LTC128B.128 [R10+0x15c00], desc[UR60][R6.64], !P0 ;  /* 0x15c00000060abfae */ /* 0x000fe8000c101d7c */
[----:B------:R-:W-:Y:S04]  /*df60*/  @!P3 LDGSTS.E.BYPASS.LTC128B.128 [R10+0x19c00], desc[UR60][R6.64+0x80], !P1 ;  /* 0x19c00080060abfae */ /* 0x000fe8000c901d7c */
[----:B------:R1:W-:Y:S01]  /*df70*/  @!P3 LDGSTS.E.BYPASS.LTC128B.128 [R10+0x1dc00], desc[UR60][R6.64+0x100], !P2 ;  /* 0x1dc00100060abfae */ /* 0x0003e2000d101d7c */
[----:B------:R-:W-:-:S03]  /*df80*/  ISETP.GE.AND P3, PT, R5, R3, PT ;  /* 0x000000030500720c */ /* 0x000fc60003f66270 */
[----:B------:R-:W2:Y:S10]  /*df90*/  SHFL.IDX PT, R5, R2, 0x2, 0x181f ;  /* 0x00581f0002057f89 */ /* 0x000eb400000e0000 */
[----:B0-----:R-:W-:-:S05]  /*dfa0*/  @!P3 LEA R8, P4, R11, R8, 0x1 ;  /* 0x000000080b08b211 */ /* 0x001fca00078808ff */
[----:B-1----:R-:W-:Y:S02]  /*dfb0*/  @!P3 IMAD.MOV.U32 R6, RZ, RZ, R8 ;  /* 0x000000ffff06b224 */ /* 0x002fe400078e0008 */
[----:B--2---:R-:W-:Y:S02]  /*dfc0*/  @!P3 IMAD.X R9, RZ, RZ, R5, P4 ;  /* 0x000000ffff09b224 */ /* 0x004fe400020e0605 */
[----:B------:R-:W-:Y:S02]  /*dfd0*/  VIADD R5, R4, 0x30 ;  /* 0x0000003004057836 */ /* 0x000fe40000000000 */
[----:B------:R-:W-:-:S05]  /*dfe0*/  @!P3 IMAD.MOV.U32 R7, RZ, RZ, R9 ;  /* 0x000000ffff07b224 */ /* 0x000fca00078e0009 */
[----:B------:R-:W-:Y:S04]  /*dff0*/  @!P3 LDGSTS.E.BYPASS.LTC128B.128 [R10+0x16400], desc[UR60][R6.64], !P0 ;  /* 0x16400000060abfae */ /* 0x000fe8000c101d7c */
[----:B------:R-:W-:Y:S04]  /*e000*/  @!P3 LDGSTS.E.BYPASS.LTC128B.128 [R10+0x1a400], desc[UR60][R6.64+0x80], !P1 ;  /* 0x1a400080060abfae */ /* 0x000fe8000c901d7c */
[----:B------:R0:W-:Y:S01]  /*e010*/  @!P3 LDGSTS.E.BYPASS.LTC128B.128 [R10+0x1e400], desc[UR60][R6.64+0x100], !P2 ;  /* 0x1e400100060abfae */ /* 0x0001e2000d101d7c */
[----:B------:R-:W-:-:S03]  /*e020*/  ISETP.GE.AND P3, PT, R5, R3, PT ;  /* 0x000000030500720c */ /* 0x000fc60003f66270 */
[----:B------:R-:W-:Y:S04]  /*e030*/  SHFL.IDX PT, R5, R2, 0x3, 0x181f ;  /* 0x00781f0002057f89 */ /* 0x000fe800000e0000 */
[----:B0-----:R-:W0:Y:S06]  /*e040*/  SHFL.IDX PT, R6, R0, 0x3, 0x181f ;  /* 0x00781f0000067f89 */ /* 0x001e2c00000e0000 */
[----:B0-----:R-:W-:-:S04]  /*e050*/  @!P3 LEA R6, P4, R11, R6, 0x1 ;  /* 0x000000060b06b211 */ /* 0x001fc800078808ff */
[----:B------:R-:W-:-:S05]  /*e060*/  @!P3 IADD3.X R5, RZ, R5, RZ, P4, !PT ;  /* 0x00000005ff05b210 */ /* 0x000fca00027fe4ff */
[----:B------:R-:W-:Y:S02]  /*e070*/  @!P3 IMAD.MOV.U32 R7, RZ, RZ, R5 ;  /* 0x000000ffff07b224 */ /* 0x000fe400078e0005 */
[----:B------:R-:W-:-:S03]  /*e080*/  VIADD R5, R4, 0x40 ;  /* 0x0000004004057836 */ /* 0x000fc60000000000 */
[----:B------:R-:W-:Y:S04]  /*e090*/  @!P3 LDGSTS.E.BYPASS.LTC128B.128 [R10+0x16c00], desc[UR60][R6.64], !P0 ;  /* 0x16c00000060abfae */ /* 0x000fe8000c101d7c */
[----:B------:R-:W-:Y:S04]  /*e0a0*/  @!P3 LDGSTS.E.BYPASS.LTC128B.128 [R10+0x1ac00], desc[UR60][R6.64+0x80], !P1 ;  /* 0x1ac00080060abfae */ /* 0x000fe8000c901d7c */
[----:B------:R0:W-:Y:S01]  /*e0b0*/  @!P3 LDGSTS.E.BYPASS.LTC128B.128 [R10+0x1ec00], desc[UR60][R6.64+0x100], !P2 ;  /* 0x1ec00100060abfae */ /* 0x0001e2000d101d7c */
[----:B------:R-:W-:-:S03]  /*e0c0*/  ISETP.GE.AND P3, PT, R5, R3, PT ;  /* 0x000000030500720c */ /* 0x000fc60003f66270 */
[----:B------:R-:W-:Y:S04]  /*e0d0*/  SHFL.IDX PT, R5, R2, 0x4, 0x181f ;  /* 0x00981f0002057f89 */ /* 0x000fe800000e0000 */
[----:B0-----:R-:W0:Y:S06]  /*e0e0*/  SHFL.IDX PT, R6, R0, 0x4, 0x181f ;  /* 0x00981f0000067f89 */ /* 0x001e2c00000e0000 */
[----:B0-----:R-:W-:-:S05]  /*e0f0*/  @!P3 LEA R6, P4, R11, R6, 0x1 ;  /* 0x000000060b06b211 */ /* 0x001fca00078808ff */
[----:B------:R-:W-:-:S04]  /*e100*/  @!P3 IMAD.X R5, RZ, RZ, R5, P4 ;  /* 0x000000ffff05b224 */ /* 0x000fc800020e0605 */
        /* <DEDUP_REMOVED lines=9> */
[----:B------:R-:W-:-:S05]  /*e1a0*/  @!P3 IMAD.X R5, RZ, RZ, R5, P4 ;  /* 0x000000ffff05b224 */ /* 0x000fca00020e0605 */
[----:B------:R-:W-:Y:S01]  /*e1b0*/  @!P3 MOV R7, R5 ;  /* 0x000000050007b202 */ /* 0x000fe20000000f00 */
[----:B------:R-:W-:-:S04]  /*e1c0*/  VIADD R5, R4, 0x60 ;  /* 0x0000006004057836 */ /* 0x000fc80000000000 */
[----:B------:R-:W-:Y:S01]  /*e1d0*/  @!P3 LDGSTS.E.BYPASS.LTC128B.128 [R10+0x17c00], desc[UR60][R6.64], !P0 ;  /* 0x17c00000060abfae */ /* 0x000fe2000c101d7c */
[----:B------:R-:W-:-:S03]  /*e1e0*/  ISETP.GE.AND P4, PT, R5, R3, PT ;  /* 0x000000030500720c */ /* 0x000fc60003f86270 */
[----:B------:R-:W-:Y:S04]  /*e1f0*/  @!P3 LDGSTS.E.BYPASS.LTC128B.128 [R10+0x1bc00], desc[UR60][R6.64+0x80], !P1 ;  /* 0x1bc00080060abfae */ /* 0x000fe8000c901d7c */
[----:B------:R0:W-:Y:S04]  /*e200*/  @!P3 LDGSTS.E.BYPASS.LTC128B.128 [R10+0x1fc00], desc[UR60][R6.64+0x100], !P2 ;  /* 0x1fc00100060abfae */ /* 0x0001e8000d101d7c */
[----:B------:R-:W-:Y:S04]  /*e210*/  SHFL.IDX PT, R5, R2, 0x6, 0x181f ;  /* 0x00d81f0002057f89 */ /* 0x000fe800000e0000 */
[----:B0-----:R-:W0:Y:S04]  /*e220*/  SHFL.IDX PT, R6, R0, 0x6, 0x181f ;  /* 0x00d81f0000067f89 */ /* 0x001e2800000e0000 */
[----:B------:R-:W1:Y:S01]  /*e230*/  SHFL.IDX PT, R0, R0, 0x7, 0x181f ;  /* 0x00f81f0000007f89 */ /* 0x000e6200000e0000 */
[----:B0-----:R-:W-:-:S05]  /*e240*/  @!P4 LEA R6, P3, R11, R6, 0x1 ;  /* 0x000000060b06c211 */ /* 0x001fca00078608ff */
[----:B------:R-:W-:-:S04]  /*e250*/  @!P4 IMAD.X R5, RZ, RZ, R5, P3 ;  /* 0x000000ffff05c224 */ /* 0x000fc800018e0605 */
[----:B------:R-:W-:Y:S02]  /*e260*/  @!P4 IMAD.MOV.U32 R7, RZ, RZ, R5 ;  /* 0x000000ffff07c224 */ /* 0x000fe400078e0005 */
[----:B------:R0:W2:Y:S04]  /*e270*/  SHFL.IDX PT, R5, R2, 0x7, 0x181f ;  /* 0x00f81f0002057f89 */ /* 0x0000a800000e0000 */
[----:B------:R0:W-:Y:S04]  /*e280*/  @!P4 LDGSTS.E.BYPASS.LTC128B.128 [R10+0x18400], desc[UR60][R6.64], !P0 ;  /* 0x18400000060acfae */ /* 0x0001e8000c101d7c */
[----:B------:R0:W-:Y:S04]  /*e290*/  @!P4 LDGSTS.E.BYPASS.LTC128B.128 [R10+0x1c400], desc[UR60][R6.64+0x80], !P1 ;  /* 0x1c400080060acfae */ /* 0x0001e8000c901d7c */
[----:B-1----:R0:W-:Y:S02]  /*e2a0*/  @!P4 LDGSTS.E.BYPASS.LTC128B.128 [R10+0x20400], desc[UR60][R6.64+0x100], !P2 ;  /* 0x20400100060acfae */ /* 0x0021e4000d101d7c */
.L_x_155:
[----:B------:R-:W-:Y:S01]  /*e2b0*/  VIADD R4, R4, 0x70 ;  /* 0x0000007004047836 */ /* 0x000fe20000000000 */
[----:B------:R-:W-:Y:S04]  /*e2c0*/  BSSY B0, `(.L_x_50) ;  /* 0x000000e000007945 */ /* 0x000fe80003800000 */
[----:B------:R-:W-:-:S13]  /*e2d0*/  ISETP.GE.AND P3, PT, R4, R3, PT ;  /* 0x000000030400720c */ /* 0x000fda0003f66270 */
[----:B------:R-:W-:Y:S05]  /*e2e0*/  @P3 BRA `(.L_x_51) ;  /* 0x00000000002c3947 */ /* 0x000fea0003800000 */
[----:B0-----:R-:W0:Y:S02]  /*e2f0*/  S2R R2, SR_TID.X ;  /* 0x0000000000027919 */ /* 0x001e240000002100 */
[----:B0-----:R-:W-:-:S05]  /*e300*/  IMAD.SHL.U32 R2, R2, 0x8, RZ ;  /* 0x0000000802027824 */ /* 0x001fca00078e00ff */
[----:B------:R-:W-:-:S04]  /*e310*/  LOP3.LUT R2, R2, 0x38, RZ, 0xc0, !PT ;  /* 0x0000003802027812 */ /* 0x000fc800078ec0ff */
[----:B------:R-:W-:-:S05]  /*e320*/  LEA R2, P3, R2, R0, 0x1 ;  /* 0x0000000002027211 */ /* 0x000fca00078608ff */
[----:B--2---:R-:W-:-:S05]  /*e330*/  IMAD.X R3, RZ, RZ, R5, P3 ;  /* 0x000000ffff037224 */ /* 0x004fca00018e0605 */
[----:B------:R-:W-:Y:S01]  /*e340*/  @!PT LDS RZ, [RZ] ;  /* 0x00000000fffff984 */ /* 0x000fe20000000800 */
[----:B------:R-:W-:Y:S01]  /*e350*/  @!PT LDS RZ, [RZ] ;  /* 0x00000000fffff984 */ /* 0x000fe20000000800 */
[----:B------:R-:W-:Y:S01]  /*e360*/  @!PT LDS RZ, [RZ] ;  /* 0x00000000fffff984 */ /* 0x000fe20000000800 */
[----:B------:R3:W-:Y:S04]  /*e370*/  LDGSTS.E.BYPASS.LTC128B.128 [R10+0x18c00], desc[UR60][R2.64], !P0 ;  /* 0x18c00000020a7fae */ /* 0x0007e8000c101d7c */
[----:B------:R3:W-:Y:S04]  /*e380*/  LDGSTS.E.BYPASS.LTC128B.128 [R10+0x1cc00], desc[UR60][R2.64+0x80], !P1 ;  /* 0x1cc00080020a7fae */ /* 0x0007e8000c901d7c */
[----:B------:R3:W-:Y:S02]  /*e390*/  LDGSTS.E.BYPASS.LTC128B.128 [R10+0x20c00], desc[UR60][R2.64+0x100], !P2 ;  /* 0x20c00100020a7fae */ /* 0x0007e4000d101d7c */
.L_x_51:
[----:B------:R-:W-:Y:S05]  /*e3a0*/  BSYNC B0 ;  /* 0x0000000000007941 */ /* 0x000fea0003800000 */
.L_x_50:
[----:B0--3--:R-:W3:Y:S01]  /*e3b0*/  LDL R2, [R1+0x30] ;  /* 0x0000300001027983 */ /* 0x009ee20000100800 */
[----:B------:R-:W-:Y:S01]  /*e3c0*/  NOP ;  /* 0x0000000000007918 */ /* 0x000fe20000000000 */
[----:B------:R-:W-:Y:S02]  /*e3d0*/  SYNCS.ARRIVE.TRANS64.RED.A0T1 RZ, [UR36+0x36800], RZ ;  /* 0x036800ffffff79a7 */ /* 0x000fe40008200424 */
[----:B------:R-:W-:Y:S01]  /*e3e0*/  ARRIVES.LDGSTSBAR.64.TRANSCNT [UR36+0x36800] ;  /* 0x03680000ff0079b0 */ /* 0x000fe20008000aa4 */
[----:B---3--:R-:W-:-:S04]  /*e3f0*/  LOP3.LUT R0, R2, 0x1, RZ, 0xc, !PT ;  /* 0x0000000102007812 */ /* 0x008fc800078e0cff */
[----:B------:R-:W-:Y:S01]  /*e400*/  SHF.L.U32 R0, R0, 0x1f, RZ ;  /* 0x0000001f00007819 */ /* 0x000fe200000006ff */
[----:B------:R-:W-:Y:S01]  /*e410*/  NOP ;  /* 0x0000000000007918 */ /* 0x000fe20000000000 */
[----:B------:R-:W3:Y:S01]  /*e420*/  LDL.LU R2, [R1+0x2c] ;  /* 0x00002c0001027983 */ /* 0x000ee20000300800 */
[----:B------:R-:W-:Y:S01]  /*e430*/  SYNCS.ARRIVE.TRANS64.A1T0 RZ, [UR36+0x36800], RZ ;  /* 0x036800ffffff79a7 */ /* 0x000fe20008100024 */
[----:B------:R-:W-:Y:S01]  /*e440*/  BSSY B0, `(.L_x_52) ;  /* 0x0000005000007945 */ /* 0x000fe20003800000 */
[----:B------:R-:W-:Y:S01]  /*e450*/  MOV R9, UR36 ;  /* 0x0000002400097c02 */ /* 0x000fe20008000f00 */
[----:B------:R-:W0:Y:S01]  /*e460*/  SYNCS.PHASECHK.TRANS64.TRYWAIT P0, [UR36+0x36820], R0 ;  /* 0x03682000ff0075a7 */ /* 0x000e220008000164 */
[----:B---3--:R-:W-:Y:S01]  /*e470*/  ISETP.GE.AND P1, PT, R2, 0x71, PT ;  /* 0x000000710200780c */ /* 0x008fe20003f26270 */
[----:B0-----:R-:W-:-:S12]  /*e480*/  @!P0 BRA `(.L_x_53) ;  /* 0x0000003800e48947 */ /* 0x001fd80003800000 */
.L_x_156:
[----:B------:R-:W-:Y:S05]  /*e490*/  BSYNC B0 ;  /* 0x0000000000007941 */ /* 0x000fea0003800000 */
.L_x_52:
[----:B------:R-:W-:Y:S01]  /*e4a0*/  VIADD R11, R9, 0x36800 ;  /* 0x00036800090b7836 */ /* 0x000fe20000000000 */
[----:B------:R-:W-:Y:S06]  /*e4b0*/  @!P1 BRA `(.L_x_54) ;  /* 0x0000002000bc9947 */ /* 0x000fec0003800000 */
[----:B------:R-:W3:Y:S01]  /*e4c0*/  LDL R2, [R1+0x20] ;  /* 0x0000200001027983 */ /* 0x000ee20000100800 */
[----:B0-----:R-:W-:Y:S02]  /*e4d0*/  IMAD.MOV.U32 R0, RZ, RZ, 0x1 ;  /* 0x00000001ff007424 */ /* 0x001fe400078e00ff */
[----:B---3--:R-:W-:-:S05]  /*e4e0*/  IMAD.MOV R8, RZ, RZ, -R2 ;  /* 0x000000ffff087224 */ /* 0x008fca00078e0a02 */
[----:B------:R-:W-:-:S05]  /*e4f0*/  VIADDMNMX R8, R8, R0, 0xffffffff, !PT ;  /* 0xffffffff08087446 */ /* 0x000fca0007800100 */
[----:B------:R-:W-:-:S05]  /*e500*/  IMAD.IADD R0, R2, 0x1, R8 ;  /* 0x0000000102007824 */ /* 0x000fca00078e0208 */
[----:B------:R-:W-:-:S04]  /*e510*/  LOP3.LUT R0, R0, 0x1, RZ, 0xc0, !PT ;  /* 0x0000000100007812 */ /* 0x000fc800078ec0ff */
[----:B------:R-:W-:Y:S01]  /*e520*/  ISETP.NE.U32.AND P0, PT, R0, 0x1, PT ;  /* 0x000000010000780c */ /* 0x000fe20003f05070 */
[----:B------:R-:W-:-:S12]  /*e530*/  VIADD R0, R2, 0xfffffffe ;  /* 0xfffffffe02007836 */ /* 0x000fd80000000000 */
[----:B------:R-:W-:Y:S05]  /*e540*/  @P0 BRA `(.L_x_55) ;  /* 0x0000000800e00947 */ /* 0x000fea0003800000 */
[----:B------:R-:W3:Y:S04]  /*e550*/  LDL R3, [R1+0xc] ;  /* 0x00000c0001037983 */ /* 0x000ee80000100800 */
[----:B------:R-:W4:Y:S01]  /*e560*/  LDL R2, [R1] ;  /* 0x0000000001027983 */ /* 0x000f220000100800 */
[----:B------:R-:W-:Y:S01]  /*e570*/  VIADD R4, R18, 0x1 ;  /* 0x0000000112047836 */ /* 0x000fe20000000000 */
[----:B------:R-:W-:Y:S04]  /*e580*/  BSSY B0, `(.L_x_56) ;  /* 0x00000b0000007945 */ /* 0x000fe80003800000 */
[----:B------:R-:W-:-:S04]  /*e590*/  ISETP.NE.AND P0, PT, R4, 0x2, PT ;  /* 0x000000020400780c */ /* 0x000fc80003f05270 */
[----:B-1----:R-:W-:Y:S02]  /*e5a0*/  SEL R10, RZ, 0x1, P0 ;  /* 0x00000001ff0a7807 */ /* 0x002fe40000000000 */
[----:B------:R-:W-:Y:S02]  /*e5b0*/  SEL R4, R4, RZ, P0 ;  /* 0x000000ff04047207 */ /* 0x000fe40000000000 */
[----:B---3--:R-:W-:Y:S02]  /*e5c0*/  ISETP.NE.AND P2, PT, R3, RZ, PT ;  /* 0x000000ff0300720c */ /* 0x008fe40003f45270 */
[----:B----4-:R-:W-:-:S11]  /*e5d0*/  LOP3.LUT R10, R2, R10, RZ, 0x3c, !PT ;  /* 0x0000000a020a7212 */ /* 0x010fd600078e3cff */
[----:B------:R-:W-:Y:S05]  /*e5e0*/  @!P2 BRA `(.L_x_57) ;  /* 0x0000000800a4a947 */ /* 0x000fea0003800000 */
[----:B------:R-:W3:Y:S01]  /*e5f0*/  LDL R2, [R1+0x10] ;  /* 0x0000100001027983 */ /* 0x000ee20000100800 */
[----:B------:R-:W-:Y:S02]  /*e600*/  MOV R6, R17 ;  /* 0x0000001100067202 */ /* 0x000fe40000000f00 */
[----:B---3--:R-:W-:-:S13]  /*e610*/  ISETP.NE.AND P2, PT, R2, RZ, PT ;  /* 0x000000ff0200720c */ /* 0x008fda0003f45270 */
[----:B------:R-:W-:Y:S05]  /*e620*/  @!P2 BRA `(.L_x_58) ;  /* 0x00000000004ca947 */ /* 0x000fea0003800000 */
[----:B------:R-:W3:Y:S01]  /*e630*/  LDL R7, [R1+0x8] ;  /* 0x0000080001077983 */ /* 0x000ee20000100800 */
[----:B------:R-:W0:Y:S01]  /*e640*/  LDC R6, c[0x0][0x43c] ;  /* 0x00010f00ff067b82 */ /* 0x000e220000000800 */
[----:B------:R-:W-:Y:S01]  /*e650*/  ULDC.64 UR4, c[0x0][0x428] ;  /* 0x00010a0000047ab9 */ /* 0x000fe20000000a00 */
[----:B0-----:R-:W-:-:S13]  /*e660*/  ISETP.NE.AND P0, PT, R6, 0x1, PT ;  /* 0x000000010600780c */ /* 0x001fda0003f05270 */
[----:B------:R-:W2:Y:S02]  /*e670*/  @P0 LDC.64 R2, c[0x0][0x440] ;  /* 0x00011000ff020b82 */ /* 0x000ea40000000a00 */
[----:B--2---:R-:W-:-:S04]  /*e680*/  @P0 IMAD.HI.U32 R5, R0, R2, RZ ;  /* 0x0000000200050227 */ /* 0x004fc800078e00ff */
[----:B------:R-:W-:Y:S01]  /*e690*/  IMAD.MOV.U32 R2, RZ, RZ, R0 ;  /* 0x000000ffff027224 */ /* 0x000fe200078e0000 */
[----:B------:R-:W-:-:S05]  /*e6a0*/  @P0 SHF.R.U32.HI R2, RZ, R3, R5 ;  /* 0x00000003ff020219 */ /* 0x000fca0000011605 */
[----:B------:R-:W-:-:S04]  /*e6b0*/  IMAD.MOV R3, RZ, RZ, -R2 ;  /* 0x000000ffff037224 */ /* 0x000fc800078e0a02 */
[----:B------:R-:W-:Y:S01]  /*e6c0*/  IMAD R0, R6, R3, R0 ;  /* 0x0000000306007224 */ /* 0x000fe200078e0200 */
[----:B------:R-:W-:-:S03]  /*e6d0*/  SHF.R.S32.HI R3, RZ, 0x1f, R2 ;  /* 0x0000001fff037819 */ /* 0x000fc60000011402 */
[----:B------:R-:W-:-:S04]  /*e6e0*/  IMAD.WIDE.U32 R2, R19, UR4, R2 ;  /* 0x0000000413027c25 */ /* 0x000fc8000f8e0002 */
[----:B---3--:R-:W-:-:S04]  /*e6f0*/  IMAD R5, R7, UR4, RZ ;  /* 0x0000000407057c24 */ /* 0x008fc8000f8e02ff */
[----:B------:R-:W-:Y:S01]  /*e700*/  IMAD R5, R19, UR5, R5 ;  /* 0x0000000513057c24 */ /* 0x000fe2000f8e0205 */
[----:B------:R-:W-:Y:S02]  /*e710*/  ULDC.64 UR4, c[0x0][0x418] ;  /* 0x0001060000047ab9 */ /* 0x000fe40000000a00 */
[----:B------:R-:W-:Y:S01]  /*e720*/  LEA R6, P0, R2, UR4, 0x2 ;  /* 0x0000000402067c11 */ /* 0x000fe2000f8010ff */
[----:B------:R-:W-:-:S05]  /*e730*/  IMAD.IADD R3, R5, 0x1, R3 ;  /* 0x0000000105037824 */ /* 0x000fca00078e0203 */
[----:B------:R-:W-:-:S05]  /*e740*/  LEA.HI.X R7, R2, UR5, R3, 0x2, P0 ;  /* 0x0000000502077c11 */ /* 0x000fca00080f1403 */
[----:B------:R0:W5:Y:S02]  /*e750*/  LDG.E R6, desc[UR60][R6.64] ;  /* 0x0000003c06067981 */ /* 0x000164000c1e1900 */
.L_x_58:
[----:B------:R-:W-:Y:S01]  /*e760*/  LEA R3, R4, UR36, 0x3 ;  /* 0x0000002404037c11 */ /* 0x000fe2000f8e18ff */
[----:B------:R-:W-:Y:S01]  /*e770*/  BSSY B1, `(.L_x_59) ;  /* 0x0000004000017945 */ /* 0x000fe20003800000 */
[----:B------:R-:W-:-:S04]  /*e780*/  SHF.L.U32 R2, R10, 0x1f, RZ ;  /* 0x0000001f0a027819 */ /* 0x000fc800000006ff */
[----:B------:R-:W1:Y:S02]  /*e790*/  SYNCS.PHASECHK.TRANS64.TRYWAIT P0, [R3+URZ+0x36840], R2 ;  /* 0x03684002030075a7 */ /* 0x000e64000800017f */
[----:B-1----:R-:W-:Y:S05]  /*e7a0*/  @!P0 BRA `(.L_x_60) ;  /* 0x0000003800308947 */ /* 0x002fea0003800000 */
.L_x_157:
[----:B------:R-:W-:Y:S05]  /*e7b0*/  BSYNC B1 ;  /* 0x0000000000017941 */ /* 0x000fea0003800000 */
.L_x_59:
[----:B--2---:R-:W2:Y:S01]  /*e7c0*/  S2R R5, SR_TID.X ;  /* 0x0000000000057919 */ /* 0x004ea20000002100 */
[----:B------:R-:W-:Y:S01]  /*e7d0*/  BSSY B1, `(.L_x_61) ;  /* 0x000000b000017945 */ /* 0x000fe20003800000 */
[----:B--2---:R-:W-:-:S04]  /*e7e0*/  LOP3.LUT R5, R5, 0x7f, RZ, 0xc0, !PT ;  /* 0x0000007f05057812 */ /* 0x004fc800078ec0ff */
[----:B------:R-:W-:-:S13]  /*e7f0*/  ISETP.NE.AND P1, PT, R5, RZ, PT ;  /* 0x000000ff0500720c */ /* 0x000fda0003f25270 */
[----:B------:R-:W-:Y:S05]  /*e800*/  @P1 BRA `(.L_x_62) ;  /* 0x00000000001c1947 */ /* 0x000fea0003800000 */
[----:B------:R-:W2:Y:S01]  /*e810*/  S2R R5, SR_TID.X ;  /* 0x0000000000057919 */ /* 0x000ea20000002100 */
[----:B-1----:R-:W-:-:S04]  /*e820*/  IMAD.MOV.U32 R2, RZ, RZ, 0xa800 ;  /* 0x0000a800ff027424 */ /* 0x002fc800078e00ff */
[----:B------:R3:W-:Y:S01]  /*e830*/  SYNCS.ARRIVE.TRANS64 RZ, [R3+URZ+0x36830], R2 ;  /* 0x0368300203ff79a7 */ /* 0x0007e2000800003f */
[----:B--2---:R-:W-:-:S04]  /*e840*/  LOP3.LUT R5, R5, 0x1f, RZ, 0xc0, !PT ;  /* 0x0000001f05057812 */ /* 0x004fc800078ec0ff */
[----:B------:R-:W-:-:S13]  /*e850*/  ISETP.NE.AND P0, PT, R5, RZ, PT ;  /* 0x000000ff0500720c */ /* 0x000fda0003f05270 */
[----:B---3--:R-:W-:Y:S05]  /*e860*/  @!P0 BRA `(.L_x_62) ;  /* 0x0000000000048947 */ /* 0x008fea0003800000 */
[----:B------:R-:W-:Y:S01]  /*e870*/  BPT.TRAP 0x1 ;  /* 0x000000040000795c */ /* 0x000fe20000300000 */
.L_x_62:
[----:B------:R-:W-:Y:S05]  /*e880*/  BSYNC B1 ;  /* 0x0000000000017941 */ /* 0x000fea0003800000 */
.L_x_61:
[----:B------:R-:W-:Y:S01]  /*e890*/  IMAD.MOV.U32 R14, RZ, RZ, RZ ;  /* 0x000000ffff0e7224 */ /* 0x000fe200078e00ff */
[----:B------:R-:W-:Y:S01]  /*e8a0*/  UIADD3 UR4, UP0, UR38, 0x370, URZ ;  /* 0x0000037026047890 */ /* 0x000fe2000ff1e03f */
[----:B------:R-:W-:Y:S01]  /*e8b0*/  IMAD R5, R4, 0xa800, R9 ;  /* 0x0000a80004057824 */ /* 0x000fe200078e0209 */
[----:B------:R-:W-:Y:S01]  /*e8c0*/  PLOP3.LUT P0, PT, PT, PT, PT, 0x80, 0x0 ;  /* 0x000000000000781c */ /* 0x000fe20003f0f070 */
[----:B-1----:R-:W-:Y:S01]  /*e8d0*/  IMAD R2, R0, 0x70, RZ ;  /* 0x0000007000027824 */ /* 0x002fe200078e02ff */
[----:B------:R-:W-:Y:S01]  /*e8e0*/  R2UR UR10, R14 ;  /* 0x000000000e0a72ca */ /* 0x000fe200000e0000 */
[----:B0-----:R-:W-:Y:S01]  /*e8f0*/  VIADD R7, R5, 0x21400 ;  /* 0x0002140005077836 */ /* 0x001fe20000000000 */
[----:B------:R-:W-:Y:S01]  /*e900*/  IADD3 R3, R3, 0x36830, RZ ;  /* 0x0003683003037810 */ /* 0x000fe20007ffe0ff */
[----:B------:R-:W-:Y:S01]  /*e910*/  UIADD3.X UR5, URZ, UR39, URZ, UP0, !UPT ;  /* 0x000000273f057290 */ /* 0x000fe200087fe43f */
[----:B------:R-:W-:Y:S01]  /*e920*/  UMOV UR6, 0x0 ;  /* 0x0000000000067882 */ /* 0x000fe20000000000 */
[----:B------:R-:W-:-:S10]  /*e930*/  UMOV UR7, 0x14f00000 ;  /* 0x14f0000000077882 */ /* 0x000fd40000000000 */
.L_x_63:
[----:B------:R-:W-:-:S13]  /*e940*/  @P0 ELECT P2, URZ, PT ;  /* 0x00000000003f082f */ /* 0x000fda0003840000 */
[----:B-----5:R-:W-:Y:S02]  /*e950*/  @P2 R2UR UR13, R6 ;  /* 0x00000000060d22ca */ /* 0x020fe400000e0000 */
[----:B------:R-:W-:Y:S02]  /*e960*/  @P2 R2UR UR12, R16 ;  /* 0x00000000100c22ca */ /* 0x000fe400000e0000 */
[----:B------:R-:W-:Y:S02]  /*e970*/  @P2 R2UR UR11, R2 ;  /* 0x00000000020b22ca */ /* 0x000fe400000e0000 */
[----:B------:R-:W-:Y:S02]  /*e980*/  @P2 R2UR UR9, R3 ;  /* 0x00000000030922ca */ /* 0x000fe400000e0000 */
[----:B------:R-:W-:Y:S02]  /*e990*/  @P2 R2UR UR8, R7 ;  /* 0x00000000070822ca */ /* 0x000fe400000e0000 */
[----:B------:R-:W-:-:S02]  /*e9a0*/  @P2 PLOP3.LUT P0, PT, P2, PT, PT, 0x8, 0x0 ;  /* 0x000000000000281c */ /* 0x000fc4000170e170 */
[----:B------:R-:W-:-:S09]  /*e9b0*/  PLOP3.LUT P2, PT, PT, PT, PT, 0x8, 0x0 ;  /* 0x000000000000781c */ /* 0x000fd20003f4e170 */
[----:B------:R0:W-:Y:S02]  /*e9c0*/  UTMALDG.4D [UR8], [UR4], desc[UR6] ;  /* 0x00000608040075b4 */ /* 0x0001e40008019000 */
[----:B0-----:R-:W-:Y:S05]  /*e9d0*/  @P0 BRA.U.ANY `(.L_x_63) ;  /* 0xfffffffd00d80947 */ /* 0x001fea000393ffff */
[----:B------:R-:W-:Y:S01]  /*e9e0*/  IMAD.MOV.U32 R20, RZ, RZ, 0x40 ;  /* 0x00000040ff147424 */ /* 0x000fe200078e00ff */
[----:B------:R-:W-:Y:S01]  /*e9f0*/  PLOP3.LUT P0, PT, PT, PT, PT, 0x80, 0x0 ;  /* 0x000000000000781c */ /* 0x000fe20003f0f070 */
[----:B------:R-:W-:Y:S01]  /*ea00*/  VIADD R7, R5, 0x24c00 ;  /* 0x00024c0005077836 */ /* 0x000fe20000000000 */
[----:B------:R-:W-:Y:S01]  /*ea10*/  UMOV UR6, 0x0 ;  /* 0x0000000000067882 */ /* 0x000fe20000000000 */
[----:B------:R-:W-:Y:S01]  /*ea20*/  UMOV UR7, 0x14f00000 ;  /* 0x14f0000000077882 */ /* 0x000fe20000000000 */
[----:B------:R-:W-:-:S15]  /*ea30*/  R2UR UR10, R20 ;  /* 0x00000000140a72ca */ /* 0x000fde00000e0000 */
.L_x_64:
[----:B------:R-:W-:-:S13]  /*ea40*/  @P0 ELECT P2, URZ, PT ;  /* 0x00000000003f082f */ /* 0x000fda0003840000 */
[----:B------:R-:W-:Y:S02]  /*ea50*/  @P2 R2UR UR13, R6 ;  /* 0x00000000060d22ca */ /* 0x000fe400000e0000 */
        /* <DEDUP_REMOVED lines=14> */
.L_x_65:
        /* <DEDUP_REMOVED lines=10> */
[----:B------:R-:W2:Y:S01]  /*ebe0*/  LDL.LU R7, [R1] ;  /* 0x0000000001077983 */ /* 0x000ea20000300800 */
[----:B------:R-:W-:Y:S01]  /*ebf0*/  LEA R3, R18, R11, 0x3 ;  /* 0x0000000b12037211 */ /* 0x000fe200078e18ff */
[----:B------:R-:W-:Y:S01]  /*ec00*/  BSSY B1, `(.L_x_66) ;  /* 0x0000004000017945 */ /* 0x000fe20003800000 */
[----:B--2---:R-:W-:-:S04]  /*ec10*/  SHF.L.U32 R2, R7, 0x1f, RZ ;  /* 0x0000001f07027819 */ /* 0x004fc800000006ff */
[----:B------:R-:W0:Y:S02]  /*ec20*/  SYNCS.PHASECHK.TRANS64.TRYWAIT P0, [R3+URZ+0x60], R2 ;  /* 0x00006002030075a7 */ /* 0x000e24000800017f */
[----:B0-----:R-:W-:Y:S05]  /*ec30*/  @!P0 BRA `(.L_x_67) ;  /* 0x0000003400208947 */ /* 0x001fea0003800000 */
.L_x_158:
[----:B------:R-:W-:Y:S05]  /*ec40*/  BSYNC B1 ;  /* 0x0000000000017941 */ /* 0x000fea0003800000 */
.L_x_66:
[----:B------:R-:W-:Y:S01]  /*ec50*/  BSSY B1, `(.L_x_68) ;  /* 0x000000c000017945 */ /* 0x000fe20003800000 */
[----:B------:R-:W-:Y:S02]  /*ec60*/  IMAD.MOV.U32 R12, RZ, RZ, 0x0 ;  /* 0x00000000ff0c7424 */ /* 0x000fe400078e00ff */
[----:B------:R-:W-:Y:S01]  /*ec70*/  IMAD.MOV.U32 R13, RZ, RZ, 0x14f00000 ;  /* 0x14f00000ff0d7424 */ /* 0x000fe200078e00ff */
[----:B------:R-:W-:Y:S06]  /*ec80*/  @P1 BRA `(.L_x_69) ;  /* 0x0000000000201947 */ /* 0x000fec0003800000 */
[----:B------:R-:W1:Y:S01]  /*ec90*/  S2R R5, SR_TID.X ;  /* 0x0000000000057919 */ /* 0x000e620000002100 */
[----:B0-----:R-:W-:Y:S01]  /*eca0*/  LEA R2, R18, UR36, 0x3 ;  /* 0x0000002412027c11 */ /* 0x001fe2000f8e18ff */
[----:B------:R-:W-:-:S04]  /*ecb0*/  IMAD.MOV.U32 R3, RZ, RZ, 0xa800 ;  /* 0x0000a800ff037424 */ /* 0x000fc800078e00ff */
[----:B------:R2:W-:Y:S01]  /*ecc0*/  SYNCS.ARRIVE.TRANS64 RZ, [R2+URZ+0x36850], R3 ;  /* 0x0368500302ff79a7 */ /* 0x0005e2000800003f */
[----:B-1----:R-:W-:-:S04]  /*ecd0*/  LOP3.LUT R5, R5, 0x1f, RZ, 0xc0, !PT ;  /* 0x0000001f05057812 */ /* 0x002fc800078ec0ff */
[----:B------:R-:W-:-:S13]  /*ece0*/  ISETP.NE.AND P0, PT, R5, RZ, PT ;  /* 0x000000ff0500720c */ /* 0x000fda0003f05270 */
[----:B--2---:R-:W-:Y:S05]  /*ecf0*/  @!P0 BRA `(.L_x_69) ;  /* 0x0000000000048947 */ /* 0x004fea0003800000 */
[----:B------:R-:W-:Y:S01]  /*ed00*/  BPT.TRAP 0x1 ;  /* 0x000000040000795c */ /* 0x000fe20000300000 */
.L_x_69:
[----:B------:R-:W-:Y:S05]  /*ed10*/  BSYNC B1 ;  /* 0x0000000000017941 */ /* 0x000fea0003800000 */
.L_x_68:
[----:B------:R-:W2:Y:S01]  /*ed20*/  LDL.LU R5, [R1+0x4] ;  /* 0x0000040001057983 */ /* 0x000ea20000300800 */
[----:B------:R-:W-:Y:S01]  /*ed30*/  R2UR UR10, R14 ;  /* 0x000000000e0a72ca */ /* 0x000fe200000e0000 */
[----:B0-----:R-:W-:Y:S01]  /*ed40*/  IMAD R2, R18, 0xa800, R9 ;  /* 0x0000a80012027824 */ /* 0x001fe200078e0209 */
[----:B------:R-:W-:Y:S01]  /*ed50*/  R2UR UR6, R12 ;  /* 0x000000000c0672ca */ /* 0x000fe200000e0000 */
[----:B------:R-:W-:Y:S01]  /*ed60*/  UIADD3 UR4, UP0, UR38, 0x470, URZ ;  /* 0x0000047026047890 */ /* 0x000fe2000ff1e03f */
[----:B------:R-:W-:Y:S01]  /*ed70*/  R2UR UR7, R13 ;  /* 0x000000000d0772ca */ /* 0x000fe200000e0000 */
[----:B------:R-:W-:Y:S01]  /*ed80*/  VIADD R7, R2, 0x400 ;  /* 0x0000040002077836 */ /* 0x000fe20000000000 */
[----:B------:R-:W-:Y:S01]  /*ed90*/  LEA R3, R18, UR36, 0x3 ;  /* 0x0000002412037c11 */ /* 0x000fe2000f8e18ff */
[----:B------:R-:W-:Y:S01]  /*eda0*/  UIADD3.X UR5, URZ, UR39, URZ, UP0, !UPT ;  /* 0x000000273f057290 */ /* 0x000fe200087fe43f */
[----:B------:R-:W-:-:S03]  /*edb0*/  PLOP3.LUT P0, PT, PT, PT, PT, 0x80, 0x0 ;  /* 0x000000000000781c */ /* 0x000fc60003f0f070 */
[----:B------:R-:W-:Y:S02]  /*edc0*/  VIADD R3, R3, 0x36850 ;  /* 0x0003685003037836 */ /* 0x000fe40000000000 */
[----:B--2---:R-:W-:-:S08]  /*edd0*/  IMAD R5, R5, 0x70, RZ ;  /* 0x0000007005057824 */ /* 0x004fd000078e02ff */
.L_x_70:
        /* <DEDUP_REMOVED lines=10> */
[----:B------:R-:W-:Y:S02]  /*ee80*/  R2UR UR10, R20 ;  /* 0x00000000140a72ca */ /* 0x000fe400000e0000 */
[----:B------:R-:W-:Y:S02]  /*ee90*/  R2UR UR6, R12 ;  /* 0x000000000c0672ca */ /* 0x000fe400000e0000 */
[----:B------:R-:W-:Y:S02]  /*eea0*/  R2UR UR7, R13 ;  /* 0x000000000d0772ca */ /* 0x000fe400000e0000 */
[----:B------:R-:W-:Y:S02]  /*eeb0*/  PLOP3.LUT P0, PT, PT, PT, PT, 0x80, 0x0 ;  /* 0x000000000000781c */ /* 0x000fe40003f0f070 */
[----:B------:R-:W-:-:S11]  /*eec0*/  IADD3 R7, R2, 0x3c00, RZ ;  /* 0x00003c0002077810 */ /* 0x000fd60007ffe0ff */
.L_x_71:
        /* <DEDUP_REMOVED lines=10> */
[----:B------:R-:W-:Y:S01]  /*ef70*/  R2UR UR10, R15 ;  /* 0x000000000f0a72ca */ /* 0x000fe200000e0000 */
[----:B------:R-:W-:Y:S01]  /*ef80*/  VIADD R2, R2, 0x7400 ;  /* 0x0000740002027836 */ /* 0x000fe20000000000 */
[----:B------:R-:W-:Y:S02]  /*ef90*/  R2UR UR6, R12 ;  /* 0x000000000c0672ca */ /* 0x000fe400000e0000 */
[----:B------:R-:W-:Y:S02]  /*efa0*/  R2UR UR7, R13 ;  /* 0x000000000d0772ca */ /* 0x000fe400000e0000 */
[----:B------:R-:W-:-:S13]  /*efb0*/  PLOP3.LUT P0, PT, PT, PT, PT, 0x80, 0x0 ;  /* 0x000000000000781c */ /* 0x000fda0003f0f070 */
.L_x_72:
        /* <DEDUP_REMOVED lines=10> */
[----:B------:R0:W-:Y:S01]  /*f060*/  STL [R1+0x4], R0 ;  /* 0x0000040001007387 */ /* 0x0001e20000100800 */
[----:B------:R-:W-:-:S07]  /*f070*/  IMAD.MOV.U32 R17, RZ, RZ, R6 ;  /* 0x000000ffff117224 */ /* 0x000fce00078e0006 */
.L_x_57:
[----:B------:R-:W-:Y:S05]  /*f080*/  BSYNC B0 ;  /* 0x0000000000007941 */ /* 0x000fea0003800000 */
.L_x_56:
[----:B0-----:R-:W3:Y:S01]  /*f090*/  LDL.LU R0, [R1+0x20] ;  /* 0x0000200001007983 */ /* 0x001ee20000300800 */
[----:B------:R-:W-:-:S03]  /*f0a0*/  IMAD.MOV.U32 R18, RZ, RZ, R4 ;  /* 0x000000ffff127224 */ /* 0x000fc600078e0004 */
[----:B------:R0:W-:Y:S02]  /*f0b0*/  STL [R1], R10 ;  /* 0x0000000a01007387 */ /* 0x0001e40000100800 */
[----:B0--3--:R-:W-:-:S07]  /*f0c0*/  VIADD R0, R0, 0xfffffffd ;  /* 0xfffffffd00007836 */ /* 0x009fce0000000000 */
.L_x_55:
[----:B------:R-:W3:Y:S01]  /*f0d0*/  LDL.LU R2, [R1+0x1c] ;  /* 0x00001c0001027983 */ /* 0x000ee20000300800 */
[----:B------:R-:W-:Y:S01]  /*f0e0*/  IMAD.MOV R8, RZ, RZ, -R8 ;  /* 0x000000ffff087224 */ /* 0x000fe200078e0a08 */
[----:B------:R-:W-:Y:S04]  /*f0f0*/  BSSY B0, `(.L_x_54) ;  /* 0x000016b000007945 */ /* 0x000fe80003800000 */
[----:B---3--:R-:W-:-:S13]  /*f100*/  ISETP.NE.AND P0, PT, R2, R8, PT ;  /* 0x000000080200720c */ /* 0x008fda0003f05270 */
[----:B------:R-:W-:Y:S05]  /*f110*/  @!P0 BRA `(.L_x_73) ;  /* 0x0000001400a08947 */ /* 0x000fea0003800000 */
[----:B------:R-:W-:-:S07]  /*f120*/  MOV R4, R17 ;  /* 0x0000001100047202 */ /* 0x000fce0000000f00 */
.L_x_108:
[----:B---3--:R-:W3:Y:S04]  /*f130*/  LDL R3, [R1+0xc] ;  /* 0x00000c0001037983 */ /* 0x008ee80000100800 */
[----:B------:R-:W4:Y:S01]  /*f140*/  LDL R2, [R1] ;  /* 0x0000000001027983 */ /* 0x000f220000100800 */
[----:B-1----:R-:W-:Y:S01]  /*f150*/  VIADD R6, R18, 0x1 ;  /* 0x0000000112067836 */ /* 0x002fe20000000000 */
[----:B------:R-:W-:Y:S04]  /*f160*/  BSSY B1, `(.L_x_74) ;  /* 0x00000ae000017945 */ /* 0x000fe80003800000 */
[----:B------:R-:W-:-:S04]  /*f170*/  ISETP.NE.AND P0, PT, R6, 0x2, PT ;  /* 0x000000020600780c */ /* 0x000fc80003f05270 */
[----:B------:R-:W-:Y:S02]  /*f180*/  SEL R7, RZ, 0x1, P0 ;  /* 0x00000001ff077807 */ /* 0x000fe40000000000 */
[----:B------:R-:W-:Y:S02]  /*f190*/  SEL R6, R6, RZ, P0 ;  /* 0x000000ff06067207 */ /* 0x000fe40000000000 */
[----:B---3--:R-:W-:Y:S02]  /*f1a0*/  ISETP.NE.AND P1, PT, R3, RZ, PT ;  /* 0x000000ff0300720c */ /* 0x008fe40003f25270 */
[----:B----4-:R-:W-:-:S11]  /*f1b0*/  LOP3.LUT R7, R2, R7, RZ, 0x3c, !PT ;  /* 0x0000000702077212 */ /* 0x010fd600078e3cff */
[----:B0-----:R-:W-:Y:S05]  /*f1c0*/  @!P1 BRA `(.L_x_75) ;  /* 0x00000008009c9947 */ /* 0x001fea0003800000 */
[----:B------:R-:W3:Y:S01]  /*f1d0*/  LDL R2, [R1+0x10] ;  /* 0x0000100001027983 */ /* 0x000ee20000100800 */
[----:B------:R-:W-:Y:S01]  /*f1e0*/  IMAD.MOV.U32 R8, RZ, RZ, R0 ;  /* 0x000000ffff087224 */ /* 0x000fe200078e0000 */
[----:B---3--:R-:W-:-:S13]  /*f1f0*/  ISETP.NE.AND P1, PT, R2, RZ, PT ;  /* 0x000000ff0200720c */ /* 0x008fda0003f25270 */
[----:B------:R-:W-:Y:S05]  /*f200*/  @!P1 BRA `(.L_x_76) ;  /* 0x00000000004c9947 */ /* 0x000fea0003800000 */
[----:B------:R-:W3:Y:S01]  /*f210*/  LDL R10, [R1+0x8] ;  /* 0x00000800010a7983 */ /* 0x000ee20000100800 */
[----:B--2---:R-:W0:Y:S01]  /*f220*/  LDC R5, c[0x0][0x43c] ;  /* 0x00010f00ff057b82 */ /* 0x004e220000000800 */
[----:B------:R-:W-:Y:S01]  /*f230*/  ULDC.64 UR4, c[0x0][0x428] ;  /* 0x00010a0000047ab9 */ /* 0x000fe20000000a00 */
[----:B0-----:R-:W-:-:S13]  /*f240*/  ISETP.NE.AND P0, PT, R5, 0x1, PT ;  /* 0x000000010500780c */ /* 0x001fda0003f05270 */
[----:B------:R-:W0:Y:S02]  /*f250*/  @P0 LDC.64 R2, c[0x0][0x440] ;  /* 0x00011000ff020b82 */ /* 0x000e240000000a00 */
[----:B0-----:R-:W-:-:S04]  /*f260*/  @P0 IMAD.HI.U32 R4, R0, R2, RZ ;  /* 0x0000000200040227 */ /* 0x001fc800078e00ff */
[----:B------:R-:W-:Y:S01]  /*f270*/  IMAD.MOV.U32 R2, RZ, RZ, R0 ;  /* 0x000000ffff027224 */ /* 0x000fe200078e0000 */
[----:B------:R-:W-:-:S04]  /*f280*/  @P0 SHF.R.U32.HI R2, RZ, R3, R4 ;  /* 0x00000003ff020219 */ /* 0x000fc80000011604 */
[--C-:B------:R-:W-:Y:S01]  /*f290*/  SHF.R.S32.HI R3, RZ, 0x1f, R2.reuse ;  /* 0x0000001fff037819 */ /* 0x100fe20000011402 */
[--C-:B------:R-:W-:Y:S02]  /*f2a0*/  IMAD.MOV R8, RZ, RZ, -R2.reuse ;  /* 0x000000ffff087224 */ /* 0x100fe400078e0a02 */
[----:B------:R-:W-:-:S04]  /*f2b0*/  IMAD.WIDE.U32 R2, R19, UR4, R2 ;  /* 0x0000000413027c25 */ /* 0x000fc8000f8e0002 */
[----:B------:R-:W-:Y:S02]  /*f2c0*/  IMAD R8, R5, R8, R0 ;  /* 0x0000000805087224 */ /* 0x000fe400078e0200 */
[----:B---3--:R-:W-:-:S04]  /*f2d0*/  IMAD R4, R10, UR4, RZ ;  /* 0x000000040a047c24 */ /* 0x008fc8000f8e02ff */
[----:B------:R-:W-:Y:S01]  /*f2e0*/  IMAD R4, R19, UR5, R4 ;  /* 0x0000000513047c24 */ /* 0x000fe2000f8e0204 */
[----:B------:R-:W-:-:S03]  /*f2f0*/  ULDC.64 UR4, c[0x0][0x418] ;  /* 0x0001060000047ab9 */ /* 0x000fc60000000a00 */
[----:B------:R-:W-:Y:S01]  /*f300*/  IMAD.IADD R3, R4, 0x1, R3 ;  /* 0x0000000104037824 */ /* 0x000fe200078e0203 */
[----:B------:R-:W-:-:S04]  /*f310*/  LEA R4, P0, R2, UR4, 0x2 ;  /* 0x0000000402047c11 */ /* 0x000fc8000f8010ff */
[----:B------:R-:W-:-:S05]  /*f320*/  LEA.HI.X R5, R2, UR5, R3, 0x2, P0 ;  /* 0x0000000502057c11 */ /* 0x000fca00080f1403 */
[----:B------:R0:W5:Y:S04]  /*f330*/  LDG.E R4, desc[UR60][R4.64] ;  /* 0x0000003c04047981 */ /* 0x000168000c1e1900 */
.L_x_76:
[----:B------:R-:W-:Y:S01]  /*f340*/  LEA R3, R6, UR36, 0x3 ;  /* 0x0000002406037c11 */ /* 0x000fe2000f8e18ff */
[----:B------:R-:W-:Y:S01]  /*f350*/  BSSY B2, `(.L_x_77) ;  /* 0x0000004000027945 */ /* 0x000fe20003800000 */
[----:B------:R-:W-:-:S04]  /*f360*/  SHF.L.U32 R2, R7, 0x1f, RZ ;  /* 0x0000001f07027819 */ /* 0x000fc800000006ff */
[----:B------:R-:W1:Y:S02]  /*f370*/  SYNCS.PHASECHK.TRANS64.TRYWAIT P0, [R3+URZ+0x36840], R2 ;  /* 0x03684002030075a7 */ /* 0x000e64000800017f */
[----:B-1----:R-:W-:Y:S05]  /*f380*/  @!P0 BRA `(.L_x_78) ;  /* 0x0000002c00608947 */ /* 0x002fea0003800000 */
.L_x_159:
[----:B------:R-:W-:Y:S05]  /*f390*/  BSYNC B2 ;  /* 0x0000000000027941 */ /* 0x000fea0003800000 */
.L_x_77:
[----:B0-2---:R-:W0:Y:S01]  /*f3a0*/  S2R R5, SR_TID.X ;  /* 0x0000000000057919 */ /* 0x005e220000002100 */
[----:B------:R-:W-:Y:S01]  /*f3b0*/  BSSY B2, `(.L_x_79) ;  /* 0x000000b000027945 */ /* 0x000fe20003800000 */
[----:B0-----:R-:W-:-:S04]  /*f3c0*/  LOP3.LUT R5, R5, 0x7f, RZ, 0xc0, !PT ;  /* 0x0000007f05057812 */ /* 0x001fc800078ec0ff */
[----:B------:R-:W-:-:S13]  /*f3d0*/  ISETP.NE.AND P1, PT, R5, RZ, PT ;  /* 0x000000ff0500720c */ /* 0x000fda0003f25270 */
[----:B------:R-:W-:Y:S05]  /*f3e0*/  @P1 BRA `(.L_x_80) ;  /* 0x00000000001c1947 */ /* 0x000fea0003800000 */
[----:B------:R-:W0:Y:S01]  /*f3f0*/  S2R R5, SR_TID.X ;  /* 0x0000000000057919 */ /* 0x000e220000002100 */
[----:B-1----:R-:W-:-:S04]  /*f400*/  MOV R2, 0xa800 ;  /* 0x0000a80000027802 */ /* 0x002fc80000000f00 */
[----:B------:R2:W-:Y:S01]  /*f410*/  SYNCS.ARRIVE.TRANS64 RZ, [R3+URZ+0x36830], R2 ;  /* 0x0368300203ff79a7 */ /* 0x0005e2000800003f */
[----:B0-----:R-:W-:-:S04]  /*f420*/  LOP3.LUT R5, R5, 0x1f, RZ, 0xc0, !PT ;  /* 0x0000001f05057812 */ /* 0x001fc800078ec0ff */
[----:B------:R-:W-:-:S13]  /*f430*/  ISETP.NE.AND P0, PT, R5, RZ, PT ;  /* 0x000000ff0500720c */ /* 0x000fda0003f05270 */
[----:B--2---:R-:W-:Y:S05]  /*f440*/  @!P0 BRA `(.L_x_80) ;  /* 0x0000000000048947 */ /* 0x004fea0003800000 */
[----:B------:R-:W-:Y:S01]  /*f450*/  BPT.TRAP 0x1 ;  /* 0x000000040000795c */ /* 0x000fe20000300000 */
.L_x_80:
[----:B------:R-:W-:Y:S05]  /*f460*/  BSYNC B2 ;  /* 0x0000000000027941 */ /* 0x000fea0003800000 */
.L_x_79:
[----:B------:R-:W-:Y:S01]  /*f470*/  IMAD.MOV.U32 R14, RZ, RZ, RZ ;  /* 0x000000ffff0e7224 */ /* 0x000fe200078e00ff */
[----:B------:R-:W-:Y:S01]  /*f480*/  UIADD3 UR4, UP0, UR38, 0x370, URZ ;  /* 0x0000037026047890 */ /* 0x000fe2000ff1e03f */
[----:B------:R-:W-:Y:S01]  /*f490*/  IMAD R5, R6, 0xa800, R9 ;  /* 0x0000a80006057824 */ /* 0x000fe200078e0209 */
[----:B------:R-:W-:Y:S01]  /*f4a0*/  PLOP3.LUT P0, PT, PT, PT, PT, 0x80, 0x0 ;  /* 0x000000000000781c */ /* 0x000fe20003f0f070 */
[----:B-1----:R-:W-:Y:S01]  /*f4b0*/  VIADD R3, R3, 0x36830 ;  /* 0x0003683003037836 */ /* 0x002fe20000000000 */
[----:B------:R-:W-:Y:S01]  /*f4c0*/  R2UR UR10, R14 ;  /* 0x000000000e0a72ca */ /* 0x000fe200000e0000 */
[----:B------:R-:W-:Y:S01]  /*f4d0*/  IMAD R2, R8, 0x70, RZ ;  /* 0x0000007008027824 */ /* 0x000fe200078e02ff */
[----:B------:R-:W-:Y:S01]  /*f4e0*/  UIADD3.X UR5, URZ, UR39, URZ, UP0, !UPT ;  /* 0x000000273f057290 */ /* 0x000fe200087fe43f */
[----:B------:R-:W-:Y:S01]  /*f4f0*/  VIADD R10, R5, 0x21400 ;  /* 0x00021400050a7836 */ /* 0x000fe20000000000 */
[----:B------:R-:W-:Y:S01]  /*f500*/  UMOV UR6, 0x0 ;  /* 0x0000000000067882 */ /* 0x000fe20000000000 */
[----:B------:R-:W-:-:S10]  /*f510*/  UMOV UR7, 0x14f00000 ;  /* 0x14f0000000077882 */ /* 0x000fd40000000000 */
.L_x_81:
        /* <DEDUP_REMOVED lines=16> */
.L_x_82:
        /* <DEDUP_REMOVED lines=10> */
[----:B------:R-:W-:Y:S01]  /*f6c0*/  MOV R10, 0x80 ;  /* 0x00000080000a7802 */ /* 0x000fe20000000f00 */
[----:B------:R-:W-:Y:S01]  /*f6d0*/  VIADD R5, R5, 0x28400 ;  /* 0x0002840005057836 */ /* 0x000fe20000000000 */
[----:B------:R-:W-:Y:S01]  /*f6e0*/  PLOP3.LUT P0, PT, PT, PT, PT, 0x80, 0x0 ;  /* 0x000000000000781c */ /* 0x000fe20003f0f070 */
[----:B------:R-:W-:Y:S01]  /*f6f0*/  UMOV UR6, 0x0 ;  /* 0x0000000000067882 */ /* 0x000fe20000000000 */
[----:B------:R-:W-:Y:S01]  /*f700*/  R2UR UR10, R10 ;  /* 0x000000000a0a72ca */ /* 0x000fe200000e0000 */
[----:B------:R-:W-:-:S14]  /*f710*/  UMOV UR7, 0x14f00000 ;  /* 0x14f0000000077882 */ /* 0x000fdc0000000000 */
.L_x_83:
        /* <DEDUP_REMOVED lines=11> */
[----:B------:R-:W-:Y:S01]  /*f7d0*/  IMAD R2, R18, 0x8, R11 ;  /* 0x0000000812027824 */ /* 0x000fe200078e020b */
[----:B------:R-:W-:Y:S01]  /*f7e0*/  BSSY B2, `(.L_x_84) ;  /* 0x0000004000027945 */ /* 0x000fe20003800000 */
[----:B--2---:R-:W-:-:S04]  /*f7f0*/  SHF.L.U32 R3, R12, 0x1f, RZ ;  /* 0x0000001f0c037819 */ /* 0x004fc800000006ff */
[----:B------:R-:W0:Y:S02]  /*f800*/  SYNCS.PHASECHK.TRANS64.TRYWAIT P0, [R2+URZ+0x60], R3 ;  /* 0x00006003020075a7 */ /* 0x000e24000800017f */
[----:B0-----:R-:W-:Y:S05]  /*f810*/  @!P0 BRA `(.L_x_85) ;  /* 0x0000002800508947 */ /* 0x001fea0003800000 */
.L_x_160:
[----:B------:R-:W-:Y:S05]  /*f820*/  BSYNC B2 ;  /* 0x0000000000027941 */ /* 0x000fea0003800000 */
.L_x_84:
[----:B------:R-:W-:Y:S01]  /*f830*/  BSSY B2, `(.L_x_86) ;  /* 0x000000b000027945 */ /* 0x000fe20003800000 */
[----:B------:R-:W-:Y:S02]  /*f840*/  IMAD.MOV.U32 R12, RZ, RZ, 0x0 ;  /* 0x00000000ff0c7424 */ /* 0x000fe400078e00ff */
[----:B------:R-:W-:Y:S01]  /*f850*/  IMAD.MOV.U32 R13, RZ, RZ, 0x14f00000 ;  /* 0x14f00000ff0d7424 */ /* 0x000fe200078e00ff */
[----:B------:R-:W-:Y:S06]  /*f860*/  @P1 BRA `(.L_x_87) ;  /* 0x00000000001c1947 */ /* 0x000fec0003800000 */
[----:B------:R-:W1:Y:S01]  /*f870*/  S2R R5, SR_TID.X ;  /* 0x0000000000057919 */ /* 0x000e620000002100 */
[----:B0-----:R-:W-:-:S04]  /*f880*/  IMAD.MOV.U32 R3, RZ, RZ, 0xa800 ;  /* 0x0000a800ff037424 */ /* 0x001fc800078e00ff */
[----:B------:R2:W-:Y:S01]  /*f890*/  SYNCS.ARRIVE.TRANS64 RZ, [R2+URZ+0x50], R3 ;  /* 0x0000500302ff79a7 */ /* 0x0005e2000800003f */
[----:B-1----:R-:W-:-:S04]  /*f8a0*/  LOP3.LUT R5, R5, 0x1f, RZ, 0xc0, !PT ;  /* 0x0000001f05057812 */ /* 0x002fc800078ec0ff */
[----:B------:R-:W-:-:S13]  /*f8b0*/  ISETP.NE.AND P0, PT, R5, RZ, PT ;  /* 0x000000ff0500720c */ /* 0x000fda0003f05270 */
[----:B--2---:R-:W-:Y:S05]  /*f8c0*/  @!P0 BRA `(.L_x_87) ;  /* 0x0000000000048947 */ /* 0x004fea0003800000 */
[----:B------:R-:W-:Y:S01]  /*f8d0*/  BPT.TRAP 0x1 ;  /* 0x000000040000795c */ /* 0x000fe20000300000 */
.L_x_87:
[----:B------:R-:W-:Y:S05]  /*f8e0*/  BSYNC B2 ;  /* 0x0000000000027941 */ /* 0x000fea0003800000 */
.L_x_86:
[----:B0-----:R-:W2:Y:S01]  /*f8f0*/  LDL.LU R3, [R1+0x4] ;  /* 0x0000040001037983 */ /* 0x001ea20000300800 */
[----:B------:R-:W-:Y:S01]  /*f900*/  R2UR UR10, R14 ;  /* 0x000000000e0a72ca */ /* 0x000fe200000e0000 */
[----:B------:R-:W-:Y:S01]  /*f910*/  IMAD R18, R18, 0xa800, R9 ;  /* 0x0000a80012127824 */ /* 0x000fe200078e0209 */
[----:B------:R-:W-:Y:S01]  /*f920*/  R2UR UR6, R12 ;  /* 0x000000000c0672ca */ /* 0x000fe200000e0000 */
[----:B------:R-:W-:Y:S01]  /*f930*/  UIADD3 UR4, UP0, UR38, 0x470, URZ ;  /* 0x0000047026047890 */ /* 0x000fe2000ff1e03f */
[----:B------:R-:W-:Y:S01]  /*f940*/  R2UR UR7, R13 ;  /* 0x000000000d0772ca */ /* 0x000fe200000e0000 */
[----:B------:R-:W-:Y:S01]  /*f950*/  VIADD R5, R18, 0x400 ;  /* 0x0000040012057836 */ /* 0x000fe20000000000 */
[----:B------:R-:W-:Y:S01]  /*f960*/  PLOP3.LUT P0, PT, PT, PT, PT, 0x80, 0x0 ;  /* 0x000000000000781c */ /* 0x000fe20003f0f070 */
[----:B------:R-:W-:Y:S01]  /*f970*/  UIADD3.X UR5, URZ, UR39, URZ, UP0, !UPT ;  /* 0x000000273f057290 */ /* 0x000fe200087fe43f */
[----:B------:R-:W-:Y:S01]  /*f980*/  IADD3 R2, R2, 0x50, RZ ;  /* 0x0000005002027810 */ /* 0x000fe20007ffe0ff */
[----:B--2---:R-:W-:-:S10]  /*f990*/  IMAD R3, R3, 0x70, RZ ;  /* 0x0000007003037824 */ /* 0x004fd400078e02ff */
.L_x_88:
        /* <DEDUP_REMOVED lines=15> */
.L_x_89:
        /* <DEDUP_REMOVED lines=15> */
.L_x_90:
        /* <DEDUP_REMOVED lines=12> */
.L_x_75:
[----:B------:R-:W-:Y:S05]  /*fc40*/  BSYNC B1 ;  /* 0x0000000000017941 */ /* 0x000fea0003800000 */
.L_x_74:
[----:B------:R-:W3:Y:S01]  /*fc50*/  LDL R2, [R1+0xc] ;  /* 0x00000c0001027983 */ /* 0x000ee20000100800 */
[----:B------:R-:W-:Y:S01]  /*fc60*/  VIADD R18, R6, 0x1 ;  /* 0x0000000106127836 */ /* 0x000fe20000000000 */
[----:B------:R-:W-:Y:S04]  /*fc70*/  BSSY B1, `(.L_x_91) ;  /* 0x00000af000017945 */ /* 0x000fe80003800000 */
[----:B------:R-:W-:-:S04]  /*fc80*/  ISETP.NE.AND P0, PT, R18, 0x2, PT ;  /* 0x000000021200780c */ /* 0x000fc80003f05270 */
[----:B------:R-:W-:Y:S02]  /*fc90*/  SEL R18, R18, RZ, P0 ;  /* 0x000000ff12127207 */ /* 0x000fe40000000000 */
[----:B---3--:R-:W-:Y:S02]  /*fca0*/  ISETP.NE.AND P1, PT, R2, RZ, PT ;  /* 0x000000ff0200720c */ /* 0x008fe40003f25270 */
[----:B------:R-:W-:-:S04]  /*fcb0*/  SEL R2, RZ, 0x1, P0 ;  /* 0x00000001ff027807 */ /* 0x000fc80000000000 */
[----:B------:R-:W-:-:S05]  /*fcc0*/  LOP3.LUT R10, R7, R2, RZ, 0x3c, !PT ;  /* 0x00000002070a7212 */ /* 0x000fca00078e3cff */
[----:B------:R1:W-:Y:S02]  /*fcd0*/  STL [R1], R10 ;  /* 0x0000000a01007387 */ /* 0x0003e40000100800 */
[----:B------:R-:W-:Y:S05]  /*fce0*/  @!P1 BRA `(.L_x_92) ;  /* 0x00000008009c9947 */ /* 0x000fea0003800000 */
[----:B------:R-:W3:Y:S01]  /*fcf0*/  LDL R3, [R1+0x10] ;  /* 0x0000100001037983 */ /* 0x000ee20000100800 */
[----:B0-----:R-:W-:Y:S02]  /*fd00*/  IADD3 R8, R0, -0x1, RZ ;  /* 0xffffffff00087810 */ /* 0x001fe40007ffe0ff */
        /* <DEDUP_REMOVED lines=16> */
[----:B------:R-:W-:-:S03]  /*fe10*/  ULDC.64 UR4, c[0x0][0x418] ;  /* 0x0001060000047ab9 */ /* 0x000fc60000000a00 */
[----:B------:R-:W-:Y:S01]  /*fe20*/  IMAD.IADD R3, R4, 0x1, R3 ;  /* 0x0000000104037824 */ /* 0x000fe200078e0203 */
[----:B------:R-:W-:-:S04]  /*fe30*/  LEA R4, P0, R2, UR4, 0x2 ;  /* 0x0000000402047c11 */ /* 0x000fc8000f8010ff */
[----:B------:R-:W-:-:S05]  /*fe40*/  LEA.HI.X R5, R2, UR5, R3, 0x2, P0 ;  /* 0x0000000502057c11 */ /* 0x000fca00080f1403 */
[----:B------:R0:W5:Y:S04]  /*fe50*/  LDG.E R4, desc[UR60][R4.64] ;  /* 0x0000003c04047981 */ /* 0x000168000c1e1900 */
.L_x_93:
[----:B------:R-:W-:Y:S01]  /*fe60*/  LEA R2, R18, UR36, 0x3 ;  /* 0x0000002412027c11 */ /* 0x000fe2000f8e18ff */
[----:B------:R-:W-:Y:S01]  /*fe70*/  BSSY B2, `(.L_x_94) ;  /* 0x0000004000027945 */ /* 0x000fe20003800000 */
[----:B------:R-:W-:-:S04]  /*fe80*/  SHF.L.U32 R3, R10, 0x1f, RZ ;  /* 0x0000001f0a037819 */ /* 0x000fc800000006ff */
[----:B------:R-:W3:Y:S02]  /*fe90*/  SYNCS.PHASECHK.TRANS64.TRYWAIT P0, [R2+URZ+0x36840], R3 ;  /* 0x03684003020075a7 */ /* 0x000ee4000800017f */
[----:B---3--:R-:W-:Y:S05]  /*fea0*/  @!P0 BRA `(.L_x_95) ;  /* 0x0000002000c08947 */ /* 0x008fea0003800000 */
.L_x_161:
[----:B------:R-:W-:Y:S05]  /*feb0*/  BSYNC B2 ;  /* 0x0000000000027941 */ /* 0x000fea0003800000 */
.L_x_94:
[----:B0-2---:R-:W0:Y:S01]  /*fec0*/  S2R R5, SR_TID.X ;  /* 0x0000000000057919 */ /* 0x005e220000002100 */
[----:B------:R-:W-:Y:S01]  /*fed0*/  BSSY B2, `(.L_x_96) ;  /* 0x000000b000027945 */ /* 0x000fe20003800000 */
[----:B0-----:R-:W-:-:S04]  /*fee0*/  LOP3.LUT R5, R5, 0x7f, RZ, 0xc0, !PT ;  /* 0x0000007f05057812 */ /* 0x001fc800078ec0ff */
[----:B------:R-:W-:-:S13]  /*fef0*/  ISETP.NE.AND P1, PT, R5, RZ, PT ;  /* 0x000000ff0500720c */ /* 0x000fda0003f25270 */
[----:B------:R-:W-:Y:S05]  /*ff00*/  @P1 BRA `(.L_x_97) ;  /* 0x00000000001c1947 */ /* 0x000fea0003800000 */
[----:B------:R-:W0:Y:S01]  /*ff10*/  S2R R5, SR_TID.X ;  /* 0x0000000000057919 */ /* 0x000e220000002100 */
[----:B---3--:R-:W-:-:S04]  /*ff20*/  IMAD.MOV.U32 R3, RZ, RZ, 0xa800 ;  /* 0x0000a800ff037424 */ /* 0x008fc800078e00ff */
[----:B------:R2:W-:Y:S01]  /*ff30*/  SYNCS.ARRIVE.TRANS64 RZ, [R2+URZ+0x36830], R3 ;  /* 0x0368300302ff79a7 */ /* 0x0005e2000800003f */
[----:B0-----:R-:W-:-:S04]  /*ff40*/  LOP3.LUT R5, R5, 0x1f, RZ, 0xc0, !PT ;  /* 0x0000001f05057812 */ /* 0x001fc800078ec0ff */
[----:B------:R-:W-:-:S13]  /*ff50*/  ISETP.NE.AND P0, PT, R5, RZ, PT ;  /* 0x000000ff0500720c */ /* 0x000fda0003f05270 */
[----:B--2---:R-:W-:Y:S05]  /*ff60*/  @!P0 BRA `(.L_x_97) ;  /* 0x0000000000048947 */ /* 0x004fea0003800000 */
[----:B------:R-:W-:Y:S01]  /*ff70*/  BPT.TRAP 0x1 ;  /* 0x000000040000795c */ /* 0x000fe20000300000 */
.L_x_97:
[----:B------:R-:W-:Y:S05]  /*ff80*/  BSYNC B2 ;  /* 0x0000000000027941 */ /* 0x000fea0003800000 */
.L_x_96:
[----:B------:R-:W-:Y:S01]  /*ff90*/  IMAD.MOV.U32 R14, RZ, RZ, RZ ;  /* 0x000000ffff0e7224 */ /* 0x000fe200078e00ff */
[C---:B---3--:R-:W-:Y:S01]  /*ffa0*/  LEA R3, R18.reuse, R11, 0x3 ;  /* 0x0000000b12037211 */ /* 0x048fe200078e18ff */
[----:B------:R-:W-:Y:S01]  /*ffb0*/  IMAD R5, R18, 0xa800, R9 ;  /* 0x0000a80012057824 */ /* 0x000fe200078e0209 */
[----:B------:R-:W-:Y:S01]  /*ffc0*/  UIADD3 UR4, UP0, UR38, 0x370, URZ ;  /* 0x0000037026047890 */ /* 0x000fe2000ff1e03f */
[----:B------:R-:W-:Y:S01]  /*ffd0*/  PLOP3.LUT P0, PT, PT, PT, PT, 0x80, 0x0 ;  /* 0x000000000000781c */ /* 0x000fe20003f0f070 */
[----:B------:R-:W-:Y:S01]  /*ffe0*/  IMAD R2, R8, 0x70, RZ ;  /* 0x0000007008027824 */ /* 0x000fe200078e02ff */
[----:B------:R-:W-:Y:S01]  /*fff0*/  R2UR UR10, R14 ;  /* 0x000000000e0a72ca */ /* 0x000fe200000e0000 */
[----:B------:R-:W-:Y:S01]  /*10000*/  VIADD R3, R3, 0x30 ;  /* 0x0000003003037836 */ /* 0x000fe20000000000 */
[----:B------:R-:W-:Y:S01]  /*10010*/  UIADD3.X UR5, URZ, UR39, URZ, UP0, !UPT ;  /* 0x000000273f057290 */ /* 0x000fe200087fe43f */
[----:B-1----:R-:W-:Y:S01]  /*10020*/  VIADD R10, R5, 0x21400 ;  /* 0x00021400050a7836 */ /* 0x002fe20000000000 */
[----:B------:R-:W-:Y:S01]  /*10030*/  UMOV UR6, 0x0 ;  /* 0x0000000000067882 */ /* 0x000fe20000000000 */
[----:B------:R-:W-:-:S10]  /*10040*/  UMOV UR7, 0x14f00000 ;  /* 0x14f0000000077882 */ /* 0x000fd40000000000 */
.L_x_98:
        /* <DEDUP_REMOVED lines=16> */
.L_x_99:
        /* <DEDUP_REMOVED lines=12> */
[----:B------:R-:W-:Y:S01]  /*10210*/  UMOV UR6, 0x0 ;  /* 0x0000000000067882 */ /* 0x000fe20000000000 */
[----:B------:R-:W-:Y:S01]  /*10220*/  IADD3 R5, R5, 0x28400, RZ ;  /* 0x0002840005057810 */ /* 0x000fe20007ffe0ff */
[----:B------:R-:W-:Y:S01]  /*10230*/  UMOV UR7, 0x14f00000 ;  /* 0x14f0000000077882 */ /* 0x000fe20000000000 */
[----:B------:R-:W-:-:S15]  /*10240*/  R2UR UR10, R10 ;  /* 0x000000000a0a72ca */ /* 0x000fde00000e0000 */
.L_x_100:
        /* <DEDUP_REMOVED lines=10> */
[----:B------:R-:W-:Y:S01]  /*102f0*/  SHF.L.U32 R7, R7, 0x1f, RZ ;  /* 0x0000001f07077819 */ /* 0x000fe200000006ff */
[----:B------:R-:W-:Y:S01]  /*10300*/  IMAD R2, R6, 0x8, R11 ;  /* 0x0000000806027824 */ /* 0x000fe200078e020b */
[----:B------:R-:W-:Y:S03]  /*10310*/  BSSY B2, `(.L_x_101) ;  /* 0x0000003000027945 */ /* 0x000fe60003800000 */
[----:B------:R-:W0:Y:S02]  /*10320*/  SYNCS.PHASECHK.TRANS64.TRYWAIT P0, [R2+URZ+0x60], R7 ;  /* 0x00006007020075a7 */ /* 0x000e24000800017f */
[----:B0-----:R-:W-:Y:S05]  /*10330*/  @!P0 BRA `(.L_x_102) ;  /* 0x0000001c00b08947 */ /* 0x001fea0003800000 */
.L_x_162:
[----:B------:R-:W-:Y:S05]  /*10340*/  BSYNC B2 ;  /* 0x0000000000027941 */ /* 0x000fea0003800000 */
.L_x_101:
[----:B------:R-:W-:Y:S01]  /*10350*/  BSSY B2, `(.L_x_103) ;  /* 0x000000b000027945 */ /* 0x000fe20003800000 */
[----:B------:R-:W-:Y:S02]  /*10360*/  IMAD.MOV.U32 R12, RZ, RZ, 0x0 ;  /* 0x00000000ff0c7424 */ /* 0x000fe400078e00ff */
[----:B------:R-:W-:Y:S01]  /*10370*/  IMAD.MOV.U32 R13, RZ, RZ, 0x14f00000 ;  /* 0x14f00000ff0d7424 */ /* 0x000fe200078e00ff */
[----:B------:R-:W-:Y:S06]  /*10380*/  @P1 BRA `(.L_x_104) ;  /* 0x00000000001c1947 */ /* 0x000fec0003800000 */
[----:B------:R-:W1:Y:S01]  /*10390*/  S2R R5, SR_TID.X ;  /* 0x0000000000057919 */ /* 0x000e620000002100 */
[----:B------:R-:W-:-:S04]  /*103a0*/  IMAD.MOV.U32 R3, RZ, RZ, 0xa800 ;  /* 0x0000a800ff037424 */ /* 0x000fc800078e00ff */
[----:B------:R2:W-:Y:S01]  /*103b0*/  SYNCS.ARRIVE.TRANS64 RZ, [R2+URZ+0x50], R3 ;  /* 0x0000500302ff79a7 */ /* 0x0005e2000800003f */
[----:B-1----:R-:W-:-:S04]  /*103c0*/  LOP3.LUT R5, R5, 0x1f, RZ, 0xc0, !PT ;  /* 0x0000001f05057812 */ /* 0x002fc800078ec0ff */
[----:B------:R-:W-:-:S13]  /*103d0*/  ISETP.NE.AND P0, PT, R5, RZ, PT ;  /* 0x000000ff0500720c */ /* 0x000fda0003f05270 */
[----:B--2---:R-:W-:Y:S05]  /*103e0*/  @!P0 BRA `(.L_x_104) ;  /* 0x0000000000048947 */ /* 0x004fea0003800000 */
[----:B------:R-:W-:Y:S01]  /*103f0*/  BPT.TRAP 0x1 ;  /* 0x000000040000795c */ /* 0x000fe20000300000 */
.L_x_104:
[----:B------:R-:W-:Y:S05]  /*10400*/  BSYNC B2 ;  /* 0x0000000000027941 */ /* 0x000fea0003800000 */
.L_x_103:
[----:B------:R-:W2:Y:S01]  /*10410*/  LDL.LU R3, [R1+0x4] ;  /* 0x0000040001037983 */ /* 0x000ea20000300800 */
[----:B------:R-:W-:Y:S01]  /*10420*/  R2UR UR10, R14 ;  /* 0x000000000e0a72ca */ /* 0x000fe200000e0000 */
[----:B------:R-:W-:Y:S01]  /*10430*/  IMAD R6, R6, 0xa800, R9 ;  /* 0x0000a80006067824 */ /* 0x000fe200078e0209 */
[----:B------:R-:W-:Y:S01]  /*10440*/  R2UR UR6, R12 ;  /* 0x000000000c0672ca */ /* 0x000fe200000e0000 */
[----:B------:R-:W-:Y:S01]  /*10450*/  UIADD3 UR4, UP0, UR38, 0x470, URZ ;  /* 0x0000047026047890 */ /* 0x000fe2000ff1e03f */
[----:B------:R-:W-:Y:S01]  /*10460*/  R2UR UR7, R13 ;  /* 0x000000000d0772ca */ /* 0x000fe200000e0000 */
[----:B0-----:R-:W-:Y:S01]  /*10470*/  VIADD R2, R2, 0x50 ;  /* 0x0000005002027836 */ /* 0x001fe20000000000 */
[----:B------:R-:W-:Y:S01]  /*10480*/  PLOP3.LUT P0, PT, PT, PT, PT, 0x80, 0x0 ;  /* 0x000000000000781c */ /* 0x000fe20003f0f070 */
[----:B------:R-:W-:Y:S01]  /*10490*/  UIADD3.X UR5, URZ, UR39, URZ, UP0, !UPT ;  /* 0x000000273f057290 */ /* 0x000fe200087fe43f */
[----:B------:R-:W-:Y:S01]  /*104a0*/  IADD3 R5, R6, 0x400, RZ ;  /* 0x0000040006057810 */ /* 0x000fe20007ffe0ff */
[----:B--2---:R-:W-:-:S10]  /*104b0*/  IMAD R3, R3, 0x70, RZ ;  /* 0x0000007003037824 */ /* 0x004fd400078e02ff */
.L_x_105:
        /* <DEDUP_REMOVED lines=15> */
.L_x_106:
        /* <DEDUP_REMOVED lines=15> */
.L_x_107:
        /* <DEDUP_REMOVED lines=12> */
.L_x_92:
[----:B------:R-:W-:Y:S05]  /*10760*/  BSYNC B1 ;  /* 0x0000000000017941 */ /* 0x000fea0003800000 */
.L_x_91:
[C---:B------:R-:W-:Y:S01]  /*10770*/  ISETP.GT.AND P0, PT, R0.reuse, 0x1, PT ;  /* 0x000000010000780c */ /* 0x040fe20003f04270 */
[----:B------:R-:W-:-:S12]  /*10780*/  VIADD R0, R0, 0xfffffffe ;  /* 0xfffffffe00007836 */ /* 0x000fd80000000000 */
[----:B------:R-:W-:Y:S05]  /*10790*/  @P0 BRA `(.L_x_108) ;  /* 0xffffffe800640947 */ /* 0x000fea000383ffff */
.L_x_73:
[----:B------:R-:W-:Y:S05]  /*107a0*/  BSYNC B0 ;  /* 0x0000000000007941 */ /* 0x000fea0003800000 */
.L_x_54:
[----:B0-----:R-:W4:Y:S01]  /*107b0*/  LDL.LU R0, [R1+0xc] ;  /* 0x00000c0001007983 */ /* 0x001f220000300800 */
[----:B------:R-:W-:Y:S01]  /*107c0*/  BSSY B0, `(.L_x_109) ;  /* 0x000004a000007945 */ /* 0x000fe20003800000 */
[----:B----4-:R-:W-:-:S13]  /*107d0*/  ISETP.NE.AND P0, PT, R0, RZ, PT ;  /* 0x000000ff0000720c */ /* 0x010fda0003f05270 */
[----:B------:R-:W-:Y:S05]  /*107e0*/  @!P0 BRA `(.L_x_110) ;  /* 0x00000004001c8947 */ /* 0x000fea0003800000 */
[----:B------:R-:W4:Y:S01]  /*107f0*/  LDL R3, [R1] ;  /* 0x0000000001037983 */ /* 0x000f220000100800 */
[----:B------:R-:W-:Y:S01]  /*10800*/  LEA R0, R18, UR36, 0x3 ;  /* 0x0000002412007c11 */ /* 0x000fe2000f8e18ff */
[----:B------:R-:W-:Y:S01]  /*10810*/  BSSY B1, `(.L_x_111) ;  /* 0x0000007000017945 */ /* 0x000fe20003800000 */
[----:B------:R-:W0:Y:S02]  /*10820*/  S2R R2, SR_TID.X ;  /* 0x0000000000027919 */ /* 0x000e240000002100 */
[----:B0-----:R-:W-:-:S04]  /*10830*/  LOP3.LUT R2, R2, 0x7f, RZ, 0xc0, !PT ;  /* 0x0000007f02027812 */ /* 0x001fc800078ec0ff */
[----:B------:R-:W-:Y:S02]  /*10840*/  ISETP.NE.AND P1, PT, R2, RZ, PT ;  /* 0x000000ff0200720c */ /* 0x000fe40003f25270 */
[----:B----4-:R-:W-:-:S04]  /*10850*/  SHF.L.U32 R3, R3, 0x1f, RZ ;  /* 0x0000001f03037819 */ /* 0x010fc800000006ff */
[----:B------:R-:W0:Y:S02]  /*10860*/  SYNCS.PHASECHK.TRANS64.TRYWAIT P0, [R0+URZ+0x36860], R3 ;  /* 0x03686003000075a7 */ /* 0x000e24000800017f */
[----:B0-----:R-:W-:Y:S05]  /*10870*/  @!P0 BRA `(.L_x_112) ;  /* 0x0000001800748947 */ /* 0x001fea0003800000 */
.L_x_163:
[----:B------:R-:W-:Y:S05]  /*10880*/  BSYNC B1 ;  /* 0x0000000000017941 */ /* 0x000fea0003800000 */
.L_x_111:
[----:B------:R-:W-:Y:S04]  /*10890*/  BSSY B1, `(.L_x_113) ;  /* 0x0000009000017945 */ /* 0x000fe80003800000 */
[----:B------:R-:W-:Y:S05]  /*108a0*/  @P1 BRA `(.L_x_114) ;  /* 0x00000000001c1947 */ /* 0x000fea0003800000 */
[----:B------:R-:W4:Y:S01]  /*108b0*/  S2R R2, SR_TID.X ;  /* 0x0000000000027919 */ /* 0x000f220000002100 */
[----:B0-----:R-:W-:-:S04]  /*108c0*/  IMAD.MOV.U32 R3, RZ, RZ, 0xa800 ;  /* 0x0000a800ff037424 */ /* 0x001fc800078e00ff */
[----:B------:R0:W-:Y:S01]  /*108d0*/  SYNCS.ARRIVE.TRANS64 RZ, [R0+URZ+0x36850], R3 ;  /* 0x0368500300ff79a7 */ /* 0x0001e2000800003f */
[----:B----4-:R-:W-:-:S04]  /*108e0*/  LOP3.LUT R2, R2, 0x1f, RZ, 0xc0, !PT ;  /* 0x0000001f02027812 */ /* 0x010fc800078ec0ff */
[----:B------:R-:W-:-:S13]  /*108f0*/  ISETP.NE.AND P0, PT, R2, RZ, PT ;  /* 0x000000ff0200720c */ /* 0x000fda0003f05270 */
[----:B0-----:R-:W-:Y:S05]  /*10900*/  @!P0 BRA `(.L_x_114) ;  /* 0x0000000000048947 */ /* 0x001fea0003800000 */
[----:B------:R-:W-:Y:S01]  /*10910*/  BPT.TRAP 0x1 ;  /* 0x000000040000795c */ /* 0x000fe20000300000 */
.L_x_114:
[----:B------:R-:W-:Y:S05]  /*10920*/  BSYNC B1 ;  /* 0x0000000000017941 */ /* 0x000fea0003800000 */
.L_x_113:
[----:B------:R-:W4:Y:S01]  /*10930*/  LDL R2, [R1+0x4] ;  /* 0x0000040001027983 */ /* 0x000f220000100800 */
[----:B------:R-:W-:Y:S01]  /*10940*/  IMAD R9, R18, 0xa800, R9 ;  /* 0x0000a80012097824 */ /* 0x000fe200078e0209 */
[----:B------:R-:W-:Y:S01]  /*10950*/  UIADD3 UR4, UP0, UR38, 0x470, URZ ;  /* 0x0000047026047890 */ /* 0x000fe2000ff1e03f */
[----:B------:R-:W-:Y:S01]  /*10960*/  PLOP3.LUT P0, PT, PT, PT, PT, 0x80, 0x0 ;  /* 0x000000000000781c */ /* 0x000fe20003f0f070 */
[----:B------:R-:W-:Y:S01]  /*10970*/  UMOV UR6, 0x0 ;  /* 0x0000000000067882 */ /* 0x000fe20000000000 */
[----:B0-----:R-:W-:Y:S01]  /*10980*/  IADD3 R0, R0, 0x36850, RZ ;  /* 0x0003685000007810 */ /* 0x001fe20007ffe0ff */
[----:B------:R-:W-:Y:S01]  /*10990*/  VIADD R3, R9, 0x400 ;  /* 0x0000040009037836 */ /* 0x000fe20000000000 */
[----:B------:R-:W-:Y:S01]  /*109a0*/  UIADD3.X UR5, URZ, UR39, URZ, UP0, !UPT ;  /* 0x000000273f057290 */ /* 0x000fe200087fe43f */
[----:B------:R-:W-:Y:S01]  /*109b0*/  UMOV UR7, 0x14f00000 ;  /* 0x14f0000000077882 */ /* 0x000fe20000000000 */
[----:B------:R-:W-:Y:S01]  /*109c0*/  UMOV UR10, URZ ;  /* 0x0000003f000a7c82 */ /* 0x000fe20008000000 */
[----:B----4-:R-:W-:-:S09]  /*109d0*/  IMAD R2, R2, 0x70, RZ ;  /* 0x0000007002027824 */ /* 0x010fd200078e02ff */
.L_x_115:
        /* <DEDUP_REMOVED lines=10> */
[----:B------:R-:W-:Y:S01]  /*10a80*/  PLOP3.LUT P0, PT, PT, PT, PT, 0x80, 0x0 ;  /* 0x000000000000781c */ /* 0x000fe20003f0f070 */
[----:B------:R-:W-:Y:S01]  /*10a90*/  VIADD R3, R9, 0x3c00 ;  /* 0x00003c0009037836 */ /* 0x000fe20000000000 */
[----:B------:R-:W-:Y:S01]  /*10aa0*/  UMOV UR6, 0x0 ;  /* 0x0000000000067882 */ /* 0x000fe20000000000 */
[----:B------:R-:W-:Y:S01]  /*10ab0*/  UMOV UR7, 0x14f00000 ;  /* 0x14f0000000077882 */ /* 0x000fe20000000000 */
[----:B------:R-:W-:-:S09]  /*10ac0*/  UMOV UR10, 0x40 ;  /* 0x00000040000a7882 */ /* 0x000fd20000000000 */
.L_x_116:
        /* <DEDUP_REMOVED lines=15> */
.L_x_117:
        /* <DEDUP_REMOVED lines=10> */
.L_x_110:
[----:B------:R-:W-:Y:S05]  /*10c60*/  BSYNC B0 ;  /* 0x0000000000007941 */ /* 0x000fea0003800000 */
.L_x_109:
[----:B--2---:R-:W2:Y:S01]  /*10c70*/  LDL.LU R5, [R1+0x28] ;  /* 0x0000280001057983 */ /* 0x004ea20000300800 */
[----:B------:R-:W-:Y:S01]  /*10c80*/  VIADD R18, R18, 0x1 ;  /* 0x0000000112127836 */ /* 0x000fe20000000000 */
[----:B------:R-:W-:Y:S02]  /*10c90*/  ULDC UR4, c[0x0][0xc34] ;  /* 0x00030d0000047ab9 */ /* 0x000fe40000000800 */
[----:B------:R-:W4:Y:S04]  /*10ca0*/  LDL.LU R4, [R1] ;  /* 0x0000000001047983 */ /* 0x000f280000300800 */
[----:B------:R-:W5:Y:S01]  /*10cb0*/  LDL.LU R3, [R1+0x30] ;  /* 0x0000300001037983 */ /* 0x000f620000300800 */
[----:B------:R-:W-:-:S04]  /*10cc0*/  ISETP.NE.AND P0, PT, R18, 0x2, PT ;  /* 0x000000021200780c */ /* 0x000fc80003f05270 */
[----:B------:R-:W-:Y:S02]  /*10cd0*/  SEL R0, RZ, 0x1, P0 ;  /* 0x00000001ff007807 */ /* 0x000fe40000000000 */
[----:B------:R-:W-:Y:S01]  /*10ce0*/  SEL R18, R18, RZ, P0 ;  /* 0x000000ff12127207 */ /* 0x000fe20000000000 */
[----:B--2---:R-:W-:Y:S01]  /*10cf0*/  VIADD R5, R5, UR37 ;  /* 0x0000002505057c36 */ /* 0x004fe20008000000 */
[----:B----4-:R-:W-:-:S04]  /*10d00*/  LOP3.LUT R4, R4, R0, RZ, 0x3c, !PT ;  /* 0x0000000004047212 */ /* 0x010fc800078e3cff */
[----:B------:R0:W-:Y:S01]  /*10d10*/  STL [R1+0x28], R5 ;  /* 0x0000280501007387 */ /* 0x0001e20000100800 */
[----:B------:R-:W-:Y:S02]  /*10d20*/  ISETP.GE.AND P1, PT, R5, UR4, PT ;  /* 0x0000000405007c0c */ /* 0x000fe4000bf26270 */
[----:B-----5:R-:W-:-:S05]  /*10d30*/  IADD3 R3, R3, 0x1, RZ ;  /* 0x0000000103037810 */ /* 0x020fca0007ffe0ff */
[----:B------:R0:W-:Y:S04]  /*10d40*/  STL [R1+0x30], R3 ;  /* 0x0000300301007387 */ /* 0x0001e80000100800 */
[----:B------:R0:W-:Y:S02]  /*10d50*/  STL [R1], R4 ;  /* 0x0000000401007387 */ /* 0x0001e40000100800 */
[----:B------:R-:W-:Y:S05]  /*10d60*/  @!P1 BRA `(.L_x_118) ;  /* 0xffffffbc00bc9947 */ /* 0x000fea000383ffff */
[----:B------:R-:W-:-:S07]  /*10d70*/  LOP3.LUT R2, R3, 0x1, RZ, 0xc, !PT ;  /* 0x0000000103027812 */ /* 0x000fce00078e0cff */
.L_x_38:
[----:B0-----:R-:W0:Y:S01]  /*10d80*/  S2R R3, SR_CgaCtaId ;  /* 0x0000000000037919 */ /* 0x001e220000008800 */
[----:B------:R-:W-:Y:S01]  /*10d90*/  MOV R0, 0x400 ;  /* 0x0000040000007802 */ /* 0x000fe20000000f00 */
[----:B------:R-:W-:Y:S03]  /*10da0*/  BSSY B0, `(.L_x_119) ;  /* 0x0000005000007945 */ /* 0x000fe60003800000 */
[----:B0-----:R-:W-:Y:S02]  /*10db0*/  LEA R0, R3, R0, 0x18 ;  /* 0x0000000003007211 */ /* 0x001fe400078ec0ff */
[----:B------:R-:W-:-:S04]  /*10dc0*/  SHF.L.U32 R3, R2, 0x1f, RZ ;  /* 0x0000001f02037819 */ /* 0x000fc800000006ff */
[----:B------:R-:W0:Y:S02]  /*10dd0*/  SYNCS.PHASECHK.TRANS64.TRYWAIT P0, [R0+URZ+0x36820], R3 ;  /* 0x03682003000075a7 */ /* 0x000e24000800017f */
[----:B0-----:R-:W-:Y:S05]  /*10de0*/  @!P0 BRA `(.L_x_120) ;  /* 0x00000014002c8947 */ /* 0x001fea0003800000 */
.L_x_164:
[----:B------:R-:W-:Y:S05]  /*10df0*/  BSYNC B0 ;  /* 0x0000000000007941 */ /* 0x000fea0003800000 */
.L_x_119:
[----:B------:R-:W-:-:S03]  /*10e00*/  UMOV UR4, 0xffffffff ;  /* 0xffffffff00047882 */ /* 0x000fc60000000000 */
[----:B------:R-:W-:Y:S05]  /*10e10*/  BRA.DIV UR4, `(.L_x_121) ;  /* 0x0000001604347947 */ /* 0x000fea000b800000 */
[----:B------:R-:W2:Y:S02]  /*10e20*/  S2R R2, SR_TID.X ;  /* 0x0000000000027919 */ /* 0x000ea40000002100 */
[----:B--2---:R-:W-:-:S04]  /*10e30*/  SHF.R.U32.HI R2, RZ, 0x5, R2 ;  /* 0x00000005ff027819 */ /* 0x004fc80000011602 */
[----:B------:R-:W-:-:S05]  /*10e40*/  LOP3.LUT R2, R2, 0x3, RZ, 0xc0, !PT ;  /* 0x0000000302027812 */ /* 0x000fca00078ec0ff */
[----:B------:R2:W4:Y:S02]  /*10e50*/  SHFL.IDX PT, R14, R2, RZ, 0x1f ;  /* 0x00001fff020e7589 */ /* 0x00052400000e0000 */
.L_x_167:
[----:B----4-:R-:W-:Y:S01]  /*10e60*/  ISETP.NE.AND P0, PT, R14, RZ, PT ;  /* 0x000000ff0e00720c */ /* 0x010fe20003f05270 */
[----:B------:R-:W-:-:S12]  /*10e70*/  BSSY B0, `(.L_x_122) ;  /* 0x0000025000007945 */ /* 0x000fd80003800000 */
[----:B------:R-:W-:Y:S05]  /*10e80*/  @P0 BRA `(.L_x_123) ;  /* 0x00000000008c0947 */ /* 0x000fea0003800000 */
[----:B------:R-:W-:-:S03]  /*10e90*/  UMOV UR4, 0xffffffff ;  /* 0xffffffff00047882 */ /* 0x000fc60000000000 */
[----:B------:R-:W-:Y:S05]  /*10ea0*/  BRA.DIV UR4, `(.L_x_124) ;  /* 0x0000001604447947 */ /* 0x000fea000b800000 */
[----:B------:R-:W-:-:S13]  /*10eb0*/  ELECT P6, URZ, PT ;  /* 0x00000000003f782f */ /* 0x000fda00038c0000 */
.L_x_170:
[----:B------:R-:W-:Y:S05]  /*10ec0*/  @!P6 BRA `(.L_x_123) ;  /* 0x00000000007ce947 */ /* 0x000fea0003800000 */
[----:B--2---:R-:W2:Y:S02]  /*10ed0*/  LDL.LU R2, [R1+0x34] ;  /* 0x0000340001027983 */ /* 0x004ea40000300800 */
[----:B--2---:R-:W-:-:S04]  /*10ee0*/  LOP3.LUT R2, R2, 0x2, RZ, 0xfc, !PT ;  /* 0x0000000202027812 */ /* 0x004fc800078efcff */
[----:B------:R-:W-:-:S13]  /*10ef0*/  ISETP.NE.AND P2, PT, R2, 0x3, PT ;  /* 0x000000030200780c */ /* 0x000fda0003f45270 */
[----:B------:R-:W-:Y:S05]  /*10f00*/  @!P2 BRA `(.L_x_125) ;  /* 0x000000000004a947 */ /* 0x000fea0003800000 */
[----:B------:R-:W-:Y:S01]  /*10f10*/  BPT.TRAP 0x1 ;  /* 0x000000040000795c */ /* 0x000fe20000300000 */
.L_x_125:
[----:B-1----:R-:W2:Y:S01]  /*10f20*/  LDL.LU R7, [R1] ;  /* 0x0000000001077983 */ /* 0x002ea20000300800 */
[----:B0-----:R-:W-:Y:S02]  /*10f30*/  VIADD R3, R0, 0x36840 ;  /* 0x0003684000037836 */ /* 0x001fe40000000000 */
[C---:B------:R-:W-:Y:S02]  /*10f40*/  VIADD R2, R18.reuse, 0x1 ;  /* 0x0000000112027836 */ /* 0x040fe40000000000 */
[----:B------:R-:W-:-:S03]  /*10f50*/  IMAD R6, R18, 0x8, R3 ;  /* 0x0000000812067824 */ /* 0x000fc600078e0203 */
[----:B------:R-:W-:-:S04]  /*10f60*/  ISETP.NE.AND P1, PT, R2, 0x2, PT ;  /* 0x000000020200780c */ /* 0x000fc80003f25270 */
[----:B------:R-:W-:Y:S02]  /*10f70*/  SEL R4, RZ, 0x1, P1 ;  /* 0x00000001ff047807 */ /* 0x000fe40000800000 */
[C---:B--2---:R-:W-:Y:S02]  /*10f80*/  SHF.L.U32 R5, R7.reuse, 0x1f, RZ ;  /* 0x0000001f07057819 */ /* 0x044fe400000006ff */
[----:B------:R-:W-:Y:S02]  /*10f90*/  LOP3.LUT R7, R7, R4, RZ, 0x3c, !PT ;  /* 0x0000000407077212 */ /* 0x000fe400078e3cff */
[----:B------:R-:W0:Y:S01]  /*10fa0*/  SYNCS.PHASECHK.TRANS64.TRYWAIT P0, [R6+URZ], R5 ;  /* 0x00000005060075a7 */ /* 0x000e22000800017f */
[----:B------:R-:W-:Y:S02]  /*10fb0*/  SEL R4, R2, RZ, P1 ;  /* 0x000000ff02047207 */ /* 0x000fe40000800000 */
[----:B------:R-:W-:-:S03]  /*10fc0*/  SHF.L.U32 R2, R7, 0x1f, RZ ;  /* 0x0000001f07027819 */ /* 0x000fc600000006ff */
[----:B------:R-:W-:Y:S01]  /*10fd0*/  IMAD R3, R4, 0x8, R3 ;  /* 0x0000000804037824 */ /* 0x000fe200078e0203 */
[----:B0-----:R-:W-:Y:S06]  /*10fe0*/  @!P0 BRA `(.L_x_126) ;  /* 0x0000001400148947 */ /* 0x001fec0003800000 */
.L_x_171:
[----:B------:R-:W1:Y:S02]  /*10ff0*/  SYNCS.PHASECHK.TRANS64.TRYWAIT P0, [R3+URZ], R2 ;  /* 0x00000002030075a7 */ /* 0x000e64000800017f */
[----:B-1----:R-:W-:Y:S05]  /*11000*/  @!P0 BRA `(.L_x_127) ;  /* 0x0000001400208947 */ /* 0x002fea0003800000 */
.L_x_172:
[----:B------:R-:W-:Y:S05]  /*11010*/  @!P2 BRA `(.L_x_128) ;  /* 0x000000000004a947 */ /* 0x000fea0003800000 */
[----:B------:R-:W-:Y:S01]  /*11020*/  BPT.TRAP 0x1 ;  /* 0x000000040000795c */ /* 0x000fe20000300000 */
.L_x_128:
[----:B-1----:R-:W-:-:S05]  /*11030*/  VIADD R3, R0, 0x36860 ;  /* 0x0003686000037836 */ /* 0x002fca0000000000 */
[----:B------:R-:W-:-:S04]  /*11040*/  LEA R18, R18, R3, 0x3 ;  /* 0x0000000312127211 */ /* 0x000fc800078e18ff */
[----:B------:R-:W1:Y:S02]  /*11050*/  SYNCS.PHASECHK.TRANS64.TRYWAIT P0, [R18+URZ], R5 ;  /* 0x00000005120075a7 */ /* 0x000e64000800017f */
[----:B-1----:R-:W-:Y:S05]  /*11060*/  @!P0 BRA `(.L_x_129) ;  /* 0x00000014001c8947 */ /* 0x002fea0003800000 */
.L_x_173:
[----:B------:R-:W-:-:S07]  /*11070*/  IMAD R3, R4, 0x8, R3 ;  /* 0x0000000804037824 */ /* 0x000fce00078e0203 */
.L_x_130:
[----:B--2---:R2:W4:Y:S02]  /*11080*/  SYNCS.PHASECHK.TRANS64.TRYWAIT P0, [R3+URZ], R2 ;  /* 0x00000002030075a7 */ /* 0x004524000800017f */
[----:B----4-:R-:W-:Y:S05]  /*11090*/  @!P0 NANOSLEEP.SYNCS 0x989680 ;  /* 0x009896800000895d */ /* 0x010fea0003900000 */
[----:B------:R-:W4:Y:S02]  /*110a0*/  @!P0 SYNCS.PHASECHK.TRANS64 P0, [R3+URZ], R2 ;  /* 0x00000002030085a7 */ /* 0x000f24000800007f */
[----:B----4-:R-:W-:Y:S05]  /*110b0*/  @!P0 BRA `(.L_x_130) ;  /* 0xfffffffc00f08947 */ /* 0x010fea000383ffff */
.L_x_123:
[----:B------:R-:W-:Y:S05]  /*110c0*/  BSYNC B0 ;  /* 0x0000000000007941 */ /* 0x000fea0003800000 */
.L_x_122:
[----:B------:R-:W-:Y:S05]  /*110d0*/  EXIT ;  /* 0x000000000000794d */ /* 0x000fea0003800000 */
.L_x_10:
[----:B0-----:R-:W-:-:S04]  /*110e0*/  IMAD.U32 R3, RZ, RZ, UR37 ;  /* 0x00000025ff037e24 */ /* 0x001fc8000f8e00ff */
[----:B------:R0:W1:Y:S03]  /*110f0*/  SYNCS.PHASECHK.TRANS64.TRYWAIT P1, [R3+URZ+0x36800], R0 ;  /* 0x03680000030075a7 */ /* 0x000066000802017f */
[----:B-1----:R-:W-:Y:S05]  /*11100*/  @!P1 NANOSLEEP.SYNCS 0x989680 ;  /* 0x009896800000995d */ /* 0x002fea0003900000 */
[----:B------:R-:W1:Y:S02]  /*11110*/  @!P1 SYNCS.PHASECHK.TRANS64 P1, [R3+URZ+0x36800], R0 ;  /* 0x03680000030095a7 */ /* 0x000e64000802007f */
[----:B-1----:R-:W-:Y:S05]  /*11120*/  @!P1 BRA `(.L_x_10) ;  /* 0xfffffffc00ec9947 */ /* 0x002fea000383ffff */
[----:B------:R-:W-:Y:S05]  /*11130*/  BRA `(.L_x_131) ;  /* 0xffffff00001c7947 */ /* 0x000fea000383ffff */
.L_x_14:
[----:B-1----:R1:W2:Y:S02]  /*11140*/  SYNCS.PHASECHK.TRANS64.TRYWAIT P2, [R0+URZ+0x36830], R3 ;  /* 0x03683003000075a7 */ /* 0x0022a4000804017f */
[----:B--2---:R-:W-:Y:S05]  /*11150*/  @!P2 NANOSLEEP.SYNCS 0x989680 ;  /* 0x009896800000a95d */ /* 0x004fea0003900000 */
[----:B------:R-:W2:Y:S02]  /*11160*/  @!P2 SYNCS.PHASECHK.TRANS64 P2, [R0+URZ+0x36830], R3 ;  /* 0x036830030000a5a7 */ /* 0x000ea4000804007f */
[----:B--2---:R-:W-:Y:S05]  /*11170*/  @!P2 BRA `(.L_x_14) ;  /* 0xfffffffc00f0a947 */ /* 0x004fea000383ffff */
[----:B------:R-:W-:Y:S05]  /*11180*/  BRA `(.L_x_13) ;  /* 0xffffff0000487947 */ /* 0x000fea000383ffff */
.L_x_19:
[----:B-1----:R-:W-:-:S04]  /*11190*/  IMAD.U32 R8, RZ, RZ, UR7 ;  /* 0x00000007ff087e24 */ /* 0x002fc8000f8e00ff */
[----:B------:R1:W2:Y:S03]  /*111a0*/  SYNCS.PHASECHK.TRANS64.TRYWAIT P2, [R8+URZ+0x36830], R5 ;  /* 0x03683005080075a7 */ /* 0x0002a6000804017f */
[----:B--2---:R-:W-:Y:S05]  /*111b0*/  @!P2 NANOSLEEP.SYNCS 0x989680 ;  /* 0x009896800000a95d */ /* 0x004fea0003900000 */
[----:B------:R-:W2:Y:S02]  /*111c0*/  @!P2 SYNCS.PHASECHK.TRANS64 P2, [R8+URZ+0x36830], R5 ;  /* 0x036830050800a5a7 */ /* 0x000ea4000804007f */
[----:B--2---:R-:W-:Y:S05]  /*111d0*/  @!P2 BRA `(.L_x_19) ;  /* 0xfffffffc00eca947 */ /* 0x004fea000383ffff */
[----:B------:R-:W-:Y:S05]  /*111e0*/  BRA `(.L_x_18) ;  /* 0xffffff4c00307947 */ /* 0x000fea000383ffff */
.L_x_23:
[----:B01----:R-:W-:-:S04]  /*111f0*/  IMAD.U32 R5, RZ, RZ, UR10 ;  /* 0x0000000aff057e24 */ /* 0x003fc8000f8e00ff */
[----:B------:R0:W1:Y:S03]  /*11200*/  SYNCS.PHASECHK.TRANS64.TRYWAIT P2, [R5+URZ+0x36850], R0 ;  /* 0x03685000050075a7 */ /* 0x000066000804017f */
[----:B-1----:R-:W-:Y:S05]  /*11210*/  @!P2 NANOSLEEP.SYNCS 0x989680 ;  /* 0x009896800000a95d */ /* 0x002fea0003900000 */
[----:B------:R-:W1:Y:S02]  /*11220*/  @!P2 SYNCS.PHASECHK.TRANS64 P2, [R5+URZ+0x36850], R0 ;  /* 0x036850000500a5a7 */ /* 0x000e64000804007f */
[----:B-1----:R-:W-:Y:S05]  /*11230*/  @!P2 BRA `(.L_x_23) ;  /* 0xfffffffc00eca947 */ /* 0x002fea000383ffff */
[----:B------:R-:W-:Y:S05]  /*11240*/  BRA `(.L_x_22) ;  /* 0xffffff70007c7947 */ /* 0x000fea000383ffff */
.L_x_28:
[----:B-1----:R-:W-:-:S04]  /*11250*/  IMAD.U32 R9, RZ, RZ, UR12 ;  /* 0x0000000cff097e24 */ /* 0x002fc8000f8e00ff */
[----:B------:R1:W2:Y:S03]  /*11260*/  SYNCS.PHASECHK.TRANS64.TRYWAIT P0, [R9+URZ+0x36850], R0 ;  /* 0x03685000090075a7 */ /* 0x0002a6000800017f */
[----:B--2---:R-:W-:Y:S05]  /*11270*/  @!P0 NANOSLEEP.SYNCS 0x989680 ;  /* 0x009896800000895d */ /* 0x004fea0003900000 */
[----:B------:R-:W2:Y:S02]  /*11280*/  @!P0 SYNCS.PHASECHK.TRANS64 P0, [R9+URZ+0x36850], R0 ;  /* 0x03685000090085a7 */ /* 0x000ea4000800007f */
[----:B--2---:R-:W-:Y:S05]  /*11290*/  @!P0 BRA `(.L_x_28) ;  /* 0xfffffffc00ec8947 */ /* 0x004fea000383ffff */
[----:B------:R-:W-:Y:S05]  /*112a0*/  BRA `(.L_x_27) ;  /* 0xffffff9400087947 */ /* 0x000fea000383ffff */
.L_x_42:
[----:B0-----:R-:W0:Y:S01]  /*112b0*/  S2R R0, SR_TID.X ;  /* 0x0000000000007919 */ /* 0x001e220000002100 */
[----:B------:R-:W-:Y:S01]  /*112c0*/  BSSY B0, `(.L_x_132) ;  /* 0x000000a000007945 */ /* 0x000fe20003800000 */
[----:B------:R-:W-:Y:S02]  /*112d0*/  IMAD.MOV.U32 R12, RZ, RZ, RZ ;  /* 0x000000ffff0c7224 */ /* 0x000fe400078e00ff */
[----:B------:R-:W-:Y:S02]  /*112e0*/  IMAD.MOV.U32 R11, RZ, RZ, 0x1f ;  /* 0x0000001fff0b7424 */ /* 0x000fe400078e00ff */
[----:B------:R-:W-:Y:S01]  /*112f0*/  IMAD.MOV.U32 R15, RZ, RZ, -0x1 ;  /* 0xffffffffff0f7424 */ /* 0x000fe200078e00ff */
[----:B0-----:R-:W-:-:S04]  /*11300*/  SHF.R.U32.HI R0, RZ, 0x5, R0 ;  /* 0x00000005ff007819 */ /* 0x001fc80000011600 */
[----:B------:R-:W-:-:S04]  /*11310*/  LOP3.LUT R0, R0, 0x3, RZ, 0xc0, !PT ;  /* 0x0000000300007812 */ /* 0x000fc800078ec0ff */
[----:B------:R-:W-:-:S07]  /*11320*/  MOV R13, R0 ;  /* 0x00000000000d7202 */ /* 0x000fce0000000f00 */
[----:B--2---:R-:W-:Y:S05]  /*11330*/  WARPSYNC.COLLECTIVE R15, `(.L_x_133) ;  /* 0x000000000f087348 */ /* 0x004fea0003c00000 */
[----:B------:R0:W1:Y:S02]  /*11340*/  SHFL.IDX P6, R14, R13, R12, R11 ;  /* 0x0000000c0d0e7389 */ /* 0x00006400000c000b */
[----:B012---:R-:W-:Y:S01]  /*11350*/  ENDCOLLECTIVE ;  /* 0x000000000000791b */ /* 0x007fe20003800000 */
.L_x_133:
[----:B------:R-:W-:Y:S05]  /*11360*/  BSYNC B0 ;  /* 0x0000000000007941 */ /* 0x000fea0003800000 */
.L_x_132:
[----:B------:R-:W-:Y:S05]  /*11370*/  BRA `(.L_x_134) ;  /* 0xffffffbc00f47947 */ /* 0x000fea000383ffff */
.L_x_44:
[----:B------:R-:W-:Y:S01]  /*11380*/  BSSY B0, `(.L_x_135) ;  /* 0x0000006000007945 */ /* 0x000fe20003800000 */
[----:B------:R-:W-:-:S07]  /*11390*/  IMAD.MOV.U32 R15, RZ, RZ, -0x1 ;  /* 0xffffffffff0f7424 */ /* 0x000fce00078e00ff */
[----:B0-2---:R-:W-:Y:S05]  /*113a0*/  WARPSYNC.COLLECTIVE R15, `(.L_x_136) ;  /* 0x000000000f0c7348 */ /* 0x005fea0003c00000 */
[----:B------:R-:W-:Y:S02]  /*113b0*/  ELECT P6, UR62, PT ;  /* 0x00000000003e782f */ /* 0x000fe400038c0000 */
[----:B------:R-:W-:Y:S01]  /*113c0*/  MOV R14, UR62 ;  /* 0x0000003e000e7c02 */ /* 0x000fe20008000f00 */
[----:B0-2---:R-:W-:Y:S10]  /*113d0*/  ENDCOLLECTIVE ;  /* 0x000000000000791b */ /* 0x005ff40003800000 */
.L_x_136:
[----:B------:R-:W-:Y:S05]  /*113e0*/  BSYNC B0 ;  /* 0x0000000000007941 */ /* 0x000fea0003800000 */
.L_x_135:
[----:B------:R-:W-:Y:S05]  /*113f0*/  BRA `(.L_x_137) ;  /* 0xffffffbc00f47947 */ /* 0x000fea000383ffff */
.L_x_46:
[----:B0-----:R0:W3:Y:S02]  /*11400*/  SYNCS.PHASECHK.TRANS64.TRYWAIT P0, [R0+URZ+0x36840], R2 ;  /* 0x03684002000075a7 */ /* 0x0010e4000800017f */
[----:B---3--:R-:W-:Y:S05]  /*11410*/  @!P0 NANOSLEEP.SYNCS 0x989680 ;  /* 0x009896800000895d */ /* 0x008fea0003900000 */
[----:B------:R-:W3:Y:S02]  /*11420*/  @!P0 SYNCS.PHASECHK.TRANS64 P0, [R0+URZ+0x36840], R2 ;  /* 0x03684002000085a7 */ /* 0x000ee4000800007f */
[----:B---3--:R-:W-:Y:S05]  /*11430*/  @!P0 BRA `(.L_x_46) ;  /* 0xfffffffc00f08947 */ /* 0x008fea000383ffff */
[----:B------:R-:W-:Y:S05]  /*11440*/  BRA `(.L_x_138) ;  /* 0xffffffc000507947 */ /* 0x000fea000383ffff */
.L_x_49:
[----:B------:R-:W-:Y:S01]  /*11450*/  IMAD.MOV.U32 R13, RZ, RZ, R2 ;  /* 0x000000ffff0d7224 */ /* 0x000fe200078e0002 */
[----:B------:R-:W-:Y:S01]  /*11460*/  MOV R12, RZ ;  /* 0x000000ff000c7202 */ /* 0x000fe20000000f00 */
[----:B------:R-:W-:Y:S01]  /*11470*/  IMAD.MOV.U32 R11, RZ, RZ, 0x181f ;  /* 0x0000181fff0b7424 */ /* 0x000fe200078e00ff */
[----:B------:R-:W0:Y:S01]  /*11480*/  S2R R9, SR_TID.X ;  /* 0x0000000000097919 */ /* 0x000e220000002100 */
[----:B------:R-:W-:-:S07]  /*11490*/  IMAD.MOV.U32 R15, RZ, RZ, -0x1 ;  /* 0xffffffffff0f7424 */ /* 0x000fce00078e00ff */
[----:B0----5:R-:W-:Y:S05]  /*114a0*/  WARPSYNC.COLLECTIVE R15, `(.L_x_139) ;  /* 0x000000000f087348 */ /* 0x021fea0003c00000 */
[----:B------:R1:W2:Y:S02]  /*114b0*/  SHFL.IDX P6, R14, R13, R12, R11 ;  /* 0x0000000c0d0e7389 */ /* 0x0002a400000c000b */
[----:B012--5:R-:W-:Y:S01]  /*114c0*/  ENDCOLLECTIVE ;  /* 0x000000000000791b */ /* 0x027fe20003800000 */
.L_x_139:
[----:B------:R-:W-:Y:S02]  /*114d0*/  IMAD.MOV.U32 R13, RZ, RZ, R0 ;  /* 0x000000ffff0d7224 */ /* 0x000fe400078e0000 */
[----:B------:R-:W-:-:S07]  /*114e0*/  IMAD.MOV.U32 R6, RZ, RZ, R14 ;  /* 0x000000ffff067224 */ /* 0x000fce00078e000e */
[----:B------:R-:W-:Y:S05]  /*114f0*/  WARPSYNC.COLLECTIVE R15, `(.L_x_140) ;  /* 0x000000000f087348 */ /* 0x000fea0003c00000 */
[----:B------:R0:W1:Y:S02]  /*11500*/  SHFL.IDX P6, R14, R13, R12, R11 ;  /* 0x0000000c0d0e7389 */ /* 0x00006400000c000b */
[----:B01----:R-:W-:Y:S01]  /*11510*/  ENDCOLLECTIVE ;  /* 0x000000000000791b */ /* 0x003fe20003800000 */
.L_x_140:
[----:B------:R-:W-:Y:S01]  /*11520*/  ULDC UR4, c[0x0][0x288] ;  /* 0x0000a20000047ab9 */ /* 0x000fe20000000800 */
[----:B------:R-:W-:Y:S01]  /*11530*/  LOP3.LUT R9, R9, 0x7f, RZ, 0xc0, !PT ;  /* 0x0000007f09097812 */ /* 0x000fe200078ec0ff */
[----:B------:R-:W-:Y:S02]  /*11540*/  IMAD R3, R8, UR4, RZ ;  /* 0x0000000408037c24 */ /* 0x000fe4000f8e02ff */
[----:B------:R-:W0:Y:S01]  /*11550*/  S2R R8, SR_TID.X ;  /* 0x0000000000087919 */ /* 0x000e220000002100 */
[----:B------:R-:W-:-:S05]  /*11560*/  SHF.R.U32.HI R9, RZ, 0x3, R9 ;  /* 0x00000003ff097819 */ /* 0x000fca0000011609 */
[----:B------:R-:W-:Y:S02]  /*11570*/  IMAD.IADD R4, R9, 0x1, R4 ;  /* 0x0000000109047824 */ /* 0x000fe400078e0204 */
[----:B------:R-:W-:Y:S02]  /*11580*/  IMAD.MOV.U32 R13, RZ, RZ, R2 ;  /* 0x000000ffff0d7224 */ /* 0x000fe400078e0002 */
[----:B------:R-:W-:Y:S01]  /*11590*/  IMAD.MOV.U32 R12, RZ, RZ, 0x1 ;  /* 0x00000001ff0c7424 */ /* 0x000fe200078e00ff */
[C---:B------:R-:W-:Y:S01]  /*115a0*/  ISETP.GE.AND P3, PT, R4.reuse, R3, PT ;  /* 0x000000030400720c */ /* 0x040fe20003f66270 */
[----:B------:R-:W-:Y:S02]  /*115b0*/  VIADD R5, R4, 0x10 ;  /* 0x0000001004057836 */ /* 0x000fe40000000000 */
[----:B------:R-:W-:-:S10]  /*115c0*/  IMAD.MOV.U32 R7, RZ, RZ, R14 ;  /* 0x000000ffff077224 */ /* 0x000fd400078e000e */
[----:B0-----:R-:W-:Y:S05]  /*115d0*/  WARPSYNC.COLLECTIVE R15, `(.L_x_141) ;  /* 0x000000000f087348 */ /* 0x001fea0003c00000 */
[----:B------:R1:W2:Y:S02]  /*115e0*/  SHFL.IDX P6, R14, R13, R12, R11 ;  /* 0x0000000c0d0e7389 */ /* 0x0002a400000c000b */
[----:B012---:R-:W-:Y:S01]  /*115f0*/  ENDCOLLECTIVE ;  /* 0x000000000000791b */ /* 0x007fe20003800000 */
.L_x_141:
[----:B------:R-:W-:Y:S01]  /*11600*/  SHF.L.U32 R8, R8, 0x3, RZ ;  /* 0x0000000308087819 */ /* 0x000fe200000006ff */
[----:B------:R-:W-:-:S03]  /*11610*/  IMAD.MOV.U32 R13, RZ, RZ, R0 ;  /* 0x000000ffff0d7224 */ /* 0x000fc600078e0000 */
[----:B------:R-:W-:-:S04]  /*11620*/  LOP3.LUT R8, R8, 0x38, RZ, 0xc0, !PT ;  /* 0x0000003808087812 */ /* 0x000fc800078ec0ff */
[----:B------:R-:W-:-:S05]  /*11630*/  @!P3 LEA R7, P5, R8, R7, 0x1 ;  /* 0x000000070807b211 */ /* 0x000fca00078a08ff */
[----:B------:R-:W-:Y:S01]  /*11640*/  @!P3 IMAD.X R6, RZ, RZ, R6, P5 ;  /* 0x000000ffff06b224 */ /* 0x000fe200028e0606 */
[----:B------:R-:W-:-:S07]  /*11650*/  MOV R9, R14 ;  /* 0x0000000e00097202 */ /* 0x000fce0000000f00 */
[----:B------:R-:W-:Y:S05]  /*11660*/  WARPSYNC.COLLECTIVE R15, `(.L_x_142) ;  /* 0x000000000f087348 */ /* 0x000fea0003c00000 */
[----:B------:R0:W1:Y:S02]  /*11670*/  SHFL.IDX P6, R14, R13, R12, R11 ;  /* 0x0000000c0d0e7389 */ /* 0x00006400000c000b */
[----:B01----:R-:W-:Y:S01]  /*11680*/  ENDCOLLECTIVE ;  /* 0x000000000000791b */ /* 0x003fe20003800000 */
.L_x_142:
[----:B------:R-:W-:-:S04]  /*11690*/  @!P3 LOP3.LUT R7, R7, R6, RZ, 0x3c, !PT ;  /* 0x000000060707b212 */ /* 0x000fc800078e3cff */
[----:B------:R-:W-:-:S04]  /*116a0*/  @!P3 LOP3.LUT R6, R7, R6, RZ, 0x3c, !PT ;  /* 0x000000060706b212 */ /* 0x000fc800078e3cff */
[----:B------:R-:W-:Y:S01]  /*116b0*/  @!P3 LOP3.LUT R7, R7, R6, RZ, 0x3c, !PT ;  /* 0x000000060707b212 */ /* 0x000fe200078e3cff */
[----:B------:R-:W-:-:S04]  /*116c0*/  IMAD.MOV.U32 R13, RZ, RZ, R2 ;  /* 0x000000ffff0d7224 */ /* 0x000fc800078e0002 */
[----:B------:R-:W-:Y:S01]  /*116d0*/  @!PT LDS RZ, [RZ] ;  /* 0x00000000fffff984 */ /* 0x000fe20000000800 */
[----:B------:R-:W-:Y:S01]  /*116e0*/  @!PT LDS RZ, [RZ] ;  /* 0x00000000fffff984 */ /* 0x000fe20000000800 */
[----:B------:R-:W-:Y:S01]  /*116f0*/  @!PT LDS RZ, [RZ] ;  /* 0x00000000fffff984 */ /* 0x000fe20000000800 */
[----:B------:R0:W-:Y:S01]  /*11700*/  @!P3 LDGSTS.E.BYPASS.LTC128B.128 [R10+0x15400], desc[UR60][R6.64], !P0 ;  /* 0x15400000060abfae */ /* 0x0001e2000c101d7c */
[----:B------:R-:W-:-:S03]  /*11710*/  IMAD.MOV.U32 R12, RZ, RZ, 0x2 ;  /* 0x00000002ff0c7424 */ /* 0x000fc600078e00ff */
[----:B------:R0:W-:Y:S04]  /*11720*/  @!P3 LDGSTS.E.BYPASS.LTC128B.128 [R10+0x19400], desc[UR60][R6.64+0x80], !P1 ;  /* 0x19400080060abfae */ /* 0x0001e8000c901d7c */
[----:B------:R0:W-:Y:S01]  /*11730*/  @!P3 LDGSTS.E.BYPASS.LTC128B.128 [R10+0x1d400], desc[UR60][R6.64+0x100], !P2 ;  /* 0x1d400100060abfae */ /* 0x0001e2000d101d7c */
[----:B------:R-:W-:Y:S01]  /*11740*/  ISETP.GE.AND P3, PT, R5, R3, PT ;  /* 0x000000030500720c */ /* 0x000fe20003f66270 */
[----:B------:R-:W-:-:S12]  /*11750*/  IMAD.MOV.U32 R5, RZ, RZ, R14 ;  /* 0x000000ffff057224 */ /* 0x000fd800078e000e */
[----:B0-----:R-:W-:Y:S05]  /*11760*/  WARPSYNC.COLLECTIVE R15, `(.L_x_143) ;  /* 0x000000000f087348 */ /* 0x001fea0003c00000 */
[----:B------:R1:W2:Y:S02]  /*11770*/  SHFL.IDX P6, R14, R13, R12, R11 ;  /* 0x0000000c0d0e7389 */ /* 0x0002a400000c000b */
[----:B012---:R-:W-:Y:S01]  /*11780*/  ENDCOLLECTIVE ;  /* 0x000000000000791b */ /* 0x007fe20003800000 */
.L_x_143:
[----:B------:R-:W-:Y:S01]  /*11790*/  @!P3 LEA R8, P5, R8, R5, 0x1 ;  /* 0x000000050808b211 */ /* 0x000fe200078a08ff */
[----:B------:R-:W-:-:S04]  /*117a0*/  IMAD.MOV.U32 R13, RZ, RZ, R0 ;  /* 0x000000ffff0d7224 */ /* 0x000fc800078e0000 */
[----:B------:R-:W-:Y:S02]  /*117b0*/  @!P3 IMAD.X R5, RZ, RZ, R9, P5 ;  /* 0x000000ffff05b224 */ /* 0x000fe400028e0609 */
[----:B------:R-:W0:Y:S01]  /*117c0*/  S2R R9, SR_TID.X ;  /* 0x0000000000097919 */ /* 0x000e220000002100 */
[----:B------:R-:W-:Y:S02]  /*117d0*/  @!P3 IMAD.MOV.U32 R6, RZ, RZ, R8 ;  /* 0x000000ffff06b224 */ /* 0x000fe400078e0008 */
[----:B------:R-:W-:Y:S01]  /*117e0*/  @!P3 IMAD.MOV.U32 R7, RZ, RZ, R5 ;  /* 0x000000ffff07b224 */ /* 0x000fe200078e0005 */
[----:B------:R-:W-:-:S04]  /*117f0*/  IADD3 R5, R4, 0x20, RZ ;  /* 0x0000002004057810 */ /* 0x000fc80007ffe0ff */
[----:B------:R-:W-:Y:S01]  /*11800*/  @!PT LDS RZ, [RZ] ;  /* 0x00000000fffff984 */ /* 0x000fe20000000800 */
[----:B------:R-:W-:Y:S01]  /*11810*/  @!PT LDS RZ, [RZ] ;  /* 0x00000000fffff984 */ /* 0x000fe20000000800 */
[----:B------:R-:W-:Y:S01]  /*11820*/  @!PT LDS RZ, [RZ] ;  /* 0x00000000fffff984 */ /* 0x000fe20000000800 */
[----:B------:R1:W-:Y:S04]  /*11830*/  @!P3 LDGSTS.E.BYPASS.LTC128B.128 [R10+0x15c00], desc[UR60][R6.64], !P0 ;  /* 0x15c00000060abfae */ /* 0x0003e8000c101d7c */
[----:B------:R1:W-:Y:S04]  /*11840*/  @!P3 LDGSTS.E.BYPASS.LTC128B.128 [R10+0x19c00], desc[UR60][R6.64+0x80], !P1 ;  /* 0x19c00080060abfae */ /* 0x0003e8000c901d7c */
[----:B------:R1:W-:Y:S01]  /*11850*/  @!P3 LDGSTS.E.BYPASS.LTC128B.128 [R10+0x1dc00], desc[UR60][R6.64+0x100], !P2 ;  /* 0x1dc00100060abfae */ /* 0x0003e2000d101d7c */
[----:B------:R-:W-:Y:S01]  /*11860*/  ISETP.GE.AND P3, PT, R5, R3, PT ;  /* 0x000000030500720c */ /* 0x000fe20003f66270 */
[----:B------:R-:W-:-:S12]  /*11870*/  IMAD.MOV.U32 R5, RZ, RZ, R14 ;  /* 0x000000ffff057224 */ /* 0x000fd800078e000e */
[----:B01----:R-:W-:Y:S05]  /*11880*/  WARPSYNC.COLLECTIVE R15, `(.L_x_144) ;  /* 0x000000000f087348 */ /* 0x003fea0003c00000 */
[----:B------:R2:W3:Y:S02]  /*11890*/  SHFL.IDX P6, R14, R13, R12, R11 ;  /* 0x0000000c0d0e7389 */ /* 0x0004e400000c000b */
[----:B0123--:R-:W-:Y:S01]  /*118a0*/  ENDCOLLECTIVE ;  /* 0x000000000000791b */ /* 0x00ffe20003800000 */
.L_x_144:
[----:B------:R-:W-:Y:S02]  /*118b0*/  IMAD.SHL.U32 R9, R9, 0x8, RZ ;  /* 0x0000000809097824 */ /* 0x000fe400078e00ff */
[----:B------:R-:W-:Y:S01]  /*118c0*/  IMAD.MOV.U32 R13, RZ, RZ, R2 ;  /* 0x000000ffff0d7224 */ /* 0x000fe200078e0002 */
[----:B------:R-:W-:Y:S02]  /*118d0*/  MOV R12, 0x3 ;  /* 0x00000003000c7802 */ /* 0x000fe40000000f00 */
[----:B------:R-:W-:Y:S02]  /*118e0*/  LOP3.LUT R9, R9, 0x38, RZ, 0xc0, !PT ;  /* 0x0000003809097812 */ /* 0x000fe400078ec0ff */
[----:B------:R-:W-:-:S07]  /*118f0*/  MOV R8, R14 ;  /* 0x0000000e00087202 */ /* 0x000fce0000000f00 */
[----:B------:R-:W-:Y:S05]  /*11900*/  WARPSYNC.COLLECTIVE R15, `(.L_x_145) ;  /* 0x000000000f087348 */ /* 0x000fea0003c00000 */
[----:B------:R0:W1:Y:S02]  /*11910*/  SHFL.IDX P6, R14, R13, R12, R11 ;  /* 0x0000000c0d0e7389 */ /* 0x00006400000c000b */
[----:B01----:R-:W-:Y:S01]  /*11920*/  ENDCOLLECTIVE ;  /* 0x000000000000791b */ /* 0x003fe20003800000 */
.L_x_145:
[----:B------:R-:W-:-:S05]  /*11930*/  @!P3 LEA R8, P4, R9, R8, 0x1 ;  /* 0x000000080908b211 */ /* 0x000fca00078808ff */
[----:B------:R-:W-:Y:S02]  /*11940*/  @!P3 IMAD.X R9, RZ, RZ, R5, P4 ;  /* 0x000000ffff09b224 */ /* 0x000fe400020e0605 */
[----:B------:R-:W-:Y:S02]  /*11950*/  @!P3 IMAD.MOV.U32 R6, RZ, RZ, R8 ;  /* 0x000000ffff06b224 */ /* 0x000fe400078e0008 */
[----:B------:R-:W-:Y:S02]  /*11960*/  @!P3 IMAD.MOV.U32 R7, RZ, RZ, R9 ;  /* 0x000000ffff07b224 */ /* 0x000fe400078e0009 */
[----:B------:R-:W0:Y:S01]  /*11970*/  S2R R9, SR_TID.X ;  /* 0x0000000000097919 */ /* 0x000e220000002100 */
[C---:B------:R-:W-:Y:S02]  /*11980*/  VIADD R5, R4.reuse, 0x30 ;  /* 0x0000003004057836 */ /* 0x040fe40000000000 */
[----:B------:R-:W-:Y:S01]  /*11990*/  IMAD.MOV.U32 R13, RZ, RZ, R0 ;  /* 0x000000ffff0d7224 */ /* 0x000fe200078e0000 */
[----:B------:R-:W-:Y:S01]  /*119a0*/  @!PT LDS RZ, [RZ] ;  /* 0x00000000fffff984 */ /* 0x000fe20000000800 */
[----:B------:R-:W-:Y:S01]  /*119b0*/  @!PT LDS RZ, [RZ] ;  /* 0x00000000fffff984 */ /* 0x000fe20000000800 */
[----:B------:R-:W-:Y:S01]  /*119c0*/  @!PT LDS RZ, [RZ] ;  /* 0x00000000fffff984 */ /* 0x000fe20000000800 */
[----:B------:R1:W-:Y:S01]  /*119d0*/  @!P3 LDGSTS.E.BYPASS.LTC128B.128 [R10+0x16400], desc[UR60][R6.64], !P0 ;  /* 0x16400000060abfae */ /* 0x0003e2000c101d7c */
[----:B------:R-:W-:-:S03]  /*119e0*/  VIADD R8, R4, 0x60 ;  /* 0x0000006004087836 */ /* 0x000fc60000000000 */
[----:B------:R1:W-:Y:S04]  /*119f0*/  @!P3 LDGSTS.E.BYPASS.LTC128B.128 [R10+0x1a400], desc[UR60][R6.64+0x80], !P1 ;  /* 0x1a400080060abfae */ /* 0x0003e8000c901d7c */
[----:B------:R1:W-:Y:S01]  /*11a00*/  @!P3 LDGSTS.E.BYPASS.LTC128B.128 [R10+0x1e400], desc[UR60][R6.64+0x100], !P2 ;  /* 0x1e400100060abfae */ /* 0x0003e2000d101d7c */
[----:B------:R-:W-:Y:S01]  /*11a10*/  ISETP.GE.AND P3, PT, R5, R3, PT ;  /* 0x000000030500720c */ /* 0x000fe20003f66270 */
[----:B------:R-:W-:-:S12]  /*11a20*/  IMAD.MOV.U32 R5, RZ, RZ, R14 ;  /* 0x000000ffff057224 */ /* 0x000fd800078e000e */
[----:B01----:R-:W-:Y:S05]  /*11a30*/  WARPSYNC.COLLECTIVE R15, `(.L_x_146) ;  /* 0x000000000f087348 */ /* 0x003fea0003c00000 */
[----:B------:R2:W3:Y:S02]  /*11a40*/  SHFL.IDX P6, R14, R13, R12, R11 ;  /* 0x0000000c0d0e7389 */ /* 0x0004e400000c000b */
[----:B0123--:R-:W-:Y:S01]  /*11a50*/  ENDCOLLECTIVE ;  /* 0x000000000000791b */ /* 0x00ffe20003800000 */
.L_x_146:
[----:B------:R-:W-:Y:S02]  /*11a60*/  IMAD.MOV.U32 R13, RZ, RZ, R2 ;  /* 0x000000ffff0d7224 */ /* 0x000fe400078e0002 */
[----:B------:R-:W-:Y:S02]  /*11a70*/  IMAD.MOV.U32 R12, RZ, RZ, 0x4 ;  /* 0x00000004ff0c7424 */ /* 0x000fe400078e00ff */
[----:B------:R-:W-:-:S05]  /*11a80*/  IMAD.SHL.U32 R9, R9, 0x8, RZ ;  /* 0x0000000809097824 */ /* 0x000fca00078e00ff */
[----:B------:R-:W-:Y:S01]  /*11a90*/  LOP3.LUT R9, R9, 0x38, RZ, 0xc0, !PT ;  /* 0x0000003809097812 */ /* 0x000fe200078ec0ff */
[----:B------:R-:W-:-:S07]  /*11aa0*/  IMAD.MOV.U32 R6, RZ, RZ, R14 ;  /* 0x000000ffff067224 */ /* 0x000fce00078e000e */
[----:B------:R-:W-:Y:S05]  /*11ab0*/  WARPSYNC.COLLECTIVE R15, `(.L_x_147) ;  /* 0x000000000f087348 */ /* 0x000fea0003c00000 */
[----:B------:R0:W1:Y:S02]  /*11ac0*/  SHFL.IDX P6, R14, R13, R12, R11 ;  /* 0x0000000c0d0e7389 */ /* 0x00006400000c000b */
[----:B01----:R-:W-:Y:S01]  /*11ad0*/  ENDCOLLECTIVE ;  /* 0x000000000000791b */ /* 0x003fe20003800000 */
.L_x_147:
[----:B------:R-:W-:-:S05]  /*11ae0*/  @!P3 LEA R6, P4, R9, R6, 0x1 ;  /* 0x000000060906b211 */ /* 0x000fca00078808ff */
[----:B------:R-:W-:-:S05]  /*11af0*/  @!P3 IMAD.X R5, RZ, RZ, R5, P4 ;  /* 0x000000ffff05b224 */ /* 0x000fca00020e0605 */
[----:B------:R-:W-:Y:S01]  /*11b00*/  @!P3 MOV R7, R5 ;  /* 0x000000050007b202 */ /* 0x000fe20000000f00 */
[----:B------:R-:W-:Y:S02]  /*11b10*/  VIADD R5, R4, 0x40 ;  /* 0x0000004004057836 */ /* 0x000fe40000000000 */
[----:B------:R-:W-:Y:S02]  /*11b20*/  IMAD.MOV.U32 R13, RZ, RZ, R0 ;  /* 0x000000ffff0d7224 */ /* 0x000fe400078e0000 */
        /* <DEDUP_REMOVED lines=8> */
[----:B0-----:R-:W-:Y:S05]  /*11bb0*/  WARPSYNC.COLLECTIVE R15, `(.L_x_148) ;  /* 0x000000000f087348 */ /* 0x001fea0003c00000 */
[----:B------:R1:W2:Y:S02]  /*11bc0*/  SHFL.IDX P6, R14, R13, R12, R11 ;  /* 0x0000000c0d0e7389 */ /* 0x0002a400000c000b */
[----:B012---:R-:W-:Y:S01]  /*11bd0*/  ENDCOLLECTIVE ;  /* 0x000000000000791b */ /* 0x007fe20003800000 */
.L_x_148:
[----:B------:R-:W-:Y:S02]  /*11be0*/  IMAD.MOV.U32 R13, RZ, RZ, R2 ;  /* 0x000000ffff0d7224 */ /* 0x000fe400078e0002 */
[----:B------:R-:W-:Y:S01]  /*11bf0*/  IMAD.MOV.U32 R12, RZ, RZ, 0x5 ;  /* 0x00000005ff0c7424 */ /* 0x000fe200078e00ff */
[----:B------:R-:W-:-:S07]  /*11c00*/  MOV R6, R14 ;  /* 0x0000000e00067202 */ /* 0x000fce0000000f00 */
[----:B------:R-:W-:Y:S05]  /*11c10*/  WARPSYNC.COLLECTIVE R15, `(.L_x_149) ;  /* 0x000000000f087348 */ /* 0x000fea0003c00000 */
[----:B------:R0:W1:Y:S02]  /*11c20*/  SHFL.IDX P6, R14, R13, R12, R11 ;  /* 0x0000000c0d0e7389 */ /* 0x00006400000c000b */
[----:B01----:R-:W-:Y:S01]  /*11c30*/  ENDCOLLECTIVE ;  /* 0x000000000000791b */ /* 0x003fe20003800000 */
.L_x_149:
[----:B------:R-:W-:-:S05]  /*11c40*/  @!P3 LEA R6, P4, R9, R6, 0x1 ;  /* 0x000000060906b211 */ /* 0x000fca00078808ff */
[----:B------:R-:W-:-:S04]  /*11c50*/  @!P3 IMAD.X R5, RZ, RZ, R5, P4 ;  /* 0x000000ffff05b224 */ /* 0x000fc800020e0605 */
[----:B------:R-:W-:Y:S02]  /*11c60*/  @!P3 IMAD.MOV.U32 R7, RZ, RZ, R5 ;  /* 0x000000ffff07b224 */ /* 0x000fe400078e0005 */
[----:B------:R-:W-:Y:S02]  /*11c70*/  VIADD R5, R4, 0x50 ;  /* 0x0000005004057836 */ /* 0x000fe40000000000 */
[----:B------:R-:W-:Y:S01]  /*11c80*/  IMAD.MOV.U32 R13, RZ, RZ, R0 ;  /* 0x000000ffff0d7224 */ /* 0x000fe200078e0000 */
[----:B------:R-:W-:Y:S01]  /*11c90*/  @!PT LDS RZ, [RZ] ;  /* 0x00000000fffff984 */ /* 0x000fe20000000800 */
[----:B------:R-:W-:Y:S01]  /*11ca0*/  @!PT LDS RZ, [RZ] ;  /* 0x00000000fffff984 */ /* 0x000fe20000000800 */
[----:B------:R-:W-:Y:S01]  /*11cb0*/  @!PT LDS RZ, [RZ] ;  /* 0x00000000fffff984 */ /* 0x000fe20000000800 */
[----:B------:R0:W-:Y:S04]  /*11cc0*/  @!P3 LDGSTS.E.BYPASS.LTC128B.128 [R10+0x17400], desc[UR60][R6.64], !P0 ;  /* 0x17400000060abfae */ /* 0x0001e8000c101d7c */
[----:B------:R0:W-:Y:S04]  /*11cd0*/  @!P3 LDGSTS.E.BYPASS.LTC128B.128 [R10+0x1b400], desc[UR60][R6.64+0x80], !P1 ;  /* 0x1b400080060abfae */ /* 0x0001e8000c901d7c */
[----:B------:R0:W-:Y:S01]  /*11ce0*/  @!P3 LDGSTS.E.BYPASS.LTC128B.128 [R10+0x1f400], desc[UR60][R6.64+0x100], !P2 ;  /* 0x1f400100060abfae */ /* 0x0001e2000d101d7c */
[----:B------:R-:W-:-:S02]  /*11cf0*/  ISETP.GE.AND P3, PT, R5, R3, PT ;  /* 0x000000030500720c */ /* 0x000fc40003f66270 */
[----:B------:R-:W-:-:S11]  /*11d00*/  MOV R5, R14 ;  /* 0x0000000e00057202 */ /* 0x000fd60000000f00 */
[----:B0-----:R-:W-:Y:S05]  /*11d10*/  WARPSYNC.COLLECTIVE R15, `(.L_x_150) ;  /* 0x000000000f087348 */ /* 0x001fea0003c00000 */
[----:B------:R1:W2:Y:S02]  /*11d20*/  SHFL.IDX P6, R14, R13, R12, R11 ;  /* 0x0000000c0d0e7389 */ /* 0x0002a400000c000b */
[----:B012---:R-:W-:Y:S01]  /*11d30*/  ENDCOLLECTIVE ;  /* 0x000000000000791b */ /* 0x007fe20003800000 */
.L_x_150:
[----:B------:R-:W-:Y:S01]  /*11d40*/  IMAD.MOV.U32 R13, RZ, RZ, R2 ;  /* 0x000000ffff0d7224 */ /* 0x000fe200078e0002 */
[----:B------:R-:W-:Y:S01]  /*11d50*/  MOV R12, 0x6 ;  /* 0x00000006000c7802 */ /* 0x000fe20000000f00 */
[----:B------:R-:W-:-:S07]  /*11d60*/  IMAD.MOV.U32 R6, RZ, RZ, R14 ;  /* 0x000000ffff067224 */ /* 0x000fce00078e000e */
[----:B------:R-:W-:Y:S05]  /*11d70*/  WARPSYNC.COLLECTIVE R15, `(.L_x_151) ;  /* 0x000000000f087348 */ /* 0x000fea0003c00000 */
[----:B------:R0:W1:Y:S02]  /*11d80*/  SHFL.IDX P6, R14, R13, R12, R11 ;  /* 0x0000000c0d0e7389 */ /* 0x00006400000c000b */
[----:B01----:R-:W-:Y:S01]  /*11d90*/  ENDCOLLECTIVE ;  /* 0x000000000000791b */ /* 0x003fe20003800000 */
.L_x_151:
[----:B------:R-:W-:-:S05]  /*11da0*/  @!P3 LEA R6, P4, R9, R6, 0x1 ;  /* 0x000000060906b211 */ /* 0x000fca00078808ff */
[----:B------:R-:W-:Y:S01]  /*11db0*/  @!P3 IMAD.X R5, RZ, RZ, R5, P4 ;  /* 0x000000ffff05b224 */ /* 0x000fe200020e0605 */
[----:B------:R-:W-:-:S03]  /*11dc0*/  ISETP.GE.AND P4, PT, R8, R3, PT ;  /* 0x000000030800720c */ /* 0x000fc60003f86270 */
[----:B------:R-:W-:Y:S02]  /*11dd0*/  @!P3 IMAD.MOV.U32 R7, RZ, RZ, R5 ;  /* 0x000000ffff07b224 */ /* 0x000fe400078e0005 */
[----:B------:R-:W-:-:S03]  /*11de0*/  IMAD.MOV.U32 R13, RZ, RZ, R0 ;  /* 0x000000ffff0d7224 */ /* 0x000fc600078e0000 */
[----:B------:R-:W-:Y:S01]  /*11df0*/  @!PT LDS RZ, [RZ] ;  /* 0x00000000fffff984 */ /* 0x000fe20000000800 */
[----:B------:R-:W-:Y:S01]  /*11e00*/  @!PT LDS RZ, [RZ] ;  /* 0x00000000fffff984 */ /* 0x000fe20000000800 */
[----:B------:R-:W-:Y:S01]  /*11e10*/  @!PT LDS RZ, [RZ] ;  /* 0x00000000fffff984 */ /* 0x000fe20000000800 */
[----:B------:R0:W-:Y:S04]  /*11e20*/  @!P3 LDGSTS.E.BYPASS.LTC128B.128 [R10+0x17c00], desc[UR60][R6.64], !P0 ;  /* 0x17c00000060abfae */ /* 0x0001e8000c101d7c */
[----:B------:R0:W-:Y:S01]  /*11e30*/  @!P3 LDGSTS.E.BYPASS.LTC128B.128 [R10+0x1bc00], desc[UR60][R6.64+0x80], !P1 ;  /* 0x1bc00080060abfae */ /* 0x0001e2000c901d7c */
[----:B------:R-:W-:-:S03]  /*11e40*/  IMAD.MOV.U32 R5, RZ, RZ, R14 ;  /* 0x000000ffff057224 */ /* 0x000fc600078e000e */
[----:B------:R0:W-:Y:S04]  /*11e50*/  @!P3 LDGSTS.E.BYPASS.LTC128B.128 [R10+0x1fc00], desc[UR60][R6.64+0x100], !P2 ;  /* 0x1fc00100060abfae */ /* 0x0001e8000d101d7c */
[----:B0-----:R-:W-:Y:S05]  /*11e60*/  WARPSYNC.COLLECTIVE R15, `(.L_x_152) ;  /* 0x000000000f087348 */ /* 0x001fea0003c00000 */
[----:B------:R1:W2:Y:S02]  /*11e70*/  SHFL.IDX P6, R14, R13, R12, R11 ;  /* 0x0000000c0d0e7389 */ /* 0x0002a400000c000b */
[----:B012---:R-:W-:Y:S01]  /*11e80*/  ENDCOLLECTIVE ;  /* 0x000000000000791b */ /* 0x007fe20003800000 */
.L_x_152:
[----:B------:R-:W-:Y:S02]  /*11e90*/  IMAD.MOV.U32 R13, RZ, RZ, R2 ;  /* 0x000000ffff0d7224 */ /* 0x000fe400078e0002 */
[----:B------:R-:W-:Y:S02]  /*11ea0*/  IMAD.MOV.U32 R12, RZ, RZ, 0x7 ;  /* 0x00000007ff0c7424 */ /* 0x000fe400078e00ff */
[----:B------:R-:W-:-:S07]  /*11eb0*/  IMAD.MOV.U32 R6, RZ, RZ, R14 ;  /* 0x000000ffff067224 */ /* 0x000fce00078e000e */
[----:B------:R-:W-:Y:S05]  /*11ec0*/  WARPSYNC.COLLECTIVE R15, `(.L_x_153) ;  /* 0x000000000f087348 */ /* 0x000fea0003c00000 */
[----:B------:R0:W1:Y:S02]  /*11ed0*/  SHFL.IDX P6, R14, R13, R12, R11 ;  /* 0x0000000c0d0e7389 */ /* 0x00006400000c000b */
[----:B01----:R-:W-:Y:S01]  /*11ee0*/  ENDCOLLECTIVE ;  /* 0x000000000000791b */ /* 0x003fe20003800000 */
.L_x_153:
[----:B------:R-:W-:-:S05]  /*11ef0*/  @!P4 LEA R6, P3, R9, R6, 0x1 ;  /* 0x000000060906c211 */ /* 0x000fca00078608ff */
[----:B------:R-:W-:-:S05]  /*11f00*/  @!P4 IMAD.X R5, RZ, RZ, R5, P3 ;  /* 0x000000ffff05c224 */ /* 0x000fca00018e0605 */
[----:B------:R-:W-:Y:S01]  /*11f10*/  @!P4 MOV R7, R5 ;  /* 0x000000050007c202 */ /* 0x000fe20000000f00 */
[----:B------:R-:W-:-:S04]  /*11f20*/  IMAD.MOV.U32 R13, RZ, RZ, R0 ;  /* 0x000000ffff0d7224 */ /* 0x000fc800078e0000 */
[----:B------:R-:W-:Y:S01]  /*11f30*/  @!PT LDS RZ, [RZ] ;  /* 0x00000000fffff984 */ /* 0x000fe20000000800 */
[----:B------:R-:W-:Y:S01]  /*11f40*/  @!PT LDS RZ, [RZ] ;  /* 0x00000000fffff984 */ /* 0x000fe20000000800 */
[----:B------:R-:W-:Y:S01]  /*11f50*/  @!PT LDS RZ, [RZ] ;  /* 0x00000000fffff984 */ /* 0x000fe20000000800 */
[----:B------:R0:W-:Y:S04]  /*11f60*/  @!P4 LDGSTS.E.BYPASS.LTC128B.128 [R10+0x18400], desc[UR60][R6.64], !P0 ;  /* 0x18400000060acfae */ /* 0x0001e8000c101d7c */
[----:B------:R0:W-:Y:S01]  /*11f70*/  @!P4 LDGSTS.E.BYPASS.LTC128B.128 [R10+0x1c400], desc[UR60][R6.64+0x80], !P1 ;  /* 0x1c400080060acfae */ /* 0x0001e2000c901d7c */
[----:B------:R-:W-:-:S07]  /*11f80*/  IMAD.MOV.U32 R5, RZ, RZ, R14 ;  /* 0x000000ffff057224 */ /* 0x000fce00078e000e */
[----:B0-----:R-:W-:Y:S05]  /*11f90*/  WARPSYNC.COLLECTIVE R15, `(.L_x_154) ;  /* 0x000000000f087348 */ /* 0x001fea0003c00000 */
[----:B------:R1:W2:Y:S02]  /*11fa0*/  SHFL.IDX P6, R14, R13, R12, R11 ;  /* 0x0000000c0d0e7389 */ /* 0x0002a400000c000b */
[----:B012---:R-:W-:Y:S01]  /*11fb0*/  ENDCOLLECTIVE ;  /* 0x000000000000791b */ /* 0x007fe20003800000 */
.L_x_154:
[----:B------:R-:W-:Y:S01]  /*11fc0*/  @!PT LDS RZ, [RZ] ;  /* 0x00000000fffff984 */ /* 0x000fe20000000800 */
[----:B------:R-:W-:Y:S01]  /*11fd0*/  @!PT LDS RZ, [RZ] ;  /* 0x00000000fffff984 */ /* 0x000fe20000000800 */
[----:B------:R-:W-:Y:S01]  /*11fe0*/  @!PT LDS RZ, [RZ] ;  /* 0x00000000fffff984 */ /* 0x000fe20000000800 */
[----:B------:R1:W-:Y:S01]  /*11ff0*/  @!P4 LDGSTS.E.BYPASS.LTC128B.128 [R10+0x20400], desc[UR60][R6.64+0x100], !P2 ;  /* 0x20400100060acfae */ /* 0x0003e2000d101d7c */
[----:B------:R-:W-:Y:S01]  /*12000*/  IMAD.MOV.U32 R0, RZ, RZ, R14 ;  /* 0x000000ffff007224 */ /* 0x000fe200078e000e */
[----:B------:R-:W-:Y:S06]  /*12010*/  BRA `(.L_x_155) ;  /* 0xffffffc000a47947 */ /* 0x000fec000383ffff */
.L_x_53:
[----:B0-----:R0:W3:Y:S02]  /*12020*/  SYNCS.PHASECHK.TRANS64.TRYWAIT P0, [R9+URZ+0x36820], R0 ;  /* 0x03682000090075a7 */ /* 0x0010e4000800017f */
[----:B---3--:R-:W-:Y:S05]  /*12030*/  @!P0 NANOSLEEP.SYNCS 0x989680 ;  /* 0x009896800000895d */ /* 0x008fea0003900000 */
[----:B------:R-:W3:Y:S02]  /*12040*/  @!P0 SYNCS.PHASECHK.TRANS64 P0, [R9+URZ+0x36820], R0 ;  /* 0x03682000090085a7 */ /* 0x000ee4000800007f */
[----:B---3--:R-:W-:Y:S05]  /*12050*/  @!P0 BRA `(.L_x_53) ;  /* 0xfffffffc00f08947 */ /* 0x008fea000383ffff */
[----:B------:R-:W-:Y:S05]  /*12060*/  BRA `(.L_x_156) ;  /* 0xffffffc400087947 */ /* 0x000fea000383ffff */
.L_x_60:
[----:B-1----:R1:W3:Y:S02]  /*12070*/  SYNCS.PHASECHK.TRANS64.TRYWAIT P0, [R3+URZ+0x36840], R2 ;  /* 0x03684002030075a7 */ /* 0x0022e4000800017f */
[----:B---3--:R-:W-:Y:S05]  /*12080*/  @!P0 NANOSLEEP.SYNCS 0x989680 ;  /* 0x009896800000895d */ /* 0x008fea0003900000 */
[----:B------:R-:W3:Y:S02]  /*12090*/  @!P0 SYNCS.PHASECHK.TRANS64 P0, [R3+URZ+0x36840], R2 ;  /* 0x03684002030085a7 */ /* 0x000ee4000800007f */
[----:B---3--:R-:W-:Y:S05]  /*120a0*/  @!P0 BRA `(.L_x_60) ;  /* 0xfffffffc00f08947 */ /* 0x008fea000383ffff */
[----:B------:R-:W-:Y:S05]  /*120b0*/  BRA `(.L_x_157) ;  /* 0xffffffc400bc7947 */ /* 0x000fea000383ffff */
.L_x_67:
[----:B0-----:R0:W1:Y:S02]  /*120c0*/  SYNCS.PHASECHK.TRANS64.TRYWAIT P0, [R3+URZ+0x60], R2 ;  /* 0x00006002030075a7 */ /* 0x001064000800017f */
[----:B-1----:R-:W-:Y:S05]  /*120d0*/  @!P0 NANOSLEEP.SYNCS 0x989680 ;  /* 0x009896800000895d */ /* 0x002fea0003900000 */
[----:B------:R-:W1:Y:S02]  /*120e0*/  @!P0 SYNCS.PHASECHK.TRANS64 P0, [R3+URZ+0x60], R2 ;  /* 0x00006002030085a7 */ /* 0x000e64000800007f */
[----:B-1----:R-:W-:Y:S05]  /*120f0*/  @!P0 BRA `(.L_x_67) ;  /* 0xfffffffc00f08947 */ /* 0x002fea000383ffff */
[----:B------:R-:W-:Y:S05]  /*12100*/  BRA `(.L_x_158) ;  /* 0xffffffc800cc7947 */ /* 0x000fea000383ffff */
.L_x_78:
[----:B-1----:R1:W3:Y:S02]  /*12110*/  SYNCS.PHASECHK.TRANS64.TRYWAIT P0, [R3+URZ+0x36840], R2 ;  /* 0x03684002030075a7 */ /* 0x0022e4000800017f */
[----:B---3--:R-:W-:Y:S05]  /*12120*/  @!P0 NANOSLEEP.SYNCS 0x989680 ;  /* 0x009896800000895d */ /* 0x008fea0003900000 */
[----:B------:R-:W3:Y:S02]  /*12130*/  @!P0 SYNCS.PHASECHK.TRANS64 P0, [R3+URZ+0x36840], R2 ;  /* 0x03684002030085a7 */ /* 0x000ee4000800007f */
[----:B---3--:R-:W-:Y:S05]  /*12140*/  @!P0 BRA `(.L_x_78) ;  /* 0xfffffffc00f08947 */ /* 0x008fea000383ffff */
[----:B------:R-:W-:Y:S05]  /*12150*/  BRA `(.L_x_159) ;  /* 0xffffffd0008c7947 */ /* 0x000fea000383ffff */
.L_x_85:
[----:B0-----:R0:W1:Y:S02]  /*12160*/  SYNCS.PHASECHK.TRANS64.TRYWAIT P0, [R2+URZ+0x60], R3 ;  /* 0x00006003020075a7 */ /* 0x001064000800017f */
[----:B-1----:R-:W-:Y:S05]  /*12170*/  @!P0 NANOSLEEP.SYNCS 0x989680 ;  /* 0x009896800000895d */ /* 0x002fea0003900000 */
[----:B------:R-:W1:Y:S02]  /*12180*/  @!P0 SYNCS.PHASECHK.TRANS64 P0, [R2+URZ+0x60], R3 ;  /* 0x00006003020085a7 */ /* 0x000e64000800007f */
[----:B-1----:R-:W-:Y:S05]  /*12190*/  @!P0 BRA `(.L_x_85) ;  /* 0xfffffffc00f08947 */ /* 0x002fea000383ffff */
[----:B------:R-:W-:Y:S05]  /*121a0*/  BRA `(.L_x_160) ;  /* 0xffffffd4009c7947 */ /* 0x000fea000383ffff */
.L_x_95:
[----:B---3--:R3:W4:Y:S02]  /*121b0*/  SYNCS.PHASECHK.TRANS64.TRYWAIT P0, [R2+URZ+0x36840], R3 ;  /* 0x03684003020075a7 */ /* 0x008724000800017f */
[----:B----4-:R-:W-:Y:S05]  /*121c0*/  @!P0 NANOSLEEP.SYNCS 0x989680 ;  /* 0x009896800000895d */ /* 0x010fea0003900000 */
[----:B------:R-:W4:Y:S02]  /*121d0*/  @!P0 SYNCS.PHASECHK.TRANS64 P0, [R2+URZ+0x36840], R3 ;  /* 0x03684003020085a7 */ /* 0x000f24000800007f */
[----:B----4-:R-:W-:Y:S05]  /*121e0*/  @!P0 BRA `(.L_x_95) ;  /* 0xfffffffc00f08947 */ /* 0x010fea000383ffff */
[----:B------:R-:W-:Y:S05]  /*121f0*/  BRA `(.L_x_161) ;  /* 0xffffffdc002c7947 */ /* 0x000fea000383ffff */
.L_x_102:
[----:B0-----:R0:W1:Y:S02]  /*12200*/  SYNCS.PHASECHK.TRANS64.TRYWAIT P0, [R2+URZ+0x60], R7 ;  /* 0x00006007020075a7 */ /* 0x001064000800017f */
[----:B-1----:R-:W-:Y:S05]  /*12210*/  @!P0 NANOSLEEP.SYNCS 0x989680 ;  /* 0x009896800000895d */ /* 0x002fea0003900000 */
[----:B------:R-:W1:Y:S02]  /*12220*/  @!P0 SYNCS.PHASECHK.TRANS64 P0, [R2+URZ+0x60], R7 ;  /* 0x00006007020085a7 */ /* 0x000e64000800007f */
[----:B-1----:R-:W-:Y:S05]  /*12230*/  @!P0 BRA `(.L_x_102) ;  /* 0xfffffffc00f08947 */ /* 0x002fea000383ffff */
[----:B------:R-:W-:Y:S05]  /*12240*/  BRA `(.L_x_162) ;  /* 0xffffffe0003c7947 */ /* 0x000fea000383ffff */
.L_x_112:
[----:B0-----:R0:W4:Y:S02]  /*12250*/  SYNCS.PHASECHK.TRANS64.TRYWAIT P0, [R0+URZ+0x36860], R3 ;  /* 0x03686003000075a7 */ /* 0x001124000800017f */
[----:B----4-:R-:W-:Y:S05]  /*12260*/  @!P0 NANOSLEEP.SYNCS 0x989680 ;  /* 0x009896800000895d */ /* 0x010fea0003900000 */
[----:B------:R-:W4:Y:S02]  /*12270*/  @!P0 SYNCS.PHASECHK.TRANS64 P0, [R0+URZ+0x36860], R3 ;  /* 0x03686003000085a7 */ /* 0x000f24000800007f */
[----:B----4-:R-:W-:Y:S05]  /*12280*/  @!P0 BRA `(.L_x_112) ;  /* 0xfffffffc00f08947 */ /* 0x010fea000383ffff */
[----:B------:R-:W-:Y:S05]  /*12290*/  BRA `(.L_x_163) ;  /* 0xffffffe400787947 */ /* 0x000fea000383ffff */
.L_x_120:
[----:B0-----:R0:W2:Y:S02]  /*122a0*/  SYNCS.PHASECHK.TRANS64.TRYWAIT P0, [R0+URZ+0x36820], R3 ;  /* 0x03682003000075a7 */ /* 0x0010a4000800017f */
[----:B--2---:R-:W-:Y:S05]  /*122b0*/  @!P0 NANOSLEEP.SYNCS 0x989680 ;  /* 0x009896800000895d */ /* 0x004fea0003900000 */
[----:B------:R-:W2:Y:S02]  /*122c0*/  @!P0 SYNCS.PHASECHK.TRANS64 P0, [R0+URZ+0x36820], R3 ;  /* 0x03682003000085a7 */ /* 0x000ea4000800007f */
[----:B--2---:R-:W-:Y:S05]  /*122d0*/  @!P0 BRA `(.L_x_120) ;  /* 0xfffffffc00f08947 */ /* 0x004fea000383ffff */
[----:B------:R-:W-:Y:S05]  /*122e0*/  BRA `(.L_x_164) ;  /* 0xffffffe800c07947 */ /* 0x000fea000383ffff */
.L_x_121:
[----:B------:R-:W2:Y:S01]  /*122f0*/  S2R R2, SR_TID.X ;  /* 0x0000000000027919 */ /* 0x000ea20000002100 */
[----:B------:R-:W-:Y:S01]  /*12300*/  BSSY B0, `(.L_x_165) ;  /* 0x000000a000007945 */ /* 0x000fe20003800000 */
[----:B------:R-:W-:Y:S02]  /*12310*/  IMAD.MOV.U32 R12, RZ, RZ, RZ ;  /* 0x000000ffff0c7224 */ /* 0x000fe400078e00ff */
[----:B------:R-:W-:Y:S02]  /*12320*/  IMAD.MOV.U32 R11, RZ, RZ, 0x1f ;  /* 0x0000001fff0b7424 */ /* 0x000fe400078e00ff */
[----:B------:R-:W-:Y:S01]  /*12330*/  IMAD.MOV.U32 R15, RZ, RZ, -0x1 ;  /* 0xffffffffff0f7424 */ /* 0x000fe200078e00ff */
[----:B--2---:R-:W-:-:S04]  /*12340*/  SHF.R.U32.HI R2, RZ, 0x5, R2 ;  /* 0x00000005ff027819 */ /* 0x004fc80000011602 */
[----:B------:R-:W-:-:S04]  /*12350*/  LOP3.LUT R2, R2, 0x3, RZ, 0xc0, !PT ;  /* 0x0000000302027812 */ /* 0x000fc800078ec0ff */
[----:B------:R-:W-:-:S07]  /*12360*/  MOV R13, R2 ;  /* 0x00000002000d7202 */ /* 0x000fce0000000f00 */
[----:B01-3--:R-:W-:Y:S05]  /*12370*/  WARPSYNC.COLLECTIVE R15, `(.L_x_166) ;  /* 0x000000000f087348 */ /* 0x00bfea0003c00000 */
[----:B------:R2:W4:Y:S02]  /*12380*/  SHFL.IDX P6, R14, R13, R12, R11 ;  /* 0x0000000c0d0e7389 */ /* 0x00052400000c000b */
[----:B01234-:R-:W-:Y:S01]  /*12390*/  ENDCOLLECTIVE ;  /* 0x000000000000791b */ /* 0x01ffe20003800000 */
.L_x_166:
[----:B------:R-:W-:Y:S05]  /*123a0*/  BSYNC B0 ;  /* 0x0000000000007941 */ /* 0x000fea0003800000 */
.L_x_165:
[----:B------:R-:W-:Y:S05]  /*123b0*/  BRA `(.L_x_167) ;  /* 0xffffffe800a87947 */ /* 0x000fea000383ffff */
.L_x_124:
[----:B------:R-:W-:Y:S01]  /*123c0*/  BSSY B1, `(.L_x_168) ;  /* 0x0000006000017945 */ /* 0x000fe20003800000 */
[----:B------:R-:W-:-:S07]  /*123d0*/  IMAD.MOV.U32 R15, RZ, RZ, -0x1 ;  /* 0xffffffffff0f7424 */ /* 0x000fce00078e00ff */
[----:B0123--:R-:W-:Y:S05]  /*123e0*/  WARPSYNC.COLLECTIVE R15, `(.L_x_169) ;  /* 0x000000000f0c7348 */ /* 0x00ffea0003c00000 */
[----:B------:R-:W-:Y:S02]  /*123f0*/  ELECT P6, UR62, PT ;  /* 0x00000000003e782f */ /* 0x000fe400038c0000 */
[----:B------:R-:W-:Y:S01]  /*12400*/  MOV R14, UR62 ;  /* 0x0000003e000e7c02 */ /* 0x000fe20008000f00 */
[----:B0123--:R-:W-:Y:S10]  /*12410*/  ENDCOLLECTIVE ;  /* 0x000000000000791b */ /* 0x00fff40003800000 */
.L_x_169:
[----:B------:R-:W-:Y:S05]  /*12420*/  BSYNC B1 ;  /* 0x0000000000017941 */ /* 0x000fea0003800000 */
.L_x_168:
[----:B------:R-:W-:Y:S05]  /*12430*/  BRA `(.L_x_170) ;  /* 0xffffffe800a07947 */ /* 0x000fea000383ffff */
.L_x_126:
[----:B0-----:R0:W1:Y:S02]  /*12440*/  SYNCS.PHASECHK.TRANS64.TRYWAIT P0, [R6+URZ], R5 ;  /* 0x00000005060075a7 */ /* 0x001064000800017f */
[----:B-1----:R-:W-:Y:S05]  /*12450*/  @!P0 NANOSLEEP.SYNCS 0x989680 ;  /* 0x009896800000895d */ /* 0x002fea0003900000 */
[----:B------:R-:W1:Y:S02]  /*12460*/  @!P0 SYNCS.PHASECHK.TRANS64 P0, [R6+URZ], R5 ;  /* 0x00000005060085a7 */ /* 0x000e64000800007f */
[----:B-1----:R-:W-:Y:S05]  /*12470*/  @!P0 BRA `(.L_x_126) ;  /* 0xfffffffc00f08947 */ /* 0x002fea000383ffff */
[----:B------:R-:W-:Y:S05]  /*12480*/  BRA `(.L_x_171) ;  /* 0xffffffe800d87947 */ /* 0x000fea000383ffff */
.L_x_127:
[----:B-1----:R1:W2:Y:S02]  /*12490*/  SYNCS.PHASECHK.TRANS64.TRYWAIT P0, [R3+URZ], R2 ;  /* 0x00000002030075a7 */ /* 0x0022a4000800017f */
[----:B--2---:R-:W-:Y:S05]  /*124a0*/  @!P0 NANOSLEEP.SYNCS 0x989680 ;  /* 0x009896800000895d */ /* 0x004fea0003900000 */
[----:B------:R-:W2:Y:S02]  /*124b0*/  @!P0 SYNCS.PHASECHK.TRANS64 P0, [R3+URZ], R2 ;  /* 0x00000002030085a7 */ /* 0x000ea4000800007f */
[----:B--2---:R-:W-:Y:S05]  /*124c0*/  @!P0 BRA `(.L_x_127) ;  /* 0xfffffffc00f08947 */ /* 0x004fea000383ffff */
[----:B------:R-:W-:Y:S05]  /*124d0*/  BRA `(.L_x_172) ;  /* 0xffffffe800cc7947 */ /* 0x000fea000383ffff */
.L_x_129:
[----:B-1----:R1:W2:Y:S02]  /*124e0*/  SYNCS.PHASECHK.TRANS64.TRYWAIT P0, [R18+URZ], R5 ;  /* 0x00000005120075a7 */ /* 0x0022a4000800017f */
[----:B--2---:R-:W-:Y:S05]  /*124f0*/  @!P0 NANOSLEEP.SYNCS 0x989680 ;  /* 0x009896800000895d */ /* 0x004fea0003900000 */
[----:B------:R-:W2:Y:S02]  /*12500*/  @!P0 SYNCS.PHASECHK.TRANS64 P0, [R18+URZ], R5 ;  /* 0x00000005120085a7 */ /* 0x000ea4000800007f */
[----:B--2---:R-:W-:Y:S05]  /*12510*/  @!P0 BRA `(.L_x_129) ;  /* 0xfffffffc00f08947 */ /* 0x004fea000383ffff */
[----:B------:R-:W-:Y:S05]  /*12520*/  BRA `(.L_x_173) ;  /* 0xffffffe800d07947 */ /* 0x000fea000383ffff */
.L_x_174:
[----:B------:R-:W-:-:S00]  /*12530*/  BRA `(.L_x_174) ;  /* 0xfffffffc00fc7947 */ /* 0x000fc0000383ffff */
[----:B------:R-:W-:-:S00]  /*12540*/  NOP ;  /* 0x0000000000007918 */ /* 0x000fc00000000000 */
        /* <DEDUP_REMOVED lines=11> */
.L_x_3240:


//--------------------- .text._ZN7cutlass13device_kernelIN5flash11enable_sm90INS1_16FlashAttnFwdSm90INS1_25CollectiveMainloopFwdSm90ILi2EN4cute5tupleIJNS5_1CILi2EEENS7_ILi1EEES9_EEENS6_IJNS7_ILi128EEENS7_ILi112EEENS7_ILi192EEEEEELi192ENS_6half_tEfNS_4arch4Sm90ELb0ELb0ELb1ELb0ELb0ELb0ELb0ELb1ELb1ELb1ELb0ELb0EEENS1_21CollectiveEpilogueFwdINS6_IJSB_SD_SC_EEESA_SF_SH_Li256ELb0ELb1ELb0ELb0EEENS1_29StaticPersistentTileSchedulerILb0EEEEEEEEEvNT_6ParamsE --------------------------
	.section	.text._ZN7cutlass13device_kernelIN5flash11enable_sm90INS1_16FlashAttnFwdSm90INS1_25CollectiveMainloopFwdSm90ILi2EN4cute5tupleIJNS5_1CILi2EEENS7_ILi1EEES9_EEENS6_IJNS7_ILi128EEENS7_ILi112EEENS7_ILi192EEEEEELi192ENS_6half_tEfNS_4arch4Sm90ELb0ELb0ELb1ELb0ELb0ELb0ELb0ELb1ELb1ELb1ELb0ELb0EEENS1_21CollectiveEpilogueFwdINS6_IJSB_SD_SC_EEESA_SF_SH_Li256ELb0ELb1ELb0ELb0EEENS1_29StaticPersistentTileSchedulerILb0EEEEEEEEEvNT_6ParamsE,"ax",@progbits
	.align	128
.text._ZN7cutlass13device_kernelIN5flash11enable_sm90INS1_16FlashAttnFwdSm90INS1_25CollectiveMainloopFwdSm90ILi2EN4cute5tupleIJNS5_1CILi2EEENS7_ILi1EEES9_EEENS6_IJNS7_ILi128EEENS7_ILi112EEENS7_ILi192EEEEEELi192ENS_6half_tEfNS_4arch4Sm90ELb0ELb0ELb1ELb0ELb0ELb0ELb0ELb1ELb1ELb1ELb0ELb0EEENS1_21CollectiveEpilogueFwdINS6_IJSB_SD_SC_EEESA_SF_SH_Li256ELb0ELb1ELb0ELb0EEENS1_29StaticPersistentTileSchedulerILb0EEEEEEEEEvNT_6ParamsE:
        .type           _ZN7cutlass13device_kernelIN5flash11enable_sm90INS1_16FlashAttnFwdSm90INS1_25CollectiveMainloopFwdSm90ILi2EN4cute5tupleIJNS5_1CILi2EEENS7_ILi1EEES9_EEENS6_IJNS7_ILi128EEENS7_ILi112EEENS7_ILi192EEEEEELi192ENS_6half_tEfNS_4arch4Sm90ELb0ELb0ELb1ELb0ELb0ELb0ELb0ELb1ELb1ELb1ELb0ELb0EEENS1_21CollectiveEpilogueFwdINS6_IJSB_SD_SC_EEESA_SF_SH_Li256ELb0ELb1ELb0ELb0EEENS1_29StaticPersistentTileSchedulerILb0EEEEEEEEEvNT_6ParamsE,@function
        .size           _ZN7cutlass13device_kernelIN5flash11enable_sm90INS1_16FlashAttnFwdSm90INS1_25CollectiveMainloopFwdSm90ILi2EN4cute5tupleIJNS5_1CILi2EEENS7_ILi1EEES9_EEENS6_IJNS7_ILi128EEENS7_ILi112EEENS7_ILi192EEEEEELi192ENS_6half_tEfNS_4arch4Sm90ELb0ELb0ELb1ELb0ELb0ELb0ELb0ELb1ELb1ELb1ELb0ELb0EEENS1_21CollectiveEpilogueFwdINS6_IJSB_SD_SC_EEESA_SF_SH_Li256ELb0ELb1ELb0ELb0EEENS1_29StaticPersistentTileSchedulerILb0EEEEEEEEEvNT_6ParamsE,(.L_x_3241 - _ZN7cutlass13device_kernelIN5flash11enable_sm90INS1_16FlashAttnFwdSm90INS1_25CollectiveMainloopFwdSm90ILi2EN4cute5tupleIJNS5_1CILi2EEENS7_ILi1EEES9_EEENS6_IJNS7_ILi128EEENS7_ILi112EEENS7_ILi192EEEEEELi192ENS_6half_tEfNS_4arch4Sm90ELb0ELb0ELb1ELb0ELb0ELb0ELb0ELb1ELb1ELb1ELb0ELb0EEENS1_21CollectiveEpilogueFwdINS6_IJSB_SD_SC_EEESA_SF_SH_Li256ELb0ELb1ELb0ELb0EEENS1_29StaticPersistentTileSchedulerILb0EEEEEEEEEvNT_6ParamsE)
        .other          _ZN7cutlass13device_kernelIN5flash11enable_sm90INS1_16FlashAttnFwdSm90INS1_25CollectiveMainloopFwdSm90ILi2EN4cute5tupleIJNS5_1CILi2EEENS7_ILi1EEES9_EEENS6_IJNS7_ILi128EEENS7_ILi112EEENS7_ILi192EEEEEELi192ENS_6half_tEfNS_4arch4Sm90ELb0ELb0ELb1ELb0ELb0ELb0ELb0ELb1ELb1ELb1ELb0ELb0EEENS1_21CollectiveEpilogueFwdINS6_IJSB_SD_SC_EEESA_SF_SH_Li256ELb0ELb1ELb0ELb0EEENS1_29StaticPersistentTileSchedulerILb0EEEEEEEEEvNT_6ParamsE,@"STO_CUDA_ENTRY STV_DEFAULT"
_ZN7cutlass13device_kernelIN5flash11enable_sm90INS1_16FlashAttnFwdSm90INS1_25CollectiveMainloopFwdSm90ILi2EN4cute5tupleIJNS5_1CILi2EEENS7_ILi1EEES9_EEENS6_IJNS7_ILi128EEENS7_ILi112EEENS7_ILi192EEEEEELi192ENS_6half_tEfNS_4arch4Sm90ELb0ELb0ELb1ELb0ELb0ELb0ELb0ELb1ELb1ELb1ELb0ELb0EEENS1_21CollectiveEpilogueFwdINS6_IJSB_SD_SC_EEESA_SF_SH_Li256ELb0ELb1ELb0ELb0EEENS1_29StaticPersistentTileSchedulerILb0EEEEEEEEEvNT_6ParamsE:
        /* <DEDUP_REMOVED lines=17> */
.L_x_176:
[----:B------:R-:W-:Y:S05]  /*0110*/  BSYNC B0 ;  /* 0x0000000000007941 */ /* 0x000fea0003800000 */
.L_x_175:
[----:B------:R-:W-:Y:S01]  /*0120*/  VOTEU.ANY UP0, P0 ;  /* 0x00000000003f7886 */ /* 0x000fe20000000100 */
[----:B------:R-:W0:Y:S01]  /*0130*/  SHFL.IDX PT, R4, R2, RZ, 0x1f ;  /* 0x00001fff02047589 */ /* 0x000e2200000e0000 */
[----:B------:R-:W-:Y:S01]  /*0140*/  UMOV UR4, 0x80 ;  /* 0x0000008000047882 */ /* 0x000fe20000000000 */
[----:B------:R-:W-:Y:S01]  /*0150*/  UMOV UR7, 0x200 ;  /* 0x0000020000077882 */ /* 0x000fe20000000000 */
[----:B------:R-:W-:Y:S01]  /*0160*/  SHF.R.U32.HI R3, RZ, 0x7, R0 ;  /* 0x00000007ff037819 */ /* 0x000fe20000011600 */
[----:B------:R-:W1:Y:S01]  /*0170*/  @UP0 S2UR UR8, SR_CgaCtaId ;  /* 0x00000000000809c3 */ /* 0x000e620000008800 */
[----:B------:R-:W-:Y:S01]  /*0180*/  @UP0 UMOV UR6, 0x400 ;  /* 0x0000040000060882 */ /* 0x000fe20000000000 */
[----:B------:R-:W-:-:S04]  /*0190*/  @UP0 UIADD3 UR4, -UR4, 0x100000, URZ ;  /* 0x0010000004040890 */ /* 0x000fc8000fffe13f */
[----:B------:R-:W-:Y:S02]  /*01a0*/  @UP0 USHF.L.U32 UR5, UR4, 0xb, URZ ;  /* 0x0000000b04050899 */ /* 0x000fe4000800063f */
[----:B------:R-:W-:Y:S01]  /*01b0*/  @UP0 USHF.L.U32 UR4, UR4, 0x1, URZ ;  /* 0x0000000104040899 */ /* 0x000fe2000800063f */
[----:B------:R-:W-:Y:S01]  /*01c0*/  VOTEU.ANY UP1, P0 ;  /* 0x00000000003f7886 */ /* 0x000fe20000020100 */
[----:B------:R-:W2:Y:S01]  /*01d0*/  SHFL.IDX PT, R3, R3, RZ, 0x1f ;  /* 0x00001fff03037589 */ /* 0x000ea200000e0000 */
[----:B0-----:R-:W-:Y:S01]  /*01e0*/  ISETP.NE.AND P1, PT, R4, RZ, PT ;  /* 0x000000ff0400720c */ /* 0x001fe20003f25270 */
[----:B-1----:R-:W-:Y:S02]  /*01f0*/  @UP0 ULEA UR8, UR8, UR6, 0x18 ;  /* 0x0000000608080291 */ /* 0x002fe4000f8ec03f */
[----:B------:R-:W-:-:S04]  /*0200*/  @UP0 UIADD3 UR6, -UR7, 0x100000, URZ ;  /* 0x0010000007060890 */ /* 0x000fc8000fffe13f */
[----:B------:R-:W-:Y:S02]  /*0210*/  @UP0 USHF.L.U32 UR7, UR6, 0xb, URZ ;  /* 0x0000000b06070899 */ /* 0x000fe4000800063f */
[----:B------:R-:W-:Y:S01]  /*0220*/  @UP0 USHF.L.U32 UR6, UR6, 0x1, URZ ;  /* 0x0000000106060899 */ /* 0x000fe2000800063f */
[----:B------:R-:W-:Y:S01]  /*0230*/  VOTEU.ANY UP0, P0 ;  /* 0x00000000003f7886 */ /* 0x000fe20000000100 */
[----:B------:R-:W0:Y:S04]  /*0240*/  FENCE.VIEW.ASYNC.S ;  /* 0x00000000000073c6 */ /* 0x000e280000000000 */
[----:B0-----:R0:W1:Y:S06]  /*0250*/  @UP0 SYNCS.EXCH.64 URZ, [UR8+0x36800], UR4 ;  /* 0x03680004083f05b2 */ /* 0x00106c0008000100 */
[----:B------:R0:W3:Y:S01]  /*0260*/  @UP1 SYNCS.EXCH.64 URZ, [UR8+0x36820], UR6 ;  /* 0x03682006083f15b2 */ /* 0x0000e20008000100 */
[----:B--2---:R-:W-:Y:S05]  /*0270*/  @P1 BRA `(.L_x_177) ;  /* 0x0000000000481947 */ /* 0x004fea0003800000 */
[----:B0-----:R-:W0:Y:S01]  /*0280*/  S2UR UR5, SR_CgaCtaId ;  /* 0x00000000000579c3 */ /* 0x001e220000008800 */
[----:B------:R-:W-:Y:S01]  /*0290*/  UMOV UR4, 0x400 ;  /* 0x0000040000047882 */ /* 0x000fe20000000000 */
[----:B------:R-:W-:Y:S01]  /*02a0*/  UMOV UR6, 0x1 ;  /* 0x0000000100067882 */ /* 0x000fe20000000000 */
[----:B------:R-:W-:Y:S01]  /*02b0*/  UMOV UR7, 0x4 ;  /* 0x0000000400077882 */ /* 0x000fe20000000000 */
[----:B------:R-:W-:Y:S01]  /*02c0*/  ELECT P0, URZ, PT ;  /* 0x00000000003f782f */ /* 0x000fe20003800000 */
[----:B0-----:R-:W-:Y:S02]  /*02d0*/  ULEA UR8, UR5, UR4, 0x18 ;  /* 0x0000000405087291 */ /* 0x001fe4000f8ec03f */
[----:B------:R-:W-:-:S04]  /*02e0*/  UIADD3 UR4, -UR6, 0x100000, URZ ;  /* 0x0010000006047890 */ /* 0x000fc8000fffe13f */
[----:B------:R-:W-:Y:S02]  /*02f0*/  USHF.L.U32 UR5, UR4, 0xb, URZ ;  /* 0x0000000b04057899 */ /* 0x000fe4000800063f */
[----:B------:R-:W-:Y:S02]  /*0300*/  USHF.L.U32 UR4, UR4, 0x1, URZ ;  /* 0x0000000104047899 */ /* 0x000fe4000800063f */
[----:B------:R-:W-:-:S04]  /*0310*/  UIADD3 UR6, -UR7, 0x100000, URZ ;  /* 0x0010000007067890 */ /* 0x000fc8000fffe13f */
[----:B------:R-:W-:Y:S02]  /*0320*/  USHF.L.U32 UR7, UR6, 0xb, URZ ;  /* 0x0000000b06077899 */ /* 0x000fe4000800063f */
[----:B------:R-:W-:Y:S01]  /*0330*/  USHF.L.U32 UR6, UR6, 0x1, URZ ;  /* 0x0000000106067899 */ /* 0x000fe2000800063f */
[----:B------:R-:W0:Y:S03]  /*0340*/  FENCE.VIEW.ASYNC.S ;  /* 0x00000000000073c6 */ /* 0x000e260000000000 */
[----:B0-----:R2:W4:Y:S08]  /*0350*/  SYNCS.EXCH.64 URZ, [UR8+0x36830], UR4 ;  /* 0x03683004083f75b2 */ /* 0x0015300008000100 */
[----:B------:R2:W0:Y:S01]  /*0360*/  SYNCS.EXCH.64 URZ, [UR8+0x36840], UR6 ;  /* 0x03684006083f75b2 */ /* 0x0004220008000100 */
[----:B------:R2:W0:Y:S01]  /*0370*/  SYNCS.EXCH.64 URZ, [UR8+0x36838], UR4 ;  /* 0x03683804083f75b2 */ /* 0x0004220008000100 */
[----:B------:R2:W0:Y:S02]  /*0380*/  SYNCS.EXCH.64 URZ, [UR8+0x36848], UR6 ;  /* 0x03684806083f75b2 */ /* 0x0004240008000100 */
[----:B--2---:R-:W-:Y:S01]  /*0390*/  NOP ;  /* 0x0000000000007918 */ /* 0x004fe20000000000 */
.L_x_177:
[----:B0-----:R-:W0:Y:S01]  /*03a0*/  S2UR UR4, SR_CTAID.Y ;  /* 0x00000000000479c3 */ /* 0x001e220000002600 */
[----:B------:R-:W2:Y:S01]  /*03b0*/  SHFL.IDX PT, R8, R2, RZ, 0x1f ;  /* 0x00001fff02087589 */ /* 0x000ea200000e0000 */
[----:B------:R-:W-:Y:S01]  /*03c0*/  ULDC UR5, c[0x0][0x154] ;  /* 0x0000550000057ab9 */ /* 0x000fe20000000800 */
[----:B------:R-:W-:-:S05]  /*03d0*/  NOP ;  /* 0x0000000000007918 */ /* 0x000fca0000000000 */
[----:B------:R-:W5:Y:S08]  /*03e0*/  S2UR UR6, SR_CTAID.X ;  /* 0x00000000000679c3 */ /* 0x000f700000002500 */
[----:B------:R-:W1:Y:S01]  /*03f0*/  LDC R9, c[0x0][0x148] ;  /* 0x00005200ff097b82 */ /* 0x000e620000000800 */
[----:B0-----:R-:W-:Y:S02]  /*0400*/  I2FP.F32.U32 R5, UR4 ;  /* 0x0000000400057c45 */ /* 0x001fe40008201000 */
[----:B--2---:R-:W-:-:S03]  /*0410*/  ISETP.NE.AND P0, PT, R8, RZ, PT ;  /* 0x000000ff0800720c */ /* 0x004fc60003f05270 */
[----:B------:R-:W-:Y:S01]  /*0420*/  FMUL R7, R5, UR5 ;  /* 0x0000000505077c20 */ /* 0x000fe20008400000 */
[----:B------:R-:W-:Y:S02]  /*0430*/  SHF.R.S32.HI R5, RZ, 0x1f, R0 ;  /* 0x0000001fff057819 */ /* 0x000fe40000011400 */
[----:B-----5:R-:W-:Y:S02]  /*0440*/  I2FP.F32.U32 R6, UR6 ;  /* 0x0000000600067c45 */ /* 0x020fe40008201000 */
[----:B------:R-:W-:Y:S01]  /*0450*/  LEA.HI R5, R5, R0, RZ, 0x7 ;  /* 0x0000000005057211 */ /* 0x000fe200078f38ff */
[----:B------:R-:W0:Y:S02]  /*0460*/  F2I.U32.TRUNC.NTZ R7, R7 ;  /* 0x0000000700077305 */ /* 0x000e24000020f000 */
[----:B0-----:R-:W-:-:S04]  /*0470*/  IMAD.MOV R10, RZ, RZ, -R7 ;  /* 0x000000ffff0a7224 */ /* 0x001fc800078e0a07 */
[----:B-1----:R-:W-:Y:S01]  /*0480*/  IMAD R13, R9, R10, UR4 ;  /* 0x00000004090d7e24 */ /* 0x002fe2000f8e020a */
[----:B------:R-:W-:Y:S02]  /*0490*/  ULDC UR4, c[0x0][0x150] ;  /* 0x0000540000047ab9 */ /* 0x000fe40000000800 */
[----:B------:R-:W-:Y:S01]  /*04a0*/  FMUL R10, R6, UR4 ;  /* 0x00000004060a7c20 */ /* 0x000fe20008400000 */
[----:B------:R-:W-:Y:S06]  /*04b0*/  @P0 BRA `(.L_x_178) ;  /* 0x0000000000480947 */ /* 0x000fec0003800000 */
[----:B------:R-:W0:Y:S01]  /*04c0*/  S2UR UR5, SR_CgaCtaId ;  /* 0x00000000000579c3 */ /* 0x000e220000008800 */
        /* <DEDUP_REMOVED lines=12> */
[----:B0-----:R0:W1:Y:S08]  /*0590*/  SYNCS.EXCH.64 URZ, [UR8+0x36850], UR4 ;  /* 0x03685004083f75b2 */ /* 0x0010700008000100 */
[----:B------:R0:W2:Y:S01]  /*05a0*/  SYNCS.EXCH.64 URZ, [UR8+0x36860], UR6 ;  /* 0x03686006083f75b2 */ /* 0x0000a20008000100 */
[----:B------:R0:W0:Y:S01]  /*05b0*/  SYNCS.EXCH.64 URZ, [UR8+0x36858], UR4 ;  /* 0x03685804083f75b2 */ /* 0x0000220008000100 */
[----:B------:R0:W0:Y:S01]  /*05c0*/  SYNCS.EXCH.64 URZ, [UR8+0x36868], UR6 ;  /* 0x03686806083f75b2 */ /* 0x0000220008000100 */
[----:B------:R-:W-:Y:S01]  /*05d0*/  NOP ;  /* 0x0000000000007918 */ /* 0x000fe20000000000 */
.L_x_178:
[----:B------:R-:W5:Y:S01]  /*05e0*/  SHFL.IDX PT, R9, R2, RZ, 0x1f ;  /* 0x00001fff02097589 */ /* 0x000f6200000e0000 */
[----:B------:R-:W-:Y:S01]  /*05f0*/  LOP3.LUT R5, R5, 0xffffff80, RZ, 0xc0, !PT ;  /* 0xffffff8005057812 */ /* 0x000fe200078ec0ff */
[----:B------:R-:W0:Y:S01]  /*0600*/  LDC R12, c[0x0][0x144] ;  /* 0x00005100ff0c7b82 */ /* 0x000e220000000800 */
[----:B------:R-:W0:Y:S01]  /*0610*/  F2I.U32.TRUNC.NTZ R10, R10 ;  /* 0x0000000a000a7305 */ /* 0x000e22000020f000 */
[----:B------:R-:W-:Y:S01]  /*0620*/  SHF.R.S32.HI R11, RZ, 0x1f, R8 ;  /* 0x0000001fff0b7819 */ /* 0x000fe20000011408 */
[----:B------:R-:W-:Y:S01]  /*0630*/  NOP ;  /* 0x0000000000007918 */ /* 0x000fe20000000000 */
[----:B------:R-:W-:-:S05]  /*0640*/  IMAD.IADD R5, R0, 0x1, -R5 ;  /* 0x0000000100057824 */ /* 0x000fca00078e0a05 */
[----:B------:R-:W-:-:S04]  /*0650*/  SHF.R.S32.HI R6, RZ, 0x1f, R5 ;  /* 0x0000001fff067819 */ /* 0x000fc80000011405 */
[----:B------:R-:W-:-:S04]  /*0660*/  LEA.HI R6, R6, R5, RZ, 0x3 ;  /* 0x0000000506067211 */ /* 0x000fc800078f18ff */
[--C-:B------:R-:W-:Y:S02]  /*0670*/  SHF.R.S32.HI R7, RZ, 0x3, R6.reuse ;  /* 0x00000003ff077819 */ /* 0x100fe40000011406 */
[----:B------:R-:W-:Y:S02]  /*0680*/  SHF.R.S32.HI R6, RZ, 0x1f, R6 ;  /* 0x0000001fff067819 */ /* 0x000fe40000011406 */
[----:B-----5:R-:W-:Y:S02]  /*0690*/  ISETP.NE.AND P0, PT, R9, RZ, PT ;  /* 0x000000ff0900720c */ /* 0x020fe40003f05270 */
[----:B------:R-:W-:Y:S02]  /*06a0*/  LEA.HI R6, R6, R7, RZ, 0x2 ;  /* 0x0000000706067211 */ /* 0x000fe400078f10ff */
[----:B------:R-:W-:Y:S02]  /*06b0*/  SHF.R.S32.HI R9, RZ, 0x1f, R4 ;  /* 0x0000001fff097819 */ /* 0x000fe40000011404 */
[----:B------:R-:W-:-:S02]  /*06c0*/  LOP3.LUT R6, R6, 0xfffffffc, RZ, 0xc0, !PT ;  /* 0xfffffffc06067812 */ /* 0x000fc400078ec0ff */
[----:B------:R-:W-:-:S05]  /*06d0*/  LEA.HI R9, R9, R4, RZ, 0x2 ;  /* 0x0000000409097211 */ /* 0x000fca00078f10ff */
[----:B------:R-:W-:Y:S05]  /*06e0*/  @P0 BRA `(.L_x_179) ;  /* 0x0000000000480947 */ /* 0x000fea0003800000 */
[----:B0-----:R-:W0:Y:S01]  /*06f0*/  S2UR UR5, SR_CgaCtaId ;  /* 0x00000000000579c3 */ /* 0x001e220000008800 */
[----:B------:R-:W-:Y:S01]  /*0700*/  UMOV UR4, 0x400 ;  /* 0x0000040000047882 */ /* 0x000fe20000000000 */
[----:B------:R-:W-:Y:S01]  /*0710*/  UMOV UR6, 0x1 ;  /* 0x0000000100067882 */ /* 0x000fe20000000000 */
[----:B------:R-:W-:Y:S01]  /*0720*/  UMOV UR9, 0x2 ;  /* 0x0000000200097882 */ /* 0x000fe20000000000 */
[----:B------:R-:W-:-:S04]  /*0730*/  UIADD3 UR6, -UR6, 0x100000, URZ ;  /* 0x0010000006067890 */ /* 0x000fc8000fffe13f */
[----:B------:R-:W-:Y:S02]  /*0740*/  USHF.L.U32 UR7, UR6, 0xb, URZ ;  /* 0x0000000b06077899 */ /* 0x000fe4000800063f */
[----:B------:R-:W-:Y:S01]  /*0750*/  USHF.L.U32 UR6, UR6, 0x1, URZ ;  /* 0x0000000106067899 */ /* 0x000fe2000800063f */
[----:B------:R-:W-:Y:S01]  /*0760*/  ELECT P0, URZ, PT ;  /* 0x00000000003f782f */ /* 0x000fe20003800000 */
[----:B0-----:R-:W-:Y:S02]  /*0770*/  ULEA UR8, UR5, UR4, 0x18 ;  /* 0x0000000405087291 */ /* 0x001fe4000f8ec03f */
[----:B------:R-:W-:-:S04]  /*0780*/  UIADD3 UR4, -UR9, 0x100000, URZ ;  /* 0x0010000009047890 */ /* 0x000fc8000fffe13f */
[----:B------:R-:W-:Y:S02]  /*0790*/  USHF.L.U32 UR5, UR4, 0xb, URZ ;  /* 0x0000000b04057899 */ /* 0x000fe4000800063f */
[----:B------:R-:W-:Y:S01]  /*07a0*/  USHF.L.U32 UR4, UR4, 0x1, URZ ;  /* 0x0000000104047899 */ /* 0x000fe2000800063f */
[----:B------:R-:W0:Y:S03]  /*07b0*/  FENCE.VIEW.ASYNC.S ;  /* 0x00000000000073c6 */ /* 0x000e260000000000 */
[----:B0-----:R0:W0:Y:S08]  /*07c0*/  SYNCS.EXCH.64 URZ, [UR8+0x36870], UR6 ;  /* 0x03687006083f75b2 */ /* 0x0010300008000100 */
[----:B------:R0:W0:Y:S01]  /*07d0*/  SYNCS.EXCH.64 URZ, [UR8+0x36880], UR4 ;  /* 0x03688004083f75b2 */ /* 0x0000220008000100 */
[----:B------:R0:W0:Y:S01]  /*07e0*/  SYNCS.EXCH.64 URZ, [UR8+0x36878], UR6 ;  /* 0x03687806083f75b2 */ /* 0x0000220008000100 */
[----:B------:R0:W0:Y:S01]  /*07f0*/  SYNCS.EXCH.64 URZ, [UR8+0x36888], UR4 ;  /* 0x03688804083f75b2 */ /* 0x0000220008000100 */
[----:B------:R-:W-:Y:S01]  /*0800*/  NOP ;  /* 0x0000000000007918 */ /* 0x000fe20000000000 */
.L_x_179:
[----:B------:R-:W5:Y:S01]  /*0810*/  SHFL.IDX PT, R14, R2, RZ, 0x1f ;  /* 0x00001fff020e7589 */ /* 0x000f6200000e0000 */
[----:B------:R-:W-:Y:S01]  /*0820*/  LEA.HI R11, R11, R8, RZ, 0x2 ;  /* 0x000000080b0b7211 */ /* 0x000fe200078f10ff */
[----:B0-----:R-:W0:Y:S01]  /*0830*/  S2UR UR4, SR_CTAID.X ;  /* 0x00000000000479c3 */ /* 0x001e220000002500 */
[----:B------:R-:W-:Y:S01]  /*0840*/  LOP3.LUT R9, R9, 0x3ffffffc, RZ, 0xc0, !PT ;  /* 0x3ffffffc09097812 */ /* 0x000fe200078ec0ff */
[----:B------:R-:W-:Y:S01]  /*0850*/  IMAD.IADD R6, R7, 0x1, -R6 ;  /* 0x0000000107067824 */ /* 0x000fe200078e0a06 */
[----:B------:R-:W-:Y:S01]  /*0860*/  LOP3.LUT R11, R11, 0x3ffffffc, RZ, 0xc0, !PT ;  /* 0x3ffffffc0b0b7812 */ /* 0x000fe200078ec0ff */
[----:B------:R-:W-:Y:S01]  /*0870*/  IMAD.MOV R7, RZ, RZ, -R10 ;  /* 0x000000ffff077224 */ /* 0x000fe200078e0a0a */
[----:B------:R-:W-:Y:S01]  /*0880*/  NOP ;  /* 0x0000000000007918 */ /* 0x000fe20000000000 */
[----:B------:R-:W-:Y:S02]  /*0890*/  IMAD.IADD R9, R4, 0x1, -R9 ;  /* 0x0000000104097824 */ /* 0x000fe400078e0a09 */
[----:B------:R-:W-:-:S02]  /*08a0*/  IMAD.IADD R11, R8, 0x1, -R11 ;  /* 0x00000001080b7824 */ /* 0x000fc400078e0a0b */
[----:B------:R-:W1:Y:S01]  /*08b0*/  LDC R8, c[0x0][0x140] ;  /* 0x00005000ff087b82 */ /* 0x000e620000000800 */
[--C-:B------:R-:W-:Y:S02]  /*08c0*/  IMAD R9, R9, 0x4, R6.reuse ;  /* 0x0000000409097824 */ /* 0x100fe400078e0206 */
[----:B------:R-:W-:-:S03]  /*08d0*/  IMAD R11, R11, 0x4, R6 ;  /* 0x000000040b0b7824 */ /* 0x000fc600078e0206 */
[----:B------:R-:W-:Y:S02]  /*08e0*/  LEA.HI R4, R9, R9, RZ, 0x1 ;  /* 0x0000000909047211 */ /* 0x000fe400078f08ff */
[----:B------:R-:W-:Y:S02]  /*08f0*/  LEA.HI R6, R11, R11, RZ, 0x1 ;  /* 0x0000000b0b067211 */ /* 0x000fe400078f08ff */
[----:B------:R-:W-:Y:S02]  /*0900*/  LOP3.LUT R4, R4, 0xfffffffe, RZ, 0xc0, !PT ;  /* 0xfffffffe04047812 */ /* 0x000fe400078ec0ff */
[----:B-----5:R-:W-:Y:S01]  /*0910*/  ISETP.NE.AND P0, PT, R14, RZ, PT ;  /* 0x000000ff0e00720c */ /* 0x020fe20003f05270 */
[----:B0-----:R-:W-:Y:S01]  /*0920*/  IMAD R7, R12, R7, UR4 ;  /* 0x000000040c077e24 */ /* 0x001fe2000f8e0207 */
[----:B------:R-:W-:Y:S01]  /*0930*/  LOP3.LUT R6, R6, 0xfffffffe, RZ, 0xc0, !PT ;  /* 0xfffffffe06067812 */ /* 0x000fe200078ec0ff */
[----:B------:R-:W-:-:S04]  /*0940*/  IMAD.IADD R4, R9, 0x1, -R4 ;  /* 0x0000000109047824 */ /* 0x000fc800078e0a04 */
[----:B------:R-:W-:Y:S01]  /*0950*/  IMAD.IADD R6, R11, 0x1, -R6 ;  /* 0x000000010b067824 */ /* 0x000fe200078e0a06 */
[----:B------:R-:W-:-:S05]  /*0960*/  ISETP.NE.AND P4, PT, R4, R7, PT ;  /* 0x000000070400720c */ /* 0x000fca0003f85270 */
[----:B------:R-:W-:Y:S08]  /*0970*/  @P0 BRA `(.L_x_180) ;  /* 0x0000000000480947 */ /* 0x000ff00003800000 */
        /* <DEDUP_REMOVED lines=18> */
.L_x_180:
[----:B------:R-:W5:Y:S01]  /*0aa0*/  SHFL.IDX PT, R10, R2, RZ, 0x1f ;  /* 0x00001fff020a7589 */ /* 0x000f6200000e0000 */
[----:B------:R-:W-:Y:S01]  /*0ab0*/  IMAD.SHL.U32 R22, R9, 0x4, RZ ;  /* 0x0000000409167824 */ /* 0x000fe200078e00ff */
[----:B------:R-:W-:Y:S01]  /*0ac0*/  ISETP.NE.AND P3, PT, R6, R7, PT ;  /* 0x000000070600720c */ /* 0x000fe20003f65270 */
[----:B------:R-:W-:Y:S01]  /*0ad0*/  IMAD.SHL.U32 R6, R11, 0x4, RZ ;  /* 0x000000040b067824 */ /* 0x000fe200078e00ff */
[----:B------:R-:W-:Y:S01]  /*0ae0*/  LOP3.LUT P0, RZ, R5, 0x7, RZ, 0xc0, !PT ;  /* 0x0000000705ff7812 */ /* 0x000fe2000780c0ff */
[----:B------:R-:W-:Y:S01]  /*0af0*/  IMAD.MOV.U32 R18, RZ, RZ, 0x1 ;  /* 0x00000001ff127424 */ /* 0x000fe200078e00ff */
[----:B------:R-:W-:Y:S01]  /*0b00*/  LOP3.LUT R22, R9, 0xc, R22, 0x78, !PT ;  /* 0x0000000c09167812 */ /* 0x000fe200078e7816 */
[----:B------:R-:W-:Y:S01]  /*0b10*/  IMAD.MOV.U32 R17, RZ, RZ, 0x1 ;  /* 0x00000001ff117424 */ /* 0x000fe200078e00ff */
[----:B------:R-:W-:Y:S01]  /*0b20*/  LOP3.LUT R19, R11, 0xc, R6, 0x78, !PT ;  /* 0x0000000c0b137812 */ /* 0x000fe200078e7806 */
[----:B------:R-:W-:Y:S01]  /*0b30*/  NOP ;  /* 0x0000000000007918 */ /* 0x000fe20000000000 */
[----:B------:R-:W-:-:S02]  /*0b40*/  @P4 LEA.HI R4, R22, R22, RZ, 0x1 ;  /* 0x0000001616044211 */ /* 0x000fc400078f08ff */
[----:B------:R-:W-:Y:S02]  /*0b50*/  ISETP.LT.U32.AND P6, PT, R22, 0x2, !P0 ;  /* 0x000000021600780c */ /* 0x000fe400047c1070 */
[----:B------:R-:W-:Y:S02]  /*0b60*/  @P4 SHF.R.S32.HI R4, RZ, 0x1, R4 ;  /* 0x00000001ff044819 */ /* 0x000fe40000011404 */
[----:B------:R-:W-:Y:S02]  /*0b70*/  @P3 LEA.HI R6, R19, R19, RZ, 0x1 ;  /* 0x0000001313063211 */ /* 0x000fe400078f08ff */
[----:B------:R-:W-:Y:S02]  /*0b80*/  @P4 ISETP.NE.AND P5, PT, R4, R13, PT ;  /* 0x0000000d0400420c */ /* 0x000fe40003fa5270 */
[----:B------:R-:W-:Y:S02]  /*0b90*/  @P3 SHF.R.S32.HI R6, RZ, 0x1, R6 ;  /* 0x00000001ff063819 */ /* 0x000fe40000011406 */
[----:B------:R-:W-:-:S02]  /*0ba0*/  @P4 SEL R18, RZ, 0x1, P5 ;  /* 0x00000001ff124807 */ /* 0x000fc40002800000 */
[----:B-----5:R-:W-:Y:S02]  /*0bb0*/  ISETP.NE.AND P5, PT, R10, RZ, PT ;  /* 0x000000ff0a00720c */ /* 0x020fe40003fa5270 */
[----:B------:R-:W-:Y:S02]  /*0bc0*/  ISETP.NE.AND P2, PT, R3, RZ, PT ;  /* 0x000000ff0300720c */ /* 0x000fe40003f45270 */
[----:B------:R-:W-:Y:S02]  /*0bd0*/  @P3 ISETP.NE.AND P4, PT, R6, R13, PT ;  /* 0x0000000d0600320c */ /* 0x000fe40003f85270 */
[----:B------:R-:W-:Y:S02]  /*0be0*/  SEL R3, RZ, 0x1, !P6 ;  /* 0x00000001ff037807 */ /* 0x000fe40007000000 */
[----:B------:R-:W-:Y:S02]  /*0bf0*/  ISETP.LT.U32.AND P0, PT, R19, 0x2, !P0 ;  /* 0x000000021300780c */ /* 0x000fe40004701070 */
[----:B-1----:R-:W-:-:S02]  /*0c00*/  ISETP.EQ.U32.AND P1, PT, R8, 0x1, PT ;  /* 0x000000010800780c */ /* 0x002fc40003f22070 */
[----:B------:R-:W-:Y:S02]  /*0c10*/  LOP3.LUT R18, R18, R3, RZ, 0xc0, !PT ;  /* 0x0000000312127212 */ /* 0x000fe400078ec0ff */
[----:B------:R-:W-:Y:S02]  /*0c20*/  SEL R4, RZ, 0x1, !P0 ;  /* 0x00000001ff047807 */ /* 0x000fe40004000000 */
[----:B------:R-:W-:Y:S01]  /*0c30*/  @P3 SEL R17, RZ, 0x1, P4 ;  /* 0x00000001ff113807 */ /* 0x000fe20002000000 */
[----:B------:R-:W-:Y:S06]  /*0c40*/  @P5 BRA `(.L_x_181) ;  /* 0x0000000000485947 */ /* 0x000fec0003800000 */
        /* <DEDUP_REMOVED lines=16> */
[----:B------:R1:W0:Y:S02]  /*0d50*/  SYNCS.EXCH.64 URZ, [UR8+0x368c8], UR6 ;  /* 0x0368c806083f75b2 */ /* 0x0002240008000100 */
[----:B-1----:R-:W-:Y:S01]  /*0d60*/  NOP ;  /* 0x0000000000007918 */ /* 0x002fe20000000000 */
.L_x_181:
[----:B------:R-:W-:Y:S01]  /*0d70*/  LOP3.LUT R17, R17, R4, RZ, 0xc0, !PT ;  /* 0x0000000411117212 */ /* 0x000fe200078ec0ff */
[----:B------:R-:W-:Y:S01]  /*0d80*/  NOP ;  /* 0x0000000000007918 */ /* 0x000fe20000000000 */
[----:B------:R-:W-:Y:S05]  /*0d90*/  @!P1 BRA `(.L_x_182) ;  /* 0x0000000000089947 */ /* 0x000fea0003800000 */
[----:B0-234-:R-:W-:Y:S01]  /*0da0*/  UCGABAR_ARV ;  /* 0x00000000000079c7 */ /* 0x01dfe20008000000 */
[----:B------:R-:W-:Y:S05]  /*0db0*/  BRA `(.L_x_183) ;  /* 0x0000000000047947 */ /* 0x000fea0003800000 */
.L_x_182:
[----:B0-234-:R-:W-:Y:S01]  /*0dc0*/  NOP ;  /* 0x0000000000007918 */ /* 0x01dfe20000000000 */
.L_x_183:
[----:B------:R-:W-:Y:S05]  /*0dd0*/  @!P1 BRA `(.L_x_184) ;  /* 0x00000000000c9947 */ /* 0x000fea0003800000 */
[----:B------:R-:W-:Y:S01]  /*0de0*/  UCGABAR_WAIT ;  /* 0x0000000000007dc7 */ /* 0x000fe20008000000 */
[----:B------:R-:W-:Y:S01]  /*0df0*/  CCTL.IVALL ;  /* 0x00000000ff00798f */ /* 0x000fe20002000000 */
[----:B------:R-:W-:Y:S05]  /*0e00*/  BRA `(.L_x_185) ;  /* 0x0000000000047947 */ /* 0x000fea0003800000 */
.L_x_184:
[----:B------:R-:W-:Y:S06]  /*0e10*/  BAR.SYNC.DEFER_BLOCKING 0x0 ;  /* 0x0000000000007b1d */ /* 0x000fec0000010000 */
.L_x_185:
[----:B------:R-:W-:Y:S01]  /*0e20*/  IMAD.MOV.U32 R3, RZ, RZ, 0x1 ;  /* 0x00000001ff037424 */ /* 0x000fe200078e00ff */
[----:B------:R-:W-:-:S04]  /*0e30*/  ULDC.64 UR60, c[0x0][0x208] ;  /* 0x00008200003c7ab9 */ /* 0x000fc80000000a00 */
[----:B------:R-:W-:-:S05]  /*0e40*/  SEL R3, R3, 0x2, !P2 ;  /* 0x0000000203037807 */ /* 0x000fca0005000000 */
[----:B------:R0:W-:Y:S01]  /*0e50*/  STL [R1+0x2c], R3 ;  /* 0x00002c0301007387 */ /* 0x0001e20000100800 */
[----:B------:R-:W-:Y:S05]  /*0e60*/  @!P2 BRA `(.L_x_186) ;  /* 0x000000b800d4a947 */ /* 0x000fea0003800000 */
.L_x_187:
        /* <DEDUP_REMOVED lines=26> */
[----:B------:R-:W-:Y:S01]  /*1010*/  SHF.R.S32.HI R7, RZ, 0x1f, R210 ;  /* 0x0000001fff077819 */ /* 0x000fe200000114d2 */
[----:B------:R-:W-:Y:S01]  /*1020*/  IMAD.IADD R13, R0, 0x1, -R13 ;  /* 0x00000001000d7824 */ /* 0x000fe200078e0a0d */
        /* <DEDUP_REMOVED lines=9> */
[----:B------:R-:W-:Y:S01]  /*10c0*/  IMAD.IADD R206, R0, 0x1, -R15 ;  /* 0x0000000100ce7824 */ /* 0x000fe200078e0a0f */
[----:B------:R-:W-:Y:S02]  /*10d0*/  LOP3.LUT R11, R11, 0xfffffff8, RZ, 0xc0, !PT ;  /* 0xfffffff80b0b7812 */ /* 0x000fe400078ec0ff */
[----:B------:R-:W-:Y:S01]  /*10e0*/  LEA.HI R5, R5, R214, RZ, 0x1 ;  /* 0x000000d605057211 */ /* 0x000fe200078f08ff */
[----:B------:R-:W-:Y:S01]  /*10f0*/  IMAD.SHL.U32 R23, R206, 0x8, RZ ;  /* 0x00000008ce177824 */ /* 0x000fe200078e00ff */
[----:B------:R-:W-:Y:S01]  /*1100*/  LEA.HI R7, R7, R210, RZ, 0x5 ;  /* 0x000000d207077211 */ /* 0x000fe200078f28ff */
[----:B------:R-:W-:Y:S01]  /*1110*/  IMAD.IADD R8, R8, 0x1, -R11 ;  /* 0x0000000108087824 */ /* 0x000fe200078e0a0b */
[----:B------:R-:W-:Y:S01]  /*1120*/  LOP3.LUT R6, R6, 0xfffffc00, RZ, 0xc0, !PT ;  /* 0xfffffc0006067812 */ /* 0x000fe200078ec0ff */
[C---:B------:R-:W-:Y:S01]  /*1130*/  VIADD R205, R23.reuse, 0x40 ;  /* 0x0000004017cd7836 */ /* 0x040fe20000000000 */
[----:B------:R-:W-:Y:S01]  /*1140*/  LEA.HI R4, R4, R9, RZ, 0x1 ;  /* 0x0000000904047211 */ /* 0x000fe200078f08ff */
[----:B------:R-:W-:Y:S01]  /*1150*/  VIADD R204, R23, 0x80 ;  /* 0x0000008017cc7836 */ /* 0x000fe20000000000 */
[----:B------:R-:W-:Y:S01]  /*1160*/  LEA.HI R0, R13, R13, RZ, 0x1 ;  /* 0x0000000d0d007211 */ /* 0x000fe200078f08ff */
[----:B------:R-:W-:Y:S01]  /*1170*/  IMAD R217, R3, 0x40, R6 ;  /* 0x0000004003d97824 */ /* 0x000fe200078e0206 */
[----:B------:R-:W-:-:S02]  /*1180*/  LOP3.LUT R5, R5, 0x3fffffe, RZ, 0xc0, !PT ;  /* 0x03fffffe05057812 */ /* 0x000fc400078ec0ff */
[----:B------:R-:W-:Y:S02]  /*1190*/  SHF.R.S32.HI R7, RZ, 0x5, R7 ;  /* 0x00000005ff077819 */ /* 0x000fe40000011407 */
[----:B------:R-:W-:Y:S01]  /*11a0*/  LOP3.LUT R4, R4, 0x1ffffffe, RZ, 0xc0, !PT ;  /* 0x1ffffffe04047812 */ /* 0x000fe200078ec0ff */
[----:B------:R-:W-:Y:S01]  /*11b0*/  IMAD.IADD R5, R214, 0x1, -R5 ;  /* 0x00000001d6057824 */ /* 0x000fe200078e0a05 */
[----:B------:R-:W-:Y:S01]  /*11c0*/  LOP3.LUT R3, R2, 0x7ffffffc, RZ, 0xc0, !PT ;  /* 0x7ffffffc02037812 */ /* 0x000fe200078ec0ff */
[----:B------:R-:W-:Y:S01]  /*11d0*/  IMAD R8, R7, 0x10, R8 ;  /* 0x0000001007087824 */ /* 0x000fe200078e0208 */
[----:B------:R-:W-:Y:S01]  /*11e0*/  LOP3.LUT R0, R0, 0x1ffffffe, RZ, 0xc0, !PT ;  /* 0x1ffffffe00007812 */ /* 0x000fe200078ec0ff */
[----:B------:R-:W-:Y:S01]  /*11f0*/  IMAD.IADD R4, R9, 0x1, -R4 ;  /* 0x0000000109047824 */ /* 0x000fe200078e0a04 */
[----:B------:R-:W-:Y:S01]  /*1200*/  SHF.R.S32.HI R209, RZ, 0x3, R209 ;  /* 0x00000003ffd17819 */ /* 0x000fe200000114d1 */
[----:B------:R-:W-:Y:S01]  /*1210*/  IMAD.IADD R3, R210, 0x1, -R3 ;  /* 0x00000001d2037824 */ /* 0x000fe200078e0a03 */
[----:B------:R-:W-:Y:S01]  /*1220*/  SHF.R.S32.HI R220, RZ, 0x1f, R205 ;  /* 0x0000001fffdc7819 */ /* 0x000fe200000114cd */
[----:B------:R-:W-:Y:S01]  /*1230*/  IMAD.IADD R0, R13, 0x1, -R0 ;  /* 0x000000010d007824 */ /* 0x000fe200078e0a00 */
[----:B------:R-:W-:Y:S01]  /*1240*/  SHF.R.S32.HI R219, RZ, 0x1f, R204 ;  /* 0x0000001fffdb7819 */ /* 0x000fe200000114cc */
[----:B------:R-:W-:-:S02]  /*1250*/  IMAD R215, R5, 0x40, R8 ;  /* 0x0000004005d77824 */ /* 0x000fc400078e0208 */
[----:B------:R-:W-:Y:S02]  /*1260*/  IMAD R217, R4, 0x8, R217 ;  /* 0x0000000804d97824 */ /* 0x000fe400078e02d9 */
[----:B------:R-:W-:Y:S02]  /*1270*/  IMAD R218, R3, R218, 0x70 ;  /* 0x0000007003da7424 */ /* 0x000fe400078e02da */
[----:B------:R-:W-:Y:S01]  /*1280*/  IMAD R216, R0, 0x8, R215 ;  /* 0x0000000800d87824 */ /* 0x000fe200078e02d7 */
[----:B--2---:R-:W-:-:S07]  /*1290*/  LOP3.LUT R16, R10, 0x1, RZ, 0xfc, !PT ;  /* 0x000000010a107812 */ /* 0x004fce00078efcff */
.L_x_220:
[----:B------:R-:W0:Y:S01]  /*12a0*/  SHFL.IDX PT, R0, R214, RZ, 0x1f ;  /* 0x00001fffd6007589 */ /* 0x000e2200000e0000 */
[----:B------:R-:W1:Y:S01]  /*12b0*/  S2UR UR4, SR_CgaCtaId ;  /* 0x00000000000479c3 */ /* 0x000e620000008800 */
        /* <DEDUP_REMOVED lines=37> */
[----:B------:R-:W-:Y:S01]  /*1510*/  IMAD.U32 R212, RZ, RZ, UR6 ;  /* 0x00000006ffd47e24 */ /* 0x000fe2000f8e00ff */
[----:B------:R-:W-:Y:S01]  /*1520*/  LEA.HI.SX32 R120, R2, R3, 0x1a ;  /* 0x0000000302787211 */ /* 0x000fe200078fd2ff */
[----:B------:R-:W-:Y:S01]  /*1530*/  IMAD.U32 R211, RZ, RZ, UR4 ;  /* 0x00000004ffd37e24 */ /* 0x000fe2000f8e00ff */
[----:B------:R-:W-:-:S04]  /*1540*/  USHF.R.U32.HI UR8, URZ, 0x4, UR8 ;  /* 0x000000043f087899 */ /* 0x000fc80008011608 */
[----:B------:R-:W-:Y:S01]  /*1550*/  ULOP3.LUT UR38, UR8, 0x3fff, URZ, 0xc0, !UPT ;  /* 0x00003fff08267892 */ /* 0x000fe2000f8ec03f */
[----:B---3--:R-:W-:Y:S11]  /*1560*/  @!P0 BRA `(.L_x_188) ;  /* 0x0000000000408947 */ /* 0x008ff60003800000 */
[----:B------:R-:W-:Y:S01]  /*1570*/  MOV R0, 0x0 ;  /* 0x0000000000007802 */ /* 0x000fe20000000f00 */
[----:B------:R-:W-:Y:S01]  /*1580*/  ULDC.64 UR4, c[0x4][0xa8] ;  /* 0x01002a0000047ab9 */ /* 0x000fe20000000a00 */
[----:B------:R-:W-:Y:S01]  /*1590*/  ULDC.64 UR6, c[0x4][0x28] ;  /* 0x01000a0000067ab9 */ /* 0x000fe20000000a00 */
[----:B------:R-:W-:Y:S01]  /*15a0*/  IMAD.U32 R4, RZ, RZ, UR4 ;  /* 0x00000004ff047e24 */ /* 0x000fe2000f8e00ff */
[----:B------:R0:W1:Y:S01]  /*15b0*/  LDC.64 R2, c[0x4][R0] ;  /* 0x0100000000027b82 */ /* 0x0000620000000a00 */
[----:B------:R-:W-:Y:S01]  /*15c0*/  IMAD.U32 R5, RZ, RZ, UR5 ;  /* 0x00000005ff057e24 */ /* 0x000fe2000f8e00ff */
[----:B------:R-:W-:Y:S01]  /*15d0*/  ULDC.64 UR4, c[0x4][0xb0] ;  /* 0x01002c0000047ab9 */ /* 0x000fe20000000a00 */
        /* <DEDUP_REMOVED lines=9> */
.L_x_188:
[----:B------:R-:W-:Y:S02]  /*1670*/  LOP3.LUT R0, R208, 0x1, RZ, 0xc0, !PT ;  /* 0x00000001d0007812 */ /* 0x000fe400078ec0ff */
[----:B------:R-:W-:Y:S02]  /*1680*/  ISETP.NE.AND P0, PT, R16, 0x3, PT ;  /* 0x000000031000780c */ /* 0x000fe40003f05270 */
[----:B------:R-:W-:-:S04]  /*1690*/  SHF.L.U32 R0, R0, 0x1f, RZ ;  /* 0x0000001f00007819 */ /* 0x000fc800000006ff */
[----:B------:R-:W0:Y:S02]  /*16a0*/  SYNCS.PHASECHK.TRANS64.TRYWAIT P1, [UR37+0x36800], R0 ;  /* 0x03680000ff0075a7 */ /* 0x000e240008020165 */
[----:B0-----:R-:W-:Y:S05]  /*16b0*/  @!P1 BRA `(.L_x_189) ;  /* 0x000000fc00e89947 */ /* 0x001fea0003800000 */
.L_x_322:
[----:B------:R-:W-:Y:S05]  /*16c0*/  @!P0 BRA `(.L_x_190) ;  /* 0x0000000000048947 */ /* 0x000fea0003800000 */
[----:B------:R-:W-:Y:S01]  /*16d0*/  BPT.TRAP 0x1 ;  /* 0x000000040000795c */ /* 0x000fe20000300000 */
.L_x_190:
[----:B0-----:R-:W-:Y:S02]  /*16e0*/  IMAD.U32 R0, RZ, RZ, UR36 ;  /* 0x00000024ff007e24 */ /* 0x001fe4000f8e00ff */
[----:B------:R-:W-:-:S03]  /*16f0*/  IMAD.U32 R3, RZ, RZ, UR39 ;  /* 0x00000027ff037e24 */ /* 0x000fc6000f8e00ff */
[----:B------:R-:W-:Y:S02]  /*1700*/  LEA R0, R0, UR37, 0x3 ;  /* 0x0000002500007c11 */ /* 0x000fe4000f8e18ff */
[----:B------:R-:W-:-:S04]  /*1710*/  SHF.L.U32 R3, R3, 0x1f, RZ ;  /* 0x0000001f03037819 */ /* 0x000fc800000006ff */
[----:B------:R0:W1:Y:S01]  /*1720*/  SYNCS.PHASECHK.TRANS64.TRYWAIT P1, [R0+URZ+0x36830], R3 ;  /* 0x03683003000075a7 */ /* 0x000062000802017f */
[----:B------:R-:W-:Y:S05]  /*1730*/  @!P0 BRA `(.L_x_191) ;  /* 0x0000000000048947 */ /* 0x000fea0003800000 */
[----:B------:R-:W-:Y:S01]  /*1740*/  BPT.TRAP 0x1 ;  /* 0x000000040000795c */ /* 0x000fe20000300000 */
.L_x_191:
[----:B-1----:R-:W-:Y:S05]  /*1750*/  @P1 BRA `(.L_x_192) ;  /* 0x0000000000081947 */ /* 0x002fea0003800000 */
[----:B------:R-:W1:Y:S02]  /*1760*/  SYNCS.PHASECHK.TRANS64.TRYWAIT P1, [R0+URZ+0x36830], R3 ;  /* 0x03683003000075a7 */ /* 0x000e64000802017f */
[----:B-1----:R-:W-:Y:S05]  /*1770*/  @!P1 BRA `(.L_x_193) ;  /* 0x000000fc00d09947 */ /* 0x002fea0003800000 */
.L_x_192:
        /* <DEDUP_REMOVED lines=14> */
[----:B01----:R-:W-:Y:S01]  /*1860*/  MOV R3, UR56 ;  /* 0x0000003800037c02 */ /* 0x003fe20008000f00 */
[----:B------:R-:W-:Y:S01]  /*1870*/  UMOV UR8, UR56 ;  /* 0x0000003800087c82 */ /* 0x000fe20008000000 */
[----:B------:R-:W-:Y:S01]  /*1880*/  UMOV UR11, 0x40000040 ;  /* 0x40000040000b7882 */ /* 0x000fe20000000000 */
[----:B------:R-:W-:Y:S01]  /*1890*/  UIMAD UR6, UR36, 0xa80, UR5 ;  /* 0x00000a80240678a4 */ /* 0x000fe2000f8e0205 */
[----:B------:R-:W-:Y:S01]  /*18a0*/  UMOV UR12, UR56 ;  /* 0x00000038000c7c82 */ /* 0x000fe20008000000 */
[----:B------:R-:W-:-:S02]  /*18b0*/  UMOV UR13, UR57 ;  /* 0x00000039000d7c82 */ /* 0x000fc40008000000 */
[----:B------:R-:W-:Y:S01]  /*18c0*/  UIADD3 UR10, UR6, 0x80, URZ ;  /* 0x00000080060a7890 */ /* 0x000fe2000fffe03f */
[----:B------:R-:W-:Y:S01]  /*18d0*/  IMAD.U32 R4, RZ, RZ, UR5 ;  /* 0x00000005ff047e24 */ /* 0x000fe2000f8e00ff */
[----:B------:R-:W-:Y:S02]  /*18e0*/  UIADD3 UR14, UR6, 0x100, URZ ;  /* 0x00000100060e7890 */ /* 0x000fe4000fffe03f */
[----:B------:R-:W-:Y:S01]  /*18f0*/  UMOV UR58, UR6 ;  /* 0x00000006003a7c82 */ /* 0x000fe20008000000 */
[----:B------:R-:W-:Y:S01]  /*1900*/  UMOV UR15, 0x40000040 ;  /* 0x40000040000f7882 */ /* 0x000fe20000000000 */
[----:B------:R-:W-:Y:S01]  /*1910*/  HGMMA.64x16x16.F32 R72, gdesc[UR56], RZ, !UPT, gsb0 ;  /* 0x00200000384879f0 */ /* 0x000fe2000c0008ff */
[----:B------:R-:W-:Y:S01]  /*1920*/  UIADD3 UR18, UR6, 0x180, URZ ;  /* 0x0000018006127890 */ /* 0x000fe2000fffe03f */
[----:B------:R-:W-:Y:S01]  /*1930*/  UMOV UR16, UR56 ;  /* 0x0000003800107c82 */ /* 0x000fe20008000000 */
[----:B------:R-:W-:Y:S01]  /*1940*/  UMOV UR17, UR57 ;  /* 0x0000003900117c82 */ /* 0x000fe20008000000 */
[----:B------:R-:W-:Y:S01]  /*1950*/  UMOV UR19, 0x40000040 ;  /* 0x4000004000137882 */ /* 0x000fe20000000000 */
[----:B------:R-:W-:Y:S01]  /*1960*/  UIADD3 UR22, UR6, 0x200, URZ ;  /* 0x0000020006167890 */ /* 0x000fe2000fffe03f */
[----:B------:R-:W-:Y:S01]  /*1970*/  UMOV UR20, UR56 ;  /* 0x0000003800147c82 */ /* 0x000fe20008000000 */
[----:B------:R-:W-:Y:S01]  /*1980*/  UMOV UR21, UR57 ;  /* 0x0000003900157c82 */ /* 0x000fe20008000000 */
[----:B------:R-:W-:Y:S01]  /*1990*/  UMOV UR23, 0x40000040 ;  /* 0x4000004000177882 */ /* 0x000fe20000000000 */
[----:B------:R-:W-:Y:S01]  /*19a0*/  UIADD3 UR58, UR6, 0x280, URZ ;  /* 0x00000280063a7890 */ /* 0x000fe2000fffe03f */
[----:B------:R-:W-:Y:S01]  /*19b0*/  UMOV UR59, 0x40000040 ;  /* 0x40000040003b7882 */ /* 0x000fe20000000000 */
[----:B------:R-:W-:-:S02]  /*19c0*/  UIADD3 UR5, UR6, 0x300, URZ ;  /* 0x0000030006057890 */ /* 0x000fc4000fffe03f */
[----:B------:R-:W-:Y:S01]  /*19d0*/  UIADD3 UR26, UR6, 0x204, URZ ;  /* 0x00000204061a7890 */ /* 0x000fe2000fffe03f */
[----:B------:R-:W-:Y:S01]  /*19e0*/  UMOV UR27, 0x40000040 ;  /* 0x40000040001b7882 */ /* 0x000fe20000000000 */
        /* <DEDUP_REMOVED lines=12> */
[----:B------:R-:W-:Y:S01]  /*1ab0*/  UMOV UR39, 0x40000040 ;  /* 0x4000004000277882 */ /* 0x000fe20000000000 */
[----:B------:R-:W-:Y:S01]  /*1ac0*/  UIADD3 UR7, UR6, 0x802, URZ ;  /* 0x0000080206077890 */ /* 0x000fe2000fffe03f */
[----:B------:R-:W-:-:S02]  /*1ad0*/  WARPGROUP.DEPBAR.LE gsb0, 0x0 ;  /* 0x00008000000079c5 */ /* 0x000fc40000010000 */
[----:B------:R-:W-:-:S06]  /*1ae0*/  WARPGROUP.ARRIVE ;  /* 0x00000000000079c5 */ /* 0x000fcc0000000000 */
[----:B------:R-:W-:Y:S01]  /*1af0*/  HGMMA.64x16x16.F32 R64, gdesc[UR8], RZ, !UPT, gsb0 ;  /* 0x00200000084079f0 */ /* 0x000fe2000c0008ff */
[----:B------:R-:W-:Y:S02]  /*1b00*/  UIADD3 UR8, UR4, 0x2, URZ ;  /* 0x0000000204087890 */ /* 0x000fe4000fffe03f */
[----:B------:R-:W-:Y:S01]  /*1b10*/  UIADD3 UR10, UR6, 0x2, URZ ;  /* 0x00000002060a7890 */ /* 0x000fe2000fffe03f */
[----:B------:R-:W-:Y:S01]  /*1b20*/  UMOV UR9, 0x40000040 ;  /* 0x4000004000097882 */ /* 0x000fe20000000000 */
        /* <DEDUP_REMOVED lines=31> */
[----:B------:R-:W-:Y:S02]  /*1d20*/  UMOV UR59, 0x40000040 ;  /* 0x40000040003b7882 */ /* 0x000fe40000000000 */
        /* <DEDUP_REMOVED lines=14> */
[----:B------:R-:W-:Y:S02]  /*1e10*/  UIADD3 UR12, UR4, 0x4, URZ ;  /* 0x00000004040c7890 */ /* 0x000fe4000fffe03f */
[----:B------:R-:W-:Y:S01]  /*1e20*/  UIADD3 UR14, UR6, 0x4, URZ ;  /* 0x00000004060e7890 */ /* 0x000fe2000fffe03f */
[----:B------:R-:W-:Y:S01]  /*1e30*/  UMOV UR13, 0x40000040 ;  /* 0x40000040000d7882 */ /* 0x000fe20000000000 */
[----:B------:R-:W-:Y:S01]  /*1e40*/  UMOV UR15, 0x40000040 ;  /* 0x40000040000f7882 */ /* 0x000fe20000000000 */
[----:B------:R-:W-:Y:S02]  /*1e50*/  UMOV UR25, UR13 ;  /* 0x0000000d00197c82 */ /* 0x000fe40008000000 */
[----:B------:R-:W-:Y:S01]  /*1e60*/  UMOV UR24, UR12 ;  /* 0x0000000c00187c82 */ /* 0x000fe20008000000 */
        /* <DEDUP_REMOVED lines=355> */
[----:B------:R-:W-:Y:S01]  /*34a0*/  UMOV UR36, UR48 ;  /* 0x0000003000247c82 */ /* 0x000fe20008000000 */
[----:B------:R-:W-:Y:S01]  /*34b0*/  UMOV UR37, UR49 ;  /* 0x0000003100257c82 */ /* 0x000fe20008000000 */
        /* <DEDUP_REMOVED lines=49> */
[----:B------:R-:W-:Y:S01]  /*37d0*/  UMOV UR4, UR52 ;  /* 0x0000003400047c82 */ /* 0x000fe20008000000 */
[----:B------:R-:W-:Y:S01]  /*37e0*/  UMOV UR5, UR53 ;  /* 0x0000003500057c82 */ /* 0x000fe20008000000 */
[----:B------:R-:W-:-:S02]  /*37f0*/  WARPGROUP.DEPBAR.LE gsb0, 0x0 ;  /* 0x00008000000079c5 */ /* 0x000fc40000010000 */
[----:B------:R-:W-:-:S06]  /*3800*/  WARPGROUP.ARRIVE ;  /* 0x00000000000079c5 */ /* 0x000fcc0000000000 */
[----:B------:R-:W-:Y:S01]  /*3810*/  HGMMA.64x16x16.F32 R32, gdesc[UR48], R32, gsb0 ;  /* 0x00200000302079f0 */ /* 0x000fe20008000820 */
[----:B------:R-:W-:Y:S01]  /*3820*/  UMOV UR50, UR7 ;  /* 0x0000000700327c82 */ /* 0x000fe20008000000 */
[----:B------:R-:W-:Y:S01]  /*3830*/  UMOV UR51, 0x40000040 ;  /* 0x4000004000337882 */ /* 0x000fe20000000000 */
[----:B------:R-:W-:-:S07]  /*3840*/  UIADD3 UR7, UR6, 0x786, URZ ;  /* 0x0000078606077890 */ /* 0x000fce000fffe03f */
        /* <DEDUP_REMOVED lines=9> */
[----:B------:R-:W-:Y:S02]  /*38e0*/  UMOV UR55, 0x40000040 ;  /* 0x4000004000377882 */ /* 0x000fe40000000000 */
[----:B------:R-:W-:Y:S01]  /*38f0*/  UMOV UR6, UR11 ;  /* 0x0000000b00067c82 */ /* 0x000fe20008000000 */
        /* <DEDUP_REMOVED lines=12> */
[----:B------:R-:W-:Y:S03]  /*39c0*/  HGMMA.64x16x16.F32 R48, gdesc[UR52], R48, gsb0 ;  /* 0x00200000343079f0 */ /* 0x000fe60008000830 */
[----:B------:R-:W-:Y:S02]  /*39d0*/  WARPGROUP.DEPBAR.LE gsb0, 0x0 ;  /* 0x00008000000079c5 */ /* 0x000fe40000010000 */
[----:B------:R-:W-:-:S06]  /*39e0*/  WARPGROUP.ARRIVE ;  /* 0x00000000000079c5 */ /* 0x000fcc0000000000 */
[----:B------:R-:W-:Y:S01]  /*39f0*/  HGMMA.64x16x16.F32 R40, gdesc[UR4], R40, gsb0 ;  /* 0x00200000042879f0 */ /* 0x000fe20008000828 */
[----:B------:R-:W-:Y:S01]  /*3a00*/  UMOV UR4, UR52 ;  /* 0x0000003400047c82 */ /* 0x000fe20008000000 */
[----:B------:R-:W-:Y:S01]  /*3a10*/  UMOV UR5, UR53 ;  /* 0x0000003500057c82 */ /* 0x000fe20008000000 */
[----:B------:R-:W-:Y:S01]  /*3a20*/  UMOV UR6, UR10 ;  /* 0x0000000a00067c82 */ /* 0x000fe20008000000 */
[----:B------:R-:W-:Y:S01]  /*3a30*/  UMOV UR7, 0x40000040 ;  /* 0x4000004000077882 */ /* 0x000fe20000000000 */
        /* <DEDUP_REMOVED lines=13> */
.L_x_194:
[----:B------:R-:W-:Y:S01]  /*3b10*/  ULDC UR4, c[0x0][0x9d8] ;  /* 0x0002760000047ab9 */ /* 0x000fe20000000800 */
[----:B------:R-:W-:Y:S01]  /*3b20*/  IADD3 R21, R218, R81, RZ ;  /* 0x00000051da157210 */ /* 0x000fe20007ffe0ff */
[----:B------:R-:W-:Y:S01]  /*3b30*/  FMUL.FTZ R72, R72, UR4 ;  /* 0x0000000448487c20 */ /* 0x000fe20008410000 */
[----:B------:R-:W-:Y:S01]  /*3b40*/  FMUL.FTZ R73, R73, UR4 ;  /* 0x0000000449497c20 */ /* 0x000fe20008410000 */
[----:B------:R-:W-:Y:S01]  /*3b50*/  FMUL.FTZ R76, R76, UR4 ;  /* 0x000000044c4c7c20 */ /* 0x000fe20008410000 */
[----:B------:R-:W-:Y:S01]  /*3b60*/  FMUL.FTZ R77, R77, UR4 ;  /* 0x000000044d4d7c20 */ /* 0x000fe20008410000 */
        /* <DEDUP_REMOVED lines=11> */
[----:B------:R-:W-:Y:S01]  /*3c20*/  FMUL.FTZ R56, R56, UR4 ;  /* 0x0000000438387c20 */ /* 0x000fe20008410000 */
[----:B------:R-:W-:Y:S01]  /*3c30*/  FMUL.FTZ R79, R79, UR4 ;  /* 0x000000044f4f7c20 */ /* 0x000fe20008410000 */
[----:B------:R-:W-:Y:S01]  /*3c40*/  FMUL.FTZ R57, R57, UR4 ;  /* 0x0000000439397c20 */ /* 0x000fe20008410000 */
[----:B------:R-:W-:Y:S01]  /*3c50*/  FMUL.FTZ R60, R60, UR4 ;  /* 0x000000043c3c7c20 */ /* 0x000fe20008410000 */
[----:B------:R-:W-:Y:S01]  /*3c60*/  FMUL.FTZ R70, R70, UR4 ;  /* 0x0000000446467c20 */ /* 0x000fe20008410000 */
[----:B------:R-:W-:Y:S01]  /*3c70*/  FMUL.FTZ R61, R61, UR4 ;  /* 0x000000043d3d7c20 */ /* 0x000fe20008410000 */
[----:B------:R-:W-:Y:S01]  /*3c80*/  FMUL.FTZ R71, R71, UR4 ;  /* 0x0000000447477c20 */ /* 0x000fe20008410000 */
[----:B------:R-:W2:Y:S01]  /*3c90*/  MUFU.TANH R76, R76 ;  /* 0x0000004c004c7308 */ /* 0x000ea20000002400 */
[----:B------:R-:W-:Y:S01]  /*3ca0*/  FMUL.FTZ R48, R48, UR4 ;  /* 0x0000000430307c20 */ /* 0x000fe20008410000 */
[----:B------:R-:W-:Y:S01]  /*3cb0*/  FMUL.FTZ R58, R58, UR4 ;  /* 0x000000043a3a7c20 */ /* 0x000fe20008410000 */
[----:B------:R-:W-:Y:S01]  /*3cc0*/  FMUL.FTZ R49, R49, UR4 ;  /* 0x0000000431317c20 */ /* 0x000fe20008410000 */
[----:B------:R-:W-:Y:S01]  /*3cd0*/  FMUL.FTZ R59, R59, UR4 ;  /* 0x000000043b3b7c20 */ /* 0x000fe20008410000 */
[----:B------:R-:W-:Y:S01]  /*3ce0*/  FMUL.FTZ R52, R52, UR4 ;  /* 0x0000000434347c20 */ /* 0x000fe20008410000 */
[----:B------:R-:W-:Y:S01]  /*3cf0*/  FMUL.FTZ R62, R62, UR4 ;  /* 0x000000043e3e7c20 */ /* 0x000fe20008410000 */
[----:B------:R-:W-:Y:S01]  /*3d00*/  FMUL.FTZ R53, R53, UR4 ;  /* 0x0000000435357c20 */ /* 0x000fe20008410000 */
[----:B------:R3:W-:Y:S01]  /*3d10*/  MUFU.TANH R14, R66 ;  /* 0x00000042000e7308 */ /* 0x0007e20000002400 */
[----:B------:R-:W-:Y:S01]  /*3d20*/  FMUL.FTZ R24, R24, UR4 ;  /* 0x0000000418187c20 */ /* 0x000fe20008410000 */
[----:B------:R-:W-:Y:S01]  /*3d30*/  FMUL.FTZ R63, R63, UR4 ;  /* 0x000000043f3f7c20 */ /* 0x000fe20008410000 */
[----:B------:R-:W-:Y:S01]  /*3d40*/  FMUL.FTZ R28, R28, UR4 ;  /* 0x000000041c1c7c20 */ /* 0x000fe20008410000 */
[----:B------:R-:W-:Y:S01]  /*3d50*/  FMUL.FTZ R40, R40, UR4 ;  /* 0x0000000428287c20 */ /* 0x000fe20008410000 */
[----:B------:R-:W-:Y:S01]  /*3d60*/  FMUL.FTZ R50, R50, UR4 ;  /* 0x0000000432327c20 */ /* 0x000fe20008410000 */
[----:B------:R-:W-:Y:S01]  /*3d70*/  FMUL.FTZ R41, R41, UR4 ;  /* 0x0000000429297c20 */ /* 0x000fe20008410000 */
[----:B------:R-:W-:Y:S01]  /*3d80*/  FMUL.FTZ R32, R32, UR4 ;  /* 0x0000000420207c20 */ /* 0x000fe20008410000 */
[----:B------:R-:W4:Y:S01]  /*3d90*/  MUFU.TANH R77, R77 ;  /* 0x0000004d004d7308 */ /* 0x000f220000002400 */
[----:B---3--:R-:W-:-:S02]  /*3da0*/  IMAD R66, R120, -0x70, R21 ;  /* 0xffffff9078427824 */ /* 0x008fc400078e0215 */
[----:B------:R-:W-:Y:S01]  /*3db0*/  FMUL.FTZ R51, R51, UR4 ;  /* 0x0000000433337c20 */ /* 0x000fe20008410000 */
[----:B------:R-:W-:Y:S01]  /*3dc0*/  FMUL.FTZ R34, R34, UR4 ;  /* 0x0000000422227c20 */ /* 0x000fe20008410000 */
[----:B------:R-:W-:Y:S01]  /*3dd0*/  FMUL.FTZ R44, R44, UR4 ;  /* 0x000000042c2c7c20 */ /* 0x000fe20008410000 */
[----:B------:R-:W-:Y:S01]  /*3de0*/  FMUL.FTZ R54, R54, UR4 ;  /* 0x0000000436367c20 */ /* 0x000fe20008410000 */
[C---:B------:R-:W-:Y:S01]  /*3df0*/  ISETP.GT.AND P4, PT, R66.reuse, RZ, PT ;  /* 0x000000ff4200720c */ /* 0x040fe20003f84270 */
[----:B------:R-:W-:Y:S01]  /*3e00*/  FMUL.FTZ R45, R45, UR4 ;  /* 0x000000042d2d7c20 */ /* 0x000fe20008410000 */
[----:B------:R-:W3:Y:S01]  /*3e10*/  MUFU.TANH R64, R64 ;  /* 0x0000004000407308 */ /* 0x000ee20000002400 */
[----:B------:R-:W-:Y:S01]  /*3e20*/  ISETP.GT.AND P3, PT, R66, 0x1, PT ;  /* 0x000000014200780c */ /* 0x000fe20003f64270 */
[----:B------:R-:W-:Y:S01]  /*3e30*/  FMUL.FTZ R36, R36, UR4 ;  /* 0x0000000424247c20 */ /* 0x000fe20008410000 */
[----:B------:R-:W-:Y:S01]  /*3e40*/  ISETP.GT.AND P2, PT, R66, 0x8, PT ;  /* 0x000000084200780c */ /* 0x000fe20003f44270 */
[----:B------:R-:W-:Y:S01]  /*3e50*/  FMUL.FTZ R55, R55, UR4 ;  /* 0x0000000437377c20 */ /* 0x000fe20008410000 */
[----:B0-----:R-:W-:Y:S01]  /*3e60*/  FSEL R72, R72, -INF , P4 ;  /* 0xff80000048487808 */ /* 0x001fe20002000000 */
[----:B------:R-:W-:Y:S01]  /*3e70*/  FMUL.FTZ R33, R33, UR4 ;  /* 0x0000000421217c20 */ /* 0x000fe20008410000 */
[----:B-1----:R-:W-:Y:S01]  /*3e80*/  FSEL R73, R73, -INF , P3 ;  /* 0xff80000049497808 */ /* 0x002fe20001800000 */
[----:B------:R4:W0:Y:S01]  /*3e90*/  MUFU.TANH R2, R74 ;  /* 0x0000004a00027308 */ /* 0x0008220000002400 */
[----:B------:R-:W-:Y:S01]  /*3ea0*/  ISETP.GT.AND P1, PT, R66, 0x9, PT ;  /* 0x000000094200780c */ /* 0x000fe20003f24270 */
[----:B------:R-:W-:Y:S01]  /*3eb0*/  FMUL.FTZ R42, R42, UR4 ;  /* 0x000000042a2a7c20 */ /* 0x000fe20008410000 */
[----:B--2---:R-:W-:Y:S01]  /*3ec0*/  FSEL R76, R76, -INF , P2 ;  /* 0xff8000004c4c7808 */ /* 0x004fe20001000000 */
[----:B------:R-:W-:Y:S01]  /*3ed0*/  FMUL.FTZ R43, R43, UR4 ;  /* 0x000000042b2b7c20 */ /* 0x000fe20008410000 */
[C---:B------:R-:W-:Y:S01]  /*3ee0*/  ISETP.GT.AND P6, PT, R66.reuse, 0x10, PT ;  /* 0x000000104200780c */ /* 0x040fe20003fc4270 */
[----:B------:R-:W-:Y:S01]  /*3ef0*/  FMUL.FTZ R37, R37, UR4 ;  /* 0x0000000425257c20 */ /* 0x000fe20008410000 */
[----:B------:R-:W-:Y:S01]  /*3f00*/  ISETP.GT.AND P5, PT, R66, 0x11, PT ;  /* 0x000000114200780c */ /* 0x000fe20003fa4270 */
[----:B------:R-:W-:Y:S01]  /*3f10*/  MUFU.TANH R65, R65 ;  /* 0x0000004100417308 */ /* 0x000fe20000002400 */
[----:B----4-:R-:W-:Y:S01]  /*3f20*/  FSEL R74, R77, -INF , P1 ;  /* 0xff8000004d4a7808 */ /* 0x010fe20000800000 */
[----:B------:R-:W-:Y:S01]  /*3f30*/  FMUL.FTZ R46, R46, UR4 ;  /* 0x000000042e2e7c20 */ /* 0x000fe20008410000 */
[----:B---3--:R-:W-:Y:S01]  /*3f40*/  FSEL R64, R64, -INF , P6 ;  /* 0xff80000040407808 */ /* 0x008fe20003000000 */
[----:B------:R-:W-:Y:S01]  /*3f50*/  FMUL.FTZ R47, R47, UR4 ;  /* 0x000000042f2f7c20 */ /* 0x000fe20008410000 */
[----:B------:R-:W-:Y:S01]  /*3f60*/  FSEL R14, R14, -INF , P6 ;  /* 0xff8000000e0e7808 */ /* 0x000fe20003000000 */
[----:B------:R-:W-:Y:S01]  /*3f70*/  FMUL.FTZ R25, R25, UR4 ;  /* 0x0000000419197c20 */ /* 0x000fe20008410000 */
[----:B------:R-:W-:Y:S01]  /*3f80*/  ISETP.GT.AND P6, PT, R66, 0x28, PT ;  /* 0x000000284200780c */ /* 0x000fe20003fc4270 */
[----:B------:R-:W1:Y:S01]  /*3f90*/  MUFU.TANH R3, R75 ;  /* 0x0000004b00037308 */ /* 0x000e620000002400 */
[----:B0-----:R-:W-:Y:S01]  /*3fa0*/  FSEL R2, R2, -INF , P4 ;  /* 0xff80000002027808 */ /* 0x001fe20002000000 */
[----:B------:R-:W-:Y:S01]  /*3fb0*/  FMUL.FTZ R35, R35, UR4 ;  /* 0x0000000423237c20 */ /* 0x000fe20008410000 */
[----:B------:R-:W-:Y:S01]  /*3fc0*/  ISETP.GT.AND P4, PT, R66, 0x18, PT ;  /* 0x000000184200780c */ /* 0x000fe20003f84270 */
[----:B------:R-:W-:Y:S01]  /*3fd0*/  FMUL.FTZ R29, R29, UR4 ;  /* 0x000000041d1d7c20 */ /* 0x000fe20008410000 */
[----:B------:R-:W-:Y:S01]  /*3fe0*/  ULDC UR5, c[0x0][0x988] ;  /* 0x0002620000057ab9 */ /* 0x000fe20000000800 */
[----:B------:R-:W-:Y:S01]  /*3ff0*/  P2R R83, PR, RZ, 0x1 ;  /* 0x00000001ff537803 */ /* 0x000fe20000000000 */
[----:B------:R-:W-:Y:S01]  /*4000*/  FMUL.FTZ R38, R38, UR4 ;  /* 0x0000000426267c20 */ /* 0x000fe20008410000 */
[----:B------:R0:W2:Y:S01]  /*4010*/  MUFU.TANH R20, R67 ;  /* 0x0000004300147308 */ /* 0x0000a20000002400 */
[----:B------:R-:W-:Y:S01]  /*4020*/  FMUL.FTZ R39, R39, UR4 ;  /* 0x0000000427277c20 */ /* 0x000fe20008410000 */
[----:B------:R-:W-:Y:S01]  /*4030*/  FMUL.FTZ R26, R26, UR4 ;  /* 0x000000041a1a7c20 */ /* 0x000fe20008410000 */
[----:B------:R-:W-:Y:S01]  /*4040*/  FMUL.FTZ R27, R27, UR4 ;  /* 0x000000041b1b7c20 */ /* 0x000fe20008410000 */
[----:B------:R-:W-:Y:S01]  /*4050*/  FMUL.FTZ R30, R30, UR4 ;  /* 0x000000041e1e7c20 */ /* 0x000fe20008410000 */
[----:B------:R-:W-:Y:S01]  /*4060*/  FMUL.FTZ R31, R31, UR4 ;  /* 0x000000041f1f7c20 */ /* 0x000fe20008410000 */
[----:B------:R-:W-:-:S02]  /*4070*/  CS2R R118, SRZ ;  /* 0x0000000000767805 */ /* 0x000fc4000001ff00 */
[----:B------:R-:W-:Y:S01]  /*4080*/  CS2R R116, SRZ ;  /* 0x0000000000747805 */ /* 0x000fe2000001ff00 */
[----:B------:R-:W3:Y:S01]  /*4090*/  MUFU.TANH R68, R68 ;  /* 0x0000004400447308 */ /* 0x000ee20000002400 */
[----:B0-----:R-:W-:Y:S02]  /*40a0*/  FMNMX.FTZ R67, R72, R73, !PT ;  /* 0x0000004948437209 */ /* 0x001fe40007810000 */
[----:B-1----:R-:W-:Y:S02]  /*40b0*/  FSEL R3, R3, -INF , P3 ;  /* 0xff80000003037808 */ /* 0x002fe40001800000 */
[----:B------:R-:W-:Y:S02]  /*40c0*/  FMNMX.FTZ R67, R76, R67, !PT ;  /* 0x000000434c437209 */ /* 0x000fe40007810000 */
[----:B------:R-:W-:Y:S01]  /*40d0*/  ISETP.GT.AND P3, PT, R66, 0x19, PT ;  /* 0x000000194200780c */ /* 0x000fe20003f64270 */
[----:B------:R0:W1:Y:S01]  /*40e0*/  MUFU.TANH R10, R78 ;  /* 0x0000004e000a7308 */ /* 0x0000620000002400 */
[----:B------:R-:W-:-:S02]  /*40f0*/  FMNMX.FTZ R67, R74, R67, !PT ;  /* 0x000000434a437209 */ /* 0x000fc40007810000 */
[----:B--2---:R-:W-:Y:S02]  /*4100*/  FSEL R20, R20, -INF , P5 ;  /* 0xff80000014147808 */ /* 0x004fe40002800000 */
[----:B------:R-:W-:-:S03]  /*4110*/  FMNMX.FTZ R67, R64, R67, !PT ;  /* 0x0000004340437209 */ /* 0x000fc60007810000 */
[----:B------:R-:W2:Y:S01]  /*4120*/  MUFU.TANH R69, R69 ;  /* 0x0000004500457308 */ /* 0x000ea20000002400 */
[----:B0-----:R-:W-:Y:S02]  /*4130*/  FSEL R78, R65, -INF , P5 ;  /* 0xff800000414e7808 */ /* 0x001fe40002800000 */
[----:B---3--:R-:W-:Y:S02]  /*4140*/  FSEL R68, R68, -INF , P4 ;  /* 0xff80000044447808 */ /* 0x008fe40002000000 */
[----:B------:R-:W-:Y:S02]  /*4150*/  FMNMX.FTZ R67, R78, R67, !PT ;  /* 0x000000434e437209 */ /* 0x000fe40007810000 */
[----:B------:R-:W-:Y:S01]  /*4160*/  ISETP.GT.AND P5, PT, R66, 0x29, PT ;  /* 0x000000294200780c */ /* 0x000fe20003fa4270 */
[----:B------:R-:W0:Y:S01]  /*4170*/  MUFU.TANH R12, R79 ;  /* 0x0000004f000c7308 */ /* 0x000e220000002400 */
[----:B-1----:R-:W-:Y:S02]  /*4180*/  FSEL R10, R10, -INF , P2 ;  /* 0xff8000000a0a7808 */ /* 0x002fe40001000000 */
[----:B------:R-:W-:-:S02]  /*4190*/  ISETP.GT.AND P2, PT, R66, 0x20, PT ;  /* 0x000000204200780c */ /* 0x000fc40003f44270 */
[----:B------:R-:W-:-:S03]  /*41a0*/  FMNMX.FTZ R67, R68, R67, !PT ;  /* 0x0000004344437209 */ /* 0x000fc60007810000 */
[----:B------:R-:W1:Y:S01]  /*41b0*/  MUFU.TANH R56, R56 ;  /* 0x0000003800387308 */ /* 0x000e620000002400 */
[----:B--2---:R-:W-:-:S04]  /*41c0*/  FSEL R80, R69, -INF , P3 ;  /* 0xff80000045507808 */ /* 0x004fc80001800000 */
[----:B------:R-:W-:-:S03]  /*41d0*/  FMNMX.FTZ R67, R80, R67, !PT ;  /* 0x0000004350437209 */ /* 0x000fc60007810000 */
[----:B------:R-:W2:Y:S01]  /*41e0*/  MUFU.TANH R57, R57 ;  /* 0x0000003900397308 */ /* 0x000ea20000002400 */
[----:B0-----:R-:W-:Y:S02]  /*41f0*/  FSEL R12, R12, -INF , P1 ;  /* 0xff8000000c0c7808 */ /* 0x001fe40000800000 */
[----:B------:R-:W-:-:S05]  /*4200*/  ISETP.GT.AND P1, PT, R66, 0x21, PT ;  /* 0x000000214200780c */ /* 0x000fca0003f24270 */
[----:B------:R-:W0:Y:S01]  /*4210*/  MUFU.TANH R60, R60 ;  /* 0x0000003c003c7308 */ /* 0x000e220000002400 */
[----:B-1----:R-:W-:-:S04]  /*4220*/  FSEL R82, R56, -INF , P2 ;  /* 0xff80000038527808 */ /* 0x002fc80001000000 */
[----:B------:R-:W-:-:S03]  /*4230*/  FMNMX.FTZ R67, R82, R67, !PT ;  /* 0x0000004352437209 */ /* 0x000fc60007810000 */
[----:B------:R-:W1:Y:S01]  /*4240*/  MUFU.TANH R70, R70 ;  /* 0x0000004600467308 */ /* 0x000e620000002400 */
[----:B--2---:R-:W-:-:S04]  /*4250*/  FSEL R84, R57, -INF , P1 ;  /* 0xff80000039547808 */ /* 0x004fc80000800000 */
[----:B------:R-:W-:-:S03]  /*4260*/  FMNMX.FTZ R67, R84, R67, !PT ;  /* 0x0000004354437209 */ /* 0x000fc60007810000 */
[----:B------:R-:W2:Y:S01]  /*4270*/  MUFU.TANH R61, R61 ;  /* 0x0000003d003d7308 */ /* 0x000ea20000002400 */
[----:B0-----:R-:W-:-:S04]  /*4280*/  FSEL R86, R60, -INF , P6 ;  /* 0xff8000003c567808 */ /* 0x001fc80003000000 */
[----:B------:R-:W-:-:S03]  /*4290*/  FMNMX.FTZ R67, R86, R67, !PT ;  /* 0x0000004356437209 */ /* 0x000fc60007810000 */
[----:B------:R-:W-:Y:S08]  /*42a0*/  MUFU.TANH R71, R71 ;  /* 0x0000004700477308 */ /* 0x000ff00000002400 */
[----:B------:R-:W0:Y:S08]  /*42b0*/  MUFU.TANH R48, R48 ;  /* 0x0000003000307308 */ /* 0x000e300000002400 */
[----:B------:R-:W-:Y:S08]  /*42c0*/  MUFU.TANH R58, R58 ;  /* 0x0000003a003a7308 */ /* 0x000ff00000002400 */
[----:B------:R-:W3:Y:S08]  /*42d0*/  MUFU.TANH R49, R49 ;  /* 0x0000003100317308 */ /* 0x000ef00000002400 */
[----:B------:R-:W-:Y:S08]  /*42e0*/  MUFU.TANH R59, R59 ;  /* 0x0000003b003b7308 */ /* 0x000ff00000002400 */
[----:B------:R-:W-:Y:S08]  /*42f0*/  MUFU.TANH R52, R52 ;  /* 0x0000003400347308 */ /* 0x000ff00000002400 */
[----:B------:R-:W-:Y:S08]  /*4300*/  MUFU.TANH R62, R62 ;  /* 0x0000003e003e7308 */ /* 0x000ff00000002400 */
[----:B------:R1:W-:Y:S08]  /*4310*/  MUFU.TANH R15, R24 ;  /* 0x00000018000f7308 */ /* 0x0003f00000002400 */
[----:B------:R-:W-:Y:S01]  /*4320*/  MUFU.TANH R53, R53 ;  /* 0x0000003500357308 */ /* 0x000fe20000002400 */
[----:B-1----:R-:W-:-:S02]  /*4330*/  FSEL R24, R70, -INF , P4 ;  /* 0xff80000046187808 */ /* 0x002fc40002000000 */
[----:B------:R-:W-:Y:S02]  /*4340*/  ISETP.GT.AND P4, PT, R66, 0x30, PT ;  /* 0x000000304200780c */ /* 0x000fe40003f84270 */
[----:B--2---:R-:W-:Y:S02]  /*4350*/  FSEL R70, R61, -INF , P5 ;  /* 0xff8000003d467808 */ /* 0x004fe40002800000 */
[----:B0-----:R-:W-:Y:S01]  /*4360*/  FSEL R88, R48, -INF , P4 ;  /* 0xff80000030587808 */ /* 0x001fe20002000000 */
[----:B------:R-:W0:Y:S01]  /*4370*/  MUFU.TANH R63, R63 ;  /* 0x0000003f003f7308 */ /* 0x000e220000002400 */
[----:B------:R-:W-:-:S04]  /*4380*/  FMNMX.FTZ R67, R70, R67, !PT ;  /* 0x0000004346437209 */ /* 0x000fc80007810000 */
[----:B------:R-:W-:-:S03]  /*4390*/  FMNMX.FTZ R67, R88, R67, !PT ;  /* 0x0000004358437209 */ /* 0x000fc60007810000 */
[----:B------:R1:W-:Y:S08]  /*43a0*/  MUFU.TANH R21, R28 ;  /* 0x0000001c00157308 */ /* 0x0003f00000002400 */
[----:B------:R0:W-:Y:S01]  /*43b0*/  MUFU.TANH R5, R40 ;  /* 0x0000002800057308 */ /* 0x0001e20000002400 */
[----:B-1----:R-:W-:Y:S02]  /*43c0*/  FSEL R28, R71, -INF , P3 ;  /* 0xff800000471c7808 */ /* 0x002fe40001800000 */
[----:B------:R-:W-:-:S04]  /*43d0*/  ISETP.GT.AND P3, PT, R66, 0x31, PT ;  /* 0x000000314200780c */ /* 0x000fc80003f64270 */
[----:B---3--:R-:W-:Y:S01]  /*43e0*/  FSEL R90, R49, -INF , P3 ;  /* 0xff800000315a7808 */ /* 0x008fe20001800000 */
[----:B------:R-:W-:Y:S01]  /*43f0*/  MUFU.TANH R50, R50 ;  /* 0x0000003200327308 */ /* 0x000fe20000002400 */
[----:B0-----:R-:W-:Y:S02]  /*4400*/  FSEL R40, R63, -INF , P5 ;  /* 0xff8000003f287808 */ /* 0x001fe40002800000 */
[----:B------:R-:W-:Y:S02]  /*4410*/  FMNMX.FTZ R67, R90, R67, !PT ;  /* 0x000000435a437209 */ /* 0x000fe40007810000 */
[----:B------:R-:W-:-:S03]  /*4420*/  ISETP.GT.AND P5, PT, R66, 0x41, PT ;  /* 0x000000414200780c */ /* 0x000fc60003fa4270 */
[----:B------:R0:W-:Y:S08]  /*4430*/  MUFU.TANH R9, R32 ;  /* 0x0000002000097308 */ /* 0x0001f00000002400 */
[----:B------:R-:W1:Y:S01]  /*4440*/  MUFU.TANH R41, R41 ;  /* 0x0000002900297308 */ /* 0x000e620000002400 */
[----:B0-----:R-:W-:Y:S02]  /*4450*/  FSEL R32, R58, -INF , P2 ;  /* 0xff8000003a207808 */ /* 0x001fe40001000000 */
[----:B------:R-:W-:-:S04]  /*4460*/  ISETP.GT.AND P2, PT, R66, 0x38, PT ;  /* 0x000000384200780c */ /* 0x000fc80003f44270 */
[----:B------:R-:W-:Y:S01]  /*4470*/  FSEL R92, R52, -INF , P2 ;  /* 0xff800000345c7808 */ /* 0x000fe20001000000 */
[----:B------:R-:W0:Y:S03]  /*4480*/  MUFU.TANH R51, R51 ;  /* 0x0000003300337308 */ /* 0x000e260000002400 */
[----:B------:R-:W-:-:S05]  /*4490*/  FMNMX.FTZ R67, R92, R67, !PT ;  /* 0x000000435c437209 */ /* 0x000fca0007810000 */
[----:B------:R2:W-:Y:S01]  /*44a0*/  MUFU.TANH R11, R34 ;  /* 0x00000022000b7308 */ /* 0x0005e20000002400 */
[----:B-1----:R-:W-:-:S07]  /*44b0*/  FSEL R96, R41, -INF , P5 ;  /* 0xff80000029607808 */ /* 0x002fce0002800000 */
[----:B------:R0:W-:Y:S01]  /*44c0*/  MUFU.TANH R7, R44 ;  /* 0x0000002c00077308 */ /* 0x0001e20000002400 */
[----:B--2---:R-:W-:Y:S02]  /*44d0*/  FSEL R34, R59, -INF , P1 ;  /* 0xff8000003b227808 */ /* 0x004fe40000800000 */
[----:B------:R-:W-:-:S05]  /*44e0*/  ISETP.GT.AND P1, PT, R66, 0x39, PT ;  /* 0x000000394200780c */ /* 0x000fca0003f24270 */
[----:B------:R-:W-:Y:S01]  /*44f0*/  MUFU.TANH R54, R54 ;  /* 0x0000003600367308 */ /* 0x000fe20000002400 */
[----:B0-----:R-:W-:Y:S02]  /*4500*/  FSEL R44, R51, -INF , P3 ;  /* 0xff800000332c7808 */ /* 0x001fe40001800000 */
[----:B------:R-:W-:-:S05]  /*4510*/  ISETP.GT.AND P3, PT, R66, 0x49, PT ;  /* 0x000000494200780c */ /* 0x000fca0003f64270 */
[----:B------:R0:W-:Y:S08]  /*4520*/  MUFU.TANH R13, R36 ;  /* 0x00000024000d7308 */ /* 0x0001f00000002400 */
[----:B------:R-:W1:Y:S01]  /*4530*/  MUFU.TANH R45, R45 ;  /* 0x0000002d002d7308 */ /* 0x000e620000002400 */
[----:B0-----:R-:W-:Y:S02]  /*4540*/  FSEL R36, R62, -INF , P6 ;  /* 0xff8000003e247808 */ /* 0x001fe40003000000 */
[----:B------:R-:W-:-:S02]  /*4550*/  ISETP.GT.AND P6, PT, R66, 0x40, PT ;  /* 0x000000404200780c */ /* 0x000fc40003fc4270 */
[----:B------:R-:W-:Y:S02]  /*4560*/  FSEL R62, R53, -INF , P1 ;  /* 0xff800000353e7808 */ /* 0x000fe40000800000 */
[----:B------:R-:W-:Y:S01]  /*4570*/  FSEL R94, R5, -INF , P6 ;  /* 0xff800000055e7808 */ /* 0x000fe20003000000 */
[----:B------:R-:W0:Y:S01]  /*4580*/  MUFU.TANH R55, R55 ;  /* 0x0000003700377308 */ /* 0x000e220000002400 */
[----:B------:R-:W-:-:S04]  /*4590*/  FMNMX.FTZ R67, R62, R67, !PT ;  /* 0x000000433e437209 */ /* 0x000fc80007810000 */
[----:B------:R-:W-:-:S03]  /*45a0*/  FMNMX.FTZ R67, R94, R67, !PT ;  /* 0x000000435e437209 */ /* 0x000fc60007810000 */
[----:B------:R2:W3:Y:S01]  /*45b0*/  MUFU.TANH R6, R42 ;  /* 0x0000002a00067308 */ /* 0x0004e20000002400 */
[----:B------:R-:W-:Y:S02]  /*45c0*/  FMNMX.FTZ R67, R96, R67, !PT ;  /* 0x0000004360437209 */ /* 0x000fe40007810000 */
[----:B-1----:R-:W-:-:S05]  /*45d0*/  FSEL R100, R45, -INF , P3 ;  /* 0xff8000002d647808 */ /* 0x002fca0001800000 */
[----:B------:R-:W1:Y:S01]  /*45e0*/  MUFU.TANH R33, R33 ;  /* 0x0000002100217308 */ /* 0x000e620000002400 */
[----:B--2---:R-:W-:Y:S02]  /*45f0*/  FSEL R42, R50, -INF , P4 ;  /* 0xff800000322a7808 */ /* 0x004fe40002000000 */
[C---:B------:R-:W-:Y:S02]  /*4600*/  ISETP.GT.AND P4, PT, R66.reuse, 0x48, PT ;  /* 0x000000484200780c */ /* 0x040fe40003f84270 */
[----:B0-----:R-:W-:Y:S02]  /*4610*/  FSEL R48, R55, -INF , P1 ;  /* 0xff80000037307808 */ /* 0x001fe40000800000 */
[----:B------:R-:W-:Y:S01]  /*4620*/  FSEL R98, R7, -INF , P4 ;  /* 0xff80000007627808 */ /* 0x000fe20002000000 */
[----:B------:R-:W0:Y:S01]  /*4630*/  MUFU.TANH R43, R43 ;  /* 0x0000002b002b7308 */ /* 0x000e220000002400 */
[----:B------:R-:W-:Y:S01]  /*4640*/  ISETP.GT.AND P1, PT, R66, 0x51, PT ;  /* 0x000000514200780c */ /* 0x000fe20003f24270 */
[----:B------:R-:W-:Y:S01]  /*4650*/  IMAD.U32 R7, RZ, RZ, UR5 ;  /* 0x00000005ff077e24 */ /* 0x000fe2000f8e00ff */
[----:B------:R-:W-:-:S02]  /*4660*/  FMNMX.FTZ R67, R98, R67, !PT ;  /* 0x0000004362437209 */ /* 0x000fc40007810000 */
[----:B---3--:R-:W-:Y:S02]  /*4670*/  FSEL R50, R6, -INF , P6 ;  /* 0xff80000006327808 */ /* 0x008fe40003000000 */
[----:B------:R-:W-:Y:S01]  /*4680*/  FMNMX.FTZ R67, R100, R67, !PT ;  /* 0x0000004364437209 */ /* 0x000fe20007810000 */
[----:B------:R2:W3:Y:S01]  /*4690*/  MUFU.TANH R8, R46 ;  /* 0x0000002e00087308 */ /* 0x0004e20000002400 */
[----:B------:R-:W-:Y:S02]  /*46a0*/  ISETP.GT.AND P6, PT, R66, 0x58, PT ;  /* 0x000000584200780c */ /* 0x000fe40003fc4270 */
[----:B-1----:R-:W-:Y:S02]  /*46b0*/  FSEL R104, R33, -INF , P1 ;  /* 0xff80000021687808 */ /* 0x002fe40000800000 */
[----:B------:R-:W-:-:S03]  /*46c0*/  FSEL R106, R13, -INF , P6 ;  /* 0xff8000000d6a7808 */ /* 0x000fc60003000000 */
[----:B------:R-:W1:Y:S01]  /*46d0*/  MUFU.TANH R37, R37 ;  /* 0x0000002500257308 */ /* 0x000e620000002400 */
[----:B--2---:R-:W-:Y:S02]  /*46e0*/  FSEL R46, R54, -INF , P2 ;  /* 0xff800000362e7808 */ /* 0x004fe40001000000 */
[C---:B------:R-:W-:Y:S02]  /*46f0*/  ISETP.GT.AND P2, PT, R66.reuse, 0x50, PT ;  /* 0x000000504200780c */ /* 0x040fe40003f44270 */
[----:B0-----:R-:W-:Y:S02]  /*4700*/  FSEL R52, R43, -INF , P5 ;  /* 0xff8000002b347808 */ /* 0x001fe40002800000 */
[----:B------:R-:W-:Y:S01]  /*4710*/  FSEL R102, R9, -INF , P2 ;  /* 0xff80000009667808 */ /* 0x000fe20001000000 */
[----:B------:R-:W0:Y:S01]  /*4720*/  MUFU.TANH R47, R47 ;  /* 0x0000002f002f7308 */ /* 0x000e220000002400 */
[----:B------:R-:W-:Y:S02]  /*4730*/  ISETP.GT.AND P5, PT, R66, 0x59, PT ;  /* 0x000000594200780c */ /* 0x000fe40003fa4270 */
[----:B------:R-:W-:-:S02]  /*4740*/  FMNMX.FTZ R67, R102, R67, !PT ;  /* 0x0000004366437209 */ /* 0x000fc40007810000 */
[----:B---3--:R-:W-:Y:S02]  /*4750*/  FSEL R54, R8, -INF , P4 ;  /* 0xff80000008367808 */ /* 0x008fe40002000000 */
[----:B------:R-:W-:Y:S01]  /*4760*/  FMNMX.FTZ R67, R104, R67, !PT ;  /* 0x0000004368437209 */ /* 0x000fe20007810000 */
[----:B------:R-:W2:Y:S01]  /*4770*/  MUFU.TANH R25, R25 ;  /* 0x0000001900197308 */ /* 0x000ea20000002400 */
[----:B------:R-:W-:Y:S02]  /*4780*/  ISETP.GT.AND P4, PT, R66, 0x60, PT ;  /* 0x000000604200780c */ /* 0x000fe40003f84270 */
[----:B-1----:R-:W-:Y:S02]  /*4790*/  FSEL R8, R37, -INF , P5 ;  /* 0xff80000025087808 */ /* 0x002fe40002800000 */
[----:B------:R-:W-:Y:S02]  /*47a0*/  FMNMX.FTZ R67, R106, R67, !PT ;  /* 0x000000436a437209 */ /* 0x000fe40007810000 */
[----:B------:R-:W-:Y:S01]  /*47b0*/  FSEL R108, R15, -INF , P4 ;  /* 0xff8000000f6c7808 */ /* 0x000fe20002000000 */
[----:B------:R-:W1:Y:S01]  /*47c0*/  MUFU.TANH R35, R35 ;  /* 0x0000002300237308 */ /* 0x000e620000002400 */
[----:B0-----:R-:W-:-:S02]  /*47d0*/  FSEL R56, R47, -INF , P3 ;  /* 0xff8000002f387808 */ /* 0x001fc40001800000 */
[----:B------:R-:W-:Y:S02]  /*47e0*/  ISETP.GT.AND P3, PT, R66, 0x61, PT ;  /* 0x000000614200780c */ /* 0x000fe40003f64270 */
[----:B------:R-:W-:Y:S02]  /*47f0*/  FMNMX.FTZ R67, R8, R67, !PT ;  /* 0x0000004308437209 */ /* 0x000fe40007810000 */
[----:B------:R-:W-:Y:S01]  /*4800*/  FSEL R58, R11, -INF , P2 ;  /* 0xff8000000b3a7808 */ /* 0x000fe20001000000 */
[----:B------:R-:W0:Y:S01]  /*4810*/  MUFU.TANH R29, R29 ;  /* 0x0000001d001d7308 */ /* 0x000e220000002400 */
[----:B------:R-:W-:Y:S02]  /*4820*/  ISETP.GT.AND P2, PT, R66, 0x68, PT ;  /* 0x000000684200780c */ /* 0x000fe40003f44270 */
[----:B--2---:R-:W-:Y:S02]  /*4830*/  FSEL R110, R25, -INF , P3 ;  /* 0xff800000196e7808 */ /* 0x004fe40001800000 */
[----:B------:R-:W-:-:S02]  /*4840*/  FMNMX.FTZ R67, R108, R67, !PT ;  /* 0x000000436c437209 */ /* 0x000fc40007810000 */
[----:B------:R-:W-:Y:S01]  /*4850*/  FSEL R112, R21, -INF , P2 ;  /* 0xff80000015707808 */ /* 0x000fe20001000000 */
[----:B------:R-:W2:Y:S01]  /*4860*/  MUFU.TANH R38, R38 ;  /* 0x0000002600267308 */ /* 0x000ea20000002400 */
[----:B-1----:R-:W-:Y:S02]  /*4870*/  FSEL R60, R35, -INF , P1 ;  /* 0xff800000233c7808 */ /* 0x002fe40000800000 */
[----:B------:R-:W-:Y:S02]  /*4880*/  ISETP.GT.AND P1, PT, R66, 0x69, PT ;  /* 0x000000694200780c */ /* 0x000fe40003f24270 */
[----:B------:R-:W-:-:S03]  /*4890*/  FMNMX.FTZ R67, R110, R67, !PT ;  /* 0x000000436e437209 */ /* 0x000fc60007810000 */
[----:B------:R-:W-:Y:S01]  /*48a0*/  MUFU.TANH R39, R39 ;  /* 0x0000002700277308 */ /* 0x000fe20000002400 */
[----:B0-----:R-:W-:Y:S02]  /*48b0*/  FSEL R114, R29, -INF , P1 ;  /* 0xff8000001d727808 */ /* 0x001fe40000800000 */
[----:B------:R-:W-:-:S04]  /*48c0*/  FMNMX.FTZ R67, R112, R67, !PT ;  /* 0x0000004370437209 */ /* 0x000fc80007810000 */
[----:B------:R-:W-:Y:S01]  /*48d0*/  FMNMX.FTZ R67, R114, R67, !PT ;  /* 0x0000004372437209 */ /* 0x000fe20007810000 */
[----:B------:R-:W0:Y:S01]  /*48e0*/  MUFU.TANH R26, R26 ;  /* 0x0000001a001a7308 */ /* 0x000e220000002400 */
[----:B--2---:R-:W-:-:S03]  /*48f0*/  FSEL R38, R38, -INF , P6 ;  /* 0xff80000026267808 */ /* 0x004fc60003000000 */
[----:B------:R-:W1:Y:S04]  /*4900*/  SHFL.BFLY PT, R6, R67, 0x2, 0x1f ;  /* 0x0c401f0043067f89 */ /* 0x000e6800000e0000 */
[----:B------:R-:W2:Y:S08]  /*4910*/  MUFU.TANH R27, R27 ;  /* 0x0000001b001b7308 */ /* 0x000eb00000002400 */
[----:B------:R-:W3:Y:S01]  /*4920*/  MUFU.TANH R30, R30 ;  /* 0x0000001e001e7308 */ /* 0x000ee20000002400 */
[----:B0-----:R-:W-:-:S07]  /*4930*/  FSEL R26, R26, -INF , P4 ;  /* 0xff8000001a1a7808 */ /* 0x001fce0002000000 */
[----:B------:R-:W0:Y:S01]  /*4940*/  MUFU.TANH R31, R31 ;  /* 0x0000001f001f7308 */ /* 0x000e220000002400 */
[----:B--2---:R-:W-:Y:S02]  /*4950*/  FSEL R66, R27, -INF , P3 ;  /* 0xff8000001b427808 */ /* 0x004fe40001800000 */
[----:B-1----:R-:W-:-:S05]  /*4960*/  FMNMX.FTZ R5, R67, R6, !PT ;  /* 0x0000000643057209 */ /* 0x002fca0007810000 */
[----:B------:R-:W1:Y:S01]  /*4970*/  SHFL.BFLY PT, R6, R5, 0x1, 0x1f ;  /* 0x0c201f0005067f89 */ /* 0x000e6200000e0000 */
[----:B---3--:R-:W-:Y:S02]  /*4980*/  FSEL R30, R30, -INF , P2 ;  /* 0xff8000001e1e7808 */ /* 0x008fe40001000000 */
[----:B------:R-:W-:Y:S02]  /*4990*/  ISETP.GE.AND P2, PT, R81, 0x71, PT ;  /* 0x000000715100780c */ /* 0x000fe40003f46270 */
[----:B-1----:R-:W-:-:S04]  /*49a0*/  FMNMX.FTZ R6, R5, R6, !PT ;  /* 0x0000000605067209 */ /* 0x002fc80007810000 */
[C---:B------:R-:W-:Y:S01]  /*49b0*/  FSETP.NEU.FTZ.AND P0, PT, R6.reuse, -INF , PT ;  /* 0xff8000000600780b */ /* 0x040fe20003f1d000 */
[----:B------:R-:W-:-:S05]  /*49c0*/  FMUL.FTZ R9, R6, R7 ;  /* 0x0000000706097220 */ /* 0x000fca0000410000 */
[----:B------:R-:W-:Y:S02]  /*49d0*/  FSEL R25, R9, RZ, P0 ;  /* 0x000000ff09197208 */ /* 0x000fe40000000000 */
[----:B------:R-:W-:Y:S02]  /*49e0*/  FMNMX.FTZ R9, R2, R3, !PT ;  /* 0x0000000302097209 */ /* 0x000fe40007810000 */
[----:B------:R-:W-:Y:S01]  /*49f0*/  ISETP.NE.AND P0, PT, R83, RZ, PT ;  /* 0x000000ff5300720c */ /* 0x000fe20003f05270 */
[--C-:B------:R-:W-:Y:S01]  /*4a00*/  FFMA.FTZ R196, R64, R7, -R25.reuse ;  /* 0x0000000740c47223 */ /* 0x100fe20000010819 */
[----:B------:R-:W-:Y:S01]  /*4a10*/  FMNMX.FTZ R9, R10, R9, !PT ;  /* 0x000000090a097209 */ /* 0x000fe20007810000 */
[-CC-:B------:R-:W-:Y:S01]  /*4a20*/  FFMA.FTZ R198, R68, R7.reuse, -R25.reuse ;  /* 0x0000000744c67223 */ /* 0x180fe20000010819 */
[----:B------:R-:W-:Y:S01]  /*4a30*/  FSEL R64, R39, -INF , P5 ;  /* 0xff80000027407808 */ /* 0x000fe20002800000 */
[--C-:B------:R-:W-:Y:S01]  /*4a40*/  FFMA.FTZ R39, R8, R7, -R25.reuse ;  /* 0x0000000708277223 */ /* 0x100fe20000010819 */
[----:B------:R-:W-:Y:S01]  /*4a50*/  FMNMX.FTZ R9, R12, R9, !PT ;  /* 0x000000090c097209 */ /* 0x000fe20007810000 */
[-CC-:B------:R-:W-:Y:S01]  /*4a60*/  FFMA.FTZ R200, R72, R7.reuse, -R25.reuse ;  /* 0x0000000748c87223 */ /* 0x180fe20000010819 */
[----:B0-----:R-:W-:Y:S01]  /*4a70*/  FSEL R68, R31, -INF , P1 ;  /* 0xff8000001f447808 */ /* 0x001fe20000800000 */
        /* <DEDUP_REMOVED lines=28> */
[----:B------:R0:W-:Y:S01]  /*4c40*/  MUFU.EX2 R9, R74 ;  /* 0x0000004a00097308 */ /* 0x0001e20000000800 */
        /* <DEDUP_REMOVED lines=9> */
[----:B------:R-:W-:Y:S01]  /*4ce0*/  FFMA.FTZ R25, R114, R7, -R25 ;  /* 0x0000000772197223 */ /* 0x000fe20000010819 */
[----:B------:R-:W-:-:S02]  /*4cf0*/  CS2R R114, SRZ ;  /* 0x0000000000727805 */ /* 0x000fc4000001ff00 */
[----:B------:R-:W-:Y:S02]  /*4d00*/  CS2R R86, SRZ ;  /* 0x0000000000567805 */ /* 0x000fe4000001ff00 */
[----:B------:R-:W-:Y:S02]  /*4d10*/  FMNMX.FTZ R15, R46, R15, !PT ;  /* 0x0000000f2e0f7209 */ /* 0x000fe40007810000 */
[----:B------:R-:W-:Y:S02]  /*4d20*/  CS2R R82, SRZ ;  /* 0x0000000000527805 */ /* 0x000fe4000001ff00 */
[----:B------:R-:W-:Y:S01]  /*4d30*/  CS2R R76, SRZ ;  /* 0x00000000004c7805 */ /* 0x000fe2000001ff00 */
[----:B------:R1:W-:Y:S01]  /*4d40*/  MUFU.EX2 R11, R78 ;  /* 0x0000004e000b7308 */ /* 0x0003e20000000800 */
[----:B------:R-:W-:Y:S02]  /*4d50*/  FMNMX.FTZ R15, R48, R15, !PT ;  /* 0x0000000f300f7209 */ /* 0x000fe40007810000 */
[----:B0-----:R-:W-:-:S02]  /*4d60*/  CS2R R74, SRZ ;  /* 0x00000000004a7805 */ /* 0x001fc4000001ff00 */
[----:B------:R-:W-:Y:S02]  /*4d70*/  CS2R R72, SRZ ;  /* 0x0000000000487805 */ /* 0x000fe4000001ff00 */
[----:B------:R-:W-:Y:S01]  /*4d80*/  FMNMX.FTZ R15, R50, R15, !PT ;  /* 0x0000000f320f7209 */ /* 0x000fe20007810000 */
[----:B------:R-:W-:Y:S03]  /*4d90*/  MUFU.EX2 R198, R198 ;  /* 0x000000c600c67308 */ /* 0x000fe60000000800 */
[----:B------:R-:W-:Y:S02]  /*4da0*/  FMNMX.FTZ R21, R52, R15, !PT ;  /* 0x0000000f34157209 */ /* 0x000fe40007810000 */
[----:B-1----:R-:W-:Y:S02]  /*4db0*/  CS2R R78, SRZ ;  /* 0x00000000004e7805 */ /* 0x002fe4000001ff00 */
[----:B------:R-:W-:Y:S01]  /*4dc0*/  FMNMX.FTZ R21, R54, R21, !PT ;  /* 0x0000001536157209 */ /* 0x000fe20007810000 */
[----:B------:R0:W-:Y:S03]  /*4dd0*/  MUFU.EX2 R13, R80 ;  /* 0x00000050000d7308 */ /* 0x0001e60000000800 */
[----:B------:R-:W-:-:S04]  /*4de0*/  FMNMX.FTZ R21, R56, R21, !PT ;  /* 0x0000001538157209 */ /* 0x000fc80007810000 */
[----:B------:R-:W-:Y:S01]  /*4df0*/  FMNMX.FTZ R21, R58, R21, !PT ;  /* 0x000000153a157209 */ /* 0x000fe20007810000 */
[----:B------:R-:W-:Y:S03]  /*4e00*/  MUFU.EX2 R192, R192 ;  /* 0x000000c000c07308 */ /* 0x000fe60000000800 */
[----:B------:R-:W-:Y:S02]  /*4e10*/  FMNMX.FTZ R21, R60, R21, !PT ;  /* 0x000000153c157209 */ /* 0x000fe40007810000 */
[----:B0-----:R-:W-:Y:S02]  /*4e20*/  CS2R R80, SRZ ;  /* 0x0000000000507805 */ /* 0x001fe4000001ff00 */
        /* <DEDUP_REMOVED lines=9> */
[----:B------:R-:W-:-:S05]  /*4ec0*/  FMNMX.FTZ R21, R68, R21, !PT ;  /* 0x0000001544157209 */ /* 0x000fca0007810000 */
[----:B------:R-:W1:Y:S01]  /*4ed0*/  SHFL.BFLY PT, R62, R21, 0x2, 0x1f ;  /* 0x0c401f00153e7f89 */ /* 0x000e6200000e0000 */
[----:B------:R-:W-:Y:S01]  /*4ee0*/  MUFU.EX2 R88, R88 ;  /* 0x0000005800587308 */ /* 0x000fe20000000800 */
[----:B0-----:R-:W-:-:S07]  /*4ef0*/  CS2R R70, SRZ ;  /* 0x0000000000467805 */ /* 0x001fce000001ff00 */
[----:B------:R0:W2:Y:S08]  /*4f00*/  MUFU.EX2 R27, R90 ;  /* 0x0000005a001b7308 */ /* 0x0000b00000000800 */
[----:B------:R-:W-:Y:S01]  /*4f10*/  MUFU.EX2 R92, R92 ;  /* 0x0000005c005c7308 */ /* 0x000fe20000000800 */
[----:B0-----:R-:W-:Y:S02]  /*4f20*/  CS2R R90, SRZ ;  /* 0x00000000005a7805 */ /* 0x001fe4000001ff00 */
[----:B-1----:R-:W-:-:S05]  /*4f30*/  FMNMX.FTZ R62, R21, R62, !PT ;  /* 0x0000003e153e7209 */ /* 0x002fca0007810000 */
[----:B------:R-:W0:Y:S01]  /*4f40*/  MUFU.EX2 R31, R31 ;  /* 0x0000001f001f7308 */ /* 0x000e220000000800 */
[----:B--2---:R-:W-:Y:S01]  /*4f50*/  F2FP.F16.F32.PACK_AB R188, R27, R88 ;  /* 0x000000581bbc723e */ /* 0x004fe200000000ff */
[----:B------:R-:W1:Y:S06]  /*4f60*/  SHFL.BFLY PT, R21, R62, 0x1, 0x1f ;  /* 0x0c201f003e157f89 */ /* 0x000e6c00000e0000 */
[----:B------:R-:W-:Y:S08]  /*4f70*/  MUFU.EX2 R94, R94 ;  /* 0x0000005e005e7308 */ /* 0x000ff00000000800 */
[----:B------:R2:W3:Y:S01]  /*4f80*/  MUFU.EX2 R33, R96 ;  /* 0x0000006000217308 */ /* 0x0004e20000000800 */
[----:B0-----:R-:W-:-:S07]  /*4f90*/  F2FP.F16.F32.PACK_AB R190, R31, R92 ;  /* 0x0000005c1fbe723e */ /* 0x001fce00000000ff */
[----:B------:R-:W-:Y:S01]  /*4fa0*/  MUFU.EX2 R98, R98 ;  /* 0x0000006200627308 */ /* 0x000fe20000000800 */
[----:B--2---:R-:W-:Y:S02]  /*4fb0*/  CS2R R96, SRZ ;  /* 0x0000000000607805 */ /* 0x004fe4000001ff00 */
[----:B-1----:R-:W-:Y:S02]  /*4fc0*/  FMNMX.FTZ R8, R62, R21, !PT ;  /* 0x000000153e087209 */ /* 0x002fe40007810000 */
[----:B------:R-:W-:Y:S02]  /*4fd0*/  CS2R R62, SRZ ;  /* 0x00000000003e7805 */ /* 0x000fe4000001ff00 */
[C---:B------:R-:W-:Y:S01]  /*4fe0*/  FSETP.NEU.FTZ.AND P1, PT, R8.reuse, -INF , PT ;  /* 0xff8000000800780b */ /* 0x040fe20003f3d000 */
[----:B------:R-:W-:Y:S01]  /*4ff0*/  FMUL.FTZ R41, R8, R7 ;  /* 0x0000000708297220 */ /* 0x000fe20000410000 */
[----:B------:R-:W0:Y:S01]  /*5000*/  MUFU.EX2 R35, R100 ;  /* 0x0000006400237308 */ /* 0x000e220000000800 */
[----:B---3--:R-:W-:-:S03]  /*5010*/  F2FP.F16.F32.PACK_AB R184, R33, R94 ;  /* 0x0000005e21b8723e */ /* 0x008fc600000000ff */
[----:B------:R-:W-:Y:S02]  /*5020*/  FSEL R41, R41, RZ, P1 ;  /* 0x000000ff29297208 */ /* 0x000fe40000800000 */
[----:B------:R-:W-:Y:S02]  /*5030*/  ISETP.NE.AND P1, PT, R18, RZ, PT ;  /* 0x000000ff1200720c */ /* 0x000fe40003f25270 */
        /* <DEDUP_REMOVED lines=16> */
[----:B------:R1:W2:Y:S01]  /*5140*/  MUFU.EX2 R201, R3 ;  /* 0x0000000300c97308 */ /* 0x0002a20000000800 */
[-CC-:B------:R-:W-:Y:S01]  /*5150*/  FFMA.FTZ R46, R46, R7.reuse, -R41.reuse ;  /* 0x000000072e2e7223 */ /* 0x180fe20000010829 */
[-CC-:B------:R-:W-:Y:S01]  /*5160*/  FFMA.FTZ R48, R48, R7.reuse, -R41.reuse ;  /* 0x0000000730307223 */ /* 0x180fe20000010829 */
[-CC-:B------:R-:W-:Y:S01]  /*5170*/  FFMA.FTZ R50, R50, R7.reuse, -R41.reuse ;  /* 0x0000000732327223 */ /* 0x180fe20000010829 */
[-CC-:B------:R-:W-:Y:S01]  /*5180*/  FFMA.FTZ R52, R52, R7.reuse, -R41.reuse ;  /* 0x0000000734347223 */ /* 0x180fe20000010829 */
[-CC-:B------:R-:W-:Y:S01]  /*5190*/  FFMA.FTZ R54, R54, R7.reuse, -R41.reuse ;  /* 0x0000000736367223 */ /* 0x180fe20000010829 */
[-CC-:B------:R-:W-:Y:S01]  /*51a0*/  FFMA.FTZ R56, R56, R7.reuse, -R41.reuse ;  /* 0x0000000738387223 */ /* 0x180fe20000010829 */
[-C--:B------:R-:W-:Y:S01]  /*51b0*/  FFMA.FTZ R58, R58, R7.reuse, -R41 ;  /* 0x000000073a3a7223 */ /* 0x080fe20000010829 */
[----:B------:R-:W3:Y:S01]  /*51c0*/  MUFU.EX2 R10, R10 ;  /* 0x0000000a000a7308 */ /* 0x000ee20000000800 */
[----:B-1----:R-:W-:Y:S01]  /*51d0*/  FADD.FTZ R3, R200, R5 ;  /* 0x00000005c8037221 */ /* 0x002fe20000010000 */
[----:B------:R-:W-:Y:S01]  /*51e0*/  F2FP.F16.F32.PACK_AB R200, R5, R200 ;  /* 0x000000c805c8723e */ /* 0x000fe200000000ff */
[-CC-:B------:R-:W-:Y:S01]  /*51f0*/  FFMA.FTZ R60, R60, R7.reuse, -R41.reuse ;  /* 0x000000073c3c7223 */ /* 0x180fe20000010829 */
[-CC-:B------:R-:W-:Y:S01]  /*5200*/  FFMA.FTZ R38, R38, R7.reuse, -R41.reuse ;  /* 0x0000000726267223 */ /* 0x180fe20000010829 */
[-CC-:B------:R-:W-:Y:S01]  /*5210*/  FFMA.FTZ R64, R64, R7.reuse, -R41.reuse ;  /* 0x0000000740407223 */ /* 0x180fe20000010829 */
[-CC-:B------:R-:W-:Y:S01]  /*5220*/  FFMA.FTZ R26, R26, R7.reuse, -R41.reuse ;  /* 0x000000071a1a7223 */ /* 0x180fe20000010829 */
[-CC-:B------:R-:W-:Y:S01]  /*5230*/  FFMA.FTZ R66, R66, R7.reuse, -R41.reuse ;  /* 0x0000000742427223 */ /* 0x180fe20000010829 */
[----:B------:R1:W4:Y:S01]  /*5240*/  MUFU.EX2 R203, R12 ;  /* 0x0000000c00cb7308 */ /* 0x0003220000000800 */
[-CC-:B------:R-:W-:Y:S01]  /*5250*/  FFMA.FTZ R30, R30, R7.reuse, -R41.reuse ;  /* 0x000000071e1e7223 */ /* 0x180fe20000010829 */
[----:B------:R-:W-:Y:S01]  /*5260*/  FFMA.FTZ R41, R68, R7, -R41 ;  /* 0x0000000744297223 */ /* 0x000fe20000010829 */
[----:B0-----:R-:W-:-:S02]  /*5270*/  F2FP.F16.F32.PACK_AB R186, R35, R98 ;  /* 0x0000006223ba723e */ /* 0x001fc400000000ff */
[----:B------:R-:W-:Y:S02]  /*5280*/  CS2R R100, SRZ ;  /* 0x0000000000647805 */ /* 0x000fe4000001ff00 */
[----:B------:R-:W-:Y:S01]  /*5290*/  CS2R R68, SRZ ;  /* 0x0000000000447805 */ /* 0x000fe2000001ff00 */
[----:B------:R-:W0:Y:S01]  /*52a0*/  MUFU.EX2 R14, R14 ;  /* 0x0000000e000e7308 */ /* 0x000e220000000800 */
[----:B-1----:R-:W-:Y:S01]  /*52b0*/  FADD.FTZ R12, R202, R3 ;  /* 0x00000003ca0c7221 */ /* 0x002fe20000010000 */
[----:B------:R-:W-:-:S03]  /*52c0*/  F2FP.F16.F32.PACK_AB R202, R9, R202 ;  /* 0x000000ca09ca723e */ /* 0x000fc600000000ff */
[----:B------:R-:W-:-:S03]  /*52d0*/  FADD.FTZ R3, R9, R12 ;  /* 0x0000000c09037221 */ /* 0x000fc60000010000 */
[----:B------:R1:W5:Y:S01]  /*52e0*/  MUFU.EX2 R197, R20 ;  /* 0x0000001400c57308 */ /* 0x0003620000000800 */
[----:B------:R-:W-:Y:S01]  /*52f0*/  FADD.FTZ R12, R196, R3 ;  /* 0x00000003c40c7221 */ /* 0x000fe20000010000 */
[----:B--2---:R-:W-:Y:S01]  /*5300*/  FADD.FTZ R3, R2, R201 ;  /* 0x000000c902037221 */ /* 0x004fe20000010000 */
[----:B------:R-:W-:Y:S02]  /*5310*/  F2FP.F16.F32.PACK_AB R201, R201, R2 ;  /* 0x00000002c9c9723e */ /* 0x000fe400000000ff */
[C---:B------:R-:W-:Y:S01]  /*5320*/  FADD.FTZ R43, R11.reuse, R12 ;  /* 0x0000000c0b2b7221 */ /* 0x040fe20000010000 */
[----:B---3--:R-:W-:Y:S01]  /*5330*/  FADD.FTZ R12, R10, R3 ;  /* 0x000000030a0c7221 */ /* 0x008fe20000010000 */
[----:B------:R-:W-:Y:S01]  /*5340*/  F2FP.F16.F32.PACK_AB R196, R11, R196 ;  /* 0x000000c40bc4723e */ /* 0x000fe200000000ff */
[----:B------:R-:W2:Y:S01]  /*5350*/  MUFU.EX2 R24, R24 ;  /* 0x0000001800187308 */ /* 0x000ea20000000800 */
[----:B-1----:R-:W-:Y:S01]  /*5360*/  FADD.FTZ R20, R198, R43 ;  /* 0x0000002bc6147221 */ /* 0x002fe20000010000 */
[----:B----4-:R-:W-:Y:S01]  /*5370*/  FADD.FTZ R3, R203, R12 ;  /* 0x0000000ccb037221 */ /* 0x010fe20000010000 */
[----:B------:R-:W-:-:S02]  /*5380*/  F2FP.F16.F32.PACK_AB R198, R13, R198 ;  /* 0x000000c60dc6723e */ /* 0x000fc400000000ff */
[----:B------:R-:W-:Y:S01]  /*5390*/  FADD.FTZ R43, R13, R20 ;  /* 0x000000140d2b7221 */ /* 0x000fe20000010000 */
[----:B0-----:R-:W-:Y:S01]  /*53a0*/  FADD.FTZ R12, R14, R3 ;  /* 0x000000030e0c7221 */ /* 0x001fe20000010000 */
[----:B------:R-:W-:Y:S01]  /*53b0*/  F2FP.F16.F32.PACK_AB R203, R203, R10 ;  /* 0x0000000acbcb723e */ /* 0x000fe200000000ff */
[----:B------:R-:W0:Y:S01]  /*53c0*/  MUFU.EX2 R199, R28 ;  /* 0x0000001c00c77308 */ /* 0x000e220000000800 */
[----:B------:R-:W-:Y:S01]  /*53d0*/  FADD.FTZ R20, R192, R43 ;  /* 0x0000002bc0147221 */ /* 0x000fe20000010000 */
[----:B-----5:R-:W-:Y:S01]  /*53e0*/  FADD.FTZ R3, R197, R12 ;  /* 0x0000000cc5037221 */ /* 0x020fe20000010000 */
[C---:B------:R-:W-:Y:S02]  /*53f0*/  F2FP.F16.F32.PACK_AB R192, R15.reuse, R192 ;  /* 0x000000c00fc0723e */ /* 0x040fe400000000ff */
[----:B------:R-:W-:Y:S01]  /*5400*/  FADD.FTZ R43, R15, R20 ;  /* 0x000000140f2b7221 */ /* 0x000fe20000010000 */
[----:B------:R-:W-:Y:S02]  /*5410*/  F2FP.F16.F32.PACK_AB R197, R197, R14 ;  /* 0x0000000ec5c5723e */ /* 0x000fe400000000ff */
[----:B------:R-:W1:Y:S01]  /*5420*/  MUFU.EX2 R32, R32 ;  /* 0x0000002000207308 */ /* 0x000e620000000800 */
[----:B--2---:R-:W-:Y:S01]  /*5430*/  FADD.FTZ R12, R24, R3 ;  /* 0x00000003180c7221 */ /* 0x004fe20000010000 */
[----:B------:R-:W-:-:S02]  /*5440*/  @P1 VIADD R3, R0, 0x36840 ;  /* 0x0003684000031836 */ /* 0x000fc40000000000 */
[----:B------:R-:W-:Y:S01]  /*5450*/  FADD.FTZ R20, R194, R43 ;  /* 0x0000002bc2147221 */ /* 0x000fe20000010000 */
[----:B------:R-:W-:-:S03]  /*5460*/  F2FP.F16.F32.PACK_AB R194, R29, R194 ;  /* 0x000000c21dc2723e */ /* 0x000fc600000000ff */
[----:B------:R-:W-:Y:S01]  /*5470*/  FADD.FTZ R45, R29, R20 ;  /* 0x000000141d2d7221 */ /* 0x000fe20000010000 */
[----:B------:R-:W2:Y:S01]  /*5480*/  MUFU.EX2 R193, R34 ;  /* 0x0000002200c17308 */ /* 0x000ea20000000800 */
[C---:B0-----:R-:W-:Y:S01]  /*5490*/  FADD.FTZ R43, R199.reuse, R12 ;  /* 0x0000000cc72b7221 */ /* 0x041fe20000010000 */
[----:B------:R-:W-:Y:S01]  /*54a0*/  @P1 PRMT R3, R22, 0x654, R3 ;  /* 0x0000065416031816 */ /* 0x000fe20000000003 */
[----:B------:R-:W-:Y:S01]  /*54b0*/  FADD.FTZ R12, R88, R45 ;  /* 0x0000002d580c7221 */ /* 0x000fe20000010000 */
[----:B------:R-:W-:Y:S02]  /*54c0*/  F2FP.F16.F32.PACK_AB R199, R199, R24 ;  /* 0x00000018c7c7723e */ /* 0x000fe400000000ff */
[----:B------:R-:W-:Y:S01]  /*54d0*/  CS2R R88, SRZ ;  /* 0x0000000000587805 */ /* 0x000fe2000001ff00 */
[----:B------:R2:W-:Y:S01]  /*54e0*/  @P1 SYNCS.ARRIVE.TRANS64.RED.A1T0 RZ, [R3+URZ], RZ ;  /* 0x000000ff03ff19a7 */ /* 0x0005e2000810043f */
[----:B------:R-:W-:Y:S01]  /*54f0*/  CS2R R28, SRZ ;  /* 0x00000000001c7805 */ /* 0x000fe2000001ff00 */
[----:B------:R-:W0:Y:S01]  /*5500*/  MUFU.EX2 R36, R36 ;  /* 0x0000002400247308 */ /* 0x000e220000000800 */
[----:B-1----:R-:W-:Y:S01]  /*5510*/  FADD.FTZ R0, R32, R43 ;  /* 0x0000002b20007221 */ /* 0x002fe20000010000 */
[----:B------:R-:W-:-:S04]  /*5520*/  FADD.FTZ R43, R27, R12 ;  /* 0x0000000c1b2b7221 */ /* 0x000fc80000010000 */
[----:B------:R-:W-:Y:S01]  /*5530*/  FADD.FTZ R12, R92, R43 ;  /* 0x0000002b5c0c7221 */ /* 0x000fe20000010000 */
[----:B------:R-:W-:Y:S01]  /*5540*/  CS2R R92, SRZ ;  /* 0x00000000005c7805 */ /* 0x000fe2000001ff00 */
[----:B------:R-:W1:Y:S01]  /*5550*/  MUFU.EX2 R195, R40 ;  /* 0x0000002800c37308 */ /* 0x000e620000000800 */
[----:B--2---:R-:W-:Y:S01]  /*5560*/  FADD.FTZ R3, R193, R0 ;  /* 0x00000000c1037221 */ /* 0x004fe20000010000 */
[----:B------:R-:W-:Y:S01]  /*5570*/  FADD.FTZ R43, R31, R12 ;  /* 0x0000000c1f2b7221 */ /* 0x000fe20000010000 */
[----:B------:R-:W-:-:S03]  /*5580*/  F2FP.F16.F32.PACK_AB R193, R193, R32 ;  /* 0x00000020c1c1723e */ /* 0x000fc600000000ff */
[----:B------:R-:W-:Y:S01]  /*5590*/  FADD.FTZ R12, R94, R43 ;  /* 0x0000002b5e0c7221 */ /* 0x000fe20000010000 */
[----:B------:R-:W-:Y:S01]  /*55a0*/  CS2R R94, SRZ ;  /* 0x00000000005e7805 */ /* 0x000fe2000001ff00 */
[----:B------:R-:W2:Y:S01]  /*55b0*/  MUFU.EX2 R42, R42 ;  /* 0x0000002a002a7308 */ /* 0x000ea20000000800 */
[----:B0-----:R-:W-:Y:S01]  /*55c0*/  FADD.FTZ R0, R36, R3 ;  /* 0x0000000324007221 */ /* 0x001fe20000010000 */
[----:B------:R-:W-:Y:S01]  /*55d0*/  FADD.FTZ R43, R33, R12 ;  /* 0x0000000c212b7221 */ /* 0x000fe20000010000 */
[----:B------:R-:W-:-:S03]  /*55e0*/  CS2R R32, SRZ ;  /* 0x0000000000207805 */ /* 0x000fc6000001ff00 */
[----:B------:R-:W-:Y:S01]  /*55f0*/  FADD.FTZ R12, R98, R43 ;  /* 0x0000002b620c7221 */ /* 0x000fe20000010000 */
[----:B------:R-:W-:Y:S01]  /*5600*/  CS2R R98, SRZ ;  /* 0x0000000000627805 */ /* 0x000fe2000001ff00 */
[----:B------:R0:W3:Y:S01]  /*5610*/  MUFU.EX2 R189, R44 ;  /* 0x0000002c00bd7308 */ /* 0x0000e20000000800 */
[----:B-1----:R-:W-:Y:S01]  /*5620*/  FADD.FTZ R3, R195, R0 ;  /* 0x00000000c3037221 */ /* 0x002fe20000010000 */
[----:B------:R-:W-:Y:S01]  /*5630*/  FADD.FTZ R5, R35, R12 ;  /* 0x0000000c23057221 */ /* 0x000fe20000010000 */
[----:B------:R-:W-:Y:S02]  /*5640*/  F2FP.F16.F32.PACK_AB R195, R195, R36 ;  /* 0x00000024c3c3723e */ /* 0x000fe400000000ff */
[----:B------:R-:W-:Y:S01]  /*5650*/  CS2R R34, SRZ ;  /* 0x0000000000227805 */ /* 0x000fe2000001ff00 */
[----:B------:R-:W-:Y:S02]  /*5660*/  FADD.FTZ R12, R102, R5 ;  /* 0x00000005660c7221 */ /* 0x000fe40000010000 */
[----:B------:R-:W1:Y:S01]  /*5670*/  MUFU.EX2 R46, R46 ;  /* 0x0000002e002e7308 */ /* 0x000e620000000800 */
[----:B--2---:R-:W-:Y:S01]  /*5680*/  FADD.FTZ R0, R42, R3 ;  /* 0x000000032a007221 */ /* 0x004fe20000010000 */
[----:B0-----:R-:W-:-:S06]  /*5690*/  CS2R R44, SRZ ;  /* 0x00000000002c7805 */ /* 0x001fcc000001ff00 */
[----:B------:R0:W2:Y:S01]  /*56a0*/  MUFU.EX2 R191, R48 ;  /* 0x0000003000bf7308 */ /* 0x0000a20000000800 */
[C---:B---3--:R-:W-:Y:S01]  /*56b0*/  FADD.FTZ R3, R189.reuse, R0 ;  /* 0x00000000bd037221 */ /* 0x048fe20000010000 */
[----:B------:R-:W-:Y:S02]  /*56c0*/  F2FP.F16.F32.PACK_AB R189, R189, R42 ;  /* 0x0000002abdbd723e */ /* 0x000fe400000000ff */
[----:B------:R-:W-:-:S04]  /*56d0*/  CS2R R42, SRZ ;  /* 0x00000000002a7805 */ /* 0x000fc8000001ff00 */
[----:B------:R-:W3:Y:S01]  /*56e0*/  MUFU.EX2 R50, R50 ;  /* 0x0000003200327308 */ /* 0x000ee20000000800 */
[----:B-1----:R-:W-:Y:S01]  /*56f0*/  FADD.FTZ R0, R46, R3 ;  /* 0x000000032e007221 */ /* 0x002fe20000010000 */
[----:B0-----:R-:W-:-:S06]  /*5700*/  CS2R R48, SRZ ;  /* 0x0000000000307805 */ /* 0x001fcc000001ff00 */
[----:B------:R0:W1:Y:S01]  /*5710*/  MUFU.EX2 R185, R52 ;  /* 0x0000003400b97308 */ /* 0x0000620000000800 */
[C---:B--2---:R-:W-:Y:S01]  /*5720*/  FADD.FTZ R3, R191.reuse, R0 ;  /* 0x00000000bf037221 */ /* 0x044fe20000010000 */
[----:B------:R-:W-:Y:S02]  /*5730*/  F2FP.F16.F32.PACK_AB R191, R191, R46 ;  /* 0x0000002ebfbf723e */ /* 0x000fe400000000ff */
[----:B------:R-:W-:-:S04]  /*5740*/  CS2R R46, SRZ ;  /* 0x00000000002e7805 */ /* 0x000fc8000001ff00 */
[----:B------:R2:W4:Y:S01]  /*5750*/  MUFU.EX2 R37, R104 ;  /* 0x0000006800257308 */ /* 0x0005220000000800 */
[----:B---3--:R-:W-:Y:S01]  /*5760*/  FADD.FTZ R0, R50, R3 ;  /* 0x0000000332007221 */ /* 0x008fe20000010000 */
[----:B0-----:R-:W-:-:S06]  /*5770*/  CS2R R52, SRZ ;  /* 0x0000000000347805 */ /* 0x001fcc000001ff00 */
[----:B------:R-:W0:Y:S01]  /*5780*/  MUFU.EX2 R54, R54 ;  /* 0x0000003600367308 */ /* 0x000e220000000800 */
[C---:B-1----:R-:W-:Y:S01]  /*5790*/  FADD.FTZ R3, R185.reuse, R0 ;  /* 0x00000000b9037221 */ /* 0x042fe20000010000 */
[----:B------:R-:W-:Y:S02]  /*57a0*/  F2FP.F16.F32.PACK_AB R185, R185, R50 ;  /* 0x00000032b9b9723e */ /* 0x000fe400000000ff */
[----:B--2---:R-:W-:Y:S02]  /*57b0*/  CS2R R104, SRZ ;  /* 0x0000000000687805 */ /* 0x004fe4000001ff00 */
[----:B------:R-:W-:Y:S02]  /*57c0*/  CS2R R50, SRZ ;  /* 0x0000000000327805 */ /* 0x000fe4000001ff00 */
[----:B------:R-:W1:Y:S01]  /*57d0*/  MUFU.EX2 R106, R106 ;  /* 0x0000006a006a7308 */ /* 0x000e620000000800 */
[C---:B----4-:R-:W-:Y:S01]  /*57e0*/  FADD.FTZ R5, R37.reuse, R12 ;  /* 0x0000000c25057221 */ /* 0x050fe20000010000 */
[----:B------:R-:W-:-:S02]  /*57f0*/  F2FP.F16.F32.PACK_AB R180, R37, R102 ;  /* 0x0000006625b4723e */ /* 0x000fc400000000ff */
[----:B------:R-:W-:Y:S02]  /*5800*/  CS2R R102, SRZ ;  /* 0x0000000000667805 */ /* 0x000fe4000001ff00 */
[----:B------:R-:W-:Y:S02]  /*5810*/  CS2R R36, SRZ ;  /* 0x0000000000247805 */ /* 0x000fe4000001ff00 */
[----:B------:R2:W3:Y:S01]  /*5820*/  MUFU.EX2 R187, R56 ;  /* 0x0000003800bb7308 */ /* 0x0004e20000000800 */
[----:B0-----:R-:W-:-:S07]  /*5830*/  FADD.FTZ R0, R54, R3 ;  /* 0x0000000336007221 */ /* 0x001fce0000010000 */
[----:B------:R-:W0:Y:S01]  /*5840*/  MUFU.EX2 R39, R39 ;  /* 0x0000002700277308 */ /* 0x000e220000000800 */
[----:B-1----:R-:W-:Y:S01]  /*5850*/  FADD.FTZ R12, R106, R5 ;  /* 0x000000056a0c7221 */ /* 0x002fe20000010000 */
[----:B--2---:R-:W-:-:S06]  /*5860*/  CS2R R56, SRZ ;  /* 0x0000000000387805 */ /* 0x004fcc000001ff00 */
[----:B------:R-:W1:Y:S01]  /*5870*/  MUFU.EX2 R58, R58 ;  /* 0x0000003a003a7308 */ /* 0x000e620000000800 */
[C---:B---3--:R-:W-:Y:S01]  /*5880*/  FADD.FTZ R3, R187.reuse, R0 ;  /* 0x00000000bb037221 */ /* 0x048fe20000010000 */
[----:B------:R-:W-:Y:S02]  /*5890*/  F2FP.F16.F32.PACK_AB R187, R187, R54 ;  /* 0x00000036bbbb723e */ /* 0x000fe400000000ff */
[----:B------:R-:W-:-:S04]  /*58a0*/  CS2R R54, SRZ ;  /* 0x0000000000367805 */ /* 0x000fc8000001ff00 */
[----:B------:R-:W2:Y:S01]  /*58b0*/  MUFU.EX2 R108, R108 ;  /* 0x0000006c006c7308 */ /* 0x000ea20000000800 */
[C---:B0-----:R-:W-:Y:S01]  /*58c0*/  FADD.FTZ R5, R39.reuse, R12 ;  /* 0x0000000c27057221 */ /* 0x041fe20000010000 */
[----:B------:R-:W-:Y:S02]  /*58d0*/  F2FP.F16.F32.PACK_AB R182, R39, R106 ;  /* 0x0000006a27b6723e */ /* 0x000fe400000000ff */
[----:B------:R-:W-:-:S04]  /*58e0*/  CS2R R106, SRZ ;  /* 0x00000000006a7805 */ /* 0x000fc8000001ff00 */
[----:B------:R0:W3:Y:S01]  /*58f0*/  MUFU.EX2 R181, R60 ;  /* 0x0000003c00b57308 */ /* 0x0000e20000000800 */
[----:B-1----:R-:W-:-:S07]  /*5900*/  FADD.FTZ R0, R58, R3 ;  /* 0x000000033a007221 */ /* 0x002fce0000010000 */
[----:B------:R1:W4:Y:S01]  /*5910*/  MUFU.EX2 R21, R110 ;  /* 0x0000006e00157308 */ /* 0x0003220000000800 */
[----:B--2---:R-:W-:Y:S01]  /*5920*/  FADD.FTZ R12, R108, R5 ;  /* 0x000000056c0c7221 */ /* 0x004fe20000010000 */
[----:B0-----:R-:W-:-:S06]  /*5930*/  CS2R R60, SRZ ;  /* 0x00000000003c7805 */ /* 0x001fcc000001ff00 */
[----:B------:R-:W0:Y:S01]  /*5940*/  MUFU.EX2 R38, R38 ;  /* 0x0000002600267308 */ /* 0x000e220000000800 */
[C---:B---3--:R-:W-:Y:S01]  /*5950*/  FADD.FTZ R3, R181.reuse, R0 ;  /* 0x00000000b5037221 */ /* 0x048fe20000010000 */
[----:B------:R-:W-:Y:S02]  /*5960*/  F2FP.F16.F32.PACK_AB R181, R181, R58 ;  /* 0x0000003ab5b5723e */ /* 0x000fe400000000ff */
[----:B-1----:R-:W-:Y:S02]  /*5970*/  CS2R R110, SRZ ;  /* 0x00000000006e7805 */ /* 0x002fe4000001ff00 */
[----:B------:R-:W-:Y:S02]  /*5980*/  CS2R R58, SRZ ;  /* 0x00000000003a7805 */ /* 0x000fe4000001ff00 */
[----:B------:R-:W1:Y:S01]  /*5990*/  MUFU.EX2 R112, R112 ;  /* 0x0000007000707308 */ /* 0x000e620000000800 */
[C---:B----4-:R-:W-:Y:S01]  /*59a0*/  FADD.FTZ R5, R21.reuse, R12 ;  /* 0x0000000c15057221 */ /* 0x050fe20000010000 */
[----:B------:R-:W-:-:S02]  /*59b0*/  F2FP.F16.F32.PACK_AB R176, R21, R108 ;  /* 0x0000006c15b0723e */ /* 0x000fc400000000ff */
[----:B------:R-:W-:-:S04]  /*59c0*/  CS2R R108, SRZ ;  /* 0x00000000006c7805 */ /* 0x000fc8000001ff00 */
[----:B------:R2:W3:Y:S01]  /*59d0*/  MUFU.EX2 R183, R64 ;  /* 0x0000004000b77308 */ /* 0x0004e20000000800 */
[----:B0-----:R-:W-:-:S07]  /*59e0*/  FADD.FTZ R0, R38, R3 ;  /* 0x0000000326007221 */ /* 0x001fce0000010000 */
[----:B------:R-:W0:Y:S01]  /*59f0*/  MUFU.EX2 R26, R26 ;  /* 0x0000001a001a7308 */ /* 0x000e220000000800 */
[----:B-1----:R-:W-:Y:S01]  /*5a00*/  FADD.FTZ R12, R112, R5 ;  /* 0x00000005700c7221 */ /* 0x002fe20000010000 */
[----:B--2---:R-:W-:-:S06]  /*5a10*/  CS2R R64, SRZ ;  /* 0x0000000000407805 */ /* 0x004fcc000001ff00 */
[----:B------:R1:W2:Y:S01]  /*5a20*/  MUFU.EX2 R177, R66 ;  /* 0x0000004200b17308 */ /* 0x0002a20000000800 */
[C---:B---3--:R-:W-:Y:S01]  /*5a30*/  FADD.FTZ R5, R183.reuse, R0 ;  /* 0x00000000b7057221 */ /* 0x048fe20000010000 */
[----:B------:R-:W-:Y:S02]  /*5a40*/  F2FP.F16.F32.PACK_AB R183, R183, R38 ;  /* 0x00000026b7b7723e */ /* 0x000fe400000000ff */
[----:B------:R-:W-:-:S04]  /*5a50*/  CS2R R38, SRZ ;  /* 0x0000000000267805 */ /* 0x000fc8000001ff00 */
[----:B------:R-:W3:Y:S01]  /*5a60*/  MUFU.EX2 R30, R30 ;  /* 0x0000001e001e7308 */ /* 0x000ee20000000800 */
[----:B0-----:R-:W-:Y:S01]  /*5a70*/  FADD.FTZ R0, R26, R5 ;  /* 0x000000051a007221 */ /* 0x001fe20000010000 */
[----:B-1----:R-:W-:-:S06]  /*5a80*/  CS2R R66, SRZ ;  /* 0x0000000000427805 */ /* 0x002fcc000001ff00 */
[----:B------:R-:W0:Y:S01]  /*5a90*/  MUFU.EX2 R25, R25 ;  /* 0x0000001900197308 */ /* 0x000e220000000800 */
[C---:B--2---:R-:W-:Y:S01]  /*5aa0*/  FADD.FTZ R5, R177.reuse, R0 ;  /* 0x00000000b1057221 */ /* 0x044fe20000010000 */
[----:B------:R-:W-:Y:S01]  /*5ab0*/  F2FP.F16.F32.PACK_AB R177, R177, R26 ;  /* 0x0000001ab1b1723e */ /* 0x000fe200000000ff */
[----:B------:R-:W-:Y:S01]  /*5ac0*/  IMAD.MOV.U32 R0, RZ, RZ, 0x3f800000 ;  /* 0x3f800000ff007424 */ /* 0x000fe200078e00ff */
[----:B------:R-:W-:-:S04]  /*5ad0*/  CS2R R26, SRZ ;  /* 0x00000000001a7805 */ /* 0x000fc8000001ff00 */
[----:B------:R-:W1:Y:S01]  /*5ae0*/  MUFU.EX2 R41, R41 ;  /* 0x0000002900297308 */ /* 0x000e620000000800 */
[----:B---3--:R-:W-:Y:S01]  /*5af0*/  FADD.FTZ R2, R30, R5 ;  /* 0x000000051e027221 */ /* 0x008fe20000010000 */
[----:B------:R-:W-:Y:S02]  /*5b00*/  IMAD.MOV.U32 R5, RZ, RZ, 0x3f800000 ;  /* 0x3f800000ff057424 */ /* 0x000fe400078e00ff */
[C---:B0-----:R-:W-:Y:S01]  /*5b10*/  FADD.FTZ R3, R25.reuse, R12 ;  /* 0x0000000c19037221 */ /* 0x041fe20000010000 */
[----:B------:R-:W-:Y:S02]  /*5b20*/  F2FP.F16.F32.PACK_AB R178, R25, R112 ;  /* 0x0000007019b2723e */ /* 0x000fe400000000ff */
[----:B------:R-:W-:Y:S02]  /*5b30*/  CS2R R112, SRZ ;  /* 0x0000000000707805 */ /* 0x000fe4000001ff00 */
[----:B------:R-:W-:Y:S01]  /*5b40*/  CS2R R24, SRZ ;  /* 0x0000000000187805 */ /* 0x000fe2000001ff00 */
[C---:B-1----:R-:W-:Y:S01]  /*5b50*/  FADD.FTZ R2, R41.reuse, R2 ;  /* 0x0000000229027221 */ /* 0x042fe20000010000 */
[----:B------:R-:W-:-:S02]  /*5b60*/  F2FP.F16.F32.PACK_AB R179, R41, R30 ;  /* 0x0000001e29b3723e */ /* 0x000fc400000000ff */
[----:B------:R-:W-:Y:S02]  /*5b70*/  CS2R R40, SRZ ;  /* 0x0000000000287805 */ /* 0x000fe4000001ff00 */
[----:B------:R-:W-:Y:S01]  /*5b80*/  CS2R R30, SRZ ;  /* 0x00000000001e7805 */ /* 0x000fe2000001ff00 */
[----:B------:R-:W-:Y:S06]  /*5b90*/  @!P2 BRA `(.L_x_195) ;  /* 0x0000004000d0a947 */ /* 0x000fec0003800000 */
[----:B------:R-:W-:Y:S01]  /*5ba0*/  VIADD R10, R120, 0xfffffffe ;  /* 0xfffffffe780a7836 */ /* 0x000fe20000000000 */
[----:B------:R-:W-:Y:S01]  /*5bb0*/  UMOV UR38, UR39 ;  /* 0x0000002700267c82 */ /* 0x000fe20008000000 */
[----:B------:R-:W-:Y:S01]  /*5bc0*/  IMAD.MOV.U32 R11, RZ, RZ, R8 ;  /* 0x000000ffff0b7224 */ /* 0x000fe200078e0008 */
[----:B------:R-:W-:Y:S01]  /*5bd0*/  UMOV UR6, UR36 ;  /* 0x0000002400067c82 */ /* 0x000fe20008000000 */
[----:B------:R-:W-:Y:S01]  /*5be0*/  IMAD.MOV.U32 R9, RZ, RZ, R6 ;  /* 0x000000ffff097224 */ /* 0x000fe200078e0006 */
[----:B------:R-:W-:Y:S01]  /*5bf0*/  ULDC UR5, c[0x0][0x9d8] ;  /* 0x0002760000057ab9 */ /* 0x000fe20000000800 */
[----:B------:R-:W-:Y:S02]  /*5c00*/  IMAD.MOV.U32 R0, RZ, RZ, 0x3f800000 ;  /* 0x3f800000ff007424 */ /* 0x000fe400078e00ff */
[----:B------:R-:W-:-:S07]  /*5c10*/  IMAD.MOV.U32 R119, RZ, RZ, RZ ;  /* 0x000000ffff777224 */ /* 0x000fce00078e00ff */
.L_x_206:
[----:B------:R-:W-:-:S04]  /*5c20*/  UIADD3 UR4, UR6, 0x1, URZ ;  /* 0x0000000106047890 */ /* 0x000fc8000fffe03f */
[----:B------:R-:W-:-:S04]  /*5c30*/  UISETP.NE.AND UP0, UPT, UR4, 0x2, UPT ;  /* 0x000000020400788c */ /* 0x000fc8000bf05270 */
[----:B------:R-:W-:Y:S02]  /*5c40*/  USEL UR39, URZ, 0x1, UP0 ;  /* 0x000000013f277887 */ /* 0x000fe40008000000 */
[----:B------:R-:W-:Y:S02]  /*5c50*/  USEL UR36, UR4, URZ, UP0 ;  /* 0x0000003f04247287 */ /* 0x000fe40008000000 */
[----:B------:R-:W-:Y:S01]  /*5c60*/  ULOP3.LUT UR39, UR38, UR39, URZ, 0x3c, !UPT ;  /* 0x0000002726277292 */ /* 0x000fe2000f8e3c3f */
[----:B------:R-:W-:Y:S11]  /*5c70*/  @!P0 BRA `(.L_x_196) ;  /* 0x0000000000048947 */ /* 0x000ff60003800000 */
[----:B------:R-:W-:Y:S01]  /*5c80*/  BPT.TRAP 0x1 ;  /* 0x000000040000795c */ /* 0x000fe20000300000 */
.L_x_196:
        /* <DEDUP_REMOVED lines=9> */
.L_x_197:
[----:B-1----:R-:W-:Y:S05]  /*5d20*/  @P1 BRA `(.L_x_198) ;  /* 0x0000000000081947 */ /* 0x002fea0003800000 */
[----:B------:R-:W1:Y:S02]  /*5d30*/  SYNCS.PHASECHK.TRANS64.TRYWAIT P1, [UR7+0x36830], R6 ;  /* 0x03683006ff0075a7 */ /* 0x000e640008020147 */
[----:B-1----:R-:W-:Y:S05]  /*5d40*/  @!P1 BRA `(.L_x_199) ;  /* 0x000000b800709947 */ /* 0x002fea0003800000 */
.L_x_198:
        /* <DEDUP_REMOVED lines=592> */
.L_x_200:
[----:B------:R-:W-:Y:S01]  /*8250*/  ULEA UR10, UR6, UR37, 0x3 ;  /* 0x00000025060a7291 */ /* 0x000fe2000f8e183f */
[----:B------:R-:W-:-:S05]  /*8260*/  IMAD.U32 R0, RZ, RZ, UR38 ;  /* 0x00000026ff007e24 */ /* 0x000fca000f8e00ff */
[----:B------:R-:W-:-:S04]  /*8270*/  SHF.L.U32 R0, R0, 0x1f, RZ ;  /* 0x0000001f00007819 */ /* 0x000fc800000006ff */
[----:B------:R2:W3:Y:S01]  /*8280*/  SYNCS.PHASECHK.TRANS64.TRYWAIT P1, [UR10+0x36850], R0 ;  /* 0x03685000ff0075a7 */ /* 0x0004e2000802014a */
[----:B------:R-:W-:Y:S05]  /*8290*/  @!P0 BRA `(.L_x_201) ;  /* 0x0000000000048947 */ /* 0x000fea0003800000 */
[----:B------:R-:W-:Y:S01]  /*82a0*/  BPT.TRAP 0x1 ;  /* 0x000000040000795c */ /* 0x000fe20000300000 */
.L_x_201:
[----:B---3--:R-:W-:Y:S05]  /*82b0*/  @P1 BRA `(.L_x_202) ;  /* 0x0000000000081947 */ /* 0x008fea0003800000 */
[----:B------:R-:W3:Y:S02]  /*82c0*/  SYNCS.PHASECHK.TRANS64.TRYWAIT P1, [UR10+0x36850], R0 ;  /* 0x03685000ff0075a7 */ /* 0x000ee4000802014a */
[----:B---3--:R-:W-:Y:S05]  /*82d0*/  @!P1 BRA `(.L_x_203) ;  /* 0x0000009400249947 */ /* 0x008fea0003800000 */
.L_x_202:
[----:B------:R-:W-:Y:S01]  /*82e0*/  UIADD3 UR37, UR37, 0x400, URZ ;  /* 0x0000040025257890 */ /* 0x000fe2000fffe03f */
[----:B------:R-:W-:Y:S01]  /*82f0*/  WARPGROUP.ARRIVE ;  /* 0x00000000000079c5 */ /* 0x000fe20000000000 */
[----:B------:R-:W-:Y:S02]  /*8300*/  UMOV UR15, 0x40000040 ;  /* 0x40000040000f7882 */ /* 0x000fe40000000000 */
[----:B------:R-:W-:-:S04]  /*8310*/  USHF.R.U32.HI UR37, URZ, 0x4, UR37 ;  /* 0x000000043f257899 */ /* 0x000fc80008011625 */
[----:B------:R-:W-:-:S04]  /*8320*/  ULOP3.LUT UR37, UR37, 0x3fff, URZ, 0xc0, !UPT ;  /* 0x00003fff25257892 */ /* 0x000fc8000f8ec03f */
[----:B------:R-:W-:-:S04]  /*8330*/  ULOP3.LUT UR4, UR37, 0x3800000, URZ, 0xfc, !UPT ;  /* 0x0380000025047892 */ /* 0x000fc8000f8efc3f */
[----:B------:R-:W-:-:S04]  /*8340*/  UIMAD UR4, UR6, 0xa80, UR4 ;  /* 0x00000a80060478a4 */ /* 0x000fc8000f8e0204 */
[----:B------:R-:W-:-:S03]  /*8350*/  UIADD3 UR6, UR4, 0x80, URZ ;  /* 0x0000008004067890 */ /* 0x000fc6000fffe03f */
[----:B------:R-:W-:Y:S02]  /*8360*/  UMOV UR14, UR4 ;  /* 0x00000004000e7c82 */ /* 0x000fe40008000000 */
[----:B------:R-:W-:Y:S01]  /*8370*/  HGMMA.64x192x16.F32 R24, R200, gdesc[UR12].tnspB, R24, gsb0 ;  /* 0x42e0000cc8187df0 */ /* 0x000fe20008000818 */
[----:B------:R-:W-:Y:S01]  /*8380*/  UMOV UR15, 0x40000040 ;  /* 0x40000040000f7882 */ /* 0x000fe20000000000 */
[----:B------:R-:W-:Y:S01]  /*8390*/  UMOV UR14, UR6 ;  /* 0x00000006000e7c82 */ /* 0x000fe20008000000 */
[----:B------:R-:W-:Y:S01]  /*83a0*/  UIADD3 UR6, UR4, 0x100, URZ ;  /* 0x0000010004067890 */ /* 0x000fe2000fffe03f */
[----:B------:R-:W-:Y:S02]  /*83b0*/  WARPGROUP.DEPBAR.LE gsb0, 0x0 ;  /* 0x00008000000079c5 */ /* 0x000fe40000010000 */
[----:B------:R-:W-:-:S14]  /*83c0*/  WARPGROUP.ARRIVE ;  /* 0x00000000000079c5 */ /* 0x000fdc0000000000 */
[----:B------:R-:W-:Y:S01]  /*83d0*/  HGMMA.64x192x16.F32 R24, R196, gdesc[UR12].tnspB, R24, gsb0 ;  /* 0x42e0000cc4187df0 */ /* 0x000fe20008000818 */
[----:B------:R-:W-:Y:S01]  /*83e0*/  UMOV UR14, UR6 ;  /* 0x00000006000e7c82 */ /* 0x000fe20008000000 */
[----:B------:R-:W-:Y:S01]  /*83f0*/  UMOV UR15, 0x40000040 ;  /* 0x40000040000f7882 */ /* 0x000fe20000000000 */
        /* <DEDUP_REMOVED lines=12> */
[----:B------:R-:W-:Y:S02]  /*84c0*/  UIADD3 UR6, UR4, 0x280, URZ ;  /* 0x0000028004067890 */ /* 0x000fe4000fffe03f */
[----:B------:R-:W-:Y:S01]  /*84d0*/  UIADD3 UR4, UR4, 0x300, URZ ;  /* 0x0000030004047890 */ /* 0x000fe2000fffe03f */
[----:B------:R-:W-:Y:S02]  /*84e0*/  WARPGROUP.DEPBAR.LE gsb0, 0x0 ;  /* 0x00008000000079c5 */ /* 0x000fe40000010000 */
[----:B------:R-:W-:-:S12]  /*84f0*/  WARPGROUP.ARRIVE ;  /* 0x00000000000079c5 */ /* 0x000fd80000000000 */
[----:B------:R-:W-:Y:S01]  /*8500*/  HGMMA.64x192x16.F32 R24, R184, gdesc[UR12].tnspB, R24, gsb0 ;  /* 0x42e0000cb8187df0 */ /* 0x000fe20008000818 */
[----:B------:R-:W-:Y:S01]  /*8510*/  UMOV UR14, UR6 ;  /* 0x00000006000e7c82 */ /* 0x000fe20008000000 */
[----:B------:R-:W-:Y:S01]  /*8520*/  UMOV UR15, 0x40000040 ;  /* 0x40000040000f7882 */ /* 0x000fe20000000000 */
[----:B------:R-:W-:Y:S02]  /*8530*/  WARPGROUP.DEPBAR.LE gsb0, 0x0 ;  /* 0x00008000000079c5 */ /* 0x000fe40000010000 */
[----:B------:R-:W-:-:S15]  /*8540*/  WARPGROUP.ARRIVE ;  /* 0x00000000000079c5 */ /* 0x000fde0000000000 */
[----:B------:R-:W-:Y:S01]  /*8550*/  HGMMA.64x192x16.F32 R24, R180, gdesc[UR12].tnspB, R24, gsb0 ;  /* 0x42e0000cb4187df0 */ /* 0x000fe20008000818 */
[----:B------:R-:W-:Y:S01]  /*8560*/  UMOV UR14, UR4 ;  /* 0x00000004000e7c82 */ /* 0x000fe20008000000 */
[----:B------:R-:W-:Y:S01]  /*8570*/  UMOV UR15, 0x40000040 ;  /* 0x40000040000f7882 */ /* 0x000fe20000000000 */
[----:B------:R-:W-:Y:S02]  /*8580*/  WARPGROUP.DEPBAR.LE gsb0, 0x0 ;  /* 0x00008000000079c5 */ /* 0x000fe40000010000 */
[----:B------:R-:W-:-:S15]  /*8590*/  WARPGROUP.ARRIVE ;  /* 0x00000000000079c5 */ /* 0x000fde0000000000 */
[----:B------:R-:W-:Y:S03]  /*85a0*/  HGMMA.64x192x16.F32 R24, R176, gdesc[UR12].tnspB, R24, gsb0 ;  /* 0x42e0000cb0187df0 */ /* 0x000fe60008000818 */
[----:B------:R-:W-:Y:S02]  /*85b0*/  WARPGROUP.DEPBAR.LE gsb0, 0x0 ;  /* 0x00008000000079c5 */ /* 0x000fe40000010000 */
[----:B------:R-:W-:Y:S05]  /*85c0*/  @!P0 BRA `(.L_x_204) ;  /* 0x0000000000048947 */ /* 0x000fea0003800000 */
[----:B------:R-:W-:Y:S01]  /*85d0*/  BPT.TRAP 0x1 ;  /* 0x000000040000795c */ /* 0x000fe20000300000 */
.L_x_204:
[----:B------:R-:W-:Y:S01]  /*85e0*/  FMUL.FTZ R176, R168, UR5 ;  /* 0x00000005a8b07c20 */ /* 0x000fe20008410000 */
[----:B------:R-:W-:Y:S01]  /*85f0*/  FMUL.FTZ R12, R170, UR5 ;  /* 0x00000005aa0c7c20 */ /* 0x000fe20008410000 */
[----:B------:R-:W-:Y:S01]  /*8600*/  FMUL.FTZ R178, R169, UR5 ;  /* 0x00000005a9b27c20 */ /* 0x000fe20008410000 */
[----:B------:R-:W-:Y:S01]  /*8610*/  FMUL.FTZ R14, R171, UR5 ;  /* 0x00000005ab0e7c20 */ /* 0x000fe20008410000 */
[----:B------:R-:W-:Y:S01]  /*8620*/  FMUL.FTZ R170, R172, UR5 ;  /* 0x00000005acaa7c20 */ /* 0x000fe20008410000 */
[----:B------:R-:W-:Y:S01]  /*8630*/  FMUL.FTZ R20, R174, UR5 ;  /* 0x00000005ae147c20 */ /* 0x000fe20008410000 */
[----:B------:R-:W3:Y:S01]  /*8640*/  MUFU.TANH R176, R176 ;  /* 0x000000b000b07308 */ /* 0x000ee20000002400 */
        /* <DEDUP_REMOVED lines=16> */
[----:B---3--:R-:W-:Y:S01]  /*8750*/  FMNMX.FTZ R5, R176, R9, !PT ;  /* 0x00000009b0057209 */ /* 0x008fe20007810000 */
[----:B------:R-:W-:Y:S01]  /*8760*/  FMUL.FTZ R190, R156, UR5 ;  /* 0x000000059cbe7c20 */ /* 0x000fe20008410000 */
[----:B------:R-:W-:Y:S01]  /*8770*/  FMUL.FTZ R156, R158, UR5 ;  /* 0x000000059e9c7c20 */ /* 0x000fe20008410000 */
[----:B------:R-:W-:Y:S01]  /*8780*/  FMUL.FTZ R222, R157, UR5 ;  /* 0x000000059dde7c20 */ /* 0x000fe20008410000 */
[----:B------:R-:W-:Y:S01]  /*8790*/  FMUL.FTZ R158, R159, UR5 ;  /* 0x000000059f9e7c20 */ /* 0x000fe20008410000 */
[----:B------:R-:W-:Y:S01]  /*87a0*/  FMUL.FTZ R224, R144, UR5 ;  /* 0x0000000590e07c20 */ /* 0x000fe20008410000 */
[----:B------:R-:W-:Y:S01]  /*87b0*/  FMUL.FTZ R144, R146, UR5 ;  /* 0x0000000592907c20 */ /* 0x000fe20008410000 */
[----:B------:R-:W3:Y:S01]  /*87c0*/  MUFU.TANH R14, R14 ;  /* 0x0000000e000e7308 */ /* 0x000ee20000002400 */
[----:B-1----:R-:W-:Y:S01]  /*87d0*/  FMNMX.FTZ R7, R12, R11, !PT ;  /* 0x0000000b0c077209 */ /* 0x002fe20007810000 */
[----:B------:R-:W-:Y:S01]  /*87e0*/  FMUL.FTZ R226, R145, UR5 ;  /* 0x0000000591e27c20 */ /* 0x000fe20008410000 */
[----:B------:R-:W-:Y:S01]  /*87f0*/  FMUL.FTZ R146, R147, UR5 ;  /* 0x0000000593927c20 */ /* 0x000fe20008410000 */
[----:B------:R-:W-:Y:S01]  /*8800*/  FMUL.FTZ R228, R148, UR5 ;  /* 0x0000000594e47c20 */ /* 0x000fe20008410000 */
[----:B------:R-:W-:Y:S01]  /*8810*/  FMUL.FTZ R148, R150, UR5 ;  /* 0x0000000596947c20 */ /* 0x000fe20008410000 */
[----:B------:R-:W-:Y:S01]  /*8820*/  FMUL.FTZ R230, R149, UR5 ;  /* 0x0000000595e67c20 */ /* 0x000fe20008410000 */
[----:B------:R-:W-:Y:S01]  /*8830*/  FMUL.FTZ R150, R151, UR5 ;  /* 0x0000000597967c20 */ /* 0x000fe20008410000 */
[----:B------:R-:W1:Y:S01]  /*8840*/  MUFU.TANH R170, R170 ;  /* 0x000000aa00aa7308 */ /* 0x000e620000002400 */
[----:B----4-:R-:W-:Y:S01]  /*8850*/  FMNMX.FTZ R5, R178, R5, !PT ;  /* 0x00000005b2057209 */ /* 0x010fe20007810000 */
        /* <DEDUP_REMOVED lines=31> */
[----:B---3--:R-:W-:-:S02]  /*8a50*/  FMNMX.FTZ R5, R172, R5, !PT ;  /* 0x00000005ac057209 */ /* 0x008fc40007810000 */
[----:B------:R-:W-:-:S05]  /*8a60*/  ISETP.NE.AND P1, PT, R18, RZ, PT ;  /* 0x000000ff1200720c */ /* 0x000fca0003f25270 */
[----:B------:R-:W3:Y:S01]  /*8a70*/  MUFU.TANH R160, R160 ;  /* 0x000000a000a07308 */ /* 0x000ee20000002400 */
[----:B-1----:R-:W-:-:S07]  /*8a80*/  FMNMX.FTZ R7, R168, R7, !PT ;  /* 0x00000007a8077209 */ /* 0x002fce0007810000 */
[----:B------:R-:W1:Y:S01]  /*8a90*/  MUFU.TANH R180, R180 ;  /* 0x000000b400b47308 */ /* 0x000e620000002400 */
[----:B----4-:R-:W-:-:S07]  /*8aa0*/  FMNMX.FTZ R5, R174, R5, !PT ;  /* 0x00000005ae057209 */ /* 0x010fce0007810000 */
[----:B------:R-:W4:Y:S01]  /*8ab0*/  MUFU.TANH R162, R162 ;  /* 0x000000a200a27308 */ /* 0x000f220000002400 */
[----:B---3--:R-:W-:-:S07]  /*8ac0*/  FMNMX.FTZ R7, R160, R7, !PT ;  /* 0x00000007a0077209 */ /* 0x008fce0007810000 */
        /* <DEDUP_REMOVED lines=48> */
[----:B------:R-:W2:Y:S01]  /*8dd0*/  MUFU.TANH R236, R236 ;  /* 0x000000ec00ec7308 */ /* 0x000ea20000002400 */
[----:B-1----:R-:W-:-:S07]  /*8de0*/  FMNMX.FTZ R5, R234, R5, !PT ;  /* 0x00000005ea057209 */ /* 0x002fce0007810000 */
[----:B------:R-:W1:Y:S01]  /*8df0*/  MUFU.TANH R140, R140 ;  /* 0x0000008c008c7308 */ /* 0x000e620000002400 */
[----:B----4-:R-:W-:-:S07]  /*8e00*/  FMNMX.FTZ R7, R138, R7, !PT ;  /* 0x000000078a077209 */ /* 0x010fce0007810000 */
[----:B------:R-:W3:Y:S01]  /*8e10*/  MUFU.TANH R13, R13 ;  /* 0x0000000d000d7308 */ /* 0x000ee20000002400 */
[----:B--2---:R-:W-:-:S07]  /*8e20*/  FMNMX.FTZ R0, R236, R5, !PT ;  /* 0x00000005ec007209 */ /* 0x004fce0007810000 */
[----:B------:R-:W2:Y:S01]  /*8e30*/  MUFU.TANH R142, R142 ;  /* 0x0000008e008e7308 */ /* 0x000ea20000002400 */
[----:B-1----:R-:W-:-:S07]  /*8e40*/  FMNMX.FTZ R7, R140, R7, !PT ;  /* 0x000000078c077209 */ /* 0x002fce0007810000 */
[----:B------:R-:W1:Y:S01]  /*8e50*/  MUFU.TANH R137, R137 ;  /* 0x0000008900897308 */ /* 0x000e620000002400 */
[----:B---3--:R-:W-:-:S07]  /*8e60*/  FMNMX.FTZ R0, R13, R0, !PT ;  /* 0x000000000d007209 */ /* 0x008fce0007810000 */
        /* <DEDUP_REMOVED lines=29> */
[----:B---3--:R-:W-:Y:S02]  /*9040*/  FMNMX.FTZ R7, R124, R7, !PT ;  /* 0x000000077c077209 */ /* 0x008fe40007810000 */
[----:B--2---:R-:W-:Y:S02]  /*9050*/  FMNMX.FTZ R0, R151, R0, !PT ;  /* 0x0000000097007209 */ /* 0x004fe40007810000 */
[----:B-1----:R-:W-:-:S03]  /*9060*/  FMNMX.FTZ R5, R126, R7, !PT ;  /* 0x000000077e057209 */ /* 0x002fc60007810000 */
[----:B------:R-:W1:Y:S04]  /*9070*/  SHFL.BFLY PT, R7, R0, 0x2, 0x1f ;  /* 0x0c401f0000077f89 */ /* 0x000e6800000e0000 */
[----:B0-----:R-:W0:Y:S01]  /*9080*/  SHFL.BFLY PT, R6, R5, 0x2, 0x1f ;  /* 0x0c401f0005067f89 */ /* 0x001e2200000e0000 */
[----:B-1----:R-:W-:Y:S02]  /*9090*/  FMNMX.FTZ R15, R0, R7, !PT ;  /* 0x00000007000f7209 */ /* 0x002fe40007810000 */
[----:B------:R-:W1:Y:S01]  /*90a0*/  LDC R7, c[0x0][0x988] ;  /* 0x00026200ff077b82 */ /* 0x000e620000000800 */
[----:B0-----:R-:W-:Y:S02]  /*90b0*/  FMNMX.FTZ R21, R5, R6, !PT ;  /* 0x0000000605157209 */ /* 0x001fe40007810000 */
[----:B------:R-:W0:Y:S04]  /*90c0*/  SHFL.BFLY PT, R6, R15, 0x1, 0x1f ;  /* 0x0c201f000f067f89 */ /* 0x000e2800000e0000 */
[----:B------:R-:W2:Y:S01]  /*90d0*/  SHFL.BFLY PT, R8, R21, 0x1, 0x1f ;  /* 0x0c201f0015087f89 */ /* 0x000ea200000e0000 */
[----:B0-----:R-:W-:-:S02]  /*90e0*/  FMNMX.FTZ R6, R15, R6, !PT ;  /* 0x000000060f067209 */ /* 0x001fc40007810000 */
[----:B--2---:R-:W-:-:S03]  /*90f0*/  FMNMX.FTZ R8, R21, R8, !PT ;  /* 0x0000000815087209 */ /* 0x004fc60007810000 */
[C---:B-1----:R-:W-:Y:S01]  /*9100*/  FMUL.FTZ R153, R6.reuse, R7 ;  /* 0x0000000706997220 */ /* 0x042fe20000410000 */
[----:B------:R-:W-:-:S03]  /*9110*/  FADD.FTZ R192, -R6, R9 ;  /* 0x0000000906c07221 */ /* 0x000fc60000010100 */
[-CC-:B------:R-:W-:Y:S01]  /*9120*/  FFMA.FTZ R15, R13, R7.reuse, -R153.reuse ;  /* 0x000000070d0f7223 */ /* 0x180fe20000010899 */
[-C--:B------:R-:W-:Y:S01]  /*9130*/  FFMA.FTZ R13, R139, R7.reuse, -R153 ;  /* 0x000000078b0d7223 */ /* 0x080fe20000010899 */
[C---:B------:R-:W-:Y:S01]  /*9140*/  FADD.FTZ R0, -R8.reuse, R11 ;  /* 0x0000000b08007221 */ /* 0x040fe20000010100 */
[-C--:B------:R-:W-:Y:S01]  /*9150*/  FMUL.FTZ R139, R8, R7.reuse ;  /* 0x00000007088b7220 */ /* 0x080fe20000410000 */
[-C--:B------:R-:W-:Y:S01]  /*9160*/  FFMA.FTZ R200, R176, R7.reuse, -R153 ;  /* 0x00000007b0c87223 */ /* 0x080fe20000010899 */
[-C--:B------:R-:W-:Y:S01]  /*9170*/  FMUL.FTZ R192, R192, R7.reuse ;  /* 0x00000007c0c07220 */ /* 0x080fe20000410000 */
[-C--:B------:R-:W-:Y:S01]  /*9180*/  FMUL.FTZ R0, R0, R7.reuse ;  /* 0x0000000700007220 */ /* 0x080fe20000410000 */
[-C--:B------:R-:W-:Y:S01]  /*9190*/  FFMA.FTZ R201, R12, R7.reuse, -R139 ;  /* 0x000000070cc97223 */ /* 0x080fe2000001088b */
[-C--:B------:R-:W-:Y:S01]  /*91a0*/  FFMA.FTZ R135, R178, R7.reuse, -R153 ;  /* 0x00000007b2877223 */ /* 0x080fe20000010899 */
[-C--:B------:R-:W-:Y:S01]  /*91b0*/  FFMA.FTZ R12, R14, R7.reuse, -R139 ;  /* 0x000000070e0c7223 */ /* 0x080fe2000001088b */
[----:B------:R0:W-:Y:S01]  /*91c0*/  MUFU.EX2 R5, R192 ;  /* 0x000000c000057308 */ /* 0x0001e20000000800 */
[-C--:B------:R-:W-:Y:S01]  /*91d0*/  FFMA.FTZ R202, R170, R7.reuse, -R153 ;  /* 0x00000007aaca7223 */ /* 0x080fe20000010899 */
[-C--:B------:R-:W-:Y:S01]  /*91e0*/  FFMA.FTZ R203, R20, R7.reuse, -R139 ;  /* 0x0000000714cb7223 */ /* 0x080fe2000001088b */
[-C--:B------:R-:W-:Y:S01]  /*91f0*/  FFMA.FTZ R133, R172, R7.reuse, -R153 ;  /* 0x00000007ac857223 */ /* 0x080fe20000010899 */
[-C--:B------:R-:W-:Y:S01]  /*9200*/  FFMA.FTZ R14, R168, R7.reuse, -R139 ;  /* 0x00000007a80e7223 */ /* 0x080fe2000001088b */
[-C--:B------:R-:W-:Y:S01]  /*9210*/  FFMA.FTZ R196, R174, R7.reuse, -R153 ;  /* 0x00000007aec47223 */ /* 0x080fe20000010899 */
[-C--:B------:R-:W-:Y:S01]  /*9220*/  FFMA.FTZ R197, R160, R7.reuse, -R139 ;  /* 0x00000007a0c57223 */ /* 0x080fe2000001088b */
[-C--:B------:R-:W-:Y:S01]  /*9230*/  FFMA.FTZ R131, R180, R7.reuse, -R153 ;  /* 0x00000007b4837223 */ /* 0x080fe20000010899 */
[----:B------:R-:W1:Y:S01]  /*9240*/  MUFU.EX2 R200, R200 ;  /* 0x000000c800c87308 */ /* 0x000e620000000800 */
[-CC-:B------:R-:W-:Y:S01]  /*9250*/  FFMA.FTZ R20, R162, R7.reuse, -R139.reuse ;  /* 0x00000007a2147223 */ /* 0x180fe2000001088b */
[-C--:B------:R-:W-:Y:S01]  /*9260*/  FFMA.FTZ R185, R136, R7.reuse, -R139 ;  /* 0x0000000788b97223 */ /* 0x080fe2000001088b */
[-C--:B------:R-:W-:Y:S01]  /*9270*/  FFMA.FTZ R198, R182, R7.reuse, -R153 ;  /* 0x00000007b6c67223 */ /* 0x080fe20000010899 */
[-C--:B------:R-:W-:Y:S01]  /*9280*/  FFMA.FTZ R199, R164, R7.reuse, -R139 ;  /* 0x00000007a4c77223 */ /* 0x080fe2000001088b */
[-CC-:B------:R-:W-:Y:S01]  /*9290*/  FFMA.FTZ R182, R141, R7.reuse, -R153.reuse ;  /* 0x000000078db67223 */ /* 0x180fe20000010899 */
[-C--:B------:R-:W-:Y:S01]  /*92a0*/  FFMA.FTZ R129, R184, R7.reuse, -R153 ;  /* 0x00000007b8817223 */ /* 0x080fe20000010899 */
[-C--:B------:R-:W-:Y:S01]  /*92b0*/  FFMA.FTZ R160, R166, R7.reuse, -R139 ;  /* 0x00000007a6a07223 */ /* 0x080fe2000001088b */
[----:B------:R-:W-:Y:S01]  /*92c0*/  MUFU.EX2 R0, R0 ;  /* 0x0000000000007308 */ /* 0x000fe20000000800 */
[-C--:B0-----:R-:W-:Y:S01]  /*92d0*/  FFMA.FTZ R192, R186, R7.reuse, -R153 ;  /* 0x00000007bac07223 */ /* 0x081fe20000010899 */
[-C--:B------:R-:W-:Y:S01]  /*92e0*/  FFMA.FTZ R193, R152, R7.reuse, -R139 ;  /* 0x0000000798c17223 */ /* 0x080fe2000001088b */
[-C--:B------:R-:W-:Y:S01]  /*92f0*/  FFMA.FTZ R127, R188, R7.reuse, -R153 ;  /* 0x00000007bc7f7223 */ /* 0x080fe20000010899 */
[-C--:B------:R-:W-:Y:S01]  /*9300*/  FFMA.FTZ R152, R154, R7.reuse, -R139 ;  /* 0x000000079a987223 */ /* 0x080fe2000001088b */
[-C--:B------:R-:W-:Y:S01]  /*9310*/  FFMA.FTZ R194, R190, R7.reuse, -R153 ;  /* 0x00000007bec27223 */ /* 0x080fe20000010899 */
[-C--:B------:R-:W-:Y:S01]  /*9320*/  FFMA.FTZ R195, R156, R7.reuse, -R139 ;  /* 0x000000079cc37223 */ /* 0x080fe2000001088b */
[----:B------:R-:W-:Y:S01]  /*9330*/  FFMA.FTZ R125, R222, R7, -R153 ;  /* 0x00000007de7d7223 */ /* 0x000fe20000010899 */
[----:B------:R-:W0:Y:S01]  /*9340*/  MUFU.EX2 R201, R201 ;  /* 0x000000c900c97308 */ /* 0x000e220000000800 */
[----:B-1----:R-:W-:Y:S01]  /*9350*/  FFMA.FTZ R136, R5, R3, R200 ;  /* 0x0000000305887223 */ /* 0x002fe200000100c8 */
[-CC-:B------:R-:W-:Y:S01]  /*9360*/  FFMA.FTZ R154, R158, R7.reuse, -R139.reuse ;  /* 0x000000079e9a7223 */ /* 0x180fe2000001088b */
[-C--:B------:R-:W-:Y:S01]  /*9370*/  FFMA.FTZ R187, R140, R7.reuse, -R139 ;  /* 0x000000078cbb7223 */ /* 0x080fe2000001088b */
[-C--:B------:R-:W-:Y:S01]  /*9380*/  FFMA.FTZ R188, R224, R7.reuse, -R153 ;  /* 0x00000007e0bc7223 */ /* 0x080fe20000010899 */
[-C--:B------:R-:W-:Y:S01]  /*9390*/  FFMA.FTZ R189, R144, R7.reuse, -R139 ;  /* 0x0000000790bd7223 */ /* 0x080fe2000001088b */
[-C--:B------:R-:W-:Y:S01]  /*93a0*/  FFMA.FTZ R123, R226, R7.reuse, -R153 ;  /* 0x00000007e27b7223 */ /* 0x080fe20000010899 */
[-CC-:B------:R-:W-:Y:S01]  /*93b0*/  FFMA.FTZ R144, R146, R7.reuse, -R139.reuse ;  /* 0x0000000792907223 */ /* 0x180fe2000001088b */
[----:B------:R-:W1:Y:S01]  /*93c0*/  MUFU.EX2 R135, R135 ;  /* 0x0000008700877308 */ /* 0x000e620000000800 */
[-C--:B------:R-:W-:Y:S01]  /*93d0*/  FFMA.FTZ R181, R128, R7.reuse, -R139 ;  /* 0x0000000780b57223 */ /* 0x080fe2000001088b */
[-C--:B------:R-:W-:Y:S01]  /*93e0*/  FFMA.FTZ R190, R228, R7.reuse, -R153 ;  /* 0x00000007e4be7223 */ /* 0x080fe20000010899 */
[-C--:B------:R-:W-:Y:S01]  /*93f0*/  FFMA.FTZ R191, R148, R7.reuse, -R139 ;  /* 0x0000000794bf7223 */ /* 0x080fe2000001088b */
[-C--:B------:R-:W-:Y:S01]  /*9400*/  FFMA.FTZ R121, R230, R7.reuse, -R153 ;  /* 0x00000007e6797223 */ /* 0x080fe20000010899 */
[-C--:B------:R-:W-:Y:S01]  /*9410*/  FFMA.FTZ R146, R150, R7.reuse, -R139 ;  /* 0x0000000796927223 */ /* 0x080fe2000001088b */
[-CC-:B------:R-:W-:Y:S01]  /*9420*/  FFMA.FTZ R184, R232, R7.reuse, -R153.reuse ;  /* 0x00000007e8b87223 */ /* 0x180fe20000010899 */
[-C--:B------:R-:W-:Y:S01]  /*9430*/  FFMA.FTZ R21, R234, R7.reuse, -R153 ;  /* 0x00000007ea157223 */ /* 0x080fe20000010899 */
[----:B------:R-:W2:Y:S01]  /*9440*/  MUFU.EX2 R12, R12 ;  /* 0x0000000c000c7308 */ /* 0x000ea20000000800 */
[----:B0-----:R-:W-:Y:S01]  /*9450*/  FFMA.FTZ R3, R0, R2, R201 ;  /* 0x0000000200037223 */ /* 0x001fe200000100c9 */
[-C--:B------:R-:W-:Y:S01]  /*9460*/  FFMA.FTZ R186, R236, R7.reuse, -R153 ;  /* 0x00000007ecba7223 */ /* 0x080fe20000010899 */
[-C--:B------:R-:W-:Y:S01]  /*9470*/  FFMA.FTZ R183, R132, R7.reuse, -R139 ;  /* 0x0000000784b77223 */ /* 0x080fe2000001088b */
[-C--:B------:R-:W-:Y:S01]  /*9480*/  FFMA.FTZ R180, R137, R7.reuse, -R153 ;  /* 0x0000000789b47223 */ /* 0x080fe20000010899 */
[-C--:B------:R-:W-:Y:S01]  /*9490*/  FFMA.FTZ R177, R120, R7.reuse, -R139 ;  /* 0x0000000778b17223 */ /* 0x080fe2000001088b */
[-CC-:B------:R-:W-:Y:S01]  /*94a0*/  FFMA.FTZ R11, R143, R7.reuse, -R153.reuse ;  /* 0x000000078f0b7223 */ /* 0x180fe20000010899 */
[-C--:B------:R-:W-:Y:S01]  /*94b0*/  FFMA.FTZ R176, R145, R7.reuse, -R153 ;  /* 0x0000000791b07223 */ /* 0x080fe20000010899 */
[----:B------:R-:W0:Y:S01]  /*94c0*/  MUFU.EX2 R202, R202 ;  /* 0x000000ca00ca7308 */ /* 0x000e220000000800 */
[----:B-1----:R-:W-:Y:S01]  /*94d0*/  FADD.FTZ R141, R135, R136 ;  /* 0x00000088878d7221 */ /* 0x002fe20000010000 */
[-C--:B------:R-:W-:Y:S01]  /*94e0*/  FFMA.FTZ R136, R138, R7.reuse, -R139 ;  /* 0x000000078a887223 */ /* 0x080fe2000001088b */
[-CC-:B------:R-:W-:Y:S01]  /*94f0*/  FFMA.FTZ R9, R147, R7.reuse, -R153.reuse ;  /* 0x0000000793097223 */ /* 0x180fe20000010899 */
[-C--:B------:R-:W-:Y:S01]  /*9500*/  FFMA.FTZ R178, R149, R7.reuse, -R153 ;  /* 0x0000000795b27223 */ /* 0x080fe20000010899 */
[-C--:B------:R-:W-:Y:S01]  /*9510*/  FFMA.FTZ R124, R124, R7.reuse, -R139 ;  /* 0x000000077c7c7223 */ /* 0x080fe2000001088b */
[-C--:B------:R-:W-:Y:S01]  /*9520*/  FFMA.FTZ R137, R151, R7.reuse, -R153 ;  /* 0x0000000797897223 */ /* 0x080fe20000010899 */
[----:B------:R-:W-:Y:S01]  /*9530*/  FFMA.FTZ R126, R126, R7, -R139 ;  /* 0x000000077e7e7223 */ /* 0x000fe2000001088b */
[----:B------:R-:W1:Y:S01]  /*9540*/  MUFU.EX2 R203, R203 ;  /* 0x000000cb00cb7308 */ /* 0x000e620000000800 */
[----:B--2---:R-:W-:-:S07]  /*9550*/  FADD.FTZ R2, R12, R3 ;  /* 0x000000030c027221 */ /* 0x004fce0000010000 */
[----:B------:R-:W2:Y:S01]  /*9560*/  MUFU.EX2 R133, R133 ;  /* 0x0000008500857308 */ /* 0x000ea20000000800 */
[----:B0-----:R-:W-:-:S07]  /*9570*/  FADD.FTZ R138, R202, R141 ;  /* 0x0000008dca8a7221 */ /* 0x001fce0000010000 */
[----:B------:R-:W0:Y:S01]  /*9580*/  MUFU.EX2 R14, R14 ;  /* 0x0000000e000e7308 */ /* 0x000e220000000800 */
[----:B-1----:R-:W-:-:S07]  /*9590*/  FADD.FTZ R3, R203, R2 ;  /* 0x00000002cb037221 */ /* 0x002fce0000010000 */
        /* <DEDUP_REMOVED lines=9> */
[----:B0-----:R-:W-:Y:S01]  /*9630*/  FADD.FTZ R141, R131, R138 ;  /* 0x0000008a838d7221 */ /* 0x001fe20000010000 */
[----:B------:R-:W-:-:S06]  /*9640*/  FFMA.FTZ R138, R142, R7, -R139 ;  /* 0x000000078e8a7223 */ /* 0x000fcc000001088b */
        /* <DEDUP_REMOVED lines=15> */
[----:B--2---:R-:W-:Y:S01]  /*9740*/  FADD.FTZ R141, R127, R128 ;  /* 0x000000807f8d7221 */ /* 0x004fe20000010000 */
[----:B------:R-:W-:-:S06]  /*9750*/  FFMA.FTZ R128, R130, R7, -R139 ;  /* 0x0000000782807223 */ /* 0x000fcc000001088b */
        /* <DEDUP_REMOVED lines=15> */
[----:B-1----:R-:W-:Y:S01]  /*9850*/  FADD.FTZ R141, R123, R130 ;  /* 0x000000827b8d7221 */ /* 0x002fe20000010000 */
[----:B------:R-:W-:-:S06]  /*9860*/  FFMA.FTZ R130, R134, R7, -R139 ;  /* 0x0000000786827223 */ /* 0x000fcc000001088b */
        /* <DEDUP_REMOVED lines=27> */
[----:B------:R-:W-:-:S04]  /*9a20*/  IMAD.U32 R3, RZ, RZ, UR7 ;  /* 0x00000007ff037e24 */ /* 0x000fc8000f8e00ff */
[----:B------:R-:W-:Y:S02]  /*9a30*/  @P1 VIADD R3, R3, 0x36840 ;  /* 0x0003684003031836 */ /* 0x000fe40000000000 */
[----:B------:R-:W2:Y:S01]  /*9a40*/  MUFU.EX2 R13, R13 ;  /* 0x0000000d000d7308 */ /* 0x000ea20000000800 */
[----:B0-----:R-:W-:Y:S02]  /*9a50*/  FADD.FTZ R122, R180, R141 ;  /* 0x0000008db47a7221 */ /* 0x001fe40000010000 */
[----:B------:R-:W-:-:S04]  /*9a60*/  @P1 PRMT R3, R22, 0x654, R3 ;  /* 0x0000065416031816 */ /* 0x000fc80000000003 */
[----:B------:R0:W-:Y:S01]  /*9a70*/  @P1 SYNCS.ARRIVE.TRANS64.RED.A1T0 RZ, [R3+URZ], RZ ;  /* 0x000000ff03ff19a7 */ /* 0x0001e2000810043f */
[----:B------:R-:W3:Y:S01]  /*9a80*/  MUFU.EX2 R128, R128 ;  /* 0x0000008000807308 */ /* 0x000ee20000000800 */
[----:B-1----:R-:W-:-:S07]  /*9a90*/  FADD.FTZ R141, R181, R2 ;  /* 0x00000002b58d7221 */ /* 0x002fce0000010000 */
[----:B------:R-:W1:Y:S01]  /*9aa0*/  MUFU.EX2 R182, R182 ;  /* 0x000000b600b67308 */ /* 0x000e620000000800 */
[----:B--2---:R-:W-:-:S07]  /*9ab0*/  FADD.FTZ R143, R13, R122 ;  /* 0x0000007a0d8f7221 */ /* 0x004fce0000010000 */
[----:B------:R-:W2:Y:S01]  /*9ac0*/  MUFU.EX2 R183, R183 ;  /* 0x000000b700b77308 */ /* 0x000ea20000000800 */
[----:B---3--:R-:W-:-:S07]  /*9ad0*/  FADD.FTZ R2, R128, R141 ;  /* 0x0000008d80027221 */ /* 0x008fce0000010000 */
        /* <DEDUP_REMOVED lines=20> */
[----:B--2---:R-:W-:-:S03]  /*9c20*/  FADD.FTZ R3, R137, R2 ;  /* 0x0000000289037221 */ /* 0x004fc60000010000 */
[----:B0-----:R-:W-:Y:S01]  /*9c30*/  FADD.FTZ R2, R179, R122 ;  /* 0x0000007ab3027221 */ /* 0x001fe20000010000 */
[----:B------:R-:W-:Y:S06]  /*9c40*/  @!P0 BRA `(.L_x_205) ;  /* 0x0000000000048947 */ /* 0x000fec0003800000 */
[----:B------:R-:W-:Y:S01]  /*9c50*/  BPT.TRAP 0x1 ;  /* 0x000000040000795c */ /* 0x000fe20000300000 */
.L_x_205:
[----:B------:R-:W-:Y:S01]  /*9c60*/  ISETP.NE.AND P1, PT, R17, RZ, PT ;  /* 0x000000ff1100720c */ /* 0x000fe20003f25270 */
[----:B------:R-:W-:Y:S01]  /*9c70*/  IMAD.U32 R122, RZ, RZ, UR10 ;  /* 0x0000000aff7a7e24 */ /* 0x000fe2000f8e00ff */
[----:B------:R-:W-:Y:S01]  /*9c80*/  UMOV UR38, UR39 ;  /* 0x0000002700267c82 */ /* 0x000fe20008000000 */
[----:B------:R-:W-:Y:S01]  /*9c90*/  UMOV UR6, UR36 ;  /* 0x0000002400067c82 */ /* 0x000fe20008000000 */
[----:B------:R-:W-:Y:S01]  /*9ca0*/  F2FP.F16.F32.PACK_AB R182, R11, R182 ;  /* 0x000000b60bb6723e */ /* 0x000fe200000000ff */
[----:B------:R-:W-:Y:S01]  /*9cb0*/  IMAD.MOV.U32 R11, RZ, RZ, R8 ;  /* 0x000000ffff0b7224 */ /* 0x000fe200078e0008 */
[----:B------:R-:W-:Y:S01]  /*9cc0*/  F2FP.F16.F32.PACK_AB R176, R9, R176 ;  /* 0x000000b009b0723e */ /* 0x000fe200000000ff */
[----:B------:R-:W-:Y:S01]  /*9cd0*/  IMAD.MOV.U32 R9, RZ, RZ, R6 ;  /* 0x000000ffff097224 */ /* 0x000fe200078e0006 */
[----:B------:R-:W-:Y:S02]  /*9ce0*/  F2FP.F16.F32.PACK_AB R200, R135, R200 ;  /* 0x000000c887c8723e */ /* 0x000fe400000000ff */
[----:B------:R-:W-:-:S02]  /*9cf0*/  F2FP.F16.F32.PACK_AB R201, R12, R201 ;  /* 0x000000c90cc9723e */ /* 0x000fc400000000ff */
[----:B------:R-:W-:Y:S01]  /*9d00*/  F2FP.F16.F32.PACK_AB R202, R133, R202 ;  /* 0x000000ca85ca723e */ /* 0x000fe200000000ff */
[----:B------:R-:W-:Y:S01]  /*9d10*/  @P1 VIADD R122, R122, 0x36860 ;  /* 0x000368607a7a1836 */ /* 0x000fe20000000000 */
[----:B------:R-:W-:Y:S02]  /*9d20*/  F2FP.F16.F32.PACK_AB R203, R14, R203 ;  /* 0x000000cb0ecb723e */ /* 0x000fe400000000ff */
[----:B------:R-:W-:Y:S02]  /*9d30*/  F2FP.F16.F32.PACK_AB R196, R131, R196 ;  /* 0x000000c483c4723e */ /* 0x000fe400000000ff */
[----:B------:R-:W-:Y:S02]  /*9d40*/  @P1 PRMT R122, R19, 0x654, R122 ;  /* 0x00000654137a1816 */ /* 0x000fe4000000007a */
[----:B------:R-:W-:Y:S02]  /*9d50*/  F2FP.F16.F32.PACK_AB R197, R20, R197 ;  /* 0x000000c514c5723e */ /* 0x000fe400000000ff */
[----:B------:R0:W-:Y:S01]  /*9d60*/  @P1 SYNCS.ARRIVE.TRANS64.RED.A1T0 RZ, [R122+URZ], RZ ;  /* 0x000000ff7aff19a7 */ /* 0x0001e2000810043f */
[C---:B------:R-:W-:Y:S01]  /*9d70*/  ISETP.GT.AND P1, PT, R10.reuse, RZ, PT ;  /* 0x000000ff0a00720c */ /* 0x040fe20003f24270 */
[----:B------:R-:W-:Y:S01]  /*9d80*/  VIADD R10, R10, 0xffffffff ;  /* 0xffffffff0a0a7836 */ /* 0x000fe20000000000 */
[----:B------:R-:W-:-:S02]  /*9d90*/  F2FP.F16.F32.PACK_AB R198, R129, R198 ;  /* 0x000000c681c6723e */ /* 0x000fc400000000ff */
[----:B------:R-:W-:Y:S02]  /*9da0*/  F2FP.F16.F32.PACK_AB R199, R160, R199 ;  /* 0x000000c7a0c7723e */ /* 0x000fe400000000ff */
[----:B------:R-:W-:Y:S02]  /*9db0*/  F2FP.F16.F32.PACK_AB R192, R127, R192 ;  /* 0x000000c07fc0723e */ /* 0x000fe400000000ff */
[----:B------:R-:W-:Y:S02]  /*9dc0*/  F2FP.F16.F32.PACK_AB R193, R152, R193 ;  /* 0x000000c198c1723e */ /* 0x000fe400000000ff */
[----:B------:R-:W-:Y:S02]  /*9dd0*/  F2FP.F16.F32.PACK_AB R194, R125, R194 ;  /* 0x000000c27dc2723e */ /* 0x000fe400000000ff */
[----:B------:R-:W-:Y:S02]  /*9de0*/  F2FP.F16.F32.PACK_AB R195, R154, R195 ;  /* 0x000000c39ac3723e */ /* 0x000fe400000000ff */
        /* <DEDUP_REMOVED lines=13> */
[----:B------:R-:W-:Y:S01]  /*9ec0*/  F2FP.F16.F32.PACK_AB R179, R179, R124 ;  /* 0x0000007cb3b3723e */ /* 0x000fe200000000ff */
[----:B0-----:R-:W-:Y:S06]  /*9ed0*/  @P1 BRA `(.L_x_206) ;  /* 0xffffffbc00501947 */ /* 0x001fec000383ffff */
.L_x_195:
        /* <DEDUP_REMOVED lines=99> */
.L_x_207:
        /* <DEDUP_REMOVED lines=9> */
.L_x_208:
[----:B-1----:R-:W-:Y:S05]  /*a5a0*/  @P1 BRA `(.L_x_209) ;  /* 0x0000000000081947 */ /* 0x002fea0003800000 */
[----:B------:R-:W1:Y:S02]  /*a5b0*/  SYNCS.PHASECHK.TRANS64.TRYWAIT P1, [UR9+0x36850], R0 ;  /* 0x03685000ff0075a7 */ /* 0x000e640008020149 */
[----:B-1----:R-:W-:Y:S05]  /*a5c0*/  @!P1 BRA `(.L_x_210) ;  /* 0x0000007000809947 */ /* 0x002fea0003800000 */
.L_x_209:
[----:B------:R-:W-:Y:S01]  /*a5d0*/  UIADD3 UR5, UR4, 0x400, URZ ;  /* 0x0000040004057890 */ /* 0x000fe2000fffe03f */
[----:B------:R-:W-:Y:S01]  /*a5e0*/  WARPGROUP.ARRIVE ;  /* 0x00000000000079c5 */ /* 0x000fe20000000000 */
[----:B------:R-:W-:Y:S01]  /*a5f0*/  UMOV UR7, 0x40000040 ;  /* 0x4000004000077882 */ /* 0x000fe20000000000 */
[----:B------:R-:W-:Y:S01]  /*a600*/  UMOV UR11, 0x40000040 ;  /* 0x40000040000b7882 */ /* 0x000fe20000000000 */
[----:B------:R-:W-:Y:S01]  /*a610*/  USHF.R.U32.HI UR5, URZ, 0x4, UR5 ;  /* 0x000000043f057899 */ /* 0x000fe20008011605 */
[----:B01----:R-:W0:Y:S01]  /*a620*/  SHFL.BFLY PT, R0, R3, 0x2, 0x1f ;  /* 0x0c401f0003007f89 */ /* 0x003e2200000e0000 */
[----:B------:R-:W-:Y:S02]  /*a630*/  CS2R R20, SRZ ;  /* 0x0000000000147805 */ /* 0x000fe4000001ff00 */
[----:B------:R-:W-:Y:S01]  /*a640*/  ULOP3.LUT UR5, UR5, 0x3fff, URZ, 0xc0, !UPT ;  /* 0x00003fff05057892 */ /* 0x000fe2000f8ec03f */
[----:B------:R-:W1:Y:S03]  /*a650*/  SHFL.BFLY PT, R5, R2, 0x2, 0x1f ;  /* 0x0c401f0002057f89 */ /* 0x000e6600000e0000 */
[----:B------:R-:W-:-:S04]  /*a660*/  ULOP3.LUT UR5, UR5, 0x3800000, URZ, 0xfc, !UPT ;  /* 0x0380000005057892 */ /* 0x000fc8000f8efc3f */
[----:B------:R-:W-:-:S04]  /*a670*/  UIMAD UR6, UR36, 0xa80, UR5 ;  /* 0x00000a80240678a4 */ /* 0x000fc8000f8e0205 */
[----:B------:R-:W-:-:S05]  /*a680*/  UIADD3 UR8, UR6, 0x80, URZ ;  /* 0x0000008006087890 */ /* 0x000fca000fffe03f */
[----:B------:R-:W-:Y:S01]  /*a690*/  HGMMA.64x192x16.F32 R24, R200, gdesc[UR4].tnspB, R24, gsb0 ;  /* 0x42e00004c8187df0 */ /* 0x000fe20008000818 */
[----:B------:R-:W-:Y:S01]  /*a6a0*/  UMOV UR7, 0x40000040 ;  /* 0x4000004000077882 */ /* 0x000fe20000000000 */
[----:B------:R-:W-:Y:S01]  /*a6b0*/  UMOV UR10, UR8 ;  /* 0x00000008000a7c82 */ /* 0x000fe20008000000 */
[----:B------:R-:W-:Y:S01]  /*a6c0*/  UIADD3 UR8, UR6, 0x100, URZ ;  /* 0x0000010006087890 */ /* 0x000fe2000fffe03f */
[----:B0-----:R-:W-:Y:S01]  /*a6d0*/  FADD.FTZ R0, R0, R3 ;  /* 0x0000000300007221 */ /* 0x001fe20000010000 */
[----:B-1----:R-:W-:Y:S01]  /*a6e0*/  FADD.FTZ R4, R5, R2 ;  /* 0x0000000205047221 */ /* 0x002fe20000010000 */
[----:B------:R-:W-:-:S03]  /*a6f0*/  IMAD.MOV.U32 R2, RZ, RZ, -0x800000 ;  /* 0xff800000ff027424 */ /* 0x000fc600078e00ff */
[----:B------:R-:W0:Y:S04]  /*a700*/  SHFL.BFLY PT, R5, R0, 0x1, 0x1f ;  /* 0x0c201f0000057f89 */ /* 0x000e2800000e0000 */
[----:B------:R-:W1:Y:S01]  /*a710*/  SHFL.BFLY PT, R9, R4, 0x1, 0x1f ;  /* 0x0c201f0004097f89 */ /* 0x000e6200000e0000 */
[----:B0-----:R-:W-:Y:S01]  /*a720*/  FADD.FTZ R10, R0, R5 ;  /* 0x00000005000a7221 */ /* 0x001fe20000010000 */
[----:B------:R-:W-:Y:S02]  /*a730*/  IMAD.MOV.U32 R0, RZ, RZ, -0x800000 ;  /* 0xff800000ff007424 */ /* 0x000fe400078e00ff */
[----:B-1----:R-:W-:Y:S02]  /*a740*/  FADD.FTZ R11, R4, R9 ;  /* 0x00000009040b7221 */ /* 0x002fe40000010000 */
[----:B------:R-:W-:-:S03]  /*a750*/  FSETP.NE.FTZ.AND P1, PT, R10, RZ, PT ;  /* 0x000000ff0a00720b */ /* 0x000fc60003f35000 */
[----:B------:R-:W-:-:S10]  /*a760*/  FSETP.NE.FTZ.AND P2, PT, R11, RZ, PT ;  /* 0x000000ff0b00720b */ /* 0x000fd40003f55000 */
[----:B------:R-:W0:Y:S01]  /*a770*/  @P1 MUFU.LG2 R5, R10 ;  /* 0x0000000a00051308 */ /* 0x000e220000000c00 */
[C---:B------:R-:W-:Y:S02]  /*a780*/  @P1 FMUL.FTZ R3, R7.reuse, 0.69314718246459960938 ;  /* 0x3f31721807031820 */ /* 0x040fe40000410000 */
[----:B------:R-:W-:-:S05]  /*a790*/  @P2 FMUL.FTZ R12, R7, 0.69314718246459960938 ;  /* 0x3f317218070c2820 */ /* 0x000fca0000410000 */
[----:B------:R-:W1:Y:S08]  /*a7a0*/  @P2 MUFU.LG2 R9, R11 ;  /* 0x0000000b00092308 */ /* 0x000e700000000c00 */
[----:B------:R2:W3:Y:S01]  /*a7b0*/  @P1 MUFU.RCP R21, R10 ;  /* 0x0000000a00151308 */ /* 0x0004e20000001000 */
[----:B0-----:R-:W-:-:S04]  /*a7c0*/  @P1 FMUL.FTZ R4, R5, 0.69314718246459960938 ;  /* 0x3f31721805041820 */ /* 0x001fc80000410000 */
[----:B------:R-:W-:-:S03]  /*a7d0*/  @P1 FFMA.FTZ R2, R3, R6, R4 ;  /* 0x0000000603021223 */ /* 0x000fc60000010004 */
[----:B------:R2:W0:Y:S01]  /*a7e0*/  @P2 MUFU.RCP R20, R11 ;  /* 0x0000000b00142308 */ /* 0x0004220000001000 */
[----:B-1----:R-:W-:-:S04]  /*a7f0*/  @P2 FMUL.FTZ R9, R9, 0.69314718246459960938 ;  /* 0x3f31721809092820 */ /* 0x002fc80000410000 */
[----:B------:R-:W-:Y:S01]  /*a800*/  @P2 FFMA.FTZ R0, R12, R8, R9 ;  /* 0x000000080c002223 */ /* 0x000fe20000010009 */
[----:B------:R-:W-:Y:S02]  /*a810*/  WARPGROUP.DEPBAR.LE gsb0, 0x0 ;  /* 0x00008000000079c5 */ /* 0x000fe40000010000 */
[----:B------:R-:W-:-:S06]  /*a820*/  WARPGROUP.ARRIVE ;  /* 0x00000000000079c5 */ /* 0x000fcc0000000000 */
        /* <DEDUP_REMOVED lines=24> */
[----:B------:R-:W-:Y:S03]  /*a9b0*/  HGMMA.64x192x16.F32 R24, R180, gdesc[UR8].tnspB, R24, gsb0 ;  /* 0x42e00008b4187df0 */ /* 0x000fe60008000818 */
[----:B------:R-:W-:Y:S02]  /*a9c0*/  WARPGROUP.DEPBAR.LE gsb0, 0x0 ;  /* 0x00008000000079c5 */ /* 0x000fe40000010000 */
[----:B------:R-:W-:-:S15]  /*a9d0*/  WARPGROUP.ARRIVE ;  /* 0x00000000000079c5 */ /* 0x000fde0000000000 */
[----:B------:R-:W-:Y:S03]  /*a9e0*/  HGMMA.64x192x16.F32 R24, R176, gdesc[UR4].tnspB, R24, gsb0 ;  /* 0x42e00004b0187df0 */ /* 0x000fe60008000818 */
[----:B------:R-:W-:Y:S02]  /*a9f0*/  WARPGROUP.DEPBAR.LE gsb0, 0x0 ;  /* 0x00008000000079c5 */ /* 0x000fe40000010000 */
[----:B0-23--:R-:W-:Y:S05]  /*aa00*/  @!P0 BRA `(.L_x_211) ;  /* 0x0000000000048947 */ /* 0x00dfea0003800000 */
[----:B------:R-:W-:Y:S01]  /*aa10*/  BPT.TRAP 0x1 ;  /* 0x000000040000795c */ /* 0x000fe20000300000 */
.L_x_211:
[----:B------:R-:W0:Y:S01]  /*aa20*/  S2UR UR5, SR_SWINHI ;  /* 0x00000000000579c3 */ /* 0x000e220000002f00 */
[----:B------:R-:W-:Y:S01]  /*aa30*/  ISETP.NE.AND P0, PT, R17, RZ, PT ;  /* 0x000000ff1100720c */ /* 0x000fe20003f05270 */
[-C--:B------:R-:W-:Y:S01]  /*aa40*/  FMUL.FTZ R12, R49, R21.reuse ;  /* 0x00000015310c7220 */ /* 0x080fe20000410000 */
[-C--:B------:R-:W-:Y:S01]  /*aa50*/  FMUL.FTZ R121, R48, R21.reuse ;  /* 0x0000001530797220 */ /* 0x080fe20000410000 */
[-C--:B------:R-:W-:Y:S01]  /*aa60*/  FMUL.FTZ R154, R26, R20.reuse ;  /* 0x000000141a9a7220 */ /* 0x080fe20000410000 */
[-C--:B------:R-:W-:Y:S01]  /*aa70*/  FMUL.FTZ R141, R47, R20.reuse ;  /* 0x000000142f8d7220 */ /* 0x080fe20000410000 */
[-C--:B------:R-:W-:Y:S01]  /*aa80*/  FMUL.FTZ R148, R46, R20.reuse ;  /* 0x000000142e947220 */ /* 0x080fe20000410000 */
[----:B------:R-:W-:Y:S02]  /*aa90*/  IMAD.U32 R26, RZ, RZ, UR9 ;  /* 0x00000009ff1a7e24 */ /* 0x000fe4000f8e00ff */
[----:B------:R-:W-:Y:S01]  /*aaa0*/  FMUL.FTZ R129, R71, R20 ;  /* 0x0000001447817220 */ /* 0x000fe20000410000 */
[-C--:B------:R-:W-:Y:S01]  /*aab0*/  FMUL.FTZ R4, R25, R21.reuse ;  /* 0x0000001519047220 */ /* 0x080fe20000410000 */
[-C--:B------:R-:W-:Y:S01]  /*aac0*/  FMUL.FTZ R5, R24, R21.reuse ;  /* 0x0000001518057220 */ /* 0x080fe20000410000 */
[-C--:B------:R-:W-:Y:S01]  /*aad0*/  FMUL.FTZ R6, R29, R21.reuse ;  /* 0x000000151d067220 */ /* 0x080fe20000410000 */
[-C--:B------:R-:W-:Y:S01]  /*aae0*/  FMUL.FTZ R7, R28, R21.reuse ;  /* 0x000000151c077220 */ /* 0x080fe20000410000 */
[----:B------:R-:W-:Y:S01]  /*aaf0*/  FMUL.FTZ R9, R33, R21 ;  /* 0x0000001521097220 */ /* 0x000fe20000410000 */
[----:B------:R-:W-:-:S02]  /*ab00*/  @P0 VIADD R26, R26, 0x36860 ;  /* 0x000368601a1a0836 */ /* 0x000fc40000000000 */
        /* <DEDUP_REMOVED lines=9> */
[----:B------:R-:W-:Y:S01]  /*aba0*/  UMOV UR6, UR4 ;  /* 0x0000000400067c82 */ /* 0x000fe20008000000 */
[----:B0-----:R-:W-:Y:S01]  /*abb0*/  UMOV UR7, UR5 ;  /* 0x0000000500077c82 */ /* 0x001fe20008000000 */
[----:B------:R-:W-:Y:S01]  /*abc0*/  FMUL.FTZ R24, R57, R21 ;  /* 0x0000001539187220 */ /* 0x000fe20000410000 */
[----:B------:R-:W-:-:S02]  /*abd0*/  IMAD.U32 R48, RZ, RZ, UR6 ;  /* 0x00000006ff307e24 */ /* 0x000fc4000f8e00ff */
[-C--:B------:R-:W-:Y:S01]  /*abe0*/  FMUL.FTZ R25, R56, R21.reuse ;  /* 0x0000001538197220 */ /* 0x080fe20000410000 */
[----:B------:R-:W-:Y:S02]  /*abf0*/  IMAD.U32 R49, RZ, RZ, UR7 ;  /* 0x00000007ff317e24 */ /* 0x000fe4000f8e00ff */
[-C--:B------:R-:W-:Y:S01]  /*ac00*/  FMUL.FTZ R61, R61, R21.reuse ;  /* 0x000000153d3d7220 */ /* 0x080fe20000410000 */
[-C--:B------:R-:W-:Y:S01]  /*ac10*/  FMUL.FTZ R60, R60, R21.reuse ;  /* 0x000000153c3c7220 */ /* 0x080fe20000410000 */
[----:B------:R-:W-:Y:S01]  /*ac20*/  FMUL.FTZ R65, R65, R21 ;  /* 0x0000001541417220 */ /* 0x000fe20000410000 */
[----:B------:R-:W-:-:S04]  /*ac30*/  IMAD.WIDE R46, R217, 0x2, R48 ;  /* 0x00000002d92e7825 */ /* 0x000fc800078e0230 */
[-C--:B------:R-:W-:Y:S01]  /*ac40*/  FMUL.FTZ R64, R64, R21.reuse ;  /* 0x0000001540407220 */ /* 0x080fe20000410000 */
[-C--:B------:R-:W-:Y:S01]  /*ac50*/  FMUL.FTZ R69, R69, R21.reuse ;  /* 0x0000001545457220 */ /* 0x080fe20000410000 */
[-C--:B------:R-:W-:Y:S01]  /*ac60*/  FMUL.FTZ R68, R68, R21.reuse ;  /* 0x0000001544447220 */ /* 0x080fe20000410000 */
[-C--:B------:R-:W-:Y:S01]  /*ac70*/  FMUL.FTZ R73, R73, R21.reuse ;  /* 0x0000001549497220 */ /* 0x080fe20000410000 */
[----:B------:R-:W-:Y:S01]  /*ac80*/  IADD3 R71, P5, R46, 0x8060, RZ ;  /* 0x000080602e477810 */ /* 0x000fe20007fbe0ff */
        /* <DEDUP_REMOVED lines=23> */
[----:B------:R-:W-:-:S02]  /*ae00*/  IMAD R21, R209, 0x40, R23 ;  /* 0x00000040d1157824 */ /* 0x000fc400078e0217 */
[-C--:B------:R-:W-:Y:S01]  /*ae10*/  FMUL.FTZ R132, R70, R20.reuse ;  /* 0x0000001446847220 */ /* 0x080fe20000410000 */
[----:B------:R-:W-:Y:S01]  /*ae20*/  @P0 PRMT R26, R19, 0x654, R26 ;  /* 0x00000654131a0816 */ /* 0x000fe2000000001a */
[-C--:B------:R-:W-:Y:S01]  /*ae30*/  FMUL.FTZ R144, R43, R20.reuse ;  /* 0x000000142b907220 */ /* 0x080fe20000410000 */
[----:B------:R-:W-:Y:S01]  /*ae40*/  LOP3.LUT R70, R71, 0x380, RZ, 0xc0, !PT ;  /* 0x0000038047467812 */ /* 0x000fe200078ec0ff */
[----:B------:R-:W-:Y:S01]  /*ae50*/  IMAD.WIDE R48, R21, 0x2, R48 ;  /* 0x0000000215307825 */ /* 0x000fe200078e0230 */
[----:B------:R0:W-:Y:S01]  /*ae60*/  @P0 SYNCS.ARRIVE.TRANS64.RED.A1T0 RZ, [R26+URZ], RZ ;  /* 0x000000ff1aff09a7 */ /* 0x0001e2000810043f */
[----:B------:R-:W-:Y:S02]  /*ae70*/  LOP3.LUT R21, R46, 0x380, RZ, 0xc0, !PT ;  /* 0x000003802e157812 */ /* 0x000fe400078ec0ff */
[-C--:B------:R-:W-:Y:S01]  /*ae80*/  FMUL.FTZ R152, R30, R20.reuse ;  /* 0x000000141e987220 */ /* 0x080fe20000410000 */
[----:B------:R-:W-:Y:S01]  /*ae90*/  SHF.R.U64 R70, R70, 0x3, RZ ;  /* 0x0000000346467819 */ /* 0x000fe200000012ff */
[-C--:B------:R-:W-:Y:S01]  /*aea0*/  FMUL.FTZ R33, R27, R20.reuse ;  /* 0x000000141b217220 */ /* 0x080fe20000410000 */
[C---:B------:R-:W-:Y:S01]  /*aeb0*/  IADD3 R45, P6, R46.reuse, 0x8040, RZ ;  /* 0x000080402e2d7810 */ /* 0x040fe20007fde0ff */
[-C--:B------:R-:W-:Y:S01]  /*aec0*/  FMUL.FTZ R29, R31, R20.reuse ;  /* 0x000000141f1d7220 */ /* 0x080fe20000410000 */
[C---:B------:R-:W-:Y:S01]  /*aed0*/  IADD3 R32, P0, R46.reuse, 0x8020, RZ ;  /* 0x000080202e207810 */ /* 0x040fe20007f1e0ff */
[-C--:B------:R-:W-:Y:S01]  /*aee0*/  FMUL.FTZ R145, R35, R20.reuse ;  /* 0x0000001423917220 */ /* 0x080fe20000410000 */
[----:B------:R-:W-:Y:S01]  /*aef0*/  IADD3 R43, P1, R46, 0x8000, RZ ;  /* 0x000080002e2b7810 */ /* 0x000fe20007f3e0ff */
[-C--:B------:R-:W-:Y:S01]  /*af00*/  FMUL.FTZ R146, R34, R20.reuse ;  /* 0x0000001422927220 */ /* 0x080fe20000410000 */
[----:B------:R-:W-:Y:S01]  /*af10*/  SHF.R.U64 R21, R21, 0x3, RZ ;  /* 0x0000000315157819 */ /* 0x000fe200000012ff */
        /* <DEDUP_REMOVED lines=37> */
[----:B------:R-:W-:Y:S01]  /*b170*/  LOP3.LUT R70, R70, R71, RZ, 0x3c, !PT ;  /* 0x0000004746467212 */ /* 0x000fe200078e3cff */
[--C-:B------:R-:W-:Y:S01]  /*b180*/  IMAD.X R71, RZ, RZ, R47.reuse, P5 ;  /* 0x000000ffff477224 */ /* 0x100fe200028e062f */
[----:B------:R-:W-:Y:S01]  /*b190*/  LOP3.LUT R30, R32, 0x380, RZ, 0xc0, !PT ;  /* 0x00000380201e7812 */ /* 0x000fe200078ec0ff */
[--C-:B------:R-:W-:Y:S01]  /*b1a0*/  IMAD.X R75, RZ, RZ, R47.reuse, P6 ;  /* 0x000000ffff4b7224 */ /* 0x100fe200030e062f */
[----:B------:R-:W-:Y:S01]  /*b1b0*/  LOP3.LUT R20, R43, 0x380, RZ, 0xc0, !PT ;  /* 0x000003802b147812 */ /* 0x000fe200078ec0ff */
[--C-:B------:R-:W-:Y:S01]  /*b1c0*/  IMAD.X R79, RZ, RZ, R47.reuse, P0 ;  /* 0x000000ffff4f7224 */ /* 0x100fe200000e062f */
[C---:B------:R-:W-:Y:S01]  /*b1d0*/  IADD3 R28, P2, R46.reuse, 0x4060, RZ ;  /* 0x000040602e1c7810 */ /* 0x040fe20007f5e0ff */
[--C-:B------:R-:W-:Y:S01]  /*b1e0*/  IMAD.X R83, RZ, RZ, R47.reuse, P1 ;  /* 0x000000ffff537224 */ /* 0x100fe200008e062f */
[C---:B------:R-:W-:Y:S01]  /*b1f0*/  IADD3 R31, P3, R46.reuse, 0x20, RZ ;  /* 0x000000202e1f7810 */ /* 0x040fe20007f7e0ff */
[----:B------:R-:W1:Y:S01]  /*b200*/  LDC R86, c[0x0][0xbe8] ;  /* 0x0002fa00ff567b82 */ /* 0x000e620000000800 */
[C---:B------:R-:W-:Y:S01]  /*b210*/  IADD3 R41, P4, R46.reuse, 0x4040, RZ ;  /* 0x000040402e297810 */ /* 0x040fe20007f9e0ff */
[--C-:B------:R-:W-:Y:S01]  /*b220*/  IMAD.X R63, RZ, RZ, R47.reuse, P2 ;  /* 0x000000ffff3f7224 */ /* 0x100fe200010e062f */
[C---:B0-----:R-:W-:Y:S01]  /*b230*/  IADD3 R26, P5, R46.reuse, 0x4020, RZ ;  /* 0x000040202e1a7810 */ /* 0x041fe20007fbe0ff */
[--C-:B------:R-:W-:Y:S01]  /*b240*/  IMAD.X R67, RZ, RZ, R47.reuse, P3 ;  /* 0x000000ffff437224 */ /* 0x100fe200018e062f */
[C---:B------:R-:W-:Y:S01]  /*b250*/  IADD3 R39, P6, R46.reuse, 0x4000, RZ ;  /* 0x000040002e277810 */ /* 0x040fe20007fde0ff */
[--C-:B------:R-:W-:Y:S01]  /*b260*/  IMAD.X R53, RZ, RZ, R47.reuse, P4 ;  /* 0x000000ffff357224 */ /* 0x100fe200020e062f */
[C---:B------:R-:W-:Y:S01]  /*b270*/  IADD3 R37, P0, R46.reuse, 0x60, RZ ;  /* 0x000000602e257810 */ /* 0x040fe20007f1e0ff */
[----:B------:R-:W0:Y:S01]  /*b280*/  LDC R155, c[0x0][0xc38] ;  /* 0x00030e00ff9b7b82 */ /* 0x000e220000000800 */
[----:B------:R-:W-:Y:S01]  /*b290*/  IADD3 R35, P1, R46, 0x40, RZ ;  /* 0x000000402e237810 */ /* 0x000fe20007f3e0ff */
[----:B------:R-:W-:Y:S01]  /*b2a0*/  ULDC UR10, c[0x0][0xc44] ;  /* 0x00031100000a7ab9 */ /* 0x000fe20000000800 */
[----:B------:R-:W-:Y:S01]  /*b2b0*/  LOP3.LUT R46, R21, R46, RZ, 0x3c, !PT ;  /* 0x0000002e152e7212 */ /* 0x000fe200078e3cff */
[--C-:B------:R-:W-:Y:S01]  /*b2c0*/  IMAD.X R27, RZ, RZ, R47.reuse, P0 ;  /* 0x000000ffff1b7224 */ /* 0x100fe200000e062f */
[----:B------:R-:W-:Y:S01]  /*b2d0*/  SHF.R.U64 R21, R30, 0x3, RZ ;  /* 0x000000031e157819 */ /* 0x000fe200000012ff */
[--C-:B------:R-:W-:Y:S01]  /*b2e0*/  IMAD.X R59, RZ, RZ, R47.reuse, P1 ;  /* 0x000000ffff3b7224 */ /* 0x100fe200008e062f */
[----:B------:R-:W-:Y:S01]  /*b2f0*/  SHF.R.U64 R20, R20, 0x3, RZ ;  /* 0x0000000314147819 */ /* 0x000fe200000012ff */
[----:B------:R-:W-:Y:S01]  /*b300*/  ULDC.64 UR8, c[0x0][0xb90] ;  /* 0x0002e40000087ab9 */ /* 0x000fe20000000a00 */
[----:B------:R-:W-:Y:S01]  /*b310*/  LOP3.LUT R78, R21, R32, RZ, 0x3c, !PT ;  /* 0x00000020154e7212 */ /* 0x000fe200078e3cff */
[--C-:B------:R-:W-:Y:S01]  /*b320*/  IMAD.X R55, RZ, RZ, R47.reuse, P5 ;  /* 0x000000ffff377224 */ /* 0x100fe200028e062f */
[----:B------:R-:W-:Y:S01]  /*b330*/  LOP3.LUT R21, R28, 0x380, RZ, 0xc0, !PT ;  /* 0x000003801c157812 */ /* 0x000fe200078ec0ff */
[----:B------:R-:W-:Y:S01]  /*b340*/  IMAD.X R57, RZ, RZ, R47, P6 ;  /* 0x000000ffff397224 */ /* 0x000fe200030e062f */
[----:B------:R-:W-:-:S02]  /*b350*/  LOP3.LUT R82, R20, R43, RZ, 0x3c, !PT ;  /* 0x0000002b14527212 */ /* 0x000fc400078e3cff */
[----:B------:R-:W-:Y:S02]  /*b360*/  LOP3.LUT R20, R31, 0x380, RZ, 0xc0, !PT ;  /* 0x000003801f147812 */ /* 0x000fe400078ec0ff */
[----:B------:R-:W-:Y:S02]  /*b370*/  SHF.R.U64 R21, R21, 0x3, RZ ;  /* 0x0000000315157819 */ /* 0x000fe400000012ff */
[----:B------:R-:W-:Y:S02]  /*b380*/  SHF.R.U64 R20, R20, 0x3, RZ ;  /* 0x0000000314147819 */ /* 0x000fe400000012ff */
[----:B------:R-:W-:Y:S02]  /*b390*/  LOP3.LUT R62, R21, R28, RZ, 0x3c, !PT ;  /* 0x0000001c153e7212 */ /* 0x000fe400078e3cff */
[----:B------:R-:W-:Y:S02]  /*b3a0*/  LOP3.LUT R66, R20, R31, RZ, 0x3c, !PT ;  /* 0x0000001f14427212 */ /* 0x000fe400078e3cff */
[----:B------:R-:W-:-:S02]  /*b3b0*/  LOP3.LUT R21, R26, 0x380, RZ, 0xc0, !PT ;  /* 0x000003801a157812 */ /* 0x000fc400078ec0ff */
[----:B------:R-:W-:Y:S02]  /*b3c0*/  LOP3.LUT R20, R39, 0x380, RZ, 0xc0, !PT ;  /* 0x0000038027147812 */ /* 0x000fe400078ec0ff */
[----:B------:R-:W-:Y:S02]  /*b3d0*/  SHF.R.U64 R21, R21, 0x3, RZ ;  /* 0x0000000315157819 */ /* 0x000fe400000012ff */
[----:B------:R-:W-:Y:S02]  /*b3e0*/  SHF.R.U64 R20, R20, 0x3, RZ ;  /* 0x0000000314147819 */ /* 0x000fe400000012ff */
[----:B------:R-:W-:Y:S02]  /*b3f0*/  LOP3.LUT R54, R21, R26, RZ, 0x3c, !PT ;  /* 0x0000001a15367212 */ /* 0x000fe400078e3cff */
[----:B------:R-:W-:Y:S02]  /*b400*/  LOP3.LUT R56, R20, R39, RZ, 0x3c, !PT ;  /* 0x0000002714387212 */ /* 0x000fe400078e3cff */
[----:B------:R-:W-:-:S02]  /*b410*/  IADD3 R21, P4, R48, 0x1000, RZ ;  /* 0x0000100030157810 */ /* 0x000fc40007f9e0ff */
[----:B------:R-:W-:Y:S02]  /*b420*/  IADD3 R39, P1, R48, 0x4000, RZ ;  /* 0x0000400030277810 */ /* 0x000fe40007f3e0ff */
[----:B------:R-:W-:Y:S02]  /*b430*/  LOP3.LUT R28, R41, 0x380, RZ, 0xc0, !PT ;  /* 0x00000380291c7812 */ /* 0x000fe400078ec0ff */
[----:B------:R-:W-:Y:S02]  /*b440*/  LOP3.LUT R20, R21, 0x380, RZ, 0xc0, !PT ;  /* 0x0000038015147812 */ /* 0x000fe400078ec0ff */
[----:B------:R-:W-:Y:S02]  /*b450*/  LOP3.LUT R38, R39, 0x380, RZ, 0xc0, !PT ;  /* 0x0000038027267812 */ /* 0x000fe400078ec0ff */
[----:B------:R-:W-:Y:S02]  /*b460*/  SHF.R.U64 R28, R28, 0x3, RZ ;  /* 0x000000031c1c7819 */ /* 0x000fe400000012ff */
[----:B------:R-:W-:-:S02]  /*b470*/  SHF.R.U64 R20, R20, 0x3, RZ ;  /* 0x0000000314147819 */ /* 0x000fc400000012ff */
[----:B------:R-:W-:Y:S02]  /*b480*/  SHF.R.U64 R38, R38, 0x3, RZ ;  /* 0x0000000326267819 */ /* 0x000fe400000012ff */
[----:B------:R-:W-:Y:S02]  /*b490*/  LOP3.LUT R52, R28, R41, RZ, 0x3c, !PT ;  /* 0x000000291c347212 */ /* 0x000fe400078e3cff */
[----:B------:R-:W-:Y:S01]  /*b4a0*/  LOP3.LUT R20, R20, R21, RZ, 0x3c, !PT ;  /* 0x0000001514147212 */ /* 0x000fe200078e3cff */
[----:B------:R-:W-:Y:S01]  /*b4b0*/  IMAD.X R21, RZ, RZ, R49, P4 ;  /* 0x000000ffff157224 */ /* 0x000fe200020e0631 */
[----:B------:R-:W-:Y:S02]  /*b4c0*/  IADD3 R41, P0, R48, 0x5000, RZ ;  /* 0x0000500030297810 */ /* 0x000fe40007f1e0ff */
[----:B------:R-:W-:Y:S02]  /*b4d0*/  LOP3.LUT R38, R38, R39, RZ, 0x3c, !PT ;  /* 0x0000002726267212 */ /* 0x000fe400078e3cff */
[----:B------:R-:W-:-:S02]  /*b4e0*/  IADD3 R39, P4, R48, 0x8000, RZ ;  /* 0x0000800030277810 */ /* 0x000fc40007f9e0ff */
[----:B------:R-:W-:Y:S02]  /*b4f0*/  LOP3.LUT R40, R41, 0x380, RZ, 0xc0, !PT ;  /* 0x0000038029287812 */ /* 0x000fe400078ec0ff */
[----:B------:R-:W-:Y:S02]  /*b500*/  LOP3.LUT R36, R39, 0x380, RZ, 0xc0, !PT ;  /* 0x0000038027247812 */ /* 0x000fe400078ec0ff */
[----:B------:R-:W-:Y:S02]  /*b510*/  LOP3.LUT R28, R35, 0x380, RZ, 0xc0, !PT ;  /* 0x00000380231c7812 */ /* 0x000fe400078ec0ff */
[----:B------:R-:W-:Y:S02]  /*b520*/  SHF.R.U64 R40, R40, 0x3, RZ ;  /* 0x0000000328287819 */ /* 0x000fe400000012ff */
[----:B------:R-:W-:Y:S02]  /*b530*/  SHF.R.U64 R36, R36, 0x3, RZ ;  /* 0x0000000324247819 */ /* 0x000fe400000012ff */
[----:B------:R-:W-:-:S02]  /*b540*/  SHF.R.U64 R28, R28, 0x3, RZ ;  /* 0x000000031c1c7819 */ /* 0x000fc400000012ff */
[----:B------:R-:W-:Y:S02]  /*b550*/  LOP3.LUT R40, R40, R41, RZ, 0x3c, !PT ;  /* 0x0000002928287212 */ /* 0x000fe400078e3cff */
[----:B------:R-:W-:Y:S02]  /*b560*/  IADD3 R41, P3, R48, 0x7000, RZ ;  /* 0x0000700030297810 */ /* 0x000fe40007f7e0ff */
[----:B------:R-:W-:Y:S01]  /*b570*/  LOP3.LUT R36, R36, R39, RZ, 0x3c, !PT ;  /* 0x0000002724247212 */ /* 0x000fe200078e3cff */
[----:B------:R-:W-:Y:S01]  /*b580*/  IMAD.X R39, RZ, RZ, R49, P1 ;  /* 0x000000ffff277224 */ /* 0x000fe200008e0631 */
[----:B-1----:R-:W-:Y:S02]  /*b590*/  ISETP.NE.AND P1, PT, R86, 0x1, PT ;  /* 0x000000015600780c */ /* 0x002fe40003f25270 */
[----:B------:R-:W-:Y:S02]  /*b5a0*/  LOP3.LUT R58, R28, R35, RZ, 0x3c, !PT ;  /* 0x000000231c3a7212 */ /* 0x000fe400078e3cff */
[----:B------:R-:W-:-:S02]  /*b5b0*/  LOP3.LUT R28, R41, 0x380, RZ, 0xc0, !PT ;  /* 0x00000380291c7812 */ /* 0x000fc400078ec0ff */
[----:B------:R-:W-:Y:S02]  /*b5c0*/  R2UR UR14, R212 ;  /* 0x00000000d40e72ca */ /* 0x000fe400000e0000 */
[----:B------:R-:W-:Y:S02]  /*b5d0*/  SHF.R.U64 R28, R28, 0x3, RZ ;  /* 0x000000031c1c7819 */ /* 0x000fe400000012ff */
[----:B------:R-:W-:Y:S02]  /*b5e0*/  F2FP.F16.F32.PACK_AB R6, R6, R7 ;  /* 0x000000070606723e */ /* 0x000fe400000000ff */
[----:B------:R-:W-:Y:S01]  /*b5f0*/  LOP3.LUT R28, R28, R41, RZ, 0x3c, !PT ;  /* 0x000000291c1c7212 */ /* 0x000fe200078e3cff */
[--C-:B------:R-:W-:Y:S01]  /*b600*/  IMAD.X R41, RZ, RZ, R49.reuse, P0 ;  /* 0x000000ffff297224 */ /* 0x100fe200000e0631 */
[----:B------:R-:W-:Y:S01]  /*b610*/  R2UR UR13, R213 ;  /* 0x00000000d50d72ca */ /* 0x000fe200000e0000 */
[----:B------:R-:W1:Y:S01]  /*b620*/  @P1 LDC R153, c[0x0][0xbf0] ;  /* 0x0002fc00ff991b82 */ /* 0x000e620000000800 */
[----:B------:R-:W-:Y:S01]  /*b630*/  F2FP.F16.F32.PACK_AB R7, R29, R152 ;  /* 0x000000981d07723e */ /* 0x000fe200000000ff */
[----:B------:R-:W-:Y:S01]  /*b640*/  IMAD.X R29, RZ, RZ, R49, P3 ;  /* 0x000000ffff1d7224 */ /* 0x000fe200018e0631 */
[----:B------:R-:W-:Y:S01]  /*b650*/  IADD3 R149, P0, R48, 0xb000, RZ ;  /* 0x0000b00030957810 */ /* 0x000fe20007f1e0ff */
[----:B------:R-:W-:Y:S01]  /*b660*/  UIADD3 UR5, -UR14, URZ, URZ ;  /* 0x0000003f0e057290 */ /* 0x000fe2000fffe13f */
[----:B------:R-:W-:-:S02]  /*b670*/  LOP3.LUT R34, R45, 0x380, RZ, 0xc0, !PT ;  /* 0x000003802d227812 */ /* 0x000fc400078ec0ff */
[----:B------:R-:W-:Y:S01]  /*b680*/  MOV R151, R46 ;  /* 0x0000002e00977202 */ /* 0x000fe20000000f00 */
[----:B------:R-:W2:Y:S01]  /*b690*/  @P1 LDC R152, c[0x0][0xbec] ;  /* 0x0002fb00ff981b82 */ /* 0x000ea20000000800 */
[----:B------:R-:W-:Y:S01]  /*b6a0*/  R2UR UR12, R211 ;  /* 0x00000000d30c72ca */ /* 0x000fe200000e0000 */
[----:B------:R-:W-:Y:S01]  /*b6b0*/  IMAD.X R47, RZ, RZ, R49, P0 ;  /* 0x000000ffff2f7224 */ /* 0x000fe200000e0631 */
[----:B------:R-:W-:Y:S01]  /*b6c0*/  LOP3.LUT R46, R149, 0x380, RZ, 0xc0, !PT ;  /* 0x00000380952e7812 */ /* 0x000fe200078ec0ff */
[----:B------:R-:W-:Y:S01]  /*b6d0*/  UIMAD UR10, UR10, UR5, UR13 ;  /* 0x000000050a0a72a4 */ /* 0x000fe2000f8e020d */
[----:B------:R-:W-:Y:S02]  /*b6e0*/  SHF.R.U64 R34, R34, 0x3, RZ ;  /* 0x0000000322227819 */ /* 0x000fe400000012ff */
[----:B------:R-:W-:Y:S01]  /*b6f0*/  SHF.R.U64 R46, R46, 0x3, RZ ;  /* 0x000000032e2e7819 */ /* 0x000fe200000012ff */
[----:B------:R-:W-:Y:S01]  /*b700*/  USHF.R.S32.HI UR11, URZ, 0x1f, UR10 ;  /* 0x0000001f3f0b7899 */ /* 0x000fe2000801140a */
[----:B------:R-:W-:Y:S01]  /*b710*/  LOP3.LUT R74, R34, R45, RZ, 0x3c, !PT ;  /* 0x0000002d224a7212 */ /* 0x000fe200078e3cff */
[----:B------:R-:W-:Y:S01]  /*b720*/  UIMAD.WIDE.U32 UR6, UR10, UR8, URZ ;  /* 0x000000080a0672a5 */ /* 0x000fe2000f8e003f */
[----:B------:R-:W-:Y:S01]  /*b730*/  LOP3.LUT R46, R46, R149, RZ, 0x3c, !PT ;  /* 0x000000952e2e7212 */ /* 0x000fe200078e3cff */
[----:B------:R-:W-:Y:S01]  /*b740*/  UIMAD UR5, UR11, UR8, URZ ;  /* 0x000000080b0572a4 */ /* 0x000fe2000f8e023f */
[----:B------:R-:W-:Y:S01]  /*b750*/  MOV R71, R70 ;  /* 0x0000004600477202 */ /* 0x000fe20000000f00 */
[----:B------:R-:W-:Y:S01]  /*b760*/  IMAD R70, RZ, RZ, -UR13 ;  /* 0x8000000dff467e24 */ /* 0x000fe2000f8e02ff */
[----:B------:R-:W-:Y:S01]  /*b770*/  MOV R149, R74 ;  /* 0x0000004a00957202 */ /* 0x000fe20000000f00 */
[----:B------:R-:W-:Y:S01]  /*b780*/  UIMAD UR5, UR10, UR9, UR5 ;  /* 0x000000090a0572a4 */ /* 0x000fe2000f8e0205 */
[----:B------:R-:W-:Y:S01]  /*b790*/  MOV R74, R62 ;  /* 0x0000003e004a7202 */ /* 0x000fe20000000f00 */
[----:B0-----:R-:W-:Y:S01]  /*b7a0*/  IMAD R70, R155, R70, UR12 ;  /* 0x0000000c9b467e24 */ /* 0x001fe2000f8e0246 */
[----:B------:R-:W0:Y:S01]  /*b7b0*/  LDC.64 R62, c[0x0][0xb98] ;  /* 0x0002e600ff3e7b82 */ /* 0x000e220000000a00 */
[----:B------:R-:W-:Y:S01]  /*b7c0*/  F2FP.F16.F32.PACK_AB R4, R4, R5 ;  /* 0x000000050404723e */ /* 0x000fe200000000ff */
[----:B------:R-:W-:Y:S01]  /*b7d0*/  IMAD.U32 R50, RZ, RZ, UR6 ;  /* 0x00000006ff327e24 */ /* 0x000fe2000f8e00ff */
[----:B------:R-:W-:-:S05]  /*b7e0*/  F2FP.F16.F32.PACK_AB R5, R33, R154 ;  /* 0x0000009a2105723e */ /* 0x000fca00000000ff */
[----:B------:R-:W-:Y:S01]  /*b7f0*/  BAR.SYNC.DEFER_BLOCKING 0x1, 0x100 ;  /* 0x0044000000007b1d */ /* 0x000fe20000010000 */
[----:B------:R-:W-:Y:S01]  /*b800*/  MOV R66, R66 ;  /* 0x0000004200427202 */ /* 0x000fe20000000f00 */
[----:B------:R-:W-:Y:S01]  /*b810*/  IMAD R67, R70, 0x80, R216 ;  /* 0x0000008046437824 */ /* 0x000fe200078e02d8 */
[----:B------:R-:W-:Y:S01]  /*b820*/  LOP3.LUT R26, R37, 0x380, RZ, 0xc0, !PT ;  /* 0x00000380251a7812 */ /* 0x000fe200078ec0ff */
[----:B------:R-:W-:Y:S01]  /*b830*/  UIADD3 UR6, UR7, UR5, URZ ;  /* 0x0000000507067290 */ /* 0x000fe2000fffe03f */
[----:B------:R-:W-:Y:S01]  /*b840*/  MOV R52, R52 ;  /* 0x0000003400347202 */ /* 0x000fe20000000f00 */
[----:B------:R-:W-:Y:S01]  /*b850*/  IMAD.MOV.U32 R53, RZ, RZ, R67 ;  /* 0x000000ffff357224 */ /* 0x000fe200078e0043 */
[----:B------:R-:W-:Y:S01]  /*b860*/  SHF.R.U64 R26, R26, 0x3, RZ ;  /* 0x000000031a1a7819 */ /* 0x000fe200000012ff */
[----:B------:R-:W-:Y:S01]  /*b870*/  USHF.R.S32.HI UR12, URZ, 0x1f, UR14 ;  /* 0x0000001f3f0c7899 */ /* 0x000fe2000801140e */
[----:B------:R-:W-:Y:S01]  /*b880*/  IMAD.U32 R51, RZ, RZ, UR7 ;  /* 0x00000007ff337e24 */ /* 0x000fe2000f8e00ff */
[----:B------:R-:W-:Y:S01]  /*b890*/  MOV R54, R54 ;  /* 0x0000003600367202 */ /* 0x000fe20000000f00 */
[----:B------:R-:W-:Y:S01]  /*b8a0*/  IMAD.U32 R51, RZ, RZ, UR6 ;  /* 0x00000006ff337e24 */ /* 0x000fe2000f8e00ff */
[----:B------:R-:W-:Y:S01]  /*b8b0*/  LOP3.LUT R26, R26, R37, RZ, 0x3c, !PT ;  /* 0x000000251a1a7212 */ /* 0x000fe200078e3cff */
[----:B------:R-:W-:Y:S01]  /*b8c0*/  ULDC.64 UR6, c[0x0][0xb88] ;  /* 0x0002e20000067ab9 */ /* 0x000fe20000000a00 */
[----:B------:R-:W-:Y:S01]  /*b8d0*/  F2FP.F16.F32.PACK_AB R8, R8, R11 ;  /* 0x0000000b0808723e */ /* 0x000fe200000000ff */
[----:B------:R-:W-:Y:S01]  /*b8e0*/  ULDC UR5, c[0x0][0xa88] ;  /* 0x0002a20000057ab9 */ /* 0x000fe20000000800 */
[----:B------:R-:W-:Y:S01]  /*b8f0*/  MOV R58, R58 ;  /* 0x0000003a003a7202 */ /* 0x000fe20000000f00 */
[----:B------:R-:W-:Y:S01]  /*b900*/  ULDC.64 UR8, c[0x0][0xae8] ;  /* 0x0002ba0000087ab9 */ /* 0x000fe20000000a00 */
[----:B------:R-:W-:-:S02]  /*b910*/  F2FP.F16.F32.PACK_AB R10, R10, R13 ;  /* 0x0000000d0a0a723e */ /* 0x000fc400000000ff */
[----:B------:R-:W-:Y:S01]  /*b920*/  F2FP.F16.F32.PACK_AB R11, R141, R148 ;  /* 0x000000948d0b723e */ /* 0x000fe200000000ff */
[C---:B0-----:R-:W-:Y:S01]  /*b930*/  IMAD.WIDE.U32 R50, R62.reuse, UR14, R50 ;  /* 0x0000000e3e327c25 */ /* 0x041fe2000f8e0032 */
[----:B------:R-:W-:Y:S01]  /*b940*/  MOV R55, R26 ;  /* 0x0000001a00377202 */ /* 0x000fe20000000f00 */
[----:B------:R2:W-:Y:S02]  /*b950*/  STSM.16.M88.4 [R151], R4 ;  /* 0x0000000497007844 */ /* 0x0005e40000000200 */
[----:B------:R-:W-:Y:S01]  /*b960*/  IMAD R26, R62, UR12, RZ ;  /* 0x0000000c3e1a7c24 */ /* 0x000fe2000f8e02ff */
[----:B------:R-:W-:Y:S02]  /*b970*/  IADD3 R45, P2, R48, 0x6000, RZ ;  /* 0x00006000302d7810 */ /* 0x000fe40007f5e0ff */
[----:B------:R-:W-:Y:S01]  /*b980*/  F2FP.F16.F32.PACK_AB R14, R14, R15 ;  /* 0x0000000f0e0e723e */ /* 0x000fe200000000ff */
[----:B------:R-:W-:Y:S01]  /*b990*/  IMAD R63, R63, UR14, R26 ;  /* 0x0000000e3f3f7c24 */ /* 0x000fe2000f8e021a */
[----:B------:R-:W-:-:S02]  /*b9a0*/  F2FP.F16.F32.PACK_AB R12, R12, R121 ;  /* 0x000000790c0c723e */ /* 0x000fc400000000ff */
[----:B------:R-:W-:Y:S02]  /*b9b0*/  F2FP.F16.F32.PACK_AB R13, R135, R142 ;  /* 0x0000008e870d723e */ /* 0x000fe400000000ff */
[----:B------:R-:W-:Y:S02]  /*b9c0*/  F2FP.F16.F32.PACK_AB R15, R136, R139 ;  /* 0x0000008b880f723e */ /* 0x000fe400000000ff */
[----:B------:R-:W-:Y:S02]  /*b9d0*/  F2FP.F16.F32.PACK_AB R24, R24, R25 ;  /* 0x000000191818723e */ /* 0x000fe400000000ff */
[----:B------:R-:W-:Y:S01]  /*b9e0*/  LOP3.LUT R44, R45, 0x380, RZ, 0xc0, !PT ;  /* 0x000003802d2c7812 */ /* 0x000fe200078ec0ff */
[----:B--2---:R-:W-:Y:S01]  /*b9f0*/  @P1 IMAD.HI.U32 R4, R67, R152, RZ ;  /* 0x0000009843041227 */ /* 0x004fe200078e00ff */
[----:B------:R-:W-:Y:S02]  /*ba00*/  F2FP.F16.F32.PACK_AB R6, R3, R120 ;  /* 0x000000780306723e */ /* 0x000fe400000000ff */
[----:B------:R-:W-:-:S02]  /*ba10*/  F2FP.F16.F32.PACK_AB R5, R145, R146 ;  /* 0x000000929105723e */ /* 0x000fc400000000ff */
[----:B-1----:R-:W-:Y:S02]  /*ba20*/  @P1 SHF.R.U32.HI R53, RZ, R153, R4 ;  /* 0x00000099ff351219 */ /* 0x002fe40000011604 */
[----:B------:R-:W-:Y:S02]  /*ba30*/  F2FP.F16.F32.PACK_AB R4, R9, R122 ;  /* 0x0000007a0904723e */ /* 0x000fe400000000ff */
[----:B------:R-:W-:Y:S01]  /*ba40*/  F2FP.F16.F32.PACK_AB R7, R143, R150 ;  /* 0x000000968f07723e */ /* 0x000fe200000000ff */
[----:B------:R-:W-:Y:S01]  /*ba50*/  IMAD.MOV R3, RZ, RZ, -R53 ;  /* 0x000000ffff037224 */ /* 0x000fe200078e0a35 */
[----:B------:R-:W-:Y:S02]  /*ba60*/  F2FP.F16.F32.PACK_AB R9, R144, R147 ;  /* 0x000000939009723e */ /* 0x000fe400000000ff */
[----:B------:R-:W-:Y:S01]  /*ba70*/  IADD3 R50, P0, R53, R50, RZ ;  /* 0x0000003235327210 */ /* 0x000fe20007f1e0ff */
[----:B------:R-:W-:Y:S01]  /*ba80*/  IMAD R3, R86, R3, R67 ;  /* 0x0000000356037224 */ /* 0x000fe200078e0243 */
[----:B------:R0:W-:Y:S01]  /*ba90*/  STSM.16.M88.4 [R66], R4 ;  /* 0x0000000442007844 */ /* 0x0001e20000000200 */
[----:B------:R-:W-:Y:S01]  /*baa0*/  MOV R56, R56 ;  /* 0x0000003800387202 */ /* 0x000fe20000000f00 */
[----:B------:R-:W-:Y:S01]  /*bab0*/  IMAD R57, R70, 0x80, R215 ;  /* 0x0000008046397824 */ /* 0x000fe200078e02d7 */
[----:B------:R-:W-:Y:S01]  /*bac0*/  F2FP.F16.F32.PACK_AB R25, R133, R140 ;  /* 0x0000008c8519723e */ /* 0x000fe200000000ff */
[----:B------:R1:W-:Y:S01]  /*bad0*/  STSM.16.M88.4 [R58], R8 ;  /* 0x000000083a007844 */ /* 0x0003e20000000200 */
[----:B------:R-:W-:-:S02]  /*bae0*/  F2FP.F16.F32.PACK_AB R26, R61, R60 ;  /* 0x0000003c3d1a723e */ /* 0x000fc400000000ff */
[----:B------:R-:W-:Y:S01]  /*baf0*/  F2FP.F16.F32.PACK_AB R27, R134, R137 ;  /* 0x00000089861b723e */ /* 0x000fe200000000ff */
[----:B------:R-:W-:Y:S01]  /*bb00*/  STSM.16.M88.4 [R55], R12 ;  /* 0x0000000c37007844 */ /* 0x000fe20000000200 */
[----:B------:R-:W-:Y:S02]  /*bb10*/  SHF.R.U64 R44, R44, 0x3, RZ ;  /* 0x000000032c2c7819 */ /* 0x000fe400000012ff */
[----:B------:R-:W-:Y:S01]  /*bb20*/  F2FP.F16.F32.PACK_AB R96, R97, R96 ;  /* 0x000000606160723e */ /* 0x000fe200000000ff */
[----:B------:R2:W-:Y:S01]  /*bb30*/  STSM.16.M88.4 [R56], R24 ;  /* 0x0000001838007844 */ /* 0x0005e20000000200 */
[----:B------:R-:W-:Y:S01]  /*bb40*/  LOP3.LUT R44, R44, R45, RZ, 0x3c, !PT ;  /* 0x0000002d2c2c7212 */ /* 0x000fe200078e3cff */
[----:B------:R-:W-:Y:S01]  /*bb50*/  IMAD.X R45, RZ, RZ, R49, P2 ;  /* 0x000000ffff2d7224 */ /* 0x000fe200010e0631 */
[----:B------:R-:W-:Y:S02]  /*bb60*/  MOV R82, R82 ;  /* 0x0000005200527202 */ /* 0x000fe40000000f00 */
[----:B0-----:R-:W-:-:S02]  /*bb70*/  F2FP.F16.F32.PACK_AB R4, R65, R64 ;  /* 0x000000404104723e */ /* 0x001fc400000000ff */
[----:B------:R-:W-:Y:S02]  /*bb80*/  F2FP.F16.F32.PACK_AB R5, R131, R138 ;  /* 0x0000008a8305723e */ /* 0x000fe400000000ff */
[----:B-1----:R-:W-:Y:S02]  /*bb90*/  SHF.R.S32.HI R9, RZ, 0x1f, R53 ;  /* 0x0000001fff097819 */ /* 0x002fe40000011435 */
[----:B------:R-:W-:Y:S02]  /*bba0*/  SHF.R.S32.HI R8, RZ, 0x1f, R3 ;  /* 0x0000001fff087819 */ /* 0x000fe40000011403 */
[----:B------:R-:W-:Y:S02]  /*bbb0*/  IADD3.X R51, R9, R51, R63, P0, !PT ;  /* 0x0000003309337210 */ /* 0x000fe400007fe43f */
[----:B------:R-:W-:Y:S01]  /*bbc0*/  F2FP.F16.F32.PACK_AB R6, R69, R68 ;  /* 0x000000444506723e */ /* 0x000fe200000000ff */
[----:B------:R-:W-:Y:S01]  /*bbd0*/  IMAD R8, R8, UR6, RZ ;  /* 0x0000000608087c24 */ /* 0x000fe2000f8e02ff */
[----:B------:R-:W-:Y:S01]  /*bbe0*/  F2FP.F16.F32.PACK_AB R7, R129, R132 ;  /* 0x000000848107723e */ /* 0x000fe200000000ff */
[----:B------:R-:W-:Y:S01]  /*bbf0*/  IMAD.WIDE.U32 R50, R3, UR6, R50 ;  /* 0x0000000603327c25 */ /* 0x000fe2000f8e0032 */
[----:B------:R-:W-:Y:S01]  /*bc00*/  LOP3.LUT P0, RZ, R210, 0x3, RZ, 0xc0, !PT ;  /* 0x00000003d2ff7812 */ /* 0x000fe2000780c0ff */
[----:B------:R-:W0:Y:S01]  /*bc10*/  @P1 LDC R69, c[0x0][0xbf0] ;  /* 0x0002fc00ff451b82 */ /* 0x000e220000000800 */
[----:B------:R-:W-:Y:S01]  /*bc20*/  F2FP.F16.F32.PACK_AB R9, R127, R130 ;  /* 0x000000827f09723e */ /* 0x000fe200000000ff */
[----:B------:R-:W-:Y:S01]  /*bc30*/  IMAD R53, R3, UR7, R8 ;  /* 0x0000000703357c24 */ /* 0x000fe2000f8e0208 */
[----:B------:R1:W-:Y:S01]  /*bc40*/  STSM.16.M88.4 [R54], R4 ;  /* 0x0000000436007844 */ /* 0x0003e20000000200 */
[----:B------:R-:W-:Y:S01]  /*bc50*/  IMAD R68, R86, UR5, RZ ;  /* 0x0000000556447c24 */ /* 0x000fe2000f8e02ff */
[----:B------:R-:W-:Y:S01]  /*bc60*/  ULDC.64 UR6, c[0x0][0xb50] ;  /* 0x0002d40000067ab9 */ /* 0x000fe20000000a00 */
[----:B------:R-:W-:Y:S01]  /*bc70*/  VIADD R3, R57, 0x8 ;  /* 0x0000000839037836 */ /* 0x000fe20000000000 */
[----:B--2---:R-:W-:-:S02]  /*bc80*/  LEA R24, P3, R50, UR6, 0x2 ;  /* 0x0000000632187c11 */ /* 0x004fc4000f8610ff */
[-C--:B------:R-:W-:Y:S02]  /*bc90*/  ISETP.GE.OR P2, PT, R57, R68.reuse, P0 ;  /* 0x000000443900720c */ /* 0x080fe40000746670 */
[----:B------:R-:W-:Y:S01]  /*bca0*/  ISETP.GE.OR P0, PT, R3, R68, P0 ;  /* 0x000000440300720c */ /* 0x000fe20000706670 */
[----:B------:R-:W-:Y:S01]  /*bcb0*/  SHFL.IDX PT, R64, R24, 0x1, 0x1c1f ;  /* 0x003c1f0018407f89 */ /* 0x000fe200000e0000 */
[----:B------:R-:W-:Y:S02]  /*bcc0*/  F2FP.F16.F32.PACK_AB R8, R73, R72 ;  /* 0x000000484908723e */ /* 0x000fe400000000ff */
[----:B------:R-:W-:Y:S02]  /*bcd0*/  F2FP.F16.F32.PACK_AB R10, R77, R76 ;  /* 0x0000004c4d0a723e */ /* 0x000fe400000000ff */
[----:B------:R-:W-:Y:S01]  /*bce0*/  F2FP.F16.F32.PACK_AB R11, R123, R128 ;  /* 0x000000807b0b723e */ /* 0x000fe200000000ff */
[----:B-1----:R-:W-:Y:S01]  /*bcf0*/  IMAD.IADD R5, R51, 0x1, R53 ;  /* 0x0000000133057824 */ /* 0x002fe200078e0235 */
[----:B------:R-:W-:-:S02]  /*bd00*/  F2FP.F16.F32.PACK_AB R4, R81, R80 ;  /* 0x000000505104723e */ /* 0x000fc400000000ff */
[----:B------:R-:W-:Y:S01]  /*bd10*/  F2FP.F16.F32.PACK_AB R6, R85, R84 ;  /* 0x000000545506723e */ /* 0x000fe200000000ff */
[----:B------:R-:W-:Y:S01]  /*bd20*/  STSM.16.M88.4 [R52], R8 ;  /* 0x0000000834007844 */ /* 0x000fe20000000200 */
[----:B------:R-:W-:Y:S02]  /*bd30*/  LEA.HI.X R3, R50, UR7, R5, 0x2, P3 ;  /* 0x0000000732037c11 */ /* 0x000fe400098f1405 */
[----:B------:R-:W-:Y:S01]  /*bd40*/  F2FP.F16.F32.PACK_AB R5, R124, R125 ;  /* 0x0000007d7c05723e */ /* 0x000fe200000000ff */
[----:B------:R-:W-:Y:S01]  /*bd50*/  SHFL.IDX PT, R50, R24, RZ, 0x1c1f ;  /* 0x001c1fff18327589 */ /* 0x000fe200000e0000 */
[----:B------:R-:W-:Y:S02]  /*bd60*/  F2FP.F16.F32.PACK_AB R7, R87, R126 ;  /* 0x0000007e5707723e */ /* 0x000fe400000000ff */
[----:B------:R-:W-:Y:S01]  /*bd70*/  F2FP.F16.F32.PACK_AB R12, R89, R88 ;  /* 0x00000058590c723e */ /* 0x000fe200000000ff */
[----:B------:R-:W1:Y:S01]  /*bd80*/  SHFL.IDX PT, R51, R3, RZ, 0x1c1f ;  /* 0x001c1fff03337589 */ /* 0x000e6200000e0000 */
[----:B------:R-:W-:-:S02]  /*bd90*/  F2FP.F16.F32.PACK_AB R13, R91, R90 ;  /* 0x0000005a5b0d723e */ /* 0x000fc400000000ff */
[----:B------:R-:W-:Y:S01]  /*bda0*/  F2FP.F16.F32.PACK_AB R14, R93, R92 ;  /* 0x0000005c5d0e723e */ /* 0x000fe200000000ff */
[----:B------:R-:W-:Y:S01]  /*bdb0*/  STSM.16.M88.4 [R74], R4 ;  /* 0x000000044a007844 */ /* 0x000fe20000000200 */
[----:B------:R-:W-:Y:S02]  /*bdc0*/  F2FP.F16.F32.PACK_AB R15, R95, R94 ;  /* 0x0000005e5f0f723e */ /* 0x000fe400000000ff */
[----:B------:R-:W-:Y:S01]  /*bdd0*/  F2FP.F16.F32.PACK_AB R97, R99, R98 ;  /* 0x000000626361723e */ /* 0x000fe200000000ff */
[----:B------:R2:W3:Y:S01]  /*bde0*/  SHFL.IDX PT, R65, R3, 0x1, 0x1c1f ;  /* 0x003c1f0003417f89 */ /* 0x0004e200000e0000 */
[----:B------:R-:W-:Y:S02]  /*bdf0*/  F2FP.F16.F32.PACK_AB R104, R105, R104 ;  /* 0x000000686968723e */ /* 0x000fe400000000ff */
[----:B------:R-:W-:Y:S01]  /*be00*/  MOV R78, R78 ;  /* 0x0000004e004e7202 */ /* 0x000fe20000000f00 */
[----:B------:R-:W-:Y:S01]  /*be10*/  STSM.16.M88.4 [R82], R12 ;  /* 0x0000000c52007844 */ /* 0x000fe20000000200 */
[----:B------:R-:W-:-:S02]  /*be20*/  F2FP.F16.F32.PACK_AB R98, R101, R100 ;  /* 0x000000646562723e */ /* 0x000fc400000000ff */
[----:B------:R-:W-:Y:S02]  /*be30*/  F2FP.F16.F32.PACK_AB R99, R103, R102 ;  /* 0x000000666763723e */ /* 0x000fe400000000ff */
        /* <DEDUP_REMOVED lines=9> */
[C---:B------:R-:W-:Y:S02]  /*bed0*/  IADD3 R31, P5, R48.reuse, 0x2000, RZ ;  /* 0x00002000301f7810 */ /* 0x040fe40007fbe0ff */
[----:B------:R-:W-:Y:S01]  /*bee0*/  IADD3 R35, P6, R48, 0x3000, RZ ;  /* 0x0000300030237810 */ /* 0x000fe20007fde0ff */
[----:B------:R-:W-:Y:S01]  /*bef0*/  STSM.16.M88.4 [R71], R112 ;  /* 0x0000007047007844 */ /* 0x000fe20000000200 */
[----:B------:R-:W-:Y:S02]  /*bf00*/  LOP3.LUT R30, R31, 0x380, RZ, 0xc0, !PT ;  /* 0x000003801f1e7812 */ /* 0x000fe400078ec0ff */
[----:B------:R-:W-:Y:S01]  /*bf10*/  LOP3.LUT R34, R35, 0x380, RZ, 0xc0, !PT ;  /* 0x0000038023227812 */ /* 0x000fe200078ec0ff */
[----:B------:R-:W-:Y:S01]  /*bf20*/  BAR.SYNC.DEFER_BLOCKING 0x1, 0x100 ;  /* 0x0044000000007b1d */ /* 0x000fe20000010000 */
[----:B------:R-:W-:Y:S01]  /*bf30*/  SHF.R.U64 R30, R30, 0x3, RZ ;  /* 0x000000031e1e7819 */ /* 0x000fe200000012ff */
[----:B--2---:R-:W-:Y:S01]  /*bf40*/  IMAD R3, R206, 0x20, R209 ;  /* 0x00000020ce037824 */ /* 0x004fe200078e02d1 */
[----:B------:R-:W-:-:S02]  /*bf50*/  SHF.R.U64 R34, R34, 0x3, RZ ;  /* 0x0000000322227819 */ /* 0x000fc400000012ff */
[----:B------:R-:W-:Y:S01]  /*bf60*/  LOP3.LUT R30, R30, R31, RZ, 0x3c, !PT ;  /* 0x0000001f1e1e7212 */ /* 0x000fe200078e3cff */
[--C-:B------:R-:W-:Y:S01]  /*bf70*/  IMAD.X R31, RZ, RZ, R49.reuse, P5 ;  /* 0x000000ffff1f7224 */ /* 0x100fe200028e0631 */
[----:B------:R-:W-:Y:S01]  /*bf80*/  UIMAD UR5, UR11, UR8, URZ ;  /* 0x000000080b0572a4 */ /* 0x000fe2000f8e023f */
[----:B------:R-:W-:Y:S01]  /*bf90*/  LOP3.LUT R34, R34, R35, RZ, 0x3c, !PT ;  /* 0x0000002322227212 */ /* 0x000fe200078e3cff */
[----:B------:R-:W-:Y:S01]  /*bfa0*/  IMAD.X R35, RZ, RZ, R49, P6 ;  /* 0x000000ffff237224 */ /* 0x000fe200030e0631 */
[C---:B------:R-:W-:Y:S02]  /*bfb0*/  IADD3 R43, P5, R48.reuse, 0x9000, RZ ;  /* 0x00009000302b7810 */ /* 0x040fe40007fbe0ff */
[C---:B------:R-:W-:Y:S02]  /*bfc0*/  LOP3.LUT R33, R48.reuse, 0x380, RZ, 0xc0, !PT ;  /* 0x0000038030217812 */ /* 0x040fe400078ec0ff */
[----:B------:R-:W-:Y:S01]  /*bfd0*/  R2UR UR13, R207 ;  /* 0x00000000cf0d72ca */ /* 0x000fe200000e0000 */
[----:B-1----:R-:W-:Y:S01]  /*bfe0*/  @!P2 ST.E desc[UR60][R50.64], R2 ;  /* 0x000000023200a985 */ /* 0x002fe2000c10193c */
[----:B------:R-:W-:Y:S01]  /*bff0*/  IADD3 R37, P6, R48, 0xa000, RZ ;  /* 0x0000a00030257810 */ /* 0x000fe20007fde0ff */
[----:B------:R-:W-:Y:S01]  /*c000*/  UIMAD.WIDE.U32 UR6, UR10, UR8, URZ ;  /* 0x000000080a0672a5 */ /* 0x000fe2000f8e003f */
[----:B------:R-:W-:Y:S01]  /*c010*/  LOP3.LUT R42, R43, 0x380, RZ, 0xc0, !PT ;  /* 0x000003802b2a7812 */ /* 0x000fe200078ec0ff */
[----:B---3--:R1:W-:Y:S01]  /*c020*/  @!P0 ST.E desc[UR60][R64.64], R0 ;  /* 0x0000000040008985 */ /* 0x0083e2000c10193c */
[----:B------:R-:W-:Y:S01]  /*c030*/  UIMAD UR5, UR10, UR9, UR5 ;  /* 0x000000090a0572a4 */ /* 0x000fe2000f8e0205 */
[----:B------:R-:W-:-:S02]  /*c040*/  LOP3.LUT R32, R37, 0x380, RZ, 0xc0, !PT ;  /* 0x0000038025207812 */ /* 0x000fc400078ec0ff */
[----:B------:R2:W5:Y:S01]  /*c050*/  LD.E.128 R24, desc[UR60][R20.64] ;  /* 0x0000003c14187980 */ /* 0x000562000c101d00 */
[----:B------:R-:W-:Y:S01]  /*c060*/  ULDC.64 UR8, c[0x0][0xaf0] ;  /* 0x0002bc0000087ab9 */ /* 0x000fe20000000a00 */
[----:B------:R-:W-:Y:S02]  /*c070*/  SHF.R.U64 R42, R42, 0x3, RZ ;  /* 0x000000032a2a7819 */ /* 0x000fe400000012ff */
[----:B------:R3:W5:Y:S01]  /*c080*/  LD.E.128 R8, desc[UR60][R30.64] ;  /* 0x0000003c1e087980 */ /* 0x000762000c101d00 */
[----:B------:R-:W-:Y:S01]  /*c090*/  UIADD3 UR7, UR7, UR5, URZ ;  /* 0x0000000507077290 */ /* 0x000fe2000fffe03f */
[----:B------:R-:W-:Y:S01]  /*c0a0*/  SHF.R.U64 R32, R32, 0x3, RZ ;  /* 0x0000000320207819 */ /* 0x000fe200000012ff */
[----:B------:R-:W-:Y:S01]  /*c0b0*/  UIADD3 UR4, UR4, 0x36820, URZ ;  /* 0x0003682004047890 */ /* 0x000fe2000fffe03f */
[----:B------:R-:W-:Y:S01]  /*c0c0*/  SHF.R.U64 R33, R33, 0x3, RZ ;  /* 0x0000000321217819 */ /* 0x000fe200000012ff */
[----:B------:R-:W5:Y:S01]  /*c0d0*/  LD.E.128 R4, desc[UR60][R34.64] ;  /* 0x0000003c22047980 */ /* 0x000f62000c101d00 */
[----:B--2---:R-:W2:Y:S01]  /*c0e0*/  @P1 LDC R21, c[0x0][0xbec] ;  /* 0x0002fb00ff151b82 */ /* 0x004ea20000000800 */
[----:B------:R-:W-:Y:S01]  /*c0f0*/  IMAD R20, R70, 0x80, R3 ;  /* 0x0000008046147824 */ /* 0x000fe200078e0203 */
[----:B------:R-:W-:Y:S01]  /*c100*/  LOP3.LUT R42, R42, R43, RZ, 0x3c, !PT ;  /* 0x0000002b2a2a7212 */ /* 0x000fe200078e3cff */
[----:B------:R-:W5:Y:S01]  /*c110*/  LD.E.128 R72, desc[UR60][R38.64] ;  /* 0x0000003c26487980 */ /* 0x000f62000c101d00 */
[----:B------:R-:W-:Y:S01]  /*c120*/  UIADD3 UR36, UR36, 0x1, URZ ;  /* 0x0000000124247890 */ /* 0x000fe2000fffe03f */
[----:B------:R-:W-:-:S02]  /*c130*/  ULDC.64 UR10, c[0x0][0xa80] ;  /* 0x0002a000000a7ab9 */ /* 0x000fc40000000a00 */
[----:B------:R-:W5:Y:S01]  /*c140*/  LD.E.128 R60, desc[UR60][R40.64] ;  /* 0x0000003c283c7980 */ /* 0x000f62000c101d00 */
[----:B---3--:R-:W3:Y:S01]  /*c150*/  LDC.64 R30, c[0x0][0xae0] ;  /* 0x0002b800ff1e7b82 */ /* 0x008ee20000000a00 */
[----:B-1----:R-:W-:Y:S01]  /*c160*/  IMAD.MOV.U32 R0, RZ, RZ, R20 ;  /* 0x000000ffff007224 */ /* 0x002fe200078e0014 */
[----:B------:R-:W-:Y:S01]  /*c170*/  UIMAD UR5, UR12, UR8, URZ ;  /* 0x000000080c0572a4 */ /* 0x000fe2000f8e023f */
[----:B------:R-:W-:Y:S01]  /*c180*/  LOP3.LUT R32, R32, R37, RZ, 0x3c, !PT ;  /* 0x0000002520207212 */ /* 0x000fe200078e3cff */
[----:B------:R-:W-:Y:S01]  /*c190*/  UIMAD.WIDE.U32 UR6, UR14, UR8, UR6 ;  /* 0x000000080e0672a5 */ /* 0x000fe2000f8e0006 */
[----:B------:R-:W-:Y:S01]  /*c1a0*/  LOP3.LUT R48, R33, R48, RZ, 0x3c, !PT ;  /* 0x0000003021307212 */ /* 0x000fe200078e3cff */
[----:B------:R-:W-:Y:S01]  /*c1b0*/  UIMAD UR5, UR14, UR9, UR5 ;  /* 0x000000090e0572a4 */ /* 0x000fe2000f8e0205 */
[----:B------:R-:W-:Y:S01]  /*c1c0*/  IADD3.X R37, RZ, R49, RZ, P4, !PT ;  /* 0x00000031ff257210 */ /* 0x000fe200027fe4ff */
[--C-:B------:R-:W-:Y:S01]  /*c1d0*/  IMAD.X R43, RZ, RZ, R49.reuse, P5 ;  /* 0x000000ffff2b7224 */ /* 0x100fe200028e0631 */
[----:B------:R-:W5:Y:S01]  /*c1e0*/  LD.E.128 R52, desc[UR60][R44.64] ;  /* 0x0000003c2c347980 */ /* 0x000f62000c101d00 */
[----:B------:R-:W-:-:S03]  /*c1f0*/  IMAD.X R33, RZ, RZ, R49, P6 ;  /* 0x000000ffff217224 */ /* 0x000fc600030e0631 */
[----:B------:R1:W5:Y:S01]  /*c200*/  LD.E.128 R12, desc[UR60][R28.64] ;  /* 0x0000003c1c0c7980 */ /* 0x000362000c101d00 */
[----:B--2---:R-:W-:Y:S01]  /*c210*/  @P1 IMAD.HI.U32 R2, R20, R21, RZ ;  /* 0x0000001514021227 */ /* 0x004fe200078e00ff */
[----:B------:R-:W-:Y:S02]  /*c220*/  UIADD3 UR7, UR7, UR5, URZ ;  /* 0x0000000507077290 */ /* 0x000fe4000fffe03f */
[----:B------:R-:W5:Y:S01]  /*c230*/  LD.E.128 R56, desc[UR60][R48.64] ;  /* 0x0000003c30387980 */ /* 0x000f62000c101d00 */
[----:B------:R-:W-:Y:S01]  /*c240*/  ULDC.64 UR8, c[0x0][0xad8] ;  /* 0x0002b60000087ab9 */ /* 0x000fe20000000a00 */
[----:B0-----:R-:W-:Y:S02]  /*c250*/  @P1 SHF.R.U32.HI R0, RZ, R69, R2 ;  /* 0x00000045ff001219 */ /* 0x001fe40000011602 */
[----:B------:R-:W5:Y:S02]  /*c260*/  LD.E.128 R80, desc[UR60][R36.64] ;  /* 0x0000003c24507980 */ /* 0x000f64000c101d00 */
[--C-:B------:R-:W-:Y:S01]  /*c270*/  SHF.R.S32.HI R3, RZ, 0x1f, R0.reuse ;  /* 0x0000001fff037819 */ /* 0x100fe20000011400 */
[----:B------:R-:W-:Y:S01]  /*c280*/  IMAD.MOV R21, RZ, RZ, -R0 ;  /* 0x000000ffff157224 */ /* 0x000fe200078e0a00 */
[----:B------:R-:W5:Y:S03]  /*c290*/  LD.E.128 R76, desc[UR60][R42.64] ;  /* 0x0000003c2a4c7980 */ /* 0x000f66000c101d00 */
[----:B---3--:R-:W-:Y:S01]  /*c2a0*/  IMAD R3, R3, R30, RZ ;  /* 0x0000001e03037224 */ /* 0x008fe200078e02ff */
[----:B------:R0:W5:Y:S01]  /*c2b0*/  LD.E.128 R64, desc[UR60][R32.64] ;  /* 0x0000003c20407980 */ /* 0x000162000c101d00 */
[----:B------:R-:W-:-:S02]  /*c2c0*/  IMAD R21, R86, R21, R20 ;  /* 0x0000001556157224 */ /* 0x000fc400078e0214 */
[C---:B-1----:R-:W-:Y:S01]  /*c2d0*/  IMAD R29, R0.reuse, R31, R3 ;  /* 0x0000001f001d7224 */ /* 0x042fe200078e0203 */
[----:B------:R1:W5:Y:S01]  /*c2e0*/  LD.E.128 R48, desc[UR60][R46.64] ;  /* 0x0000003c2e307980 */ /* 0x000362000c101d00 */
[----:B------:R-:W-:Y:S01]  /*c2f0*/  IMAD.WIDE.U32 R2, R0, R30, UR6 ;  /* 0x0000000600027e25 */ /* 0x000fe2000f8e001e */
[----:B------:R-:W-:Y:S01]  /*c300*/  SHF.R.S32.HI R0, RZ, 0x1f, R21 ;  /* 0x0000001fff007819 */ /* 0x000fe20000011415 */
[----:B------:R-:W-:Y:S01]  /*c310*/  @!PT LDS RZ, [RZ] ;  /* 0x00000000fffff984 */ /* 0x000fe20000000800 */
[----:B------:R-:W-:Y:S01]  /*c320*/  @!PT LDS RZ, [RZ] ;  /* 0x00000000fffff984 */ /* 0x000fe20000000800 */
[----:B------:R-:W-:Y:S01]  /*c330*/  @!PT LDS RZ, [RZ] ;  /* 0x00000000fffff984 */ /* 0x000fe20000000800 */
[----:B------:R-:W-:Y:S01]  /*c340*/  @!PT LDS RZ, [RZ] ;  /* 0x00000000fffff984 */ /* 0x000fe20000000800 */
[----:B------:R2:W-:Y:S06]  /*c350*/  MEMBAR.ALL.CTA ;  /* 0x0000000000007992 */ /* 0x0005ec0000008000 */
[----:B--2---:R-:W2:Y:S01]  /*c360*/  FENCE.VIEW.ASYNC.S ;  /* 0x00000000000073c6 */ /* 0x004ea20000000000 */
[----:B------:R-:W-:-:S02]  /*c370*/  IMAD.IADD R3, R3, 0x1, R29 ;  /* 0x0000000103037824 */ /* 0x000fc400078e021d */
[----:B------:R-:W-:Y:S02]  /*c380*/  IMAD R0, R0, UR8, RZ ;  /* 0x0000000800007c24 */ /* 0x000fe4000f8e02ff */
[----:B0-----:R-:W-:Y:S01]  /*c390*/  IMAD R33, R70, 0x80, R209 ;  /* 0x0000008046217824 */ /* 0x001fe200078e02d1 */
[----:B------:R-:W-:Y:S01]  /*c3a0*/  ULDC UR5, c[0x0][0xc] ;  /* 0x0000030000057ab9 */ /* 0x000fe20000000800 */
[C---:B------:R-:W-:Y:S02]  /*c3b0*/  IMAD R29, R21.reuse, UR9, R0 ;  /* 0x00000009151d7c24 */ /* 0x040fe4000f8e0200 */
[----:B------:R-:W-:Y:S01]  /*c3c0*/  IMAD.WIDE.U32 R2, R21, UR8, R2 ;  /* 0x0000000815027c25 */ /* 0x000fe2000f8e0002 */
[----:B------:R-:W-:Y:S01]  /*c3d0*/  ISETP.GE.AND P2, PT, R33, R68, PT ;  /* 0x000000442100720c */ /* 0x000fe20003f46270 */
[----:B------:R-:W-:Y:S01]  /*c3e0*/  UMOV UR6, 0x1 ;  /* 0x0000000100067882 */ /* 0x000fe20000000000 */
[----:B------:R-:W-:Y:S01]  /*c3f0*/  UIADD3 UR13, UR5, UR13, URZ ;  /* 0x0000000d050d7290 */ /* 0x000fe2000fffe03f */
[----:B------:R-:W-:Y:S01]  /*c400*/  IMAD.IADD R29, R3, 0x1, R29 ;  /* 0x00000001031d7824 */ /* 0x000fe200078e021d */
[----:B------:R-:W-:Y:S01]  /*c410*/  UPRMT UR5, URZ, 0x654, UR4 ;  /* 0x000006543f057896 */ /* 0x000fe20008000004 */
[----:B------:R-:W-:Y:S01]  /*c420*/  LEA R0, P1, R2, UR10, 0x1 ;  /* 0x0000000a02007c11 */ /* 0x000fe2000f8208ff */
[----:B------:R-:W-:-:S02]  /*c430*/  UPRMT UR4, UR6, 0x654, UR4 ;  /* 0x0000065406047896 */ /* 0x000fc40008000004 */
[----:B------:R-:W-:Y:S01]  /*c440*/  UISETP.NE.AND UP0, UPT, UR36, 0x2, UPT ;  /* 0x000000022400788c */ /* 0x000fe2000bf05270 */
[C---:B------:R-:W-:Y:S01]  /*c450*/  VIADD R21, R33.reuse, 0x20 ;  /* 0x0000002021157836 */ /* 0x040fe20000000000 */
[----:B------:R-:W-:Y:S02]  /*c460*/  LEA.HI.X R32, R2, UR11, R29, 0x1, P1 ;  /* 0x0000000b02207c11 */ /* 0x000fe400088f0c1d */
[----:B------:R-:W-:Y:S01]  /*c470*/  USEL UR6, URZ, 0x1, UP0 ;  /* 0x000000013f067887 */ /* 0x000fe20008000000 */
[----:B------:R-:W-:Y:S01]  /*c480*/  VIADD R3, R33, 0x40 ;  /* 0x0000004021037836 */ /* 0x000fe20000000000 */
[-C--:B------:R-:W-:Y:S01]  /*c490*/  ISETP.GE.AND P0, PT, R21, R68.reuse, PT ;  /* 0x000000441500720c */ /* 0x080fe20003f06270 */
[----:B--2---:R-:W-:Y:S01]  /*c4a0*/  SYNCS.ARRIVE.TRANS64.RED.A1T0 RZ, [UR5], RZ ;  /* 0x000000ffffff79a7 */ /* 0x004fe20008100405 */
[----:B------:R-:W-:Y:S01]  /*c4b0*/  IMAD.U32 R207, RZ, RZ, UR13 ;  /* 0x0000000dffcf7e24 */ /* 0x000fe2000f8e00ff */
[----:B------:R-:W-:Y:S01]  /*c4c0*/  USEL UR36, UR36, URZ, UP0 ;  /* 0x0000003f24247287 */ /* 0x000fe20008000000 */
[----:B------:R1:W0:Y:S01]  /*c4d0*/  SHFL.IDX PT, R20, R0, RZ, 0x181f ;  /* 0x00181fff00147589 */ /* 0x00022200000e0000 */
[----:B------:R-:W-:Y:S01]  /*c4e0*/  ULOP3.LUT UR39, UR39, UR6, URZ, 0x3c, !UPT ;  /* 0x0000000627277292 */ /* 0x000fe2000f8e3c3f */
[----:B------:R-:W-:Y:S02]  /*c4f0*/  BSSY B0, `(.L_x_212) ;  /* 0x0000011000007945 */ /* 0x000fe40003800000 */
[----:B------:R1:W2:Y:S01]  /*c500*/  SHFL.IDX PT, R21, R32, RZ, 0x181f ;  /* 0x00181fff20157589 */ /* 0x0002a200000e0000 */
[----:B------:R-:W-:Y:S01]  /*c510*/  SYNCS.ARRIVE.TRANS64.RED.A1T0 RZ, [UR4], RZ ;  /* 0x000000ffffff79a7 */ /* 0x000fe20008100404 */
[----:B------:R-:W-:Y:S01]  /*c520*/  ISETP.GE.AND P1, PT, R3, R68, PT ;  /* 0x000000440300720c */ /* 0x000fe20003f26270 */
[----:B------:R-:W-:-:S12]  /*c530*/  @P2 BRA `(.L_x_213) ;  /* 0x0000000000302947 */ /* 0x000fd80003800000 */
[----:B------:R-:W-:Y:S02]  /*c540*/  ULDC UR4, c[0x0][0xac8] ;  /* 0x0002b20000047ab9 */ /* 0x000fe40000000800 */
[----:B------:R-:W-:Y:S02]  /*c550*/  ISETP.GE.AND P3, PT, R205, UR4, PT ;  /* 0x00000004cd007c0c */ /* 0x000fe4000bf66270 */
[----:B------:R-:W-:Y:S02]  /*c560*/  ISETP.GE.AND P4, PT, R204, UR4, PT ;  /* 0x00000004cc007c0c */ /* 0x000fe4000bf86270 */
[----:B------:R-:W-:-:S09]  /*c570*/  ISETP.GE.AND P2, PT, R23, UR4, PT ;  /* 0x0000000417007c0c */ /* 0x000fd2000bf46270 */
[-C--:B0-----:R-:W-:Y:S02]  /*c580*/  @!P3 LEA R28, P5, R205, R20.reuse, 0x1 ;  /* 0x00000014cd1cb211 */ /* 0x081fe400078a08ff */
[C---:B------:R-:W-:Y:S02]  /*c590*/  @!P4 LEA R30, P6, R204.reuse, R20, 0x1 ;  /* 0x00000014cc1ec211 */ /* 0x040fe400078c08ff */
[----:B--2---:R-:W-:Y:S01]  /*c5a0*/  @!P2 IMAD.WIDE R2, R23, 0x2, R20 ;  /* 0x000000021702a825 */ /* 0x004fe200078e0214 */
[-C--:B------:R-:W-:Y:S02]  /*c5b0*/  @!P3 LEA.HI.X R29, R205, R21.reuse, R220, 0x1, P5 ;  /* 0x00000015cd1db211 */ /* 0x080fe400028f0cdc */
[----:B------:R-:W-:Y:S02]  /*c5c0*/  @!P4 LEA.HI.X R31, R204, R21, R219, 0x1, P6 ;  /* 0x00000015cc1fc211 */ /* 0x000fe400030f0cdb */
[----:B-----5:R3:W-:Y:S04]  /*c5d0*/  @!P2 ST.E.128 desc[UR60][R2.64], R56 ;  /* 0x000000380200a985 */ /* 0x0207e8000c101d3c */
[----:B------:R3:W-:Y:S04]  /*c5e0*/  @!P3 ST.E.128 desc[UR60][R28.64], R72 ;  /* 0x000000481c00b985 */ /* 0x0007e8000c101d3c */
[----:B------:R3:W-:Y:S02]  /*c5f0*/  @!P4 ST.E.128 desc[UR60][R30.64], R80 ;  /* 0x000000501e00c985 */ /* 0x0007e4000c101d3c */
.L_x_213:
[----:B------:R-:W-:Y:S05]  /*c600*/  BSYNC B0 ;  /* 0x0000000000007941 */ /* 0x000fea0003800000 */
.L_x_212:
[----:B--2---:R2:W4:Y:S01]  /*c610*/  SHFL.IDX PT, R21, R32, 0x1, 0x181f ;  /* 0x00381f0020157f89 */ /* 0x00452200000e0000 */
[----:B------:R-:W-:Y:S03]  /*c620*/  BSSY B0, `(.L_x_214) ;  /* 0x000000f000007945 */ /* 0x000fe60003800000 */
[----:B0-----:R2:W0:Y:S01]  /*c630*/  SHFL.IDX PT, R20, R0, 0x1, 0x181f ;  /* 0x00381f0000147f89 */ /* 0x00142200000e0000 */
[----:B------:R-:W-:Y:S05]  /*c640*/  @P0 BRA `(.L_x_215) ;  /* 0x0000000000300947 */ /* 0x000fea0003800000 */
[----:B------:R-:W-:Y:S02]  /*c650*/  ULDC UR4, c[0x0][0xac8] ;  /* 0x0002b20000047ab9 */ /* 0x000fe40000000800 */
[----:B------:R-:W-:Y:S02]  /*c660*/  ISETP.GE.AND P4, PT, R205, UR4, PT ;  /* 0x00000004cd007c0c */ /* 0x000fe4000bf86270 */
[----:B------:R-:W-:Y:S02]  /*c670*/  ISETP.GE.AND P5, PT, R204, UR4, PT ;  /* 0x00000004cc007c0c */ /* 0x000fe4000bfa6270 */
[----:B------:R-:W-:-:S09]  /*c680*/  ISETP.GE.AND P3, PT, R23, UR4, PT ;  /* 0x0000000417007c0c */ /* 0x000fd2000bf66270 */
[-C--:B0--3--:R-:W-:Y:S02]  /*c690*/  @!P4 LEA R28, P0, R205, R20.reuse, 0x1 ;  /* 0x00000014cd1cc211 */ /* 0x089fe400078008ff */
[C---:B------:R-:W-:Y:S02]  /*c6a0*/  @!P5 LEA R30, P2, R204.reuse, R20, 0x1 ;  /* 0x00000014cc1ed211 */ /* 0x040fe400078408ff */
[----:B----4-:R-:W-:Y:S01]  /*c6b0*/  @!P3 IMAD.WIDE R2, R23, 0x2, R20 ;  /* 0x000000021702b825 */ /* 0x010fe200078e0214 */
[-C--:B------:R-:W-:Y:S02]  /*c6c0*/  @!P4 LEA.HI.X R29, R205, R21.reuse, R220, 0x1, P0 ;  /* 0x00000015cd1dc211 */ /* 0x080fe400000f0cdc */
[----:B------:R-:W-:Y:S02]  /*c6d0*/  @!P5 LEA.HI.X R31, R204, R21, R219, 0x1, P2 ;  /* 0x00000015cc1fd211 */ /* 0x000fe400010f0cdb */
[----:B-----5:R0:W-:Y:S04]  /*c6e0*/  @!P3 ST.E.128 desc[UR60][R2.64], R24 ;  /* 0x000000180200b985 */ /* 0x0201e8000c101d3c */
[----:B------:R0:W-:Y:S04]  /*c6f0*/  @!P4 ST.E.128 desc[UR60][R28.64], R60 ;  /* 0x0000003c1c00c985 */ /* 0x0001e8000c101d3c */
[----:B------:R0:W-:Y:S02]  /*c700*/  @!P5 ST.E.128 desc[UR60][R30.64], R76 ;  /* 0x0000004c1e00d985 */ /* 0x0001e4000c101d3c */
.L_x_215:
[----:B------:R-:W-:Y:S05]  /*c710*/  BSYNC B0 ;  /* 0x0000000000007941 */ /* 0x000fea0003800000 */
.L_x_214:
[----:B----4-:R4:W1:Y:S01]  /*c720*/  SHFL.IDX PT, R21, R32, 0x2, 0x181f ;  /* 0x00581f0020157f89 */ /* 0x01086200000e0000 */
[----:B------:R-:W-:Y:S03]  /*c730*/  BSSY B0, `(.L_x_216) ;  /* 0x000000f000007945 */ /* 0x000fe60003800000 */
[----:B0-----:R4:W0:Y:S01]  /*c740*/  SHFL.IDX PT, R20, R0, 0x2, 0x181f ;  /* 0x00581f0000147f89 */ /* 0x00182200000e0000 */
[----:B------:R-:W-:Y:S05]  /*c750*/  @P1 BRA `(.L_x_217) ;  /* 0x0000000000301947 */ /* 0x000fea0003800000 */
[----:B------:R-:W-:Y:S02]  /*c760*/  ULDC UR4, c[0x0][0xac8] ;  /* 0x0002b20000047ab9 */ /* 0x000fe40000000800 */
[----:B------:R-:W-:Y:S02]  /*c770*/  ISETP.GE.AND P3, PT, R205, UR4, PT ;  /* 0x00000004cd007c0c */ /* 0x000fe4000bf66270 */
[----:B------:R-:W-:Y:S02]  /*c780*/  ISETP.GE.AND P4, PT, R204, UR4, PT ;  /* 0x00000004cc007c0c */ /* 0x000fe4000bf86270 */
[----:B------:R-:W-:-:S09]  /*c790*/  ISETP.GE.AND P2, PT, R23, UR4, PT ;  /* 0x0000000417007c0c */ /* 0x000fd2000bf46270 */
[-C--:B0----5:R-:W-:Y:S02]  /*c7a0*/  @!P3 LEA R24, P0, R205, R20.reuse, 0x1 ;  /* 0x00000014cd18b211 */ /* 0x0a1fe400078008ff */
[C---:B------:R-:W-:Y:S02]  /*c7b0*/  @!P4 LEA R26, P1, R204.reuse, R20, 0x1 ;  /* 0x00000014cc1ac211 */ /* 0x040fe400078208ff */
[----:B-1-3--:R-:W-:Y:S01]  /*c7c0*/  @!P2 IMAD.WIDE R2, R23, 0x2, R20 ;  /* 0x000000021702a825 */ /* 0x00afe200078e0214 */
[-C--:B------:R-:W-:Y:S02]  /*c7d0*/  @!P3 LEA.HI.X R25, R205, R21.reuse, R220, 0x1, P0 ;  /* 0x00000015cd19b211 */ /* 0x080fe400000f0cdc */
[----:B------:R-:W-:Y:S02]  /*c7e0*/  @!P4 LEA.HI.X R27, R204, R21, R219, 0x1, P1 ;  /* 0x00000015cc1bc211 */ /* 0x000fe400008f0cdb */
[----:B------:R0:W-:Y:S04]  /*c7f0*/  @!P2 ST.E.128 desc[UR60][R2.64], R8 ;  /* 0x000000080200a985 */ /* 0x0001e8000c101d3c */
[----:B------:R0:W-:Y:S04]  /*c800*/  @!P3 ST.E.128 desc[UR60][R24.64], R52 ;  /* 0x000000341800b985 */ /* 0x0001e8000c101d3c */
[----:B------:R0:W-:Y:S02]  /*c810*/  @!P4 ST.E.128 desc[UR60][R26.64], R64 ;  /* 0x000000401a00c985 */ /* 0x0001e4000c101d3c */
.L_x_217:
[----:B------:R-:W-:Y:S05]  /*c820*/  BSYNC B0 ;  /* 0x0000000000007941 */ /* 0x000fea0003800000 */
.L_x_216:
[----:B0--3--:R-:W-:Y:S01]  /*c830*/  VIADD R3, R33, 0x60 ;  /* 0x0000006021037836 */ /* 0x009fe20000000000 */
[----:B-----5:R0:W3:Y:S01]  /*c840*/  SHFL.IDX PT, R9, R32, 0x3, 0x181f ;  /* 0x00781f0020097f89 */ /* 0x0200e200000e0000 */
[----:B------:R-:W-:Y:S01]  /*c850*/  BSSY B0, `(.L_x_218) ;  /* 0x0000011000007945 */ /* 0x000fe20003800000 */
[----:B------:R-:W-:Y:S02]  /*c860*/  VIADD R208, R208, 0x1 ;  /* 0x00000001d0d07836 */ /* 0x000fe40000000000 */
[----:B------:R-:W-:Y:S01]  /*c870*/  ISETP.GE.AND P0, PT, R3, R68, PT ;  /* 0x000000440300720c */ /* 0x000fe20003f06270 */
[----:B------:R0:W0:-:S12]  /*c880*/  SHFL.IDX PT, R8, R0, 0x3, 0x181f ;  /* 0x00781f0000087f89 */ /* 0x00001800000e0000 */
[----:B------:R-:W-:Y:S05]  /*c890*/  @P0 BRA `(.L_x_219) ;  /* 0x0000000000300947 */ /* 0x000fea0003800000 */
[----:B------:R-:W-:Y:S02]  /*c8a0*/  ULDC UR4, c[0x0][0xac8] ;  /* 0x0002b20000047ab9 */ /* 0x000fe40000000800 */
[----:B------:R-:W-:Y:S02]  /*c8b0*/  ISETP.GE.AND P3, PT, R205, UR4, PT ;  /* 0x00000004cd007c0c */ /* 0x000fe4000bf66270 */
[----:B------:R-:W-:Y:S02]  /*c8c0*/  ISETP.GE.AND P4, PT, R204, UR4, PT ;  /* 0x00000004cc007c0c */ /* 0x000fe4000bf86270 */
[----:B------:R-:W-:-:S09]  /*c8d0*/  ISETP.GE.AND P2, PT, R23, UR4, PT ;  /* 0x0000000417007c0c */ /* 0x000fd2000bf46270 */
[-C--:B0-----:R-:W-:Y:S02]  /*c8e0*/  @!P3 LEA R10, P0, R205, R8.reuse, 0x1 ;  /* 0x00000008cd0ab211 */ /* 0x081fe400078008ff */
[C---:B------:R-:W-:Y:S02]  /*c8f0*/  @!P4 LEA R20, P1, R204.reuse, R8, 0x1 ;  /* 0x00000008cc14c211 */ /* 0x040fe400078208ff */
[----:B---3--:R-:W-:Y:S01]  /*c900*/  @!P2 IMAD.WIDE R2, R23, 0x2, R8 ;  /* 0x000000021702a825 */ /* 0x008fe200078e0208 */
[-C--:B------:R-:W-:Y:S02]  /*c910*/  @!P3 LEA.HI.X R11, R205, R9.reuse, R220, 0x1, P0 ;  /* 0x00000009cd0bb211 */ /* 0x080fe400000f0cdc */
[----:B-1----:R-:W-:Y:S02]  /*c920*/  @!P4 LEA.HI.X R21, R204, R9, R219, 0x1, P1 ;  /* 0x00000009cc15c211 */ /* 0x002fe400008f0cdb */
[----:B------:R0:W-:Y:S04]  /*c930*/  @!P2 ST.E.128 desc[UR60][R2.64], R4 ;  /* 0x000000040200a985 */ /* 0x0001e8000c101d3c */
[----:B------:R0:W-:Y:S04]  /*c940*/  @!P3 ST.E.128 desc[UR60][R10.64], R12 ;  /* 0x0000000c0a00b985 */ /* 0x0001e8000c101d3c */
[----:B------:R0:W-:Y:S02]  /*c950*/  @!P4 ST.E.128 desc[UR60][R20.64], R48 ;  /* 0x000000301400c985 */ /* 0x0001e4000c101d3c */
.L_x_219:
[----:B------:R-:W-:Y:S05]  /*c960*/  BSYNC B0 ;  /* 0x0000000000007941 */ /* 0x000fea0003800000 */
.L_x_218:
[----:B012-4-:R-:W0:Y:S01]  /*c970*/  LDC R0, c[0x0][0xc34] ;  /* 0x00030d00ff007b82 */ /* 0x017e220000000800 */
[----:B------:R-:W-:-:S13]  /*c980*/  R2UR UR4, R207 ;  /* 0x00000000cf0472ca */ /* 0x000fda00000e0000 */
[----:B0-----:R-:W-:-:S13]  /*c990*/  ISETP.LE.AND P0, PT, R0, UR4, PT ;  /* 0x0000000400007c0c */ /* 0x001fda000bf03270 */
[----:B------:R-:W-:Y:S05]  /*c9a0*/  @!P0 BRA `(.L_x_220) ;  /* 0xffffff48003c8947 */ /* 0x000fea000383ffff */
[----:B------:R-:W-:Y:S05]  /*c9b0*/  EXIT ;  /* 0x000000000000794d */ /* 0x000fea0003800000 */
.L_x_186:
[----:B------:R-:W-:-:S08]  /*c9c0*/  NOP ;  /* 0x0000000000007918 */ /* 0x000fd00000000000 */
[----:B0-----:R-:W0:-:S00]  /*c9d0*/  USETMAXREG.DEALLOC.CTAPOOL 0x18 ;  /* 0x00000018000079c8 */ /* 0x001e0000080e0500 */
[----:B------:R-:W1:Y:S01]  /*c9e0*/  S2UR UR4, SR_CTAID.X ;  /* 0x00000000000479c3 */ /* 0x000e620000002500 */
[----:B0-----:R-:W-:Y:S02]  /*c9f0*/  IMAD.MOV.U32 R2, RZ, RZ, 0x1 ;  /* 0x00000001ff027424 */ /* 0x001fe400078e00ff */
[----:B------:R-:W-:-:S05]  /*ca00*/  IMAD.MOV.U32 R19, RZ, RZ, RZ ;  /* 0x000000ffff137224 */ /* 0x000fca00078e00ff */
[----:B------:R-:W1:Y:S02]  /*ca10*/  LDC R3, c[0x0][0xc34] ;  /* 0x00030d00ff037b82 */ /* 0x000e640000000800 */
[----:B-1----:R-:W-:Y:S01]  /*ca20*/  ISETP.LE.AND P0, PT, R3, UR4, PT ;  /* 0x0000000403007c0c */ /* 0x002fe2000bf03270 */
[----:B------:R-:W-:-:S05]  /*ca30*/  IMAD.MOV.U32 R3, RZ, RZ, 0x1 ;  /* 0x00000001ff037424 */ /* 0x000fca00078e00ff */
[----:B------:R0:W-:Y:S07]  /*ca40*/  STL [R1], R3 ;  /* 0x0000000301007387 */ /* 0x0001ee0000100800 */
[----:B------:R-:W-:Y:S05]  /*ca50*/  @P0 BRA `(.L_x_221) ;  /* 0x0000004800280947 */ /* 0x000fea0003800000 */
[----:B------:R-:W2:Y:S01]  /*ca60*/  LDL R5, [R1+0x2c] ;  /* 0x00002c0001057983 */ /* 0x000ea20000100800 */
[----:B------:R-:W1:Y:S01]  /*ca70*/  S2UR UR4, SR_CgaCtaId ;  /* 0x00000000000479c3 */ /* 0x000e620000008800 */
[C---:B------:R-:W-:Y:S01]  /*ca80*/  IMAD.SHL.U32 R2, R0.reuse, 0x8, RZ ;  /* 0x0000000800027824 */ /* 0x040fe200078e00ff */
[C---:B------:R-:W-:Y:S01]  /*ca90*/  LOP3.LUT R6, R0.reuse, 0x7f, RZ, 0xc0, !PT ;  /* 0x0000007f00067812 */ /* 0x040fe200078ec0ff */
[----:B------:R-:W-:Y:S01]  /*caa0*/  UMOV UR36, 0x400 ;  /* 0x0000040000247882 */ /* 0x000fe20000000000 */
[----:B------:R-:W-:Y:S01]  /*cab0*/  LOP3.LUT P0, RZ, R0, 0x1f, RZ, 0xc0, !PT ;  /* 0x0000001f00ff7812 */ /* 0x000fe2000780c0ff */
[----:B------:R-:W-:Y:S01]  /*cac0*/  IMAD.MOV.U32 R19, RZ, RZ, RZ ;  /* 0x000000ffff137224 */ /* 0x000fe200078e00ff */
[----:B0-----:R-:W-:Y:S01]  /*cad0*/  LOP3.LUT R3, R2, 0x1f8, RZ, 0xc0, !PT ;  /* 0x000001f802037812 */ /* 0x001fe200078ec0ff */
[----:B------:R-:W-:Y:S01]  /*cae0*/  ULDC.64 UR38, c[0x0][0x198] ;  /* 0x0000660000267ab9 */ /* 0x000fe20000000a00 */
[----:B------:R-:W0:Y:S01]  /*caf0*/  S2UR UR5, SR_CTAID.X ;  /* 0x00000000000579c3 */ /* 0x000e220000002500 */
[C---:B------:R-:W-:Y:S01]  /*cb00*/  ISETP.NE.AND P1, PT, R6.reuse, RZ, PT ;  /* 0x000000ff0600720c */ /* 0x040fe20003f25270 */
[----:B------:R-:W-:Y:S01]  /*cb10*/  ULDC UR37, c[0x0][0xc] ;  /* 0x0000030000257ab9 */ /* 0x000fe20000000800 */
[----:B------:R-:W-:Y:S01]  /*cb20*/  LOP3.LUT R4, R3, 0x38, R0, 0x78, !PT ;  /* 0x0000003803047812 */ /* 0x000fe200078e7800 */
[C---:B------:R-:W-:Y:S01]  /*cb30*/  IMAD.SHL.U32 R3, R6.reuse, 0x8, RZ ;  /* 0x0000000806037824 */ /* 0x040fe200078e00ff */
[----:B------:R-:W-:Y:S01]  /*cb40*/  ISETP.NE.OR P0, PT, R6, RZ, !P0 ;  /* 0x000000ff0600720c */ /* 0x000fe20004705670 */
[----:B------:R-:W-:Y:S01]  /*cb50*/  IMAD.SHL.U32 R0, R0, 0x10, RZ ;  /* 0x0000001000007824 */ /* 0x000fe200078e00ff */
[----:B------:R-:W-:-:S02]  /*cb60*/  LOP3.LUT R18, R18, 0xfffffffe, RZ, 0xc0, !PT ;  /* 0xfffffffe12127812 */ /* 0x000fc400078ec0ff */
[----:B------:R-:W-:Y:S02]  /*cb70*/  LOP3.LUT R3, R4, 0x200, R3, 0xf8, !PT ;  /* 0x0000020004037812 */ /* 0x000fe400078ef803 */
[----:B------:R-:W-:Y:S02]  /*cb80*/  SHF.R.U32.HI R4, RZ, 0x3, R6 ;  /* 0x00000003ff047819 */ /* 0x000fe40000011606 */
[----:B------:R-:W-:Y:S02]  /*cb90*/  LOP3.LUT R2, R2, 0x38, RZ, 0xc0, !PT ;  /* 0x0000003802027812 */ /* 0x000fe400078ec0ff */
[----:B------:R-:W-:Y:S01]  /*cba0*/  LOP3.LUT R6, R4, 0x70, R0, 0xf8, !PT ;  /* 0x0000007004067812 */ /* 0x000fe200078ef800 */
[----:B-1----:R-:W-:Y:S01]  /*cbb0*/  ULEA UR36, UR4, UR36, 0x18 ;  /* 0x0000002404247291 */ /* 0x002fe2000f8ec03f */
[----:B------:R-:W-:-:S04]  /*cbc0*/  @P1 LOP3.LUT R18, R18, 0x1, RZ, 0xfc, !PT ;  /* 0x0000000112121812 */ /* 0x000fc800078efcff */
[----:B------:R-:W-:Y:S02]  /*cbd0*/  LOP3.LUT R18, R18, 0xfffffffd, RZ, 0xc0, !PT ;  /* 0xfffffffd12127812 */ /* 0x000fe400078ec0ff */
[----:B------:R-:W-:Y:S01]  /*cbe0*/  LEA R4, R3, UR36, 0x1 ;  /* 0x0000002403047c11 */ /* 0x000fe2000f8e08ff */
[----:B0-----:R-:W-:Y:S01]  /*cbf0*/  IMAD.U32 R0, RZ, RZ, UR5 ;  /* 0x00000005ff007e24 */ /* 0x001fe2000f8e00ff */
[----:B------:R-:W-:-:S03]  /*cc00*/  @P0 LOP3.LUT R18, R18, 0x2, RZ, 0xfc, !PT ;  /* 0x0000000212120812 */ /* 0x000fc600078efcff */
[----:B------:R-:W-:Y:S04]  /*cc10*/  STL [R1+0x10], R4 ;  /* 0x0000100401007387 */ /* 0x000fe80000100800 */
[----:B------:R0:W-:Y:S02]  /*cc20*/  STL [R1+0x28], R0 ;  /* 0x0000280001007387 */ /* 0x0001e40000100800 */
[----:B0-----:R-:W-:Y:S01]  /*cc30*/  IMAD.MOV.U32 R0, RZ, RZ, 0x1 ;  /* 0x00000001ff007424 */ /* 0x001fe200078e00ff */
[----:B--2---:R-:W-:-:S05]  /*cc40*/  LOP3.LUT R3, R5, 0x2, RZ, 0xfc, !PT ;  /* 0x0000000205037812 */ /* 0x004fca00078efcff */
[----:B------:R0:W-:Y:S04]  /*cc50*/  STL [R1+0x18], R3 ;  /* 0x0000180301007387 */ /* 0x0001e80000100800 */
[----:B------:R-:W-:Y:S04]  /*cc60*/  STL [R1+0x34], RZ ;  /* 0x000034ff01007387 */ /* 0x000fe80000100800 */
[----:B------:R1:W-:Y:S01]  /*cc70*/  STL [R1], R0 ;  /* 0x0000000001007387 */ /* 0x0003e20000100800 */
[C---:B0-----:R-:W-:Y:S02]  /*cc80*/  LOP3.LUT R3, R2.reuse, 0x40, RZ, 0xfc, !PT ;  /* 0x0000004002037812 */ /* 0x041fe400078efcff */
[----:B-1----:R-:W-:-:S07]  /*cc90*/  LOP3.LUT R0, R2, 0x80, RZ, 0xfc, !PT ;  /* 0x0000008002007812 */ /* 0x002fce00078efcff */
.L_x_309:
[----:B------:R-:W2:Y:S01]  /*cca0*/  LDL R2, [R1+0x28] ;  /* 0x0000280001027983 */ /* 0x000ea20000100800 */
[----:B0-----:R-:W0:Y:S01]  /*ccb0*/  LDC R0, c[0x0][0xc38] ;  /* 0x00030e00ff007b82 */ /* 0x001e220000000800 */
[----:B------:R-:W-:Y:S05]  /*ccc0*/  YIELD ;  /* 0x0000000000007946 */ /* 0x000fea0003800000 */
[----:B------:R-:W-:Y:S02]  /*ccd0*/  ULDC.64 UR4, c[0x0][0x418] ;  /* 0x0001060000047ab9 */ /* 0x000fe40000000a00 */
[----:B------:R-:W1:Y:S01]  /*cce0*/  LDC R16, c[0x0][0xc44] ;  /* 0x00031100ff107b82 */ /* 0x000e620000000800 */
[----:B------:R-:W-:-:S03]  /*ccf0*/  UISETP.NE.U32.AND UP0, UPT, UR4, URZ, UPT ;  /* 0x0000003f0400728c */ /* 0x000fc6000bf05070 */
[----:B------:R-:W-:Y:S01]  /*cd00*/  ULDC UR4, c[0x0][0x424] ;  /* 0x0001090000047ab9 */ /* 0x000fe20000000800 */
[----:B------:R-:W-:-:S04]  /*cd10*/  UISETP.NE.AND.EX UP0, UPT, UR5, URZ, UPT, UP0 ;  /* 0x0000003f0500728c */ /* 0x000fc8000bf05300 */
[----:B------:R-:W-:Y:S01]  /*cd20*/  USEL UR4, UR4, 0x1, UP0 ;  /* 0x0000000104047887 */ /* 0x000fe20008000000 */
[----:B0-----:R-:W-:Y:S02]  /*cd30*/  ISETP.NE.AND P0, PT, R0, 0x1, PT ;  /* 0x000000010000780c */ /* 0x001fe40003f05270 */
[----:B-1----:R-:W-:-:S11]  /*cd40*/  ISETP.NE.AND P1, PT, R16, 0x1, PT ;  /* 0x000000011000780c */ /* 0x002fd60003f25270 */
[----:B------:R-:W2:Y:S08]  /*cd50*/  @P0 LDC R0, c[0x0][0xc3c] ;  /* 0x00030f00ff000b82 */ /* 0x000eb00000000800 */
[----:B------:R-:W0:Y:S01]  /*cd60*/  @P0 LDC R3, c[0x0][0xc40] ;  /* 0x00031000ff030b82 */ /* 0x000e220000000800 */
[----:B--2---:R-:W-:-:S04]  /*cd70*/  @P0 IMAD.HI.U32 R0, R2, R0, RZ ;  /* 0x0000000002000227 */ /* 0x004fc800078e00ff */
[----:B------:R-:W-:Y:S01]  /*cd80*/  IMAD.MOV.U32 R4, RZ, RZ, R2 ;  /* 0x000000ffff047224 */ /* 0x000fe200078e0002 */
[----:B0-----:R-:W-:Y:S02]  /*cd90*/  @P0 SHF.R.U32.HI R4, RZ, R3, R0 ;  /* 0x00000003ff040219 */ /* 0x001fe40000011600 */
[----:B------:R-:W0:Y:S03]  /*cda0*/  @P1 LDC.64 R2, c[0x0][0xc48] ;  /* 0x00031200ff021b82 */ /* 0x000e260000000a00 */
[----:B------:R-:W-:Y:S01]  /*cdb0*/  IMAD.MOV.U32 R5, RZ, RZ, R4 ;  /* 0x000000ffff057224 */ /* 0x000fe200078e0004 */
[----:B------:R1:W-:Y:S04]  /*cdc0*/  STL [R1+0x1c], R4 ;  /* 0x00001c0401007387 */ /* 0x0003e80000100800 */
[----:B------:R-:W2:Y:S01]  /*cdd0*/  LDC R0, c[0x0][0x2f0] ;  /* 0x0000bc00ff007b82 */ /* 0x000ea20000000800 */
[----:B0-----:R-:W-:-:S05]  /*cde0*/  @P1 IMAD.HI.U32 R2, R4, R2, RZ ;  /* 0x0000000204021227 */ /* 0x001fca00078e00ff */
[----:B------:R-:W-:Y:S01]  /*cdf0*/  @P1 SHF.R.U32.HI R5, RZ, R3, R2 ;  /* 0x00000003ff051219 */ /* 0x000fe20000011602 */
[----:B------:R-:W-:Y:S02]  /*ce00*/  IMAD.MOV.U32 R2, RZ, RZ, RZ ;  /* 0x000000ffff027224 */ /* 0x000fe400078e00ff */
[----:B--2---:R-:W-:Y:S01]  /*ce10*/  IMAD R6, R0, UR4, RZ ;  /* 0x0000000400067c24 */ /* 0x004fe2000f8e02ff */
[----:B------:R-:W-:Y:S01]  /*ce20*/  UIADD3 UR4, UR36, 0x21400, URZ ;  /* 0x0002140024047890 */ /* 0x000fe2000fffe03f */
[----:B------:R-:W-:Y:S01]  /*ce30*/  IMAD.MOV R0, RZ, RZ, -R5 ;  /* 0x000000ffff007224 */ /* 0x000fe200078e0a05 */
[----:B------:R1:W-:Y:S01]  /*ce40*/  STL [R1+0x14], R5 ;  /* 0x0000140501007387 */ /* 0x0003e20000100800 */
[----:B------:R-:W-:Y:S01]  /*ce50*/  VIADD R3, R6, 0x6f ;  /* 0x0000006f06037836 */ /* 0x000fe20000000000 */
[----:B------:R-:W-:Y:S01]  /*ce60*/  ULOP3.LUT UP0, URZ, UR4, 0x3ff, URZ, 0xc0, !UPT ;  /* 0x000003ff043f7892 */ /* 0x000fe2000f80c03f */
[----:B------:R-:W-:Y:S01]  /*ce70*/  IMAD R16, R16, R0, R4 ;  /* 0x0000000010107224 */ /* 0x000fe200078e0204 */
[----:B------:R1:W-:Y:S01]  /*ce80*/  STL [R1+0x30], R6 ;  /* 0x0000300601007387 */ /* 0x0003e20000100800 */
[----:B------:R-:W-:-:S03]  /*ce90*/  IMAD.HI R2, R3, -0x6db6db6d, R2 ;  /* 0x9249249303027827 */ /* 0x000fc600078e0202 */
[----:B------:R-:W-:Y:S02]  /*cea0*/  PLOP3.LUT P0, PT, PT, PT, UP0, 0x80, 0x0 ;  /* 0x000000000000781c */ /* 0x000fe40003f0f008 */
[----:B------:R-:W-:-:S04]  /*ceb0*/  SHF.R.U32.HI R0, RZ, 0x1f, R2 ;  /* 0x0000001fff007819 */ /* 0x000fc80000011602 */
[----:B------:R-:W-:-:S05]  /*cec0*/  LEA.HI.SX32 R0, R2, R0, 0x1a ;  /* 0x0000000002007211 */ /* 0x000fca00078fd2ff */
[----:B------:R1:W-:Y:S02]  /*ced0*/  STL [R1+0x24], R0 ;  /* 0x0000240001007387 */ /* 0x0003e40000100800 */
[----:B------:R-:W-:Y:S05]  /*cee0*/  @!P0 BRA `(.L_x_222) ;  /* 0x0000000000408947 */ /* 0x000fea0003800000 */
[----:B------:R-:W-:Y:S01]  /*cef0*/  MOV R2, 0x0 ;  /* 0x0000000000027802 */ /* 0x000fe20000000f00 */
[----:B------:R-:W-:Y:S01]  /*cf00*/  ULDC.64 UR6, c[0x4][0xa8] ;  /* 0x01002a0000067ab9 */ /* 0x000fe20000000a00 */
[----:B------:R-:W-:Y:S01]  /*cf10*/  ULDC.64 UR8, c[0x4][0xb0] ;  /* 0x01002c0000087ab9 */ /* 0x000fe20000000a00 */
[----:B------:R-:W-:Y:S01]  /*cf20*/  ULDC.64 UR4, c[0x4][0x8] ;  /* 0x0100020000047ab9 */ /* 0x000fe20000000a00 */
[----:B-1----:R-:W-:Y:S02]  /*cf30*/  IMAD.U32 R4, RZ, RZ, UR6 ;  /* 0x00000006ff047e24 */ /* 0x002fe4000f8e00ff */
[----:B------:R-:W0:Y:S01]  /*cf40*/  LDC.64 R2, c[0x4][R2] ;  /* 0x0100000002027b82 */ /* 0x000e220000000a00 */
[----:B------:R-:W-:Y:S02]  /*cf50*/  IMAD.U32 R5, RZ, RZ, UR7 ;  /* 0x00000007ff057e24 */ /* 0x000fe4000f8e00ff */
[----:B------:R-:W-:Y:S02]  /*cf60*/  IMAD.U32 R6, RZ, RZ, UR8 ;  /* 0x00000008ff067e24 */ /* 0x000fe4000f8e00ff */
[----:B------:R-:W-:-:S02]  /*cf70*/  IMAD.U32 R7, RZ, RZ, UR9 ;  /* 0x00000009ff077e24 */ /* 0x000fc4000f8e00ff */
[----:B------:R-:W-:Y:S02]  /*cf80*/  IMAD.U32 R10, RZ, RZ, UR4 ;  /* 0x00000004ff0a7e24 */ /* 0x000fe4000f8e00ff */
[----:B------:R-:W-:Y:S02]  /*cf90*/  IMAD.U32 R11, RZ, RZ, UR5 ;  /* 0x00000005ff0b7e24 */ /* 0x000fe4000f8e00ff */
[----:B------:R-:W-:Y:S02]  /*cfa0*/  IMAD.MOV.U32 R8, RZ, RZ, 0x70 ;  /* 0x00000070ff087424 */ /* 0x000fe400078e00ff */
[----:B------:R-:W-:Y:S02]  /*cfb0*/  IMAD.MOV.U32 R12, RZ, RZ, 0x1 ;  /* 0x00000001ff0c7424 */ /* 0x000fe400078e00ff */
[----:B------:R-:W-:-:S07]  /*cfc0*/  IMAD.MOV.U32 R13, RZ, RZ, RZ ;  /* 0x000000ffff0d7224 */ /* 0x000fce00078e00ff */
[----:B------:R-:W-:-:S07]  /*cfd0*/  LEPC R20, `(.L_x_222) ;  /* 0x000000001014794e */ /* 0x000fce0000000000 */
[----:B0-----:R-:W-:Y:S05]  /*cfe0*/  CALL.ABS.NOINC R2 ;  /* 0x0000000002007343 */ /* 0x001fea0003c00000 */
.L_x_222:
        /* <DEDUP_REMOVED lines=8> */
[----:B------:R0:W2:Y:S01]  /*d070*/  LDC.64 R2, c[0x4][R17] ;  /* 0x0100000011027b82 */ /* 0x0000a20000000a00 */
[----:B-1----:R-:W-:Y:S01]  /*d080*/  IMAD.U32 R4, RZ, RZ, UR6 ;  /* 0x00000006ff047e24 */ /* 0x002fe2000f8e00ff */
        /* <DEDUP_REMOVED lines=9> */
[----:B--2---:R-:W-:Y:S05]  /*d120*/  CALL.ABS.NOINC R2 ;  /* 0x0000000002007343 */ /* 0x004fea0003c00000 */
.L_x_224:
[----:B------:R0:W1:Y:S01]  /*d130*/  LDC.64 R2, c[0x4][R17] ;  /* 0x0100000011027b82 */ /* 0x0000620000000a00 */
[----:B------:R-:W-:Y:S01]  /*d140*/  ULDC.64 UR6, c[0x4][0xa8] ;  /* 0x01002a0000067ab9 */ /* 0x000fe20000000a00 */
[----:B------:R-:W-:Y:S01]  /*d150*/  ULDC.64 UR8, c[0x4][0xb0] ;  /* 0x01002c0000087ab9 */ /* 0x000fe20000000a00 */
[----:B------:R-:W-:Y:S01]  /*d160*/  ULDC.64 UR4, c[0x4][0x18] ;  /* 0x0100060000047ab9 */ /* 0x000fe20000000a00 */
[----:B------:R-:W-:Y:S02]  /*d170*/  IMAD.U32 R4, RZ, RZ, UR6 ;  /* 0x00000006ff047e24 */ /* 0x000fe4000f8e00ff */
[----:B------:R-:W-:Y:S02]  /*d180*/  IMAD.U32 R5, RZ, RZ, UR7 ;  /* 0x00000007ff057e24 */ /* 0x000fe4000f8e00ff */
[----:B------:R-:W-:Y:S02]  /*d190*/  IMAD.U32 R6, RZ, RZ, UR8 ;  /* 0x00000008ff067e24 */ /* 0x000fe4000f8e00ff */
[----:B------:R-:W-:-:S02]  /*d1a0*/  IMAD.U32 R7, RZ, RZ, UR9 ;  /* 0x00000009ff077e24 */ /* 0x000fc4000f8e00ff */
[----:B------:R-:W-:Y:S02]  /*d1b0*/  IMAD.U32 R10, RZ, RZ, UR4 ;  /* 0x00000004ff0a7e24 */ /* 0x000fe4000f8e00ff */
[----:B------:R-:W-:Y:S02]  /*d1c0*/  IMAD.U32 R11, RZ, RZ, UR5 ;  /* 0x00000005ff0b7e24 */ /* 0x000fe4000f8e00ff */
[----:B------:R-:W-:Y:S02]  /*d1d0*/  IMAD.MOV.U32 R8, RZ, RZ, 0x70 ;  /* 0x00000070ff087424 */ /* 0x000fe400078e00ff */
[----:B------:R-:W-:Y:S02]  /*d1e0*/  IMAD.MOV.U32 R12, RZ, RZ, 0x1 ;  /* 0x00000001ff0c7424 */ /* 0x000fe400078e00ff */
[----:B0-----:R-:W-:-:S07]  /*d1f0*/  IMAD.MOV.U32 R13, RZ, RZ, RZ ;  /* 0x000000ffff0d7224 */ /* 0x001fce00078e00ff */
[----:B------:R-:W-:-:S07]  /*d200*/  LEPC R20, `(.L_x_223) ;  /* 0x000000001014794e */ /* 0x000fce0000000000 */
[----:B-1----:R-:W-:Y:S05]  /*d210*/  CALL.ABS.NOINC R2 ;  /* 0x0000000002007343 */ /* 0x002fea0003c00000 */
.L_x_223:
[----:B------:R-:W2:Y:S01]  /*d220*/  LDL R2, [R1+0x24] ;  /* 0x0000240001027983 */ /* 0x000ea20000100800 */
[----:B------:R-:W-:-:S03]  /*d230*/  ULDC.64 UR4, c[0x0][0x9f8] ;  /* 0x00027e0000047ab9 */ /* 0x000fc60000000a00 */
[----:B-1----:R-:W3:Y:S01]  /*d240*/  LDL R0, [R1+0x14] ;  /* 0x0000140001007983 */ /* 0x002ee20000100800 */
[----:B------:R-:W-:-:S04]  /*d250*/  ISETP.NE.U32.AND P0, PT, RZ, UR4, PT ;  /* 0x00000004ff007c0c */ /* 0x000fc8000bf05070 */
[----:B------:R-:W-:Y:S01]  /*d260*/  ISETP.NE.AND.EX P0, PT, RZ, UR5, PT, P0 ;  /* 0x00000005ff007c0c */ /* 0x000fe2000bf05300 */
[----:B--2---:R-:W-:-:S12]  /*d270*/  IMAD.MOV.U32 R17, RZ, RZ, R2 ;  /* 0x000000ffff117224 */ /* 0x004fd800078e0002 */
[----:B------:R-:W3:Y:S02]  /*d280*/  @P0 LDC.64 R2, c[0x0][0x9f8] ;  /* 0x00027e00ff020b82 */ /* 0x000ee40000000a00 */
[----:B---3--:R-:W-:-:S05]  /*d290*/  @P0 IMAD.WIDE R2, R0, 0x4, R2 ;  /* 0x0000000400020825 */ /* 0x008fca00078e0202 */
[----:B------:R0:W2:Y:S01]  /*d2a0*/  @P0 LDG.E R0, desc[UR60][R2.64] ;  /* 0x0000003c02000981 */ /* 0x0000a2000c1e1900 */
[----:B------:R-:W-:Y:S01]  /*d2b0*/  VIADD R9, R17, 0xffffffff ;  /* 0xffffffff11097836 */ /* 0x000fe20000000000 */
[----:B------:R-:W-:Y:S01]  /*d2c0*/  UMOV UR4, 0xffffffff ;  /* 0xffffffff00047882 */ /* 0x000fe20000000000 */
[----:B------:R-:W-:-:S03]  /*d2d0*/  LOP3.LUT R18, R18, 0xfffffffb, RZ, 0xc0, !PT ;  /* 0xfffffffb12127812 */ /* 0x000fc600078ec0ff */
[----:B------:R1:W-:Y:S01]  /*d2e0*/  STL [R1+0x20], R9 ;  /* 0x0000200901007387 */ /* 0x0003e20000100800 */
[----:B0-----:R-:W0:Y:S02]  /*d2f0*/  LDC.64 R2, c[0x0][0x418] ;  /* 0x00010600ff027b82 */ /* 0x001e240000000a00 */
[----:B0-----:R-:W-:-:S04]  /*d300*/  ISETP.NE.U32.AND P0, PT, R2, RZ, PT ;  /* 0x000000ff0200720c */ /* 0x001fc80003f05070 */
[----:B------:R-:W-:-:S13]  /*d310*/  ISETP.NE.AND.EX P1, PT, R3, RZ, PT, P0 ;  /* 0x000000ff0300720c */ /* 0x000fda0003f25300 */
[----:B------:R-:W-:Y:S02]  /*d320*/  @P1 LOP3.LUT R18, R18, 0x4, RZ, 0xfc, !PT ;  /* 0x0000000412121812 */ /* 0x000fe400078efcff */
[----:B--2---:R-:W-:Y:S01]  /*d330*/  SHF.R.S32.HI R8, RZ, 0x1f, R0 ;  /* 0x0000001fff087819 */ /* 0x004fe20000011400 */
[----:B------:R1:W-:Y:S01]  /*d340*/  STL [R1+0x8], R0 ;  /* 0x0000080001007387 */ /* 0x0003e20000100800 */
[----:B------:R-:W-:-:S03]  /*d350*/  SEL R17, R0, RZ, !P1 ;  /* 0x000000ff00117207 */ /* 0x000fc60004800000 */
[----:B------:R1:W-:Y:S01]  /*d360*/  STL [R1+0xc], R8 ;  /* 0x00000c0801007387 */ /* 0x0003e20000100800 */
[----:B------:R-:W-:Y:S05]  /*d370*/  BRA.DIV UR4, `(.L_x_225) ;  /* 0x00000046042c7947 */ /* 0x000fea000b800000 */
[----:B------:R-:W0:Y:S02]  /*d380*/  S2R R4, SR_TID.X ;  /* 0x0000000000047919 */ /* 0x000e240000002100 */
[----:B0-----:R-:W-:-:S04]  /*d390*/  SHF.R.U32.HI R4, RZ, 0x5, R4 ;  /* 0x00000005ff047819 */ /* 0x001fc80000011604 */
[----:B------:R-:W-:-:S05]  /*d3a0*/  LOP3.LUT R4, R4, 0x3, RZ, 0xc0, !PT ;  /* 0x0000000304047812 */ /* 0x000fca00078ec0ff */
[----:B------:R0:W2:Y:S02]  /*d3b0*/  SHFL.IDX PT, R14, R4, RZ, 0x1f ;  /* 0x00001fff040e7589 */ /* 0x0000a400000e0000 */
.L_x_325:
[----:B--2---:R-:W-:Y:S02]  /*d3c0*/  ISETP.NE.AND P0, PT, R14, RZ, PT ;  /* 0x000000ff0e00720c */ /* 0x004fe40003f05270 */
[----:B------:R-:W-:Y:S02]  /*d3d0*/  PLOP3.LUT P2, PT, PT, PT, PT, 0x8, 0x0 ;  /* 0x000000000000781c */ /* 0x000fe40003f4e170 */
[----:B------:R-:W-:-:S11]  /*d3e0*/  LOP3.LUT R18, R18, 0xfffffff7, RZ, 0xc0, !PT ;  /* 0xfffffff712127812 */ /* 0x000fd600078ec0ff */
[----:B------:R-:W-:Y:S01]  /*d3f0*/  @P2 LOP3.LUT R18, R18, 0x8, RZ, 0xfc, !PT ;  /* 0x0000000812122812 */ /* 0x000fe200078efcff */
[----:B------:R-:W-:Y:S06]  /*d400*/  @P0 BRA `(.L_x_226) ;  /* 0x00000004004c0947 */ /* 0x000fec0003800000 */
[----:B------:R-:W-:-:S03]  /*d410*/  UMOV UR4, 0xffffffff ;  /* 0xffffffff00047882 */ /* 0x000fc60000000000 */
[----:B------:R-:W-:Y:S05]  /*d420*/  BRA.DIV UR4, `(.L_x_227) ;  /* 0x0000004604347947 */ /* 0x000fea000b800000 */
[----:B------:R-:W-:-:S13]  /*d430*/  ELECT P6, URZ, PT ;  /* 0x00000000003f782f */ /* 0x000fda00038c0000 */
.L_x_328:
[----:B------:R-:W-:Y:S05]  /*d440*/  @!P6 BRA `(.L_x_226) ;  /* 0x00000004003ce947 */ /* 0x000fea0003800000 */
[----:B------:R2:W-:Y:S01]  /*d450*/  STL [R1+0x4], R9 ;  /* 0x0000040901007387 */ /* 0x0005e20000100800 */
[----:B------:R-:W-:Y:S05]  /*d460*/  @!P1 BRA `(.L_x_228) ;  /* 0x0000000000489947 */ /* 0x000fea0003800000 */
[----:B------:R-:W3:Y:S01]  /*d470*/  LDC R7, c[0x0][0x43c] ;  /* 0x00010f00ff077b82 */ /* 0x000ee20000000800 */
[----:B------:R-:W-:Y:S01]  /*d480*/  ULDC.64 UR4, c[0x0][0x428] ;  /* 0x00010a0000047ab9 */ /* 0x000fe20000000a00 */
[----:B---3--:R-:W-:-:S13]  /*d490*/  ISETP.NE.AND P0, PT, R7, 0x1, PT ;  /* 0x000000010700780c */ /* 0x008fda0003f05270 */
[----:B0-----:R-:W0:Y:S02]  /*d4a0*/  @P0 LDC.64 R4, c[0x0][0x440] ;  /* 0x00011000ff040b82 */ /* 0x001e240000000a00 */
[----:B0-----:R-:W-:-:S04]  /*d4b0*/  @P0 IMAD.HI.U32 R6, R9, R4, RZ ;  /* 0x0000000409060227 */ /* 0x001fc800078e00ff */
[----:B------:R-:W-:Y:S01]  /*d4c0*/  IMAD.MOV.U32 R4, RZ, RZ, R9 ;  /* 0x000000ffff047224 */ /* 0x000fe200078e0009 */
[----:B------:R-:W-:-:S05]  /*d4d0*/  @P0 SHF.R.U32.HI R4, RZ, R5, R6 ;  /* 0x00000005ff040219 */ /* 0x000fca0000011606 */
[----:B------:R-:W-:-:S04]  /*d4e0*/  IMAD.MOV R5, RZ, RZ, -R4 ;  /* 0x000000ffff057224 */ /* 0x000fc800078e0a04 */
[----:B------:R-:W-:Y:S01]  /*d4f0*/  IMAD R6, R7, R5, R9 ;  /* 0x0000000507067224 */ /* 0x000fe200078e0209 */
[----:B------:R-:W-:-:S04]  /*d500*/  SHF.R.S32.HI R5, RZ, 0x1f, R4 ;  /* 0x0000001fff057819 */ /* 0x000fc80000011404 */
[----:B------:R0:W-:Y:S01]  /*d510*/  STL [R1+0x4], R6 ;  /* 0x0000040601007387 */ /* 0x0001e20000100800 */
[----:B------:R-:W-:-:S03]  /*d520*/  IMAD.WIDE.U32 R4, R0, UR4, R4 ;  /* 0x0000000400047c25 */ /* 0x000fc6000f8e0004 */
[----:B------:R-:W-:Y:S01]  /*d530*/  LEA R2, P0, R4, R2, 0x2 ;  /* 0x0000000204027211 */ /* 0x000fe200078010ff */
[----:B0-----:R-:W-:-:S04]  /*d540*/  IMAD R6, R8, UR4, RZ ;  /* 0x0000000408067c24 */ /* 0x001fc8000f8e02ff */
[----:B-1----:R-:W-:-:S04]  /*d550*/  IMAD R0, R0, UR5, R6 ;  /* 0x0000000500007c24 */ /* 0x002fc8000f8e0206 */
[----:B------:R-:W-:-:S05]  /*d560*/  IMAD.IADD R0, R5, 0x1, R0 ;  /* 0x0000000105007824 */ /* 0x000fca00078e0200 */
[----:B------:R-:W-:-:S05]  /*d570*/  LEA.HI.X R3, R4, R3, R0, 0x2, P0 ;  /* 0x0000000304037211 */ /* 0x000fca00000f1400 */
[----:B------:R3:W5:Y:S02]  /*d580*/  LDG.E R0, desc[UR60][R2.64] ;  /* 0x0000003c02007981 */ /* 0x000764000c1e1900 */
.L_x_228:
[----:B---3--:R-:W3:Y:S01]  /*d590*/  LDL R3, [R1] ;  /* 0x0000000001037983 */ /* 0x008ee20000100800 */
[----:B------:R-:W-:Y:S02]  /*d5a0*/  LEA R2, R19, UR36, 0x3 ;  /* 0x0000002413027c11 */ /* 0x000fe4000f8e18ff */
[----:B---3--:R-:W-:-:S04]  /*d5b0*/  SHF.L.U32 R3, R3, 0x1f, RZ ;  /* 0x0000001f03037819 */ /* 0x008fc800000006ff */
[----:B------:R-:W3:Y:S02]  /*d5c0*/  SYNCS.PHASECHK.TRANS64.TRYWAIT P0, [R2+URZ+0x36840], R3 ;  /* 0x03684003020075a7 */ /* 0x000ee4000800017f */
[----:B---3--:R-:W-:Y:S05]  /*d5d0*/  @!P0 BRA `(.L_x_229) ;  /* 0x0000004000e88947 */ /* 0x008fea0003800000 */
.L_x_329:
[----:B0-----:R-:W4:Y:S01]  /*d5e0*/  LDL R4, [R1+0x18] ;  /* 0x0000180001047983 */ /* 0x001f220000100800 */
[----:B------:R-:W0:Y:S02]  /*d5f0*/  S2R R5, SR_TID.X ;  /* 0x0000000000057919 */ /* 0x000e240000002100 */
[----:B0-----:R-:W-:-:S04]  /*d600*/  LOP3.LUT R5, R5, 0x7f, RZ, 0xc0, !PT ;  /* 0x0000007f05057812 */ /* 0x001fc800078ec0ff */
[----:B------:R-:W-:-:S13]  /*d610*/  ISETP.NE.AND P0, PT, R5, RZ, PT ;  /* 0x000000ff0500720c */ /* 0x000fda0003f05270 */
[----:B---3--:R-:W-:-:S04]  /*d620*/  @!P0 IMAD.MOV.U32 R3, RZ, RZ, 0xa800 ;  /* 0x0000a800ff038424 */ /* 0x008fc800078e00ff */
[----:B------:R4:W-:Y:S02]  /*d630*/  @!P0 SYNCS.ARRIVE.TRANS64 RZ, [R2+URZ+0x36830], R3 ;  /* 0x0368300302ff89a7 */ /* 0x0009e4000800003f */
[----:B----4-:R-:W-:-:S04]  /*d640*/  PRMT R3, R4, 0x9910, RZ ;  /* 0x0000991004037816 */ /* 0x010fc800000000ff */
[----:B------:R-:W-:-:S13]  /*d650*/  ISETP.NE.AND P0, PT, R3, 0x2, PT ;  /* 0x000000020300780c */ /* 0x000fda0003f05270 */
[----:B------:R-:W-:Y:S05]  /*d660*/  @P0 BRA `(.L_x_230) ;  /* 0x0000000000040947 */ /* 0x000fea0003800000 */
[----:B------:R-:W-:Y:S01]  /*d670*/  BPT.TRAP 0x1 ;  /* 0x000000040000795c */ /* 0x000fe20000300000 */
.L_x_230:
[----:B------:R-:W-:-:S13]  /*d680*/  LOP3.LUT P0, RZ, R18, 0x2, RZ, 0xc0, !PT ;  /* 0x0000000212ff7812 */ /* 0x000fda000780c0ff */
[----:B------:R-:W-:Y:S05]  /*d690*/  @P0 BRA `(.L_x_231) ;  /* 0x0000000000040947 */ /* 0x000fea0003800000 */
[----:B------:R-:W-:Y:S01]  /*d6a0*/  BPT.TRAP 0x1 ;  /* 0x000000040000795c */ /* 0x000fe20000300000 */
.L_x_231:
[----:B------:R-:W3:Y:S01]  /*d6b0*/  LDL R4, [R1+0x4] ;  /* 0x0000040001047983 */ /* 0x000ee20000100800 */
[----:B------:R-:W-:Y:S01]  /*d6c0*/  R2UR UR14, R2 ;  /* 0x00000000020e72ca */ /* 0x000fe200000e0000 */
[----:B------:R-:W-:Y:S01]  /*d6d0*/  UIADD3 UR4, UP0, UR38, 0x370, URZ ;  /* 0x0000037026047890 */ /* 0x000fe2000ff1e03f */
[----:B------:R-:W-:Y:S01]  /*d6e0*/  R2UR UR12, R16 ;  /* 0x00000000100c72ca */ /* 0x000fe200000e0000 */
[----:B------:R-:W0:Y:S01]  /*d6f0*/  S2R R5, SR_CgaCtaId ;  /* 0x0000000000057919 */ /* 0x000e220000008800 */
[----:B-----5:R-:W-:Y:S01]  /*d700*/  R2UR UR13, R0 ;  /* 0x00000000000d72ca */ /* 0x020fe200000e0000 */
[----:B------:R-:W-:Y:S01]  /*d710*/  UMOV UR10, URZ ;  /* 0x0000003f000a7c82 */ /* 0x000fe20008000000 */
[----:B------:R-:W-:Y:S01]  /*d720*/  UMOV UR18, 0x30000 ;  /* 0x0003000000127882 */ /* 0x000fe20000000000 */
[----:B------:R-:W4:Y:S01]  /*d730*/  S2R R3, SR_CgaCtaId ;  /* 0x0000000000037919 */ /* 0x000f220000008800 */
[----:B------:R-:W-:Y:S01]  /*d740*/  UMOV UR6, 0x0 ;  /* 0x0000000000067882 */ /* 0x000fe20000000000 */
[----:B------:R-:W-:Y:S01]  /*d750*/  UMOV UR7, 0x14f00000 ;  /* 0x14f0000000077882 */ /* 0x000fe20000000000 */
[----:B------:R-:W-:Y:S01]  /*d760*/  UMOV UR16, 0x40 ;  /* 0x0000004000107882 */ /* 0x000fe20000000000 */
[----:B------:R-:W-:Y:S01]  /*d770*/  PLOP3.LUT P0, PT, PT, PT, PT, 0x80, 0x0 ;  /* 0x000000000000781c */ /* 0x000fe20003f0f070 */
[----:B------:R-:W-:Y:S01]  /*d780*/  IMAD.MOV.U32 R17, RZ, RZ, R0 ;  /* 0x000000ffff117224 */ /* 0x000fe200078e0000 */
[----:B------:R-:W-:-:S11]  /*d790*/  LOP3.LUT R18, R18, 0xfffffff7, RZ, 0xc0, !PT ;  /* 0xfffffff712127812 */ /* 0x000fd600078ec0ff */
[----:B------:R-:W-:Y:S02]  /*d7a0*/  @P0 LOP3.LUT R18, R18, 0x8, RZ, 0xfc, !PT ;  /* 0x0000000812120812 */ /* 0x000fe400078efcff */
[----:B0-----:R-:W-:Y:S02]  /*d7b0*/  LOP3.LUT R5, R5, 0x1, RZ, 0xc0, !PT ;  /* 0x0000000105057812 */ /* 0x001fe400078ec0ff */
[----:B----4-:R-:W-:-:S03]  /*d7c0*/  LOP3.LUT R3, R3, 0x1, RZ, 0xc0, !PT ;  /* 0x0000000103037812 */ /* 0x010fc600078ec0ff */
[----:B------:R-:W-:-:S04]  /*d7d0*/  IMAD R5, R5, 0xe00, RZ ;  /* 0x00000e0005057824 */ /* 0x000fc800078e02ff */
[----:B------:R-:W-:Y:S02]  /*d7e0*/  IMAD R2, R19, 0x5400, R5 ;  /* 0x0000540013027824 */ /* 0x000fe400078e0205 */
[----:B------:R-:W-:-:S03]  /*d7f0*/  IMAD R3, R3, 0x38, RZ ;  /* 0x0000003803037824 */ /* 0x000fc600078e02ff */
[----:B------:R-:W-:Y:S02]  /*d800*/  R2UR UR5, R2 ;  /* 0x00000000020572ca */ /* 0x000fe400000e0000 */
[----:B------:R-:W-:-:S11]  /*d810*/  R2UR UR9, R3 ;  /* 0x00000000030972ca */ /* 0x000fd600000e0000 */
[----:B------:R-:W-:Y:S02]  /*d820*/  ULEA UR8, UR5, UR36, 0x1 ;  /* 0x0000002405087291 */ /* 0x000fe4000f8e083f */
[----:B------:R-:W-:Y:S02]  /*d830*/  UIADD3.X UR5, URZ, UR39, URZ, UP0, !UPT ;  /* 0x000000273f057290 */ /* 0x000fe400087fe43f */
[----:B------:R-:W-:Y:S02]  /*d840*/  UIADD3 UR15, UR8, 0x24c00, URZ ;  /* 0x00024c00080f7890 */ /* 0x000fe4000fffe03f */
[----:B------:R-:W-:Y:S01]  /*d850*/  UIADD3 UR17, UR8, 0x28400, URZ ;  /* 0x0002840008117890 */ /* 0x000fe2000fffe03f */
[----:B---3--:R-:W-:-:S13]  /*d860*/  R2UR UR11, R4 ;  /* 0x00000000040b72ca */ /* 0x008fda00000e0000 */
[----:B------:R-:W-:Y:S02]  /*d870*/  UIMAD UR11, UR11, 0x70, UR9 ;  /* 0x000000700b0b78a4 */ /* 0x000fe4000f8e0209 */
[----:B------:R-:W-:Y:S02]  /*d880*/  UIADD3 UR9, UR14, 0x36830, URZ ;  /* 0x000368300e097890 */ /* 0x000fe4000fffe03f */
[----:B------:R-:W-:-:S07]  /*d890*/  UIADD3 UR14, UR8, 0x21400, URZ ;  /* 0x00021400080e7890 */ /* 0x000fce000fffe03f */
[----:B------:R-:W-:Y:S01]  /*d8a0*/  UMOV UR8, UR14 ;  /* 0x0000000e00087c82 */ /* 0x000fe20008000000 */
[----:B------:R-:W-:Y:S01]  /*d8b0*/  UMOV UR14, 0x80 ;  /* 0x00000080000e7882 */ /* 0x000fe20000000000 */
[----:B------:R0:W-:Y:S02]  /*d8c0*/  UTMALDG.4D.MULTICAST [UR8], [UR4], UR18, desc[UR6] ;  /* 0x00000608040073b4 */ /* 0x0001e40008019812 */
[----:B0-----:R-:W-:Y:S01]  /*d8d0*/  UMOV UR8, UR15 ;  /* 0x0000000f00087c82 */ /* 0x001fe20008000000 */
[----:B------:R-:W-:Y:S02]  /*d8e0*/  UMOV UR10, UR16 ;  /* 0x00000010000a7c82 */ /* 0x000fe40008000000 */
[----:B------:R0:W-:Y:S02]  /*d8f0*/  UTMALDG.4D.MULTICAST [UR8], [UR4], UR18, desc[UR6] ;  /* 0x00000608040073b4 */ /* 0x0001e40008019812 */
[----:B0-----:R-:W-:Y:S01]  /*d900*/  UMOV UR8, UR17 ;  /* 0x0000001100087c82 */ /* 0x001fe20008000000 */
[----:B------:R-:W-:-:S02]  /*d910*/  UMOV UR10, UR14 ;  /* 0x0000000e000a7c82 */ /* 0x000fc40008000000 */
[----:B------:R3:W-:Y:S02]  /*d920*/  UTMALDG.4D.MULTICAST [UR8], [UR4], UR18, desc[UR6] ;  /* 0x00000608040073b4 */ /* 0x0007e40008019812 */
[----:B---3--:R-:W-:Y:S01]  /*d930*/  NOP ;  /* 0x0000000000007918 */ /* 0x008fe20000000000 */
.L_x_226:
        /* <DEDUP_REMOVED lines=10> */
[----:B0-----:R-:W-:Y:S02]  /*d9e0*/  IMAD.U32 R4, RZ, RZ, UR6 ;  /* 0x00000006ff047e24 */ /* 0x001fe4000f8e00ff */
[----:B------:R-:W0:Y:S01]  /*d9f0*/  LDC.64 R2, c[0x4][R2] ;  /* 0x0100000002027b82 */ /* 0x000e220000000a00 */
[----:B------:R-:W-:Y:S02]  /*da00*/  IMAD.U32 R5, RZ, RZ, UR7 ;  /* 0x00000007ff057e24 */ /* 0x000fe4000f8e00ff */
[----:B------:R-:W-:Y:S02]  /*da10*/  IMAD.U32 R6, RZ, RZ, UR8 ;  /* 0x00000008ff067e24 */ /* 0x000fe4000f8e00ff */
[----:B------:R-:W-:-:S02]  /*da20*/  IMAD.U32 R7, RZ, RZ, UR9 ;  /* 0x00000009ff077e24 */ /* 0x000fc4000f8e00ff */
[----:B------:R-:W-:Y:S02]  /*da30*/  IMAD.U32 R10, RZ, RZ, UR4 ;  /* 0x00000004ff0a7e24 */ /* 0x000fe4000f8e00ff */
[----:B------:R-:W-:Y:S02]  /*da40*/  IMAD.U32 R11, RZ, RZ, UR5 ;  /* 0x00000005ff0b7e24 */ /* 0x000fe4000f8e00ff */
[----:B-1----:R-:W-:Y:S02]  /*da50*/  IMAD.MOV.U32 R8, RZ, RZ, 0x70 ;  /* 0x00000070ff087424 */ /* 0x002fe400078e00ff */
[----:B------:R-:W-:Y:S02]  /*da60*/  IMAD.MOV.U32 R12, RZ, RZ, 0x1 ;  /* 0x00000001ff0c7424 */ /* 0x000fe400078e00ff */
[----:B------:R-:W-:-:S07]  /*da70*/  IMAD.MOV.U32 R13, RZ, RZ, RZ ;  /* 0x000000ffff0d7224 */ /* 0x000fce00078e00ff */
[----:B------:R-:W-:-:S07]  /*da80*/  LEPC R20, `(.L_x_232) ;  /* 0x000000001014794e */ /* 0x000fce0000000000 */
[----:B0-2---:R-:W-:Y:S05]  /*da90*/  CALL.ABS.NOINC R2 ;  /* 0x0000000002007343 */ /* 0x005fea0003c00000 */
.L_x_232:
[----:B0-----:R-:W3:Y:S01]  /*daa0*/  LDL.LU R4, [R1+0x14] ;  /* 0x0000140001047983 */ /* 0x001ee20000300800 */
[----:B-1----:R-:W-:Y:S01]  /*dab0*/  SHF.R.S32.HI R0, RZ, 0x1f, R16 ;  /* 0x0000001fff007819 */ /* 0x002fe20000011410 */
[----:B------:R-:W-:Y:S01]  /*dac0*/  ULDC.64 UR4, c[0x0][0x2d8] ;  /* 0x0000b60000047ab9 */ /* 0x000fe20000000a00 */
[----:B------:R-:W0:Y:S01]  /*dad0*/  LDC R8, c[0x0][0x448] ;  /* 0x00011200ff087b82 */ /* 0x000e220000000800 */
[----:B------:R-:W4:Y:S04]  /*dae0*/  LDL.LU R7, [R1+0x1c] ;  /* 0x00001c0001077983 */ /* 0x000f280000300800 */
        /* <DEDUP_REMOVED lines=9> */
[----:B-1----:R-:W-:-:S05]  /*db80*/  IMAD.SHL.U32 R10, R10, 0x8, RZ ;  /* 0x000000080a0a7824 */ /* 0x002fca00078e00ff */
[----:B------:R-:W-:Y:S02]  /*db90*/  LOP3.LUT R10, R10, 0x38, RZ, 0xc0, !PT ;  /* 0x000000380a0a7812 */ /* 0x000fe400078ec0ff */
[----:B---3--:R-:W-:Y:S01]  /*dba0*/  SHF.R.S32.HI R0, RZ, 0x1f, R4 ;  /* 0x0000001fff007819 */ /* 0x008fe20000011404 */
[----:B------:R-:W-:-:S04]  /*dbb0*/  IMAD.WIDE.U32 R2, R4, UR4, R2 ;  /* 0x0000000404027c25 */ /* 0x000fc8000f8e0002 */
[----:B------:R-:W-:Y:S01]  /*dbc0*/  IMAD R0, R0, UR4, RZ ;  /* 0x0000000400007c24 */ /* 0x000fe2000f8e02ff */
[----:B------:R-:W-:-:S03]  /*dbd0*/  ULDC UR4, c[0x0][0xc38] ;  /* 0x00030e0000047ab9 */ /* 0x000fc60000000800 */
[----:B------:R-:W-:Y:S02]  /*dbe0*/  IMAD R0, R4, UR5, R0 ;  /* 0x0000000504007c24 */ /* 0x000fe4000f8e0200 */
[----:B------:R-:W1:Y:S02]  /*dbf0*/  S2R R4, SR_TID.X ;  /* 0x0000000000047919 */ /* 0x000e640000002100 */
[----:B------:R-:W-:Y:S02]  /*dc00*/  IMAD.IADD R3, R3, 0x1, R0 ;  /* 0x0000000103037824 */ /* 0x000fe400078e0200 */
        /* <DEDUP_REMOVED lines=10> */
[----:B------:R-:W1:Y:S02]  /*dcb0*/  S2R R9, SR_TID.X ;  /* 0x0000000000097919 */ /* 0x000e640000002100 */
        /* <DEDUP_REMOVED lines=8> */
[----:B------:R-:W-:Y:S02]  /*dd40*/  IMAD R6, R6, UR4, RZ ;  /* 0x0000000406067c24 */ /* 0x000fe4000f8e02ff */
[----:B-1----:R-:W-:Y:S02]  /*dd50*/  IMAD.SHL.U32 R9, R9, 0x8, RZ ;  /* 0x0000000809097824 */ /* 0x002fe400078e00ff */
[----:B------:R-:W-:Y:S01]  /*dd60*/  IMAD R4, R4, UR5, R6 ;  /* 0x0000000504047c24 */ /* 0x000fe2000f8e0206 */
[----:B------:R-:W-:Y:S02]  /*dd70*/  ULDC.64 UR4, c[0x0][0x2c8] ;  /* 0x0000b20000047ab9 */ /* 0x000fe40000000a00 */
[----:B------:R-:W-:Y:S01]  /*dd80*/  LOP3.LUT R9, R9, 0x38, RZ, 0xc0, !PT ;  /* 0x0000003809097812 */ /* 0x000fe200078ec0ff */
[----:B------:R-:W-:Y:S01]  /*dd90*/  IMAD.IADD R3, R3, 0x1, R4 ;  /* 0x0000000103037824 */ /* 0x000fe200078e0204 */
[----:B------:R-:W-:Y:S02]  /*dda0*/  SHF.R.S32.HI R4, RZ, 0x1f, R0 ;  /* 0x0000001fff047819 */ /* 0x000fe40000011400 */
[C---:B------:R-:W-:Y:S01]  /*ddb0*/  LOP3.LUT R11, R9.reuse, 0x40, RZ, 0xfc, !PT ;  /* 0x00000040090b7812 */ /* 0x040fe200078efcff */
[----:B------:R-:W-:Y:S01]  /*ddc0*/  IMAD.WIDE.U32 R2, R0, UR4, R2 ;  /* 0x0000000400027c25 */ /* 0x000fe2000f8e0002 */
[----:B------:R-:W-:-:S03]  /*ddd0*/  LOP3.LUT R9, R9, 0x80, RZ, 0xfc, !PT ;  /* 0x0000008009097812 */ /* 0x000fc600078efcff */
[----:B------:R-:W-:-:S04]  /*dde0*/  IMAD R4, R4, UR4, RZ ;  /* 0x0000000404047c24 */ /* 0x000fc8000f8e02ff */
[----:B------:R-:W-:Y:S01]  /*ddf0*/  IMAD R4, R0, UR5, R4 ;  /* 0x0000000500047c24 */ /* 0x000fe2000f8e0204 */
[----:B------:R-:W-:Y:S02]  /*de00*/  ULDC.64 UR4, c[0x0][0x280] ;  /* 0x0000a00000047ab9 */ /* 0x000fe40000000a00 */
[----:B------:R-:W-:Y:S01]  /*de10*/  LEA R0, P0, R2, UR4, 0x1 ;  /* 0x0000000402007c11 */ /* 0x000fe2000f8008ff */
[----:B------:R-:W-:Y:S01]  /*de20*/  ULDC UR4, c[0x0][0x2b8] ;  /* 0x0000ae0000047ab9 */ /* 0x000fe20000000800 */
[----:B------:R-:W-:Y:S01]  /*de30*/  IMAD.IADD R3, R3, 0x1, R4 ;  /* 0x0000000103037824 */ /* 0x000fe200078e0204 */
[----:B------:R-:W-:Y:S02]  /*de40*/  ISETP.GE.AND P1, PT, R9, UR4, PT ;  /* 0x0000000409007c0c */ /* 0x000fe4000bf26270 */
[----:B------:R0:W5:Y:S01]  /*de50*/  LDL R9, [R1+0x10] ;  /* 0x0000100001097983 */ /* 0x0001620000100800 */
[----:B------:R-:W-:Y:S02]  /*de60*/  ISETP.GE.AND P3, PT, R10, UR4, PT ;  /* 0x000000040a007c0c */ /* 0x000fe4000bf66270 */
[----:B------:R-:W-:-:S02]  /*de70*/  LEA.HI.X R2, R2, UR5, R3, 0x1, P0 ;  /* 0x0000000502027c11 */ /* 0x000fc400080f0c03 */
[----:B------:R-:W-:Y:S01]  /*de80*/  ISETP.GE.AND P0, PT, R11, UR4, PT ;  /* 0x000000040b007c0c */ /* 0x000fe2000bf06270 */
[----:B------:R-:W-:-:S03]  /*de90*/  UMOV UR4, 0xffffffff ;  /* 0xffffffff00047882 */ /* 0x000fc60000000000 */
[----:B0-----:R-:W-:Y:S09]  /*dea0*/  BRA.DIV UR4, `(.L_x_233) ;  /* 0x0000003a04c87947 */ /* 0x001ff2000b800000 */
[----:B------:R-:W0:Y:S01]  /*deb0*/  S2R R6, SR_TID.X ;  /* 0x0000000000067919 */ /* 0x000e220000002100 */
[----:B------:R-:W-:Y:S02]  /*dec0*/  ULDC UR4, c[0x0][0x288] ;  /* 0x0000a20000047ab9 */ /* 0x000fe40000000800 */
[----:B------:R-:W-:Y:S01]  /*ded0*/  IMAD R3, R8, UR4, RZ ;  /* 0x0000000408037c24 */ /* 0x000fe2000f8e02ff */
[----:B------:R-:W1:Y:S01]  /*dee0*/  SHFL.IDX PT, R7, R0, RZ, 0x181f ;  /* 0x00181fff00077589 */ /* 0x000e6200000e0000 */
[----:B0-----:R-:W-:-:S04]  /*def0*/  LOP3.LUT R6, R6, 0x7f, RZ, 0xc0, !PT ;  /* 0x0000007f06067812 */ /* 0x001fc800078ec0ff */
[----:B------:R-:W-:Y:S02]  /*df00*/  SHF.R.U32.HI R11, RZ, 0x3, R6 ;  /* 0x00000003ff0b7819 */ /* 0x000fe40000011606 */
[----:B------:R-:W0:Y:S03]  /*df10*/  SHFL.IDX PT, R6, R2, RZ, 0x181f ;  /* 0x00181fff02067589 */ /* 0x000e2600000e0000 */
[----:B------:R-:W-:-:S04]  /*df20*/  IMAD.IADD R4, R11, 0x1, R5 ;  /* 0x000000010b047824 */ /* 0x000fc800078e0205 */
[C---:B------:R-:W-:Y:S01]  /*df30*/  VIADD R5, R4.reuse, 0x10 ;  /* 0x0000001004057836 */ /* 0x040fe20000000000 */
[----:B------:R-:W-:-:S13]  /*df40*/  ISETP.GE.AND P2, PT, R4, R3, PT ;  /* 0x000000030400720c */ /* 0x000fda0003f46270 */
[----:B-1----:R-:W-:-:S05]  /*df50*/  @!P2 LEA R7, P4, R10, R7, 0x1 ;  /* 0x000000070a07a211 */ /* 0x002fca00078808ff */
[----:B0-----:R-:W-:-:S05]  /*df60*/  @!P2 IMAD.X R6, RZ, RZ, R6, P4 ;  /* 0x000000ffff06a224 */ /* 0x001fca00020e0606 */
[----:B------:R-:W-:-:S04]  /*df70*/  @!P2 LOP3.LUT R7, R7, R6, RZ, 0x3c, !PT ;  /* 0x000000060707a212 */ /* 0x000fc800078e3cff */
[----:B------:R-:W-:-:S04]  /*df80*/  @!P2 LOP3.LUT R6, R7, R6, RZ, 0x3c, !PT ;  /* 0x000000060706a212 */ /* 0x000fc800078e3cff */
[----:B------:R-:W-:-:S05]  /*df90*/  @!P2 LOP3.LUT R7, R7, R6, RZ, 0x3c, !PT ;  /* 0x000000060707a212 */ /* 0x000fca00078e3cff */
[----:B------:R-:W-:Y:S01]  /*dfa0*/  @!PT LDS RZ, [RZ] ;  /* 0x00000000fffff984 */ /* 0x000fe20000000800 */
[----:B-----5:R-:W-:Y:S04]  /*dfb0*/  @!P2 LDGSTS.E.BYPASS.LTC128B.128 [R9+0x15400], desc[UR60][R6.64], !P3 ;  /* 0x154000000609afae */ /* 0x020fe8000d901d7c */
[----:B------:R-:W-:Y:S04]  /*dfc0*/  @!P2 LDGSTS.E.BYPASS.LTC128B.128 [R9+0x19400], desc[UR60][R6.64+0x80], !P0 ;  /* 0x194000800609afae */ /* 0x000fe8000c101d7c */
[----:B------:R0:W-:Y:S01]  /*dfd0*/  @!P2 LDGSTS.E.BYPASS.LTC128B.128 [R9+0x1d400], desc[UR60][R6.64+0x100], !P1 ;  /* 0x1d4001000609afae */ /* 0x0001e2000c901d7c */
[----:B------:R-:W-:-:S03]  /*dfe0*/  ISETP.GE.AND P2, PT, R5, R3, PT ;  /* 0x000000030500720c */ /* 0x000fc60003f46270 */
[----:B------:R-:W1:Y:S04]  /*dff0*/  SHFL.IDX PT, R5, R0, 0x1, 0x181f ;  /* 0x00381f0000057f89 */ /* 0x000e6800000e0000 */
[----:B0-----:R-:W0:Y:S06]  /*e000*/  SHFL.IDX PT, R6, R2, 0x1, 0x181f ;  /* 0x00381f0002067f89 */ /* 0x001e2c00000e0000 */
[----:B-1----:R-:W-:-:S05]  /*e010*/  @!P2 LEA R5, P4, R10, R5, 0x1 ;  /* 0x000000050a05a211 */ /* 0x002fca00078808ff */
[----:B0-----:R-:W-:-:S04]  /*e020*/  @!P2 IMAD.X R6, RZ, RZ, R6, P4 ;  /* 0x000000ffff06a224 */ /* 0x001fc800020e0606 */
[----:B------:R-:W-:Y:S01]  /*e030*/  @!P2 IMAD.MOV.U32 R7, RZ, RZ, R6 ;  /* 0x000000ffff07a224 */ /* 0x000fe200078e0006 */
[----:B------:R-:W-:Y:S01]  /*e040*/  @!P2 MOV R6, R5 ;  /* 0x000000050006a202 */ /* 0x000fe20000000f00 */
[----:B------:R-:W-:-:S04]  /*e050*/  VIADD R5, R4, 0x20 ;  /* 0x0000002004057836 */ /* 0x000fc80000000000 */
[----:B------:R-:W-:Y:S04]  /*e060*/  @!P2 LDGSTS.E.BYPASS.LTC128B.128 [R9+0x15c00], desc[UR60][R6.64], !P3 ;  /* 0x15c000000609afae */ /* 0x000fe8000d901d7c */
[----:B------:R-:W-:Y:S04]  /*e070*/  @!P2 LDGSTS.E.BYPASS.LTC128B.128 [R9+0x19c00], desc[UR60][R6.64+0x80], !P0 ;  /* 0x19c000800609afae */ /* 0x000fe8000c101d7c */
[----:B------:R0:W-:Y:S01]  /*e080*/  @!P2 LDGSTS.E.BYPASS.LTC128B.128 [R9+0x1dc00], desc[UR60][R6.64+0x100], !P1 ;  /* 0x1dc001000609afae */ /* 0x0001e2000c901d7c */
[----:B------:R-:W-:-:S03]  /*e090*/  ISETP.GE.AND P2, PT, R5, R3, PT ;  /* 0x000000030500720c */ /* 0x000fc60003f46270 */
[----:B------:R-:W1:Y:S04]  /*e0a0*/  SHFL.IDX PT, R5, R0, 0x2, 0x181f ;  /* 0x00581f0000057f89 */ /* 0x000e6800000e0000 */
[----:B0-----:R-:W0:Y:S06]  /*e0b0*/  SHFL.IDX PT, R6, R2, 0x2, 0x181f ;  /* 0x00581f0002067f89 */ /* 0x001e2c00000e0000 */
[----:B-1----:R-:W-:-:S05]  /*e0c0*/  @!P2 LEA R5, P4, R10, R5, 0x1 ;  /* 0x000000050a05a211 */ /* 0x002fca00078808ff */
[----:B0-----:R-:W-:-:S04]  /*e0d0*/  @!P2 IMAD.X R6, RZ, RZ, R6, P4 ;  /* 0x000000ffff06a224 */ /* 0x001fc800020e0606 */
[----:B------:R-:W-:Y:S02]  /*e0e0*/  @!P2 IMAD.MOV.U32 R7, RZ, RZ, R6 ;  /* 0x000000ffff07a224 */ /* 0x000fe400078e0006 */
[----:B------:R-:W-:Y:S02]  /*e0f0*/  @!P2 IMAD.MOV.U32 R6, RZ, RZ, R5 ;  /* 0x000000ffff06a224 */ /* 0x000fe400078e0005 */
[----:B------:R-:W-:-:S03]  /*e100*/  VIADD R5, R4, 0x30 ;  /* 0x0000003004057836 */ /* 0x000fc60000000000 */
        /* <DEDUP_REMOVED lines=38> */
[----:B------:R-:W-:Y:S04]  /*e370*/  SHFL.IDX PT, R0, R0, 0x7, 0x181f ;  /* 0x00f81f0000007f89 */ /* 0x000fe800000e0000 */
[----:B0-----:R-:W0:Y:S02]  /*e380*/  SHFL.IDX PT, R6, R2, 0x6, 0x181f ;  /* 0x00d81f0002067f89 */ /* 0x001e2400000e0000 */
[----:B-1----:R-:W-:-:S05]  /*e390*/  @!P2 LEA R5, P4, R10, R5, 0x1 ;  /* 0x000000050a05a211 */ /* 0x002fca00078808ff */
[----:B0-----:R-:W-:-:S04]  /*e3a0*/  @!P2 IMAD.X R6, RZ, RZ, R6, P4 ;  /* 0x000000ffff06a224 */ /* 0x001fc800020e0606 */
[----:B------:R-:W-:Y:S02]  /*e3b0*/  @!P2 IMAD.MOV.U32 R7, RZ, RZ, R6 ;  /* 0x000000ffff07a224 */ /* 0x000fe400078e0006 */
[----:B------:R-:W-:Y:S02]  /*e3c0*/  @!P2 IMAD.MOV.U32 R6, RZ, RZ, R5 ;  /* 0x000000ffff06a224 */ /* 0x000fe400078e0005 */
[----:B------:R1:W2:Y:S04]  /*e3d0*/  SHFL.IDX PT, R5, R2, 0x7, 0x181f ;  /* 0x00f81f0002057f89 */ /* 0x0002a800000e0000 */
[----:B------:R1:W-:Y:S04]  /*e3e0*/  @!P2 LDGSTS.E.BYPASS.LTC128B.128 [R9+0x18400], desc[UR60][R6.64], !P3 ;  /* 0x184000000609afae */ /* 0x0003e8000d901d7c */
[----:B------:R1:W-:Y:S04]  /*e3f0*/  @!P2 LDGSTS.E.BYPASS.LTC128B.128 [R9+0x1c400], desc[UR60][R6.64+0x80], !P0 ;  /* 0x1c4000800609afae */ /* 0x0003e8000c101d7c */
[----:B------:R1:W-:Y:S02]  /*e400*/  @!P2 LDGSTS.E.BYPASS.LTC128B.128 [R9+0x20400], desc[UR60][R6.64+0x100], !P1 ;  /* 0x204001000609afae */ /* 0x0003e4000c901d7c */
.L_x_346:
[----:B------:R-:W-:Y:S01]  /*e410*/  VIADD R4, R4, 0x70 ;  /* 0x0000007004047836 */ /* 0x000fe20000000000 */
[----:B------:R-:W-:Y:S04]  /*e420*/  BSSY B0, `(.L_x_234) ;  /* 0x000000b000007945 */ /* 0x000fe80003800000 */
[----:B------:R-:W-:-:S13]  /*e430*/  ISETP.GE.AND P2, PT, R4, R3, PT ;  /* 0x000000030400720c */ /* 0x000fda0003f46270 */
[----:B------:R-:W-:Y:S05]  /*e440*/  @P2 BRA `(.L_x_235) ;  /* 0x0000000000202947 */ /* 0x000fea0003800000 */
[----:B-1----:R-:W-:-:S05]  /*e450*/  LEA R2, P2, R10, R0, 0x1 ;  /* 0x000000000a027211 */ /* 0x002fca00078408ff */
[----:B--2---:R-:W-:-:S05]  /*e460*/  IMAD.X R3, RZ, RZ, R5, P2 ;  /* 0x000000ffff037224 */ /* 0x004fca00010e0605 */
[----:B------:R-:W-:Y:S01]  /*e470*/  @!PT LDS RZ, [RZ] ;  /* 0x00000000fffff984 */ /* 0x000fe20000000800 */
[----:B------:R-:W-:Y:S01]  /*e480*/  @!PT LDS RZ, [RZ] ;  /* 0x00000000fffff984 */ /* 0x000fe20000000800 */
[----:B------:R-:W-:Y:S01]  /*e490*/  @!PT LDS RZ, [RZ] ;  /* 0x00000000fffff984 */ /* 0x000fe20000000800 */
[----:B------:R3:W-:Y:S04]  /*e4a0*/  LDGSTS.E.BYPASS.LTC128B.128 [R9+0x18c00], desc[UR60][R2.64], !P3 ;  /* 0x18c0000002097fae */ /* 0x0007e8000d901d7c */
[----:B------:R3:W-:Y:S04]  /*e4b0*/  LDGSTS.E.BYPASS.LTC128B.128 [R9+0x1cc00], desc[UR60][R2.64+0x80], !P0 ;  /* 0x1cc0008002097fae */ /* 0x0007e8000c101d7c */
[----:B------:R3:W-:Y:S02]  /*e4c0*/  LDGSTS.E.BYPASS.LTC128B.128 [R9+0x20c00], desc[UR60][R2.64+0x100], !P1 ;  /* 0x20c0010002097fae */ /* 0x0007e4000c901d7c */
.L_x_235:
[----:B------:R-:W-:Y:S05]  /*e4d0*/  BSYNC B0 ;  /* 0x0000000000007941 */ /* 0x000fea0003800000 */
.L_x_234:
[----:B-1-3--:R-:W3:Y:S01]  /*e4e0*/  LDL R2, [R1+0x34] ;  /* 0x0000340001027983 */ /* 0x00aee20000100800 */
        /* <DEDUP_REMOVED lines=9> */
[----:B------:R-:W1:Y:S01]  /*e580*/  SYNCS.PHASECHK.TRANS64.TRYWAIT P0, [UR36+0x36820], R0 ;  /* 0x03682000ff0075a7 */ /* 0x000e620008000164 */
[----:B---3--:R-:W-:Y:S02]  /*e590*/  ISETP.GE.AND P1, PT, R2, 0x71, PT ;  /* 0x000000710200780c */ /* 0x008fe40003f26270 */
[----:B-1----:R-:W-:Y:S11]  /*e5a0*/  @!P0 BRA `(.L_x_237) ;  /* 0x0000003c00e88947 */ /* 0x002ff60003800000 */
.L_x_347:
[----:B------:R-:W-:Y:S05]  /*e5b0*/  BSYNC B0 ;  /* 0x0000000000007941 */ /* 0x000fea0003800000 */
.L_x_236:
[----:B------:R-:W-:Y:S05]  /*e5c0*/  @!P1 BRA `(.L_x_238) ;  /* 0x0000002400ac9947 */ /* 0x000fea0003800000 */
[----:B-1----:R-:W3:Y:S01]  /*e5d0*/  LDL R2, [R1+0x24] ;  /* 0x0000240001027983 */ /* 0x002ee20000100800 */
[----:B------:R-:W-:Y:S02]  /*e5e0*/  IMAD.MOV.U32 R0, RZ, RZ, 0x1 ;  /* 0x00000001ff007424 */ /* 0x000fe400078e00ff */
[----:B---3--:R-:W-:-:S05]  /*e5f0*/  IMAD.MOV R8, RZ, RZ, -R2 ;  /* 0x000000ffff087224 */ /* 0x008fca00078e0a02 */
[----:B------:R-:W-:-:S05]  /*e600*/  VIADDMNMX R8, R8, R0, 0xffffffff, !PT ;  /* 0xffffffff08087446 */ /* 0x000fca0007800100 */
[----:B------:R-:W-:-:S05]  /*e610*/  IMAD.IADD R0, R2, 0x1, R8 ;  /* 0x0000000102007824 */ /* 0x000fca00078e0208 */
[----:B------:R-:W-:-:S04]  /*e620*/  LOP3.LUT R0, R0, 0x1, RZ, 0xc0, !PT ;  /* 0x0000000100007812 */ /* 0x000fc800078ec0ff */
[----:B------:R-:W-:Y:S01]  /*e630*/  ISETP.NE.U32.AND P0, PT, R0, 0x1, PT ;  /* 0x000000010000780c */ /* 0x000fe20003f05070 */
[----:B------:R-:W-:-:S12]  /*e640*/  VIADD R0, R2, 0xfffffffe ;  /* 0xfffffffe02007836 */ /* 0x000fd80000000000 */
[----:B------:R-:W-:Y:S05]  /*e650*/  @P0 BRA `(.L_x_239) ;  /* 0x0000000c002c0947 */ /* 0x000fea0003800000 */
[----:B------:R-:W3:Y:S01]  /*e660*/  LDL R2, [R1] ;  /* 0x0000000001027983 */ /* 0x000ee20000100800 */
[----:B------:R-:W-:Y:S01]  /*e670*/  LOP3.LUT P2, RZ, R18, 0x8, RZ, 0xc0, !PT ;  /* 0x0000000812ff7812 */ /* 0x000fe2000784c0ff */
[----:B0-----:R-:W-:Y:S01]  /*e680*/  VIADD R7, R19, 0x1 ;  /* 0x0000000113077836 */ /* 0x001fe20000000000 */
[----:B------:R-:W-:Y:S04]  /*e690*/  BSSY B0, `(.L_x_240) ;  /* 0x00000c3000007945 */ /* 0x000fe80003800000 */
[----:B------:R-:W-:-:S04]  /*e6a0*/  ISETP.NE.AND P0, PT, R7, 0x2, PT ;  /* 0x000000020700780c */ /* 0x000fc80003f05270 */
[----:B------:R-:W-:Y:S02]  /*e6b0*/  SEL R9, RZ, 0x1, P0 ;  /* 0x00000001ff097807 */ /* 0x000fe40000000000 */
[----:B------:R-:W-:Y:S02]  /*e6c0*/  SEL R7, R7, RZ, P0 ;  /* 0x000000ff07077207 */ /* 0x000fe40000000000 */
[----:B---3--:R-:W-:Y:S01]  /*e6d0*/  LOP3.LUT R9, R2, R9, RZ, 0x3c, !PT ;  /* 0x0000000902097212 */ /* 0x008fe200078e3cff */
[----:B------:R-:W-:Y:S06]  /*e6e0*/  @!P2 BRA `(.L_x_241) ;  /* 0x0000000800f4a947 */ /* 0x000fec0003800000 */
[----:B------:R-:W-:Y:S01]  /*e6f0*/  LOP3.LUT P2, RZ, R18, 0x4, RZ, 0xc0, !PT ;  /* 0x0000000412ff7812 */ /* 0x000fe2000784c0ff */
[----:B------:R-:W-:-:S12]  /*e700*/  IMAD.MOV.U32 R4, RZ, RZ, R17 ;  /* 0x000000ffff047224 */ /* 0x000fd800078e0011 */
[----:B------:R-:W-:Y:S05]  /*e710*/  @!P2 BRA `(.L_x_242) ;  /* 0x000000000050a947 */ /* 0x000fea0003800000 */
[----:B------:R-:W3:Y:S01]  /*e720*/  LDL R10, [R1+0xc] ;  /* 0x00000c00010a7983 */ /* 0x000ee20000100800 */
[----:B--2---:R-:W0:Y:S01]  /*e730*/  LDC R5, c[0x0][0x43c] ;  /* 0x00010f00ff057b82 */ /* 0x004e220000000800 */
[----:B------:R-:W-:Y:S02]  /*e740*/  ULDC.64 UR4, c[0x0][0x428] ;  /* 0x00010a0000047ab9 */ /* 0x000fe40000000a00 */
[----:B------:R-:W2:Y:S01]  /*e750*/  LDL R6, [R1+0x8] ;  /* 0x0000080001067983 */ /* 0x000ea20000100800 */
[----:B0-----:R-:W-:-:S13]  /*e760*/  ISETP.NE.AND P0, PT, R5, 0x1, PT ;  /* 0x000000010500780c */ /* 0x001fda0003f05270 */
[----:B------:R-:W0:Y:S02]  /*e770*/  @P0 LDC.64 R2, c[0x0][0x440] ;  /* 0x00011000ff020b82 */ /* 0x000e240000000a00 */
[----:B0-----:R-:W-:-:S04]  /*e780*/  @P0 IMAD.HI.U32 R4, R0, R2, RZ ;  /* 0x0000000200040227 */ /* 0x001fc800078e00ff */
[----:B------:R-:W-:Y:S01]  /*e790*/  IMAD.MOV.U32 R2, RZ, RZ, R0 ;  /* 0x000000ffff027224 */ /* 0x000fe200078e0000 */
[----:B------:R-:W-:-:S05]  /*e7a0*/  @P0 SHF.R.U32.HI R2, RZ, R3, R4 ;  /* 0x00000003ff020219 */ /* 0x000fca0000011604 */
[----:B------:R-:W-:-:S04]  /*e7b0*/  IMAD.MOV R3, RZ, RZ, -R2 ;  /* 0x000000ffff037224 */ /* 0x000fc800078e0a02 */
[----:B------:R-:W-:Y:S01]  /*e7c0*/  IMAD R0, R5, R3, R0 ;  /* 0x0000000305007224 */ /* 0x000fe200078e0200 */
[----:B------:R-:W-:Y:S01]  /*e7d0*/  SHF.R.S32.HI R3, RZ, 0x1f, R2 ;  /* 0x0000001fff037819 */ /* 0x000fe20000011402 */
[----:B---3--:R-:W-:-:S04]  /*e7e0*/  IMAD R4, R10, UR4, RZ ;  /* 0x000000040a047c24 */ /* 0x008fc8000f8e02ff */
[C---:B--2---:R-:W-:Y:S02]  /*e7f0*/  IMAD R4, R6.reuse, UR5, R4 ;  /* 0x0000000506047c24 */ /* 0x044fe4000f8e0204 */
[----:B------:R-:W-:Y:S01]  /*e800*/  IMAD.WIDE.U32 R2, R6, UR4, R2 ;  /* 0x0000000406027c25 */ /* 0x000fe2000f8e0002 */
[----:B------:R-:W-:-:S03]  /*e810*/  ULDC.64 UR4, c[0x0][0x418] ;  /* 0x0001060000047ab9 */ /* 0x000fc60000000a00 */
[----:B------:R-:W-:Y:S01]  /*e820*/  IMAD.IADD R3, R4, 0x1, R3 ;  /* 0x0000000104037824 */ /* 0x000fe200078e0203 */
[----:B------:R-:W-:-:S04]  /*e830*/  LEA R4, P0, R2, UR4, 0x2 ;  /* 0x0000000402047c11 */ /* 0x000fc8000f8010ff */
[----:B------:R-:W-:-:S05]  /*e840*/  LEA.HI.X R5, R2, UR5, R3, 0x2, P0 ;  /* 0x0000000502057c11 */ /* 0x000fca00080f1403 */
[----:B------:R0:W5:Y:S04]  /*e850*/  LDG.E R4, desc[UR60][R4.64] ;  /* 0x0000003c04047981 */ /* 0x000168000c1e1900 */
.L_x_242:
[----:B------:R-:W-:Y:S01]  /*e860*/  LEA R3, R7, UR36, 0x3 ;  /* 0x0000002407037c11 */ /* 0x000fe2000f8e18ff */
[----:B------:R-:W-:Y:S01]  /*e870*/  BSSY B1, `(.L_x_243) ;  /* 0x0000004000017945 */ /* 0x000fe20003800000 */
[----:B------:R-:W-:-:S04]  /*e880*/  SHF.L.U32 R2, R9, 0x1f, RZ ;  /* 0x0000001f09027819 */ /* 0x000fc800000006ff */
[----:B------:R-:W1:Y:S02]  /*e890*/  SYNCS.PHASECHK.TRANS64.TRYWAIT P0, [R3+URZ+0x36840], R2 ;  /* 0x03684002030075a7 */ /* 0x000e64000800017f */
[----:B-1----:R-:W-:Y:S05]  /*e8a0*/  @!P0 BRA `(.L_x_244) ;  /* 0x0000003c00408947 */ /* 0x002fea0003800000 */
.L_x_348:
[----:B------:R-:W-:Y:S05]  /*e8b0*/  BSYNC B1 ;  /* 0x0000000000017941 */ /* 0x000fea0003800000 */
.L_x_243:
[----:B0-2---:R-:W2:Y:S01]  /*e8c0*/  LDL R5, [R1+0x18] ;  /* 0x0000180001057983 */ /* 0x005ea20000100800 */
[----:B------:R-:W0:Y:S02]  /*e8d0*/  S2R R6, SR_TID.X ;  /* 0x0000000000067919 */ /* 0x000e240000002100 */
[----:B0-----:R-:W-:-:S04]  /*e8e0*/  LOP3.LUT R6, R6, 0x7f, RZ, 0xc0, !PT ;  /* 0x0000007f06067812 */ /* 0x001fc800078ec0ff */
[----:B------:R-:W-:-:S13]  /*e8f0*/  ISETP.NE.AND P0, PT, R6, RZ, PT ;  /* 0x000000ff0600720c */ /* 0x000fda0003f05270 */
[----:B-1----:R-:W-:-:S04]  /*e900*/  @!P0 IMAD.MOV.U32 R2, RZ, RZ, 0xa800 ;  /* 0x0000a800ff028424 */ /* 0x002fc800078e00ff */
[----:B------:R2:W-:Y:S02]  /*e910*/  @!P0 SYNCS.ARRIVE.TRANS64 RZ, [R3+URZ+0x36830], R2 ;  /* 0x0368300203ff89a7 */ /* 0x0005e4000800003f */
[----:B--2---:R-:W-:-:S04]  /*e920*/  PRMT R2, R5, 0x9910, RZ ;  /* 0x0000991005027816 */ /* 0x004fc800000000ff */
[----:B------:R-:W-:-:S13]  /*e930*/  ISETP.NE.AND P1, PT, R2, 0x2, PT ;  /* 0x000000020200780c */ /* 0x000fda0003f25270 */
[----:B------:R-:W-:Y:S05]  /*e940*/  @P1 BRA `(.L_x_245) ;  /* 0x0000000000041947 */ /* 0x000fea0003800000 */
[----:B------:R-:W-:Y:S01]  /*e950*/  BPT.TRAP 0x1 ;  /* 0x000000040000795c */ /* 0x000fe20000300000 */
.L_x_245:
[----:B------:R-:W-:Y:S01]  /*e960*/  LOP3.LUT P0, RZ, R18, 0x2, RZ, 0xc0, !PT ;  /* 0x0000000212ff7812 */ /* 0x000fe2000780c0ff */
[----:B------:R-:W-:-:S12]  /*e970*/  BSSY B1, `(.L_x_246) ;  /* 0x0000003000017945 */ /* 0x000fd80003800000 */
[----:B------:R-:W-:Y:S05]  /*e980*/  @P0 BRA `(.L_x_247) ;  /* 0x0000000000040947 */ /* 0x000fea0003800000 */
[----:B------:R-:W-:Y:S01]  /*e990*/  BPT.TRAP 0x1 ;  /* 0x000000040000795c */ /* 0x000fe20000300000 */
.L_x_247:
[----:B------:R-:W-:Y:S05]  /*e9a0*/  BSYNC B1 ;  /* 0x0000000000017941 */ /* 0x000fea0003800000 */
.L_x_246:
[----:B------:R-:W0:Y:S01]  /*e9b0*/  S2R R2, SR_CgaCtaId ;  /* 0x0000000000027919 */ /* 0x000e220000008800 */
[----:B------:R-:W-:Y:S01]  /*e9c0*/  IMAD.MOV.U32 R10, RZ, RZ, RZ ;  /* 0x000000ffff0a7224 */ /* 0x000fe200078e00ff */
[----:B------:R-:W-:Y:S01]  /*e9d0*/  UIADD3 UR4, UP0, UR38, 0x370, URZ ;  /* 0x0000037026047890 */ /* 0x000fe2000ff1e03f */
[----:B------:R-:W-:Y:S01]  /*e9e0*/  PLOP3.LUT P0, PT, PT, PT, PT, 0x80, 0x0 ;  /* 0x000000000000781c */ /* 0x000fe20003f0f070 */
[----:B------:R-:W-:Y:S01]  /*e9f0*/  VIADD R3, R3, 0x36830 ;  /* 0x0003683003037836 */ /* 0x000fe20000000000 */
[----:B------:R-:W-:Y:S01]  /*ea00*/  UMOV UR6, 0x30000 ;  /* 0x0003000000067882 */ /* 0x000fe20000000000 */
[----:B------:R-:W-:Y:S01]  /*ea10*/  R2UR UR10, R10 ;  /* 0x000000000a0a72ca */ /* 0x000fe200000e0000 */
[----:B------:R-:W-:Y:S01]  /*ea20*/  UIADD3.X UR5, URZ, UR39, URZ, UP0, !UPT ;  /* 0x000000273f057290 */ /* 0x000fe200087fe43f */
[----:B------:R-:W-:Y:S01]  /*ea30*/  UMOV UR14, 0x0 ;  /* 0x00000000000e7882 */ /* 0x000fe20000000000 */
[----:B------:R-:W-:Y:S01]  /*ea40*/  UMOV UR15, 0x14f00000 ;  /* 0x14f00000000f7882 */ /* 0x000fe20000000000 */
[----:B0-----:R-:W-:-:S05]  /*ea50*/  LOP3.LUT R2, R2, 0x1, RZ, 0xc0, !PT ;  /* 0x0000000102027812 */ /* 0x001fca00078ec0ff */
[----:B------:R-:W-:-:S04]  /*ea60*/  IMAD R2, R2, 0xe00, RZ ;  /* 0x00000e0002027824 */ /* 0x000fc800078e02ff */
[----:B------:R-:W-:Y:S02]  /*ea70*/  IMAD R6, R7, 0x5400, R2 ;  /* 0x0000540007067824 */ /* 0x000fe400078e0202 */
[----:B------:R-:W0:Y:S03]  /*ea80*/  S2R R2, SR_CgaCtaId ;  /* 0x0000000000027919 */ /* 0x000e260000008800 */
[----:B------:R-:W-:-:S05]  /*ea90*/  LEA R6, R6, UR36, 0x1 ;  /* 0x0000002406067c11 */ /* 0x000fca000f8e08ff */
[----:B------:R-:W-:Y:S01]  /*eaa0*/  VIADD R5, R6, 0x21400 ;  /* 0x0002140006057836 */ /* 0x000fe20000000000 */
[----:B0-----:R-:W-:-:S05]  /*eab0*/  LOP3.LUT R2, R2, 0x1, RZ, 0xc0, !PT ;  /* 0x0000000102027812 */ /* 0x001fca00078ec0ff */
[----:B------:R-:W-:-:S04]  /*eac0*/  IMAD R2, R2, 0x38, RZ ;  /* 0x0000003802027824 */ /* 0x000fc800078e02ff */
[----:B------:R-:W-:-:S07]  /*ead0*/  IMAD R2, R0, 0x70, R2 ;  /* 0x0000007000027824 */ /* 0x000fce00078e0202 */
.L_x_248:
        /* <DEDUP_REMOVED lines=8> */
[----:B------:R0:W-:Y:S02]  /*eb60*/  UTMALDG.4D.MULTICAST [UR8], [UR4], UR6, desc[UR14] ;  /* 0x00000e08040073b4 */ /* 0x0001e40008019806 */
[----:B0-----:R-:W-:Y:S05]  /*eb70*/  @P0 BRA.U.ANY `(.L_x_248) ;  /* 0xfffffffd00d80947 */ /* 0x001fea000393ffff */
[----:B------:R-:W-:Y:S01]  /*eb80*/  IMAD.MOV.U32 R12, RZ, RZ, 0x40 ;  /* 0x00000040ff0c7424 */ /* 0x000fe200078e00ff */
[----:B------:R-:W-:Y:S01]  /*eb90*/  PLOP3.LUT P0, PT, PT, PT, PT, 0x80, 0x0 ;  /* 0x000000000000781c */ /* 0x000fe20003f0f070 */
[----:B------:R-:W-:Y:S01]  /*eba0*/  VIADD R5, R6, 0x24c00 ;  /* 0x00024c0006057836 */ /* 0x000fe20000000000 */
[----:B------:R-:W-:Y:S01]  /*ebb0*/  UMOV UR6, 0x30000 ;  /* 0x0003000000067882 */ /* 0x000fe20000000000 */
[----:B------:R-:W-:Y:S01]  /*ebc0*/  UMOV UR14, 0x0 ;  /* 0x00000000000e7882 */ /* 0x000fe20000000000 */
[----:B------:R-:W-:Y:S01]  /*ebd0*/  R2UR UR10, R12 ;  /* 0x000000000c0a72ca */ /* 0x000fe200000e0000 */
[----:B------:R-:W-:-:S14]  /*ebe0*/  UMOV UR15, 0x14f00000 ;  /* 0x14f00000000f7882 */ /* 0x000fdc0000000000 */
.L_x_249:
        /* <DEDUP_REMOVED lines=17> */
.L_x_250:
        /* <DEDUP_REMOVED lines=10> */
[----:B------:R-:W2:Y:S01]  /*eda0*/  LDL.LU R5, [R1] ;  /* 0x0000000001057983 */ /* 0x000ea20000300800 */
[----:B------:R-:W-:Y:S01]  /*edb0*/  LEA R2, R19, UR36, 0x3 ;  /* 0x0000002413027c11 */ /* 0x000fe2000f8e18ff */
[----:B------:R-:W-:Y:S01]  /*edc0*/  BSSY B1, `(.L_x_251) ;  /* 0x0000004000017945 */ /* 0x000fe20003800000 */
[----:B--2---:R-:W-:-:S04]  /*edd0*/  SHF.L.U32 R3, R5, 0x1f, RZ ;  /* 0x0000001f05037819 */ /* 0x004fc800000006ff */
[----:B------:R-:W0:Y:S02]  /*ede0*/  SYNCS.PHASECHK.TRANS64.TRYWAIT P0, [R2+URZ+0x36860], R3 ;  /* 0x03686003020075a7 */ /* 0x000e24000800017f */
[----:B0-----:R-:W-:Y:S05]  /*edf0*/  @!P0 BRA `(.L_x_252) ;  /* 0x0000003800008947 */ /* 0x001fea0003800000 */
.L_x_349:
[----:B------:R-:W-:Y:S05]  /*ee00*/  BSYNC B1 ;  /* 0x0000000000017941 */ /* 0x000fea0003800000 */
.L_x_251:
[----:B------:R-:W1:Y:S02]  /*ee10*/  S2R R5, SR_TID.X ;  /* 0x0000000000057919 */ /* 0x000e640000002100 */
[----:B-1----:R-:W-:-:S04]  /*ee20*/  LOP3.LUT R5, R5, 0x7f, RZ, 0xc0, !PT ;  /* 0x0000007f05057812 */ /* 0x002fc800078ec0ff */
[----:B------:R-:W-:-:S13]  /*ee30*/  ISETP.NE.AND P0, PT, R5, RZ, PT ;  /* 0x000000ff0500720c */ /* 0x000fda0003f05270 */
[----:B0-----:R-:W-:-:S04]  /*ee40*/  @!P0 IMAD.MOV.U32 R3, RZ, RZ, 0xa800 ;  /* 0x0000a800ff038424 */ /* 0x001fc800078e00ff */
[----:B------:R0:W-:Y:S01]  /*ee50*/  @!P0 SYNCS.ARRIVE.TRANS64 RZ, [R2+URZ+0x36850], R3 ;  /* 0x0368500302ff89a7 */ /* 0x0001e2000800003f */
[----:B------:R-:W-:Y:S05]  /*ee60*/  @P1 BRA `(.L_x_253) ;  /* 0x0000000000041947 */ /* 0x000fea0003800000 */
[----:B------:R-:W-:Y:S01]  /*ee70*/  BPT.TRAP 0x1 ;  /* 0x000000040000795c */ /* 0x000fe20000300000 */
.L_x_253:
[----:B------:R-:W-:Y:S01]  /*ee80*/  LOP3.LUT P0, RZ, R18, 0x2, RZ, 0xc0, !PT ;  /* 0x0000000212ff7812 */ /* 0x000fe2000780c0ff */
[----:B------:R-:W-:-:S12]  /*ee90*/  BSSY B1, `(.L_x_254) ;  /* 0x0000003000017945 */ /* 0x000fd80003800000 */
[----:B------:R-:W-:Y:S05]  /*eea0*/  @P0 BRA `(.L_x_255) ;  /* 0x0000000000040947 */ /* 0x000fea0003800000 */
[----:B------:R-:W-:Y:S01]  /*eeb0*/  BPT.TRAP 0x1 ;  /* 0x000000040000795c */ /* 0x000fe20000300000 */
.L_x_255:
[----:B------:R-:W-:Y:S05]  /*eec0*/  BSYNC B1 ;  /* 0x0000000000017941 */ /* 0x000fea0003800000 */
.L_x_254:
[----:B------:R-:W2:Y:S01]  /*eed0*/  LDL.LU R5, [R1+0x4] ;  /* 0x0000040001057983 */ /* 0x000ea20000300800 */
[----:B0-----:R-:W0:Y:S01]  /*eee0*/  S2R R3, SR_CgaCtaId ;  /* 0x0000000000037919 */ /* 0x001e220000008800 */
[----:B------:R-:W1:Y:S01]  /*eef0*/  S2R R6, SR_CgaCtaId ;  /* 0x0000000000067919 */ /* 0x000e620000008800 */
[----:B------:R-:W-:Y:S01]  /*ef00*/  R2UR UR10, R10 ;  /* 0x000000000a0a72ca */ /* 0x000fe200000e0000 */
[----:B------:R-:W-:Y:S01]  /*ef10*/  UIADD3 UR4, UP0, UR38, 0x470, URZ ;  /* 0x0000047026047890 */ /* 0x000fe2000ff1e03f */
[----:B------:R-:W-:Y:S01]  /*ef20*/  PLOP3.LUT P0, PT, PT, PT, PT, 0x80, 0x0 ;  /* 0x000000000000781c */ /* 0x000fe20003f0f070 */
[----:B------:R-:W-:Y:S01]  /*ef30*/  VIADD R2, R2, 0x36850 ;  /* 0x0003685002027836 */ /* 0x000fe20000000000 */
[----:B------:R-:W-:Y:S01]  /*ef40*/  UMOV UR6, 0x30000 ;  /* 0x0003000000067882 */ /* 0x000fe20000000000 */
[----:B------:R-:W-:Y:S01]  /*ef50*/  UIADD3.X UR5, URZ, UR39, URZ, UP0, !UPT ;  /* 0x000000273f057290 */ /* 0x000fe200087fe43f */
[----:B0-----:R-:W-:-:S05]  /*ef60*/  LOP3.LUT R3, R3, 0x1, RZ, 0xc0, !PT ;  /* 0x0000000103037812 */ /* 0x001fca00078ec0ff */
[----:B------:R-:W-:Y:S01]  /*ef70*/  IMAD R3, R3, 0xe00, RZ ;  /* 0x00000e0003037824 */ /* 0x000fe200078e02ff */
[----:B-1----:R-:W-:-:S03]  /*ef80*/  LOP3.LUT R6, R6, 0x1, RZ, 0xc0, !PT ;  /* 0x0000000106067812 */ /* 0x002fc600078ec0ff */
[----:B------:R-:W-:Y:S02]  /*ef90*/  IMAD R3, R19, 0x5400, R3 ;  /* 0x0000540013037824 */ /* 0x000fe400078e0203 */
[----:B------:R-:W-:-:S03]  /*efa0*/  IMAD R6, R6, 0x38, RZ ;  /* 0x0000003806067824 */ /* 0x000fc600078e02ff */
[----:B------:R-:W-:Y:S01]  /*efb0*/  LEA R3, R3, UR36, 0x1 ;  /* 0x0000002403037c11 */ /* 0x000fe2000f8e08ff */
[----:B------:R-:W-:Y:S01]  /*efc0*/  UMOV UR14, 0x0 ;  /* 0x00000000000e7882 */ /* 0x000fe20000000000 */
[----:B------:R-:W-:Y:S01]  /*efd0*/  UMOV UR15, 0x14f00000 ;  /* 0x14f00000000f7882 */ /* 0x000fe20000000000 */
[----:B--2---:R-:W-:Y:S02]  /*efe0*/  IMAD R5, R5, 0x70, R6 ;  /* 0x0000007005057824 */ /* 0x004fe400078e0206 */
[----:B------:R-:W-:-:S07]  /*eff0*/  VIADD R6, R3, 0x400 ;  /* 0x0000040003067836 */ /* 0x000fce0000000000 */
.L_x_256:
        /* <DEDUP_REMOVED lines=10> */
[----:B------:R-:W-:Y:S01]  /*f0a0*/  R2UR UR10, R12 ;  /* 0x000000000c0a72ca */ /* 0x000fe200000e0000 */
[----:B------:R-:W-:Y:S01]  /*f0b0*/  VIADD R6, R3, 0x3c00 ;  /* 0x00003c0003067836 */ /* 0x000fe20000000000 */
[----:B------:R-:W-:Y:S01]  /*f0c0*/  PLOP3.LUT P0, PT, PT, PT, PT, 0x80, 0x0 ;  /* 0x000000000000781c */ /* 0x000fe20003f0f070 */
[----:B------:R-:W-:Y:S01]  /*f0d0*/  UMOV UR6, 0x30000 ;  /* 0x0003000000067882 */ /* 0x000fe20000000000 */
[----:B------:R-:W-:Y:S01]  /*f0e0*/  UMOV UR14, 0x0 ;  /* 0x00000000000e7882 */ /* 0x000fe20000000000 */
[----:B------:R-:W-:-:S10]  /*f0f0*/  UMOV UR15, 0x14f00000 ;  /* 0x14f00000000f7882 */ /* 0x000fd40000000000 */
.L_x_257:
        /* <DEDUP_REMOVED lines=16> */
.L_x_258:
        /* <DEDUP_REMOVED lines=10> */
[----:B------:R0:W-:Y:S01]  /*f2a0*/  STL [R1+0x4], R0 ;  /* 0x0000040001007387 */ /* 0x0001e20000100800 */
[----:B------:R-:W-:-:S07]  /*f2b0*/  IMAD.MOV.U32 R17, RZ, RZ, R4 ;  /* 0x000000ffff117224 */ /* 0x000fce00078e0004 */
.L_x_241:
[----:B------:R-:W-:Y:S05]  /*f2c0*/  BSYNC B0 ;  /* 0x0000000000007941 */ /* 0x000fea0003800000 */
.L_x_240:
[----:B0-----:R-:W3:Y:S01]  /*f2d0*/  LDL.LU R0, [R1+0x24] ;  /* 0x0000240001007983 */ /* 0x001ee20000300800 */
[----:B------:R-:W-:-:S03]  /*f2e0*/  MOV R19, R7 ;  /* 0x0000000700137202 */ /* 0x000fc60000000f00 */
[----:B------:R1:W-:Y:S02]  /*f2f0*/  STL [R1], R9 ;  /* 0x0000000901007387 */ /* 0x0003e40000100800 */
[----:B-1-3--:R-:W-:-:S07]  /*f300*/  VIADD R0, R0, 0xfffffffd ;  /* 0xfffffffd00007836 */ /* 0x00afce0000000000 */
.L_x_239:
[----:B------:R-:W3:Y:S01]  /*f310*/  LDL.LU R2, [R1+0x20] ;  /* 0x0000200001027983 */ /* 0x000ee20000300800 */
[----:B------:R-:W-:Y:S01]  /*f320*/  IMAD.MOV R8, RZ, RZ, -R8 ;  /* 0x000000ffff087224 */ /* 0x000fe200078e0a08 */
[----:B------:R-:W-:Y:S04]  /*f330*/  BSSY B0, `(.L_x_238) ;  /* 0x0000194000007945 */ /* 0x000fe80003800000 */
[----:B---3--:R-:W-:-:S13]  /*f340*/  ISETP.NE.AND P0, PT, R2, R8, PT ;  /* 0x000000080200720c */ /* 0x008fda0003f05270 */
[----:B------:R-:W-:Y:S05]  /*f350*/  @!P0 BRA `(.L_x_259) ;  /* 0x0000001800448947 */ /* 0x000fea0003800000 */
[----:B0-----:R-:W-:-:S07]  /*f360*/  IMAD.MOV.U32 R6, RZ, RZ, R17 ;  /* 0x000000ffff067224 */ /* 0x001fce00078e0011 */
.L_x_298:
[----:B------:R-:W3:Y:S01]  /*f370*/  LDL R2, [R1] ;  /* 0x0000000001027983 */ /* 0x000ee20000100800 */
[----:B------:R-:W-:Y:S01]  /*f380*/  LOP3.LUT P1, RZ, R18, 0x8, RZ, 0xc0, !PT ;  /* 0x0000000812ff7812 */ /* 0x000fe2000782c0ff */
[----:B------:R-:W-:Y:S01]  /*f390*/  VIADD R4, R19, 0x1 ;  /* 0x0000000113047836 */ /* 0x000fe20000000000 */
[----:B------:R-:W-:Y:S04]  /*f3a0*/  BSSY B1, `(.L_x_260) ;  /* 0x00000c3000017945 */ /* 0x000fe80003800000 */
[----:B------:R-:W-:-:S04]  /*f3b0*/  ISETP.NE.AND P0, PT, R4, 0x2, PT ;  /* 0x000000020400780c */ /* 0x000fc80003f05270 */
[----:B--2---:R-:W-:Y:S02]  /*f3c0*/  SEL R5, RZ, 0x1, P0 ;  /* 0x00000001ff057807 */ /* 0x004fe40000000000 */
[----:B------:R-:W-:Y:S02]  /*f3d0*/  SEL R4, R4, RZ, P0 ;  /* 0x000000ff04047207 */ /* 0x000fe40000000000 */
[----:B---3--:R-:W-:Y:S01]  /*f3e0*/  LOP3.LUT R5, R2, R5, RZ, 0x3c, !PT ;  /* 0x0000000502057212 */ /* 0x008fe200078e3cff */
[----:B01----:R-:W-:Y:S06]  /*f3f0*/  @!P1 BRA `(.L_x_261) ;  /* 0x0000000800f49947 */ /* 0x003fec0003800000 */
[----:B------:R-:W-:Y:S01]  /*f400*/  LOP3.LUT P1, RZ, R18, 0x4, RZ, 0xc0, !PT ;  /* 0x0000000412ff7812 */ /* 0x000fe2000782c0ff */
[----:B------:R-:W-:-:S12]  /*f410*/  IMAD.MOV.U32 R8, RZ, RZ, R0 ;  /* 0x000000ffff087224 */ /* 0x000fd800078e0000 */
[----:B------:R-:W-:Y:S05]  /*f420*/  @!P1 BRA `(.L_x_262) ;  /* 0x0000000000509947 */ /* 0x000fea0003800000 */
[----:B------:R-:W2:Y:S01]  /*f430*/  LDL R10, [R1+0xc] ;  /* 0x00000c00010a7983 */ /* 0x000ea20000100800 */
[----:B------:R-:W0:Y:S01]  /*f440*/  LDC R7, c[0x0][0x43c] ;  /* 0x00010f00ff077b82 */ /* 0x000e220000000800 */
[----:B------:R-:W-:Y:S02]  /*f450*/  ULDC.64 UR4, c[0x0][0x428] ;  /* 0x00010a0000047ab9 */ /* 0x000fe40000000a00 */
[----:B------:R-:W3:Y:S01]  /*f460*/  LDL R9, [R1+0x8] ;  /* 0x0000080001097983 */ /* 0x000ee20000100800 */
[----:B0-----:R-:W-:-:S13]  /*f470*/  ISETP.NE.AND P0, PT, R7, 0x1, PT ;  /* 0x000000010700780c */ /* 0x001fda0003f05270 */
[----:B------:R-:W0:Y:S02]  /*f480*/  @P0 LDC.64 R2, c[0x0][0x440] ;  /* 0x00011000ff020b82 */ /* 0x000e240000000a00 */
[----:B0-----:R-:W-:-:S04]  /*f490*/  @P0 IMAD.HI.U32 R6, R0, R2, RZ ;  /* 0x0000000200060227 */ /* 0x001fc800078e00ff */
[----:B------:R-:W-:Y:S01]  /*f4a0*/  IMAD.MOV.U32 R2, RZ, RZ, R0 ;  /* 0x000000ffff027224 */ /* 0x000fe200078e0000 */
[----:B------:R-:W-:-:S04]  /*f4b0*/  @P0 SHF.R.U32.HI R2, RZ, R3, R6 ;  /* 0x00000003ff020219 */ /* 0x000fc80000011606 */
[--C-:B------:R-:W-:Y:S01]  /*f4c0*/  SHF.R.S32.HI R3, RZ, 0x1f, R2.reuse ;  /* 0x0000001fff037819 */ /* 0x100fe20000011402 */
[----:B------:R-:W-:-:S04]  /*f4d0*/  IMAD.MOV R8, RZ, RZ, -R2 ;  /* 0x000000ffff087224 */ /* 0x000fc800078e0a02 */
[----:B------:R-:W-:Y:S02]  /*f4e0*/  IMAD R8, R7, R8, R0 ;  /* 0x0000000807087224 */ /* 0x000fe400078e0200 */
[----:B--2---:R-:W-:-:S04]  /*f4f0*/  IMAD R6, R10, UR4, RZ ;  /* 0x000000040a067c24 */ /* 0x004fc8000f8e02ff */
[C---:B---3--:R-:W-:Y:S02]  /*f500*/  IMAD R6, R9.reuse, UR5, R6 ;  /* 0x0000000509067c24 */ /* 0x048fe4000f8e0206 */
[----:B------:R-:W-:Y:S01]  /*f510*/  IMAD.WIDE.U32 R2, R9, UR4, R2 ;  /* 0x0000000409027c25 */ /* 0x000fe2000f8e0002 */
[----:B------:R-:W-:-:S03]  /*f520*/  ULDC.64 UR4, c[0x0][0x418] ;  /* 0x0001060000047ab9 */ /* 0x000fc60000000a00 */
[----:B------:R-:W-:Y:S01]  /*f530*/  IMAD.IADD R3, R6, 0x1, R3 ;  /* 0x0000000106037824 */ /* 0x000fe200078e0203 */
[----:B------:R-:W-:-:S04]  /*f540*/  LEA R6, P0, R2, UR4, 0x2 ;  /* 0x0000000402067c11 */ /* 0x000fc8000f8010ff */
[----:B------:R-:W-:-:S05]  /*f550*/  LEA.HI.X R7, R2, UR5, R3, 0x2, P0 ;  /* 0x0000000502077c11 */ /* 0x000fca00080f1403 */
[----:B------:R0:W5:Y:S04]  /*f560*/  LDG.E R6, desc[UR60][R6.64] ;  /* 0x0000003c06067981 */ /* 0x000168000c1e1900 */
.L_x_262:
[----:B------:R-:W-:Y:S01]  /*f570*/  LEA R3, R4, UR36, 0x3 ;  /* 0x0000002404037c11 */ /* 0x000fe2000f8e18ff */
[----:B------:R-:W-:Y:S01]  /*f580*/  BSSY B2, `(.L_x_263) ;  /* 0x0000004000027945 */ /* 0x000fe20003800000 */
[----:B------:R-:W-:-:S04]  /*f590*/  SHF.L.U32 R2, R5, 0x1f, RZ ;  /* 0x0000001f05027819 */ /* 0x000fc800000006ff */
[----:B------:R-:W1:Y:S02]  /*f5a0*/  SYNCS.PHASECHK.TRANS64.TRYWAIT P0, [R3+URZ+0x36840], R2 ;  /* 0x03684002030075a7 */ /* 0x000e64000800017f */
[----:B-1----:R-:W-:Y:S05]  /*f5b0*/  @!P0 BRA `(.L_x_264) ;  /* 0x0000003000248947 */ /* 0x002fea0003800000 */
.L_x_350:
[----:B------:R-:W-:Y:S05]  /*f5c0*/  BSYNC B2 ;  /* 0x0000000000027941 */ /* 0x000fea0003800000 */
.L_x_263:
[----:B0-----:R-:W2:Y:S01]  /*f5d0*/  LDL R7, [R1+0x18] ;  /* 0x0000180001077983 */ /* 0x001ea20000100800 */
        /* <DEDUP_REMOVED lines=9> */
.L_x_265:
[----:B------:R-:W-:Y:S01]  /*f670*/  LOP3.LUT P0, RZ, R18, 0x2, RZ, 0xc0, !PT ;  /* 0x0000000212ff7812 */ /* 0x000fe2000780c0ff */
[----:B------:R-:W-:-:S12]  /*f680*/  BSSY B2, `(.L_x_266) ;  /* 0x0000003000027945 */ /* 0x000fd80003800000 */
[----:B------:R-:W-:Y:S05]  /*f690*/  @P0 BRA `(.L_x_267) ;  /* 0x0000000000040947 */ /* 0x000fea0003800000 */
[----:B------:R-:W-:Y:S01]  /*f6a0*/  BPT.TRAP 0x1 ;  /* 0x000000040000795c */ /* 0x000fe20000300000 */
.L_x_267:
[----:B------:R-:W-:Y:S05]  /*f6b0*/  BSYNC B2 ;  /* 0x0000000000027941 */ /* 0x000fea0003800000 */
.L_x_266:
        /* <DEDUP_REMOVED lines=19> */
.L_x_268:
        /* <DEDUP_REMOVED lines=17> */
.L_x_269:
        /* <DEDUP_REMOVED lines=17> */
.L_x_270:
        /* <DEDUP_REMOVED lines=16> */
.L_x_351:
[----:B------:R-:W-:Y:S05]  /*fb10*/  BSYNC B2 ;  /* 0x0000000000027941 */ /* 0x000fea0003800000 */
.L_x_271:
[----:B------:R-:W1:Y:S02]  /*fb20*/  S2R R7, SR_TID.X ;  /* 0x0000000000077919 */ /* 0x000e640000002100 */
[----:B-1----:R-:W-:-:S04]  /*fb30*/  LOP3.LUT R7, R7, 0x7f, RZ, 0xc0, !PT ;  /* 0x0000007f07077812 */ /* 0x002fc800078ec0ff */
[----:B------:R-:W-:-:S13]  /*fb40*/  ISETP.NE.AND P0, PT, R7, RZ, PT ;  /* 0x000000ff0700720c */ /* 0x000fda0003f05270 */
[----:B0-----:R-:W-:-:S04]  /*fb50*/  @!P0 IMAD.MOV.U32 R3, RZ, RZ, 0xa800 ;  /* 0x0000a800ff038424 */ /* 0x001fc800078e00ff */
[----:B------:R0:W-:Y:S01]  /*fb60*/  @!P0 SYNCS.ARRIVE.TRANS64 RZ, [R2+URZ+0x36850], R3 ;  /* 0x0368500302ff89a7 */ /* 0x0001e2000800003f */
[----:B------:R-:W-:Y:S05]  /*fb70*/  @P1 BRA `(.L_x_273) ;  /* 0x0000000000041947 */ /* 0x000fea0003800000 */
[----:B------:R-:W-:Y:S01]  /*fb80*/  BPT.TRAP 0x1 ;  /* 0x000000040000795c */ /* 0x000fe20000300000 */
.L_x_273:
[----:B------:R-:W-:Y:S01]  /*fb90*/  LOP3.LUT P0, RZ, R18, 0x2, RZ, 0xc0, !PT ;  /* 0x0000000212ff7812 */ /* 0x000fe2000780c0ff */
[----:B------:R-:W-:-:S12]  /*fba0*/  BSSY B2, `(.L_x_274) ;  /* 0x0000003000027945 */ /* 0x000fd80003800000 */
[----:B------:R-:W-:Y:S05]  /*fbb0*/  @P0 BRA `(.L_x_275) ;  /* 0x0000000000040947 */ /* 0x000fea0003800000 */
[----:B------:R-:W-:Y:S01]  /*fbc0*/  BPT.TRAP 0x1 ;  /* 0x000000040000795c */ /* 0x000fe20000300000 */
.L_x_275:
[----:B------:R-:W-:Y:S05]  /*fbd0*/  BSYNC B2 ;  /* 0x0000000000027941 */ /* 0x000fea0003800000 */
.L_x_274:
        /* <DEDUP_REMOVED lines=19> */
.L_x_276:
        /* <DEDUP_REMOVED lines=16> */
.L_x_277:
        /* <DEDUP_REMOVED lines=16> */
.L_x_278:
        /* <DEDUP_REMOVED lines=12> */
.L_x_261:
[----:B------:R-:W-:Y:S05]  /*ffd0*/  BSYNC B1 ;  /* 0x0000000000017941 */ /* 0x000fea0003800000 */
.L_x_260:
[----:B------:R-:W-:Y:S01]  /*ffe0*/  VIADD R19, R4, 0x1 ;  /* 0x0000000104137836 */ /* 0x000fe20000000000 */
[----:B------:R-:W-:Y:S01]  /*fff0*/  LOP3.LUT P1, RZ, R18, 0x8, RZ, 0xc0, !PT ;  /* 0x0000000812ff7812 */ /* 0x000fe2000782c0ff */
[----:B------:R-:W-:Y:S03]  /*10000*/  BSSY B1, `(.L_x_279) ;  /* 0x00000c3000017945 */ /* 0x000fe60003800000 */
[----:B------:R-:W-:-:S04]  /*10010*/  ISETP.NE.AND P0, PT, R19, 0x2, PT ;  /* 0x000000021300780c */ /* 0x000fc80003f05270 */
[----:B------:R-:W-:Y:S02]  /*10020*/  SEL R2, RZ, 0x1, P0 ;  /* 0x00000001ff027807 */ /* 0x000fe40000000000 */
[----:B------:R-:W-:Y:S02]  /*10030*/  SEL R19, R19, RZ, P0 ;  /* 0x000000ff13137207 */ /* 0x000fe40000000000 */
[----:B------:R-:W-:-:S05]  /*10040*/  LOP3.LUT R9, R5, R2, RZ, 0x3c, !PT ;  /* 0x0000000205097212 */ /* 0x000fca00078e3cff */
[----:B------:R1:W-:Y:S01]  /*10050*/  STL [R1], R9 ;  /* 0x0000000901007387 */ /* 0x0003e20000100800 */
[----:B------:R-:W-:Y:S05]  /*10060*/  @!P1 BRA `(.L_x_280) ;  /* 0x0000000800f09947 */ /* 0x000fea0003800000 */
[----:B------:R-:W-:Y:S01]  /*10070*/  LOP3.LUT P1, RZ, R18, 0x4, RZ, 0xc0, !PT ;  /* 0x0000000412ff7812 */ /* 0x000fe2000782c0ff */
[----:B0-----:R-:W-:-:S12]  /*10080*/  VIADD R8, R0, 0xffffffff ;  /* 0xffffffff00087836 */ /* 0x001fd80000000000 */
        /* <DEDUP_REMOVED lines=21> */
.L_x_281:
[----:B------:R-:W-:Y:S01]  /*101e0*/  LEA R3, R19, UR36, 0x3 ;  /* 0x0000002413037c11 */ /* 0x000fe2000f8e18ff */
[----:B------:R-:W-:Y:S01]  /*101f0*/  BSSY B2, `(.L_x_282) ;  /* 0x0000004000027945 */ /* 0x000fe20003800000 */
[----:B------:R-:W-:-:S04]  /*10200*/  SHF.L.U32 R2, R9, 0x1f, RZ ;  /* 0x0000001f09027819 */ /* 0x000fc800000006ff */
[----:B------:R-:W2:Y:S02]  /*10210*/  SYNCS.PHASECHK.TRANS64.TRYWAIT P0, [R3+URZ+0x36840], R2 ;  /* 0x03684002030075a7 */ /* 0x000ea4000800017f */
[----:B--2---:R-:W-:Y:S05]  /*10220*/  @!P0 BRA `(.L_x_283) ;  /* 0x0000002400308947 */ /* 0x004fea0003800000 */
.L_x_352:
[----:B------:R-:W-:Y:S05]  /*10230*/  BSYNC B2 ;  /* 0x0000000000027941 */ /* 0x000fea0003800000 */
.L_x_282:
[----:B0-----:R-:W3:Y:S01]  /*10240*/  LDL R7, [R1+0x18] ;  /* 0x0000180001077983 */ /* 0x001ee20000100800 */
[----:B-1----:R-:W0:Y:S02]  /*10250*/  S2R R9, SR_TID.X ;  /* 0x0000000000097919 */ /* 0x002e240000002100 */
[----:B0-----:R-:W-:-:S04]  /*10260*/  LOP3.LUT R9, R9, 0x7f, RZ, 0xc0, !PT ;  /* 0x0000007f09097812 */ /* 0x001fc800078ec0ff */
[----:B------:R-:W-:-:S13]  /*10270*/  ISETP.NE.AND P0, PT, R9, RZ, PT ;  /* 0x000000ff0900720c */ /* 0x000fda0003f05270 */
[----:B--2---:R-:W-:-:S04]  /*10280*/  @!P0 IMAD.MOV.U32 R2, RZ, RZ, 0xa800 ;  /* 0x0000a800ff028424 */ /* 0x004fc800078e00ff */
[----:B------:R3:W-:Y:S02]  /*10290*/  @!P0 SYNCS.ARRIVE.TRANS64 RZ, [R3+URZ+0x36830], R2 ;  /* 0x0368300203ff89a7 */ /* 0x0007e4000800003f */
[----:B---3--:R-:W-:-:S04]  /*102a0*/  PRMT R2, R7, 0x9910, RZ ;  /* 0x0000991007027816 */ /* 0x008fc800000000ff */
[----:B------:R-:W-:-:S13]  /*102b0*/  ISETP.NE.AND P1, PT, R2, 0x2, PT ;  /* 0x000000020200780c */ /* 0x000fda0003f25270 */
[----:B------:R-:W-:Y:S05]  /*102c0*/  @P1 BRA `(.L_x_284) ;  /* 0x0000000000041947 */ /* 0x000fea0003800000 */
[----:B------:R-:W-:Y:S01]  /*102d0*/  BPT.TRAP 0x1 ;  /* 0x000000040000795c */ /* 0x000fe20000300000 */
.L_x_284:
[----:B------:R-:W-:Y:S01]  /*102e0*/  LOP3.LUT P0, RZ, R18, 0x2, RZ, 0xc0, !PT ;  /* 0x0000000212ff7812 */ /* 0x000fe2000780c0ff */
[----:B------:R-:W-:-:S12]  /*102f0*/  BSSY B2, `(.L_x_285) ;  /* 0x0000003000027945 */ /* 0x000fd80003800000 */
[----:B------:R-:W-:Y:S05]  /*10300*/  @P0 BRA `(.L_x_286) ;  /* 0x0000000000040947 */ /* 0x000fea0003800000 */
[----:B------:R-:W-:Y:S01]  /*10310*/  BPT.TRAP 0x1 ;  /* 0x000000040000795c */ /* 0x000fe20000300000 */
.L_x_286:
[----:B------:R-:W-:Y:S05]  /*10320*/  BSYNC B2 ;  /* 0x0000000000027941 */ /* 0x000fea0003800000 */
.L_x_285:
        /* <DEDUP_REMOVED lines=19> */
.L_x_287:
        /* <DEDUP_REMOVED lines=17> */
.L_x_288:
        /* <DEDUP_REMOVED lines=17> */
.L_x_289:
        /* <DEDUP_REMOVED lines=10> */
[----:B------:R-:W-:Y:S01]  /*10720*/  SHF.L.U32 R5, R5, 0x1f, RZ ;  /* 0x0000001f05057819 */ /* 0x000fe200000006ff */
[----:B------:R-:W-:Y:S01]  /*10730*/  BSSY B2, `(.L_x_290) ;  /* 0x0000004000027945 */ /* 0x000fe20003800000 */
[----:B------:R-:W-:-:S04]  /*10740*/  LEA R2, R4, UR36, 0x3 ;  /* 0x0000002404027c11 */ /* 0x000fc8000f8e18ff */
[----:B------:R-:W0:Y:S02]  /*10750*/  SYNCS.PHASECHK.TRANS64.TRYWAIT P0, [R2+URZ+0x36860], R5 ;  /* 0x03686005020075a7 */ /* 0x000e24000800017f */
[----:B0-----:R-:W-:Y:S05]  /*10760*/  @!P0 BRA `(.L_x_291) ;  /* 0x0000001c00f48947 */ /* 0x001fea0003800000 */
.L_x_353:
[----:B------:R-:W-:Y:S05]  /*10770*/  BSYNC B2 ;  /* 0x0000000000027941 */ /* 0x000fea0003800000 */
.L_x_290:
[----:B------:R-:W1:Y:S02]  /*10780*/  S2R R3, SR_TID.X ;  /* 0x0000000000037919 */ /* 0x000e640000002100 */
[----:B-1----:R-:W-:-:S04]  /*10790*/  LOP3.LUT R3, R3, 0x7f, RZ, 0xc0, !PT ;  /* 0x0000007f03037812 */ /* 0x002fc800078ec0ff */
[----:B------:R-:W-:-:S13]  /*107a0*/  ISETP.NE.AND P0, PT, R3, RZ, PT ;  /* 0x000000ff0300720c */ /* 0x000fda0003f05270 */
[----:B------:R-:W-:-:S04]  /*107b0*/  @!P0 IMAD.MOV.U32 R3, RZ, RZ, 0xa800 ;  /* 0x0000a800ff038424 */ /* 0x000fc800078e00ff */
[----:B------:R1:W-:Y:S01]  /*107c0*/  @!P0 SYNCS.ARRIVE.TRANS64 RZ, [R2+URZ+0x36850], R3 ;  /* 0x0368500302ff89a7 */ /* 0x0003e2000800003f */
[----:B------:R-:W-:Y:S05]  /*107d0*/  @P1 BRA `(.L_x_292) ;  /* 0x0000000000041947 */ /* 0x000fea0003800000 */
[----:B------:R-:W-:Y:S01]  /*107e0*/  BPT.TRAP 0x1 ;  /* 0x000000040000795c */ /* 0x000fe20000300000 */
.L_x_292:
[----:B------:R-:W-:Y:S01]  /*107f0*/  LOP3.LUT P0, RZ, R18, 0x2, RZ, 0xc0, !PT ;  /* 0x0000000212ff7812 */ /* 0x000fe2000780c0ff */
[----:B------:R-:W-:-:S12]  /*10800*/  BSSY B2, `(.L_x_293) ;  /* 0x0000003000027945 */ /* 0x000fd80003800000 */
[----:B------:R-:W-:Y:S05]  /*10810*/  @P0 BRA `(.L_x_294) ;  /* 0x0000000000040947 */ /* 0x000fea0003800000 */
[----:B------:R-:W-:Y:S01]  /*10820*/  BPT.TRAP 0x1 ;  /* 0x000000040000795c */ /* 0x000fe20000300000 */
.L_x_294:
[----:B------:R-:W-:Y:S05]  /*10830*/  BSYNC B2 ;  /* 0x0000000000027941 */ /* 0x000fea0003800000 */
.L_x_293:
[----:B0-----:R-:W2:Y:S01]  /*10840*/  LDL.LU R5, [R1+0x4] ;  /* 0x0000040001057983 */ /* 0x001ea20000300800 */
[----:B-1----:R-:W0:Y:S01]  /*10850*/  S2R R3, SR_CgaCtaId ;  /* 0x0000000000037919 */ /* 0x002e220000008800 */
        /* <DEDUP_REMOVED lines=17> */
.L_x_295:
        /* <DEDUP_REMOVED lines=16> */
.L_x_296:
        /* <DEDUP_REMOVED lines=16> */
.L_x_297:
        /* <DEDUP_REMOVED lines=12> */
.L_x_280:
[----:B------:R-:W-:Y:S05]  /*10c30*/  BSYNC B1 ;  /* 0x0000000000017941 */ /* 0x000fea0003800000 */
.L_x_279:
[C---:B------:R-:W-:Y:S01]  /*10c40*/  ISETP.GT.AND P0, PT, R0.reuse, 0x1, PT ;  /* 0x000000010000780c */ /* 0x040fe20003f04270 */
[----:B------:R-:W-:-:S12]  /*10c50*/  VIADD R0, R0, 0xfffffffe ;  /* 0xfffffffe00007836 */ /* 0x000fd80000000000 */
[----:B------:R-:W-:Y:S05]  /*10c60*/  @P0 BRA `(.L_x_298) ;  /* 0xffffffe400c00947 */ /* 0x000fea000383ffff */
.L_x_259:
[----:B------:R-:W-:Y:S05]  /*10c70*/  BSYNC B0 ;  /* 0x0000000000007941 */ /* 0x000fea0003800000 */
.L_x_238:
[----:B------:R-:W-:Y:S01]  /*10c80*/  LOP3.LUT P0, RZ, R18, 0x8, RZ, 0xc0, !PT ;  /* 0x0000000812ff7812 */ /* 0x000fe2000780c0ff */
[----:B------:R-:W-:-:S12]  /*10c90*/  BSSY B0, `(.L_x_299) ;  /* 0x0000055000007945 */ /* 0x000fd80003800000 */
[----:B------:R-:W-:Y:S05]  /*10ca0*/  @!P0 BRA `(.L_x_300) ;  /* 0x00000004004c8947 */ /* 0x000fea0003800000 */
[----:B-1----:R-:W3:Y:S01]  /*10cb0*/  LDL R2, [R1] ;  /* 0x0000000001027983 */ /* 0x002ee20000100800 */
[----:B------:R-:W-:Y:S01]  /*10cc0*/  LEA R0, R19, UR36, 0x3 ;  /* 0x0000002413007c11 */ /* 0x000fe2000f8e18ff */
[----:B------:R-:W-:Y:S01]  /*10cd0*/  BSSY B1, `(.L_x_301) ;  /* 0x0000004000017945 */ /* 0x000fe20003800000 */
[----:B---3--:R-:W-:-:S04]  /*10ce0*/  SHF.L.U32 R2, R2, 0x1f, RZ ;  /* 0x0000001f02027819 */ /* 0x008fc800000006ff */
[----:B------:R-:W1:Y:S02]  /*10cf0*/  SYNCS.PHASECHK.TRANS64.TRYWAIT P0, [R0+URZ+0x36860], R2 ;  /* 0x03686002000075a7 */ /* 0x000e64000800017f */
[----:B-1----:R-:W-:Y:S05]  /*10d00*/  @!P0 BRA `(.L_x_302) ;  /* 0x0000001800a08947 */ /* 0x002fea0003800000 */
.L_x_354:
[----:B------:R-:W-:Y:S05]  /*10d10*/  BSYNC B1 ;  /* 0x0000000000017941 */ /* 0x000fea0003800000 */
.L_x_301:
[----:B------:R-:W3:Y:S01]  /*10d20*/  LDL R3, [R1+0x18] ;  /* 0x0000180001037983 */ /* 0x000ee20000100800 */
[----:B------:R-:W4:Y:S02]  /*10d30*/  S2R R4, SR_TID.X ;  /* 0x0000000000047919 */ /* 0x000f240000002100 */
[----:B----4-:R-:W-:-:S04]  /*10d40*/  LOP3.LUT R4, R4, 0x7f, RZ, 0xc0, !PT ;  /* 0x0000007f04047812 */ /* 0x010fc800078ec0ff */
[----:B------:R-:W-:-:S13]  /*10d50*/  ISETP.NE.AND P0, PT, R4, RZ, PT ;  /* 0x000000ff0400720c */ /* 0x000fda0003f05270 */
[----:B-1----:R-:W-:-:S04]  /*10d60*/  @!P0 IMAD.MOV.U32 R2, RZ, RZ, 0xa800 ;  /* 0x0000a800ff028424 */ /* 0x002fc800078e00ff */
[----:B------:R3:W-:Y:S02]  /*10d70*/  @!P0 SYNCS.ARRIVE.TRANS64 RZ, [R0+URZ+0x36850], R2 ;  /* 0x0368500200ff89a7 */ /* 0x0007e4000800003f */
[----:B---3--:R-:W-:-:S04]  /*10d80*/  PRMT R2, R3, 0x9910, RZ ;  /* 0x0000991003027816 */ /* 0x008fc800000000ff */
[----:B------:R-:W-:-:S13]  /*10d90*/  ISETP.NE.AND P0, PT, R2, 0x2, PT ;  /* 0x000000020200780c */ /* 0x000fda0003f05270 */
[----:B------:R-:W-:Y:S05]  /*10da0*/  @P0 BRA `(.L_x_303) ;  /* 0x0000000000040947 */ /* 0x000fea0003800000 */
[----:B------:R-:W-:Y:S01]  /*10db0*/  BPT.TRAP 0x1 ;  /* 0x000000040000795c */ /* 0x000fe20000300000 */
.L_x_303:
[----:B------:R-:W-:Y:S01]  /*10dc0*/  LOP3.LUT P0, RZ, R18, 0x2, RZ, 0xc0, !PT ;  /* 0x0000000212ff7812 */ /* 0x000fe2000780c0ff */
[----:B------:R-:W-:-:S12]  /*10dd0*/  BSSY B1, `(.L_x_304) ;  /* 0x0000003000017945 */ /* 0x000fd80003800000 */
[----:B------:R-:W-:Y:S05]  /*10de0*/  @P0 BRA `(.L_x_305) ;  /* 0x0000000000040947 */ /* 0x000fea0003800000 */
[----:B------:R-:W-:Y:S01]  /*10df0*/  BPT.TRAP 0x1 ;  /* 0x000000040000795c */ /* 0x000fe20000300000 */
.L_x_305:
[----:B------:R-:W-:Y:S05]  /*10e00*/  BSYNC B1 ;  /* 0x0000000000017941 */ /* 0x000fea0003800000 */
.L_x_304:
[----:B------:R-:W3:Y:S01]  /*10e10*/  LDL R3, [R1+0x4] ;  /* 0x0000040001037983 */ /* 0x000ee20000100800 */
[----:B------:R-:W1:Y:S01]  /*10e20*/  S2R R2, SR_CgaCtaId ;  /* 0x0000000000027919 */ /* 0x000e620000008800 */
[----:B------:R-:W4:Y:S01]  /*10e30*/  S2R R4, SR_CgaCtaId ;  /* 0x0000000000047919 */ /* 0x000f220000008800 */
[----:B------:R-:W-:Y:S01]  /*10e40*/  UIADD3 UR4, UP0, UR38, 0x470, URZ ;  /* 0x0000047026047890 */ /* 0x000fe2000ff1e03f */
[----:B------:R-:W-:Y:S01]  /*10e50*/  PLOP3.LUT P0, PT, PT, PT, PT, 0x80, 0x0 ;  /* 0x000000000000781c */ /* 0x000fe20003f0f070 */
[----:B------:R-:W-:Y:S01]  /*10e60*/  VIADD R0, R0, 0x36850 ;  /* 0x0003685000007836 */ /* 0x000fe20000000000 */
[----:B------:R-:W-:Y:S01]  /*10e70*/  UMOV UR6, 0x30000 ;  /* 0x0003000000067882 */ /* 0x000fe20000000000 */
[----:B------:R-:W-:Y:S01]  /*10e80*/  UIADD3.X UR5, URZ, UR39, URZ, UP0, !UPT ;  /* 0x000000273f057290 */ /* 0x000fe200087fe43f */
[----:B-1----:R-:W-:Y:S02]  /*10e90*/  LOP3.LUT R2, R2, 0x1, RZ, 0xc0, !PT ;  /* 0x0000000102027812 */ /* 0x002fe400078ec0ff */
[----:B----4-:R-:W-:-:S03]  /*10ea0*/  LOP3.LUT R4, R4, 0x1, RZ, 0xc0, !PT ;  /* 0x0000000104047812 */ /* 0x010fc600078ec0ff */
[----:B------:R-:W-:-:S04]  /*10eb0*/  IMAD R2, R2, 0xe00, RZ ;  /* 0x00000e0002027824 */ /* 0x000fc800078e02ff */
[----:B------:R-:W-:Y:S02]  /*10ec0*/  IMAD R2, R19, 0x5400, R2 ;  /* 0x0000540013027824 */ /* 0x000fe400078e0202 */
[----:B------:R-:W-:-:S03]  /*10ed0*/  IMAD R4, R4, 0x38, RZ ;  /* 0x0000003804047824 */ /* 0x000fc600078e02ff */
[----:B------:R-:W-:Y:S01]  /*10ee0*/  LEA R2, R2, UR36, 0x1 ;  /* 0x0000002402027c11 */ /* 0x000fe2000f8e08ff */
[----:B------:R-:W-:Y:S01]  /*10ef0*/  UMOV UR14, 0x0 ;  /* 0x00000000000e7882 */ /* 0x000fe20000000000 */
[----:B------:R-:W-:Y:S01]  /*10f00*/  UMOV UR15, 0x14f00000 ;  /* 0x14f00000000f7882 */ /* 0x000fe20000000000 */
[----:B------:R-:W-:Y:S01]  /*10f10*/  UMOV UR10, URZ ;  /* 0x0000003f000a7c82 */ /* 0x000fe20008000000 */
[----:B---3--:R-:W-:Y:S02]  /*10f20*/  IMAD R3, R3, 0x70, R4 ;  /* 0x0000007003037824 */ /* 0x008fe400078e0204 */
[----:B------:R-:W-:-:S07]  /*10f30*/  VIADD R4, R2, 0x400 ;  /* 0x0000040002047836 */ /* 0x000fce0000000000 */
.L_x_306:
        /* <DEDUP_REMOVED lines=9> */
[----:B-1----:R-:W-:Y:S05]  /*10fd0*/  @P0 BRA.U.ANY `(.L_x_306) ;  /* 0xfffffffd00d80947 */ /* 0x002fea000393ffff */
[----:B------:R-:W-:Y:S01]  /*10fe0*/  PLOP3.LUT P0, PT, PT, PT, PT, 0x80, 0x0 ;  /* 0x000000000000781c */ /* 0x000fe20003f0f070 */
[----:B------:R-:W-:Y:S01]  /*10ff0*/  VIADD R4, R2, 0x3c00 ;  /* 0x00003c0002047836 */ /* 0x000fe20000000000 */
[----:B------:R-:W-:Y:S01]  /*11000*/  UMOV UR6, 0x30000 ;  /* 0x0003000000067882 */ /* 0x000fe20000000000 */
[----:B------:R-:W-:Y:S01]  /*11010*/  UMOV UR14, 0x0 ;  /* 0x00000000000e7882 */ /* 0x000fe20000000000 */
[----:B------:R-:W-:Y:S01]  /*11020*/  UMOV UR15, 0x14f00000 ;  /* 0x14f00000000f7882 */ /* 0x000fe20000000000 */
[----:B------:R-:W-:-:S08]  /*11030*/  UMOV UR10, 0x40 ;  /* 0x00000040000a7882 */ /* 0x000fd00000000000 */
.L_x_307:
        /* <DEDUP_REMOVED lines=16> */
.L_x_308:
        /* <DEDUP_REMOVED lines=9> */
[----:B---3--:R-:W-:Y:S05]  /*111d0*/  @P0 BRA.U.ANY `(.L_x_308) ;  /* 0xfffffffd00d80947 */ /* 0x008fea000393ffff */
.L_x_300:
[----:B------:R-:W-:Y:S05]  /*111e0*/  BSYNC B0 ;  /* 0x0000000000007941 */ /* 0x000fea0003800000 */
.L_x_299:
[----:B0-----:R-:W3:Y:S01]  /*111f0*/  LDL.LU R6, [R1+0x28] ;  /* 0x0000280001067983 */ /* 0x001ee20000300800 */
[----:B------:R-:W-:Y:S01]  /*11200*/  IADD3 R19, R19, 0x1, RZ ;  /* 0x0000000113137810 */ /* 0x000fe20007ffe0ff */
[----:B------:R-:W-:Y:S02]  /*11210*/  ULDC UR4, c[0x0][0xc34] ;  /* 0x00030d0000047ab9 */ /* 0x000fe40000000800 */
[----:B--2---:R-:W2:Y:S04]  /*11220*/  LDL.LU R5, [R1] ;  /* 0x0000000001057983 */ /* 0x004ea80000300800 */
[----:B------:R-:W4:Y:S01]  /*11230*/  LDL.LU R4, [R1+0x34] ;  /* 0x0000340001047983 */ /* 0x000f220000300800 */
[----:B------:R-:W-:-:S04]  /*11240*/  ISETP.NE.AND P0, PT, R19, 0x2, PT ;  /* 0x000000021300780c */ /* 0x000fc80003f05270 */
[----:B-1----:R-:W-:Y:S02]  /*11250*/  SEL R0, RZ, 0x1, P0 ;  /* 0x00000001ff007807 */ /* 0x002fe40000000000 */
[----:B------:R-:W-:Y:S01]  /*11260*/  SEL R19, R19, RZ, P0 ;  /* 0x000000ff13137207 */ /* 0x000fe20000000000 */
[----:B---3--:R-:W-:Y:S01]  /*11270*/  VIADD R6, R6, UR37 ;  /* 0x0000002506067c36 */ /* 0x008fe20008000000 */
[----:B--2---:R-:W-:-:S04]  /*11280*/  LOP3.LUT R5, R5, R0, RZ, 0x3c, !PT ;  /* 0x0000000005057212 */ /* 0x004fc800078e3cff */
[----:B------:R0:W-:Y:S01]  /*11290*/  STL [R1+0x28], R6 ;  /* 0x0000280601007387 */ /* 0x0001e20000100800 */
[----:B------:R-:W-:Y:S01]  /*112a0*/  ISETP.GE.AND P1, PT, R6, UR4, PT ;  /* 0x0000000406007c0c */ /* 0x000fe2000bf26270 */
[----:B----4-:R-:W-:-:S05]  /*112b0*/  VIADD R4, R4, 0x1 ;  /* 0x0000000104047836 */ /* 0x010fca0000000000 */
[----:B------:R0:W-:Y:S04]  /*112c0*/  STL [R1+0x34], R4 ;  /* 0x0000340401007387 */ /* 0x0001e80000100800 */
[----:B------:R0:W-:Y:S03]  /*112d0*/  STL [R1], R5 ;  /* 0x0000000501007387 */ /* 0x0001e60000100800 */
[----:B------:R-:W-:Y:S05]  /*112e0*/  @!P1 BRA `(.L_x_309) ;  /* 0xffffffb8006c9947 */ /* 0x000fea000383ffff */
[----:B------:R-:W-:-:S07]  /*112f0*/  LOP3.LUT R2, R4, 0x1, RZ, 0xc, !PT ;  /* 0x0000000104027812 */ /* 0x000fce00078e0cff */
.L_x_221:
[----:B0-----:R-:W0:Y:S01]  /*11300*/  S2R R3, SR_CgaCtaId ;  /* 0x0000000000037919 */ /* 0x001e220000008800 */
[----:B------:R-:W-:Y:S01]  /*11310*/  MOV R0, 0x400 ;  /* 0x0000040000007802 */ /* 0x000fe20000000f00 */
[----:B------:R-:W-:Y:S03]  /*11320*/  BSSY B0, `(.L_x_310) ;  /* 0x0000005000007945 */ /* 0x000fe60003800000 */
[----:B0-----:R-:W-:Y:S02]  /*11330*/  LEA R0, R3, R0, 0x18 ;  /* 0x0000000003007211 */ /* 0x001fe400078ec0ff */
[----:B------:R-:W-:-:S04]  /*11340*/  SHF.L.U32 R3, R2, 0x1f, RZ ;  /* 0x0000001f02037819 */ /* 0x000fc800000006ff */
[----:B------:R-:W0:Y:S02]  /*11350*/  SYNCS.PHASECHK.TRANS64.TRYWAIT P0, [R0+URZ+0x36820], R3 ;  /* 0x03682003000075a7 */ /* 0x000e24000800017f */
[----:B0-----:R-:W-:Y:S05]  /*11360*/  @!P0 BRA `(.L_x_311) ;  /* 0x00000014001c8947 */ /* 0x001fea0003800000 */
.L_x_355:
[----:B------:R-:W-:Y:S05]  /*11370*/  BSYNC B0 ;  /* 0x0000000000007941 */ /* 0x000fea0003800000 */
.L_x_310:
[----:B------:R-:W-:-:S03]  /*11380*/  UMOV UR4, 0xffffffff ;  /* 0xffffffff00047882 */ /* 0x000fc60000000000 */
[----:B------:R-:W-:Y:S05]  /*11390*/  BRA.DIV UR4, `(.L_x_312) ;  /* 0x0000001604247947 */ /* 0x000fea000b800000 */
[----:B------:R-:W1:Y:S02]  /*113a0*/  S2R R2, SR_TID.X ;  /* 0x0000000000027919 */ /* 0x000e640000002100 */
[----:B-1----:R-:W-:-:S04]  /*113b0*/  SHF.R.U32.HI R2, RZ, 0x5, R2 ;  /* 0x00000005ff027819 */ /* 0x002fc80000011602 */
[----:B------:R-:W-:-:S05]  /*113c0*/  LOP3.LUT R2, R2, 0x3, RZ, 0xc0, !PT ;  /* 0x0000000302027812 */ /* 0x000fca00078ec0ff */
[----:B------:R1:W2:Y:S02]  /*113d0*/  SHFL.IDX PT, R14, R2, RZ, 0x1f ;  /* 0x00001fff020e7589 */ /* 0x0002a400000e0000 */
.L_x_358:
[----:B--2---:R-:W-:Y:S01]  /*113e0*/  ISETP.NE.AND P0, PT, R14, RZ, PT ;  /* 0x000000ff0e00720c */ /* 0x004fe20003f05270 */
[----:B------:R-:W-:-:S12]  /*113f0*/  BSSY B0, `(.L_x_313) ;  /* 0x0000025000007945 */ /* 0x000fd80003800000 */
[----:B------:R-:W-:Y:S05]  /*11400*/  @P0 BRA `(.L_x_314) ;  /* 0x00000000008c0947 */ /* 0x000fea0003800000 */
[----:B------:R-:W-:-:S03]  /*11410*/  UMOV UR4, 0xffffffff ;  /* 0xffffffff00047882 */ /* 0x000fc60000000000 */
[----:B------:R-:W-:Y:S05]  /*11420*/  BRA.DIV UR4, `(.L_x_315) ;  /* 0x0000001604347947 */ /* 0x000fea000b800000 */
[----:B------:R-:W-:-:S13]  /*11430*/  ELECT P6, URZ, PT ;  /* 0x00000000003f782f */ /* 0x000fda00038c0000 */
.L_x_361:
[----:B------:R-:W-:Y:S05]  /*11440*/  @!P6 BRA `(.L_x_314) ;  /* 0x00000000007ce947 */ /* 0x000fea0003800000 */
[----:B-1----:R-:W2:Y:S02]  /*11450*/  LDL.LU R2, [R1+0x2c] ;  /* 0x00002c0001027983 */ /* 0x002ea40000300800 */
[----:B--2---:R-:W-:-:S04]  /*11460*/  LOP3.LUT R2, R2, 0x2, RZ, 0xfc, !PT ;  /* 0x0000000202027812 */ /* 0x004fc800078efcff */
[----:B------:R-:W-:-:S13]  /*11470*/  ISETP.NE.AND P2, PT, R2, 0x3, PT ;  /* 0x000000030200780c */ /* 0x000fda0003f45270 */
[----:B------:R-:W-:Y:S05]  /*11480*/  @!P2 BRA `(.L_x_316) ;  /* 0x000000000004a947 */ /* 0x000fea0003800000 */
[----:B------:R-:W-:Y:S01]  /*11490*/  BPT.TRAP 0x1 ;  /* 0x000000040000795c */ /* 0x000fe20000300000 */
.L_x_316:
[----:B------:R-:W2:Y:S01]  /*114a0*/  LDL.LU R7, [R1] ;  /* 0x0000000001077983 */ /* 0x000ea20000300800 */
[----:B------:R-:W-:Y:S02]  /*114b0*/  VIADD R2, R0, 0x36840 ;  /* 0x0003684000027836 */ /* 0x000fe40000000000 */
[C---:B0-----:R-:W-:Y:S02]  /*114c0*/  VIADD R3, R19.reuse, 0x1 ;  /* 0x0000000113037836 */ /* 0x041fe40000000000 */
[----:B------:R-:W-:-:S03]  /*114d0*/  IMAD R6, R19, 0x8, R2 ;  /* 0x0000000813067824 */ /* 0x000fc600078e0202 */
[----:B------:R-:W-:-:S04]  /*114e0*/  ISETP.NE.AND P1, PT, R3, 0x2, PT ;  /* 0x000000020300780c */ /* 0x000fc80003f25270 */
[----:B------:R-:W-:Y:S02]  /*114f0*/  SEL R4, RZ, 0x1, P1 ;  /* 0x00000001ff047807 */ /* 0x000fe40000800000 */
[----:B------:R-:W-:Y:S02]  /*11500*/  SEL R3, R3, RZ, P1 ;  /* 0x000000ff03037207 */ /* 0x000fe40000800000 */
[C---:B--2---:R-:W-:Y:S02]  /*11510*/  SHF.L.U32 R5, R7.reuse, 0x1f, RZ ;  /* 0x0000001f07057819 */ /* 0x044fe400000006ff */
[----:B------:R-:W-:Y:S01]  /*11520*/  LOP3.LUT R4, R7, R4, RZ, 0x3c, !PT ;  /* 0x0000000407047212 */ /* 0x000fe200078e3cff */
[----:B------:R-:W-:Y:S01]  /*11530*/  IMAD R7, R3, 0x8, R2 ;  /* 0x0000000803077824 */ /* 0x000fe200078e0202 */
[----:B------:R-:W0:Y:S02]  /*11540*/  SYNCS.PHASECHK.TRANS64.TRYWAIT P0, [R6+URZ], R5 ;  /* 0x00000005060075a7 */ /* 0x000e24000800017f */
[----:B------:R-:W-:Y:S01]  /*11550*/  SHF.L.U32 R2, R4, 0x1f, RZ ;  /* 0x0000001f04027819 */ /* 0x000fe200000006ff */
[----:B0-----:R-:W-:Y:S06]  /*11560*/  @!P0 BRA `(.L_x_317) ;  /* 0x0000001400048947 */ /* 0x001fec0003800000 */
.L_x_362:
[----:B------:R-:W1:Y:S02]  /*11570*/  SYNCS.PHASECHK.TRANS64.TRYWAIT P0, [R7+URZ], R2 ;  /* 0x00000002070075a7 */ /* 0x000e64000800017f */
[----:B-1----:R-:W-:Y:S05]  /*11580*/  @!P0 BRA `(.L_x_318) ;  /* 0x0000001400108947 */ /* 0x002fea0003800000 */
.L_x_363:
[----:B------:R-:W-:Y:S05]  /*11590*/  @!P2 BRA `(.L_x_319) ;  /* 0x000000000004a947 */ /* 0x000fea0003800000 */
[----:B------:R-:W-:Y:S01]  /*115a0*/  BPT.TRAP 0x1 ;  /* 0x000000040000795c */ /* 0x000fe20000300000 */
.L_x_319:
[----:B------:R-:W-:-:S04]  /*115b0*/  VIADD R0, R0, 0x36860 ;  /* 0x0003686000007836 */ /* 0x000fc80000000000 */
[----:B------:R-:W-:-:S04]  /*115c0*/  IMAD R4, R19, 0x8, R0 ;  /* 0x0000000813047824 */ /* 0x000fc800078e0200 */
[----:B------:R-:W2:Y:S02]  /*115d0*/  SYNCS.PHASECHK.TRANS64.TRYWAIT P0, [R4+URZ], R5 ;  /* 0x00000005040075a7 */ /* 0x000ea4000800017f */
[----:B--2---:R-:W-:Y:S05]  /*115e0*/  @!P0 BRA `(.L_x_320) ;  /* 0x00000014000c8947 */ /* 0x004fea0003800000 */
.L_x_364:
[----:B------:R-:W-:-:S07]  /*115f0*/  IMAD R3, R3, 0x8, R0 ;  /* 0x0000000803037824 */ /* 0x000fce00078e0200 */
.L_x_321:
[----:B---3--:R3:W4:Y:S02]  /*11600*/  SYNCS.PHASECHK.TRANS64.TRYWAIT P0, [R3+URZ], R2 ;  /* 0x00000002030075a7 */ /* 0x008724000800017f */
[----:B----4-:R-:W-:Y:S05]  /*11610*/  @!P0 NANOSLEEP.SYNCS 0x989680 ;  /* 0x009896800000895d */ /* 0x010fea0003900000 */
[----:B------:R-:W4:Y:S02]  /*11620*/  @!P0 SYNCS.PHASECHK.TRANS64 P0, [R3+URZ], R2 ;  /* 0x00000002030085a7 */ /* 0x000f24000800007f */
[----:B----4-:R-:W-:Y:S05]  /*11630*/  @!P0 BRA `(.L_x_321) ;  /* 0xfffffffc00f08947 */ /* 0x010fea000383ffff */
.L_x_314:
[----:B------:R-:W-:Y:S05]  /*11640*/  BSYNC B0 ;  /* 0x0000000000007941 */ /* 0x000fea0003800000 */
.L_x_313:
[----:B------:R-:W-:Y:S05]  /*11650*/  EXIT ;  /* 0x000000000000794d */ /* 0x000fea0003800000 */
.L_x_189:
[----:B0-----:R-:W-:-:S04]  /*11660*/  IMAD.U32 R3, RZ, RZ, UR37 ;  /* 0x00000025ff037e24 */ /* 0x001fc8000f8e00ff */
[----:B------:R0:W1:Y:S03]  /*11670*/  SYNCS.PHASECHK.TRANS64.TRYWAIT P1, [R3+URZ+0x36800], R0 ;  /* 0x03680000030075a7 */ /* 0x000066000802017f */
[----:B-1----:R-:W-:Y:S05]  /*11680*/  @!P1 NANOSLEEP.SYNCS 0x989680 ;  /* 0x009896800000995d */ /* 0x002fea0003900000 */
[----:B------:R-:W1:Y:S02]  /*11690*/  @!P1 SYNCS.PHASECHK.TRANS64 P1, [R3+URZ+0x36800], R0 ;  /* 0x03680000030095a7 */ /* 0x000e64000802007f */
[----:B-1----:R-:W-:Y:S05]  /*116a0*/  @!P1 BRA `(.L_x_189) ;  /* 0xfffffffc00ec9947 */ /* 0x002fea000383ffff */
[----:B------:R-:W-:Y:S05]  /*116b0*/  BRA `(.L_x_322) ;  /* 0xffffff0000007947 */ /* 0x000fea000383ffff */
.L_x_193:
[----:B-1----:R1:W2:Y:S02]  /*116c0*/  SYNCS.PHASECHK.TRANS64.TRYWAIT P1, [R0+URZ+0x36830], R3 ;  /* 0x03683003000075a7 */ /* 0x0022a4000802017f */
[----:B--2---:R-:W-:Y:S05]  /*116d0*/  @!P1 NANOSLEEP.SYNCS 0x989680 ;  /* 0x009896800000995d */ /* 0x004fea0003900000 */
[----:B------:R-:W2:Y:S02]  /*116e0*/  @!P1 SYNCS.PHASECHK.TRANS64 P1, [R0+URZ+0x36830], R3 ;  /* 0x03683003000095a7 */ /* 0x000ea4000802007f */
[----:B--2---:R-:W-:Y:S05]  /*116f0*/  @!P1 BRA `(.L_x_193) ;  /* 0xfffffffc00f09947 */ /* 0x004fea000383ffff */
[----:B------:R-:W-:Y:S05]  /*11700*/  BRA `(.L_x_192) ;  /* 0xffffff00001c7947 */ /* 0x000fea000383ffff */
.L_x_199:
[----:B-1----:R-:W-:-:S04]  /*11710*/  IMAD.U32 R7, RZ, RZ, UR7 ;  /* 0x00000007ff077e24 */ /* 0x002fc8000f8e00ff */
[----:B------:R1:W2:Y:S03]  /*11720*/  SYNCS.PHASECHK.TRANS64.TRYWAIT P1, [R7+URZ+0x36830], R6 ;  /* 0x03683006070075a7 */ /* 0x0002a6000802017f */
[----:B--2---:R-:W-:Y:S05]  /*11730*/  @!P1 NANOSLEEP.SYNCS 0x989680 ;  /* 0x009896800000995d */ /* 0x004fea0003900000 */
[----:B------:R-:W2:Y:S02]  /*11740*/  @!P1 SYNCS.PHASECHK.TRANS64 P1, [R7+URZ+0x36830], R6 ;  /* 0x03683006070095a7 */ /* 0x000ea4000802007f */
[----:B--2---:R-:W-:Y:S05]  /*11750*/  @!P1 BRA `(.L_x_199) ;  /* 0xfffffffc00ec9947 */ /* 0x004fea000383ffff */
[----:B------:R-:W-:Y:S05]  /*11760*/  BRA `(.L_x_198) ;  /* 0xffffff4400787947 */ /* 0x000fea000383ffff */
.L_x_203:
[----:B---3--:R-:W-:-:S04]  /*11770*/  IMAD.U32 R5, RZ, RZ, UR10 ;  /* 0x0000000aff057e24 */ /* 0x008fc8000f8e00ff */
[----:B------:R3:W4:Y:S03]  /*11780*/  SYNCS.PHASECHK.TRANS64.TRYWAIT P1, [R5+URZ+0x36850], R0 ;  /* 0x03685000050075a7 */ /* 0x000726000802017f */
[----:B----4-:R-:W-:Y:S05]  /*11790*/  @!P1 NANOSLEEP.SYNCS 0x989680 ;  /* 0x009896800000995d */ /* 0x010fea0003900000 */
[----:B------:R-:W4:Y:S02]  /*117a0*/  @!P1 SYNCS.PHASECHK.TRANS64 P1, [R5+URZ+0x36850], R0 ;  /* 0x03685000050095a7 */ /* 0x000f24000802007f */
[----:B----4-:R-:W-:Y:S05]  /*117b0*/  @!P1 BRA `(.L_x_203) ;  /* 0xfffffffc00ec9947 */ /* 0x010fea000383ffff */
[----:B------:R-:W-:Y:S05]  /*117c0*/  BRA `(.L_x_202) ;  /* 0xffffff6800c47947 */ /* 0x000fea000383ffff */
.L_x_210:
[----:B-1----:R-:W-:-:S04]  /*117d0*/  IMAD.U32 R5, RZ, RZ, UR9 ;  /* 0x00000009ff057e24 */ /* 0x002fc8000f8e00ff */
[----:B------:R1:W2:Y:S03]  /*117e0*/  SYNCS.PHASECHK.TRANS64.TRYWAIT P1, [R5+URZ+0x36850], R0 ;  /* 0x03685000050075a7 */ /* 0x0002a6000802017f */
[----:B--2---:R-:W-:Y:S05]  /*117f0*/  @!P1 NANOSLEEP.SYNCS 0x989680 ;  /* 0x009896800000995d */ /* 0x004fea0003900000 */
[----:B------:R-:W2:Y:S02]  /*11800*/  @!P1 SYNCS.PHASECHK.TRANS64 P1, [R5+URZ+0x36850], R0 ;  /* 0x03685000050095a7 */ /* 0x000ea4000802007f */
[----:B--2---:R-:W-:Y:S05]  /*11810*/  @!P1 BRA `(.L_x_210) ;  /* 0xfffffffc00ec9947 */ /* 0x004fea000383ffff */
[----:B------:R-:W-:Y:S05]  /*11820*/  BRA `(.L_x_209) ;  /* 0xffffff8c00687947 */ /* 0x000fea000383ffff */
.L_x_225:
[----:B------:R-:W0:Y:S01]  /*11830*/  S2R R5, SR_TID.X ;  /* 0x0000000000057919 */ /* 0x000e220000002100 */
[----:B------:R-:W-:Y:S01]  /*11840*/  BSSY B0, `(.L_x_323) ;  /* 0x000000a000007945 */ /* 0x000fe20003800000 */
[----:B------:R-:W-:Y:S02]  /*11850*/  IMAD.MOV.U32 R12, RZ, RZ, RZ ;  /* 0x000000ffff0c7224 */ /* 0x000fe400078e00ff */
[----:B------:R-:W-:Y:S02]  /*11860*/  IMAD.MOV.U32 R11, RZ, RZ, 0x1f ;  /* 0x0000001fff0b7424 */ /* 0x000fe400078e00ff */
[----:B------:R-:W-:Y:S01]  /*11870*/  IMAD.MOV.U32 R15, RZ, RZ, -0x1 ;  /* 0xffffffffff0f7424 */ /* 0x000fe200078e00ff */
[----:B0-----:R-:W-:-:S04]  /*11880*/  SHF.R.U32.HI R5, RZ, 0x5, R5 ;  /* 0x00000005ff057819 */ /* 0x001fc80000011605 */
[----:B------:R-:W-:-:S05]  /*11890*/  LOP3.LUT R5, R5, 0x3, RZ, 0xc0, !PT ;  /* 0x0000000305057812 */ /* 0x000fca00078ec0ff */
[----:B------:R-:W-:-:S07]  /*118a0*/  IMAD.MOV.U32 R13, RZ, RZ, R5 ;  /* 0x000000ffff0d7224 */ /* 0x000fce00078e0005 */
[----:B-1----:R-:W-:Y:S05]  /*118b0*/  WARPSYNC.COLLECTIVE R15, `(.L_x_324) ;  /* 0x000000000f087348 */ /* 0x002fea0003c00000 */
[----:B------:R0:W2:Y:S02]  /*118c0*/  SHFL.IDX P6, R14, R13, R12, R11 ;  /* 0x0000000c0d0e7389 */ /* 0x0000a400000c000b */
[----:B012---:R-:W-:Y:S01]  /*118d0*/  ENDCOLLECTIVE ;  /* 0x000000000000791b */ /* 0x007fe20003800000 */
.L_x_324:
[----:B------:R-:W-:Y:S05]  /*118e0*/  BSYNC B0 ;  /* 0x0000000000007941 */ /* 0x000fea0003800000 */
.L_x_323:
[----:B------:R-:W-:Y:S05]  /*118f0*/  BRA `(.L_x_325) ;  /* 0xffffffb800b07947 */ /* 0x000fea000383ffff */
.L_x_227:
[----:B------:R-:W-:Y:S01]  /*11900*/  BSSY B0, `(.L_x_326) ;  /* 0x0000006000007945 */ /* 0x000fe20003800000 */
[----:B------:R-:W-:-:S07]  /*11910*/  IMAD.MOV.U32 R15, RZ, RZ, -0x1 ;  /* 0xffffffffff0f7424 */ /* 0x000fce00078e00ff */
[----:B01----:R-:W-:Y:S05]  /*11920*/  WARPSYNC.COLLECTIVE R15, `(.L_x_327) ;  /* 0x000000000f0c7348 */ /* 0x003fea0003c00000 */
[----:B------:R-:W-:Y:S02]  /*11930*/  ELECT P6, UR62, PT ;  /* 0x00000000003e782f */ /* 0x000fe400038c0000 */
[----:B------:R-:W-:Y:S01]  /*11940*/  MOV R14, UR62 ;  /* 0x0000003e000e7c02 */ /* 0x000fe20008000f00 */
[----:B01----:R-:W-:Y:S10]  /*11950*/  ENDCOLLECTIVE ;  /* 0x000000000000791b */ /* 0x003ff40003800000 */
.L_x_327:
[----:B------:R-:W-:Y:S05]  /*11960*/  BSYNC B0 ;  /* 0x0000000000007941 */ /* 0x000fea0003800000 */
.L_x_326:
[----:B------:R-:W-:Y:S05]  /*11970*/  BRA `(.L_x_328) ;  /* 0xffffffb800b07947 */ /* 0x000fea000383ffff */
.L_x_229:
[----:B---3--:R3:W4:Y:S02]  /*11980*/  SYNCS.PHASECHK.TRANS64.TRYWAIT P0, [R2+URZ+0x36840], R3 ;  /* 0x03684003020075a7 */ /* 0x008724000800017f */
[----:B----4-:R-:W-:Y:S05]  /*11990*/  @!P0 NANOSLEEP.SYNCS 0x989680 ;  /* 0x009896800000895d */ /* 0x010fea0003900000 */
[----:B------:R-:W4:Y:S02]  /*119a0*/  @!P0 SYNCS.PHASECHK.TRANS64 P0, [R2+URZ+0x36840], R3 ;  /* 0x03684003020085a7 */ /* 0x000f24000800007f */
[----:B----4-:R-:W-:Y:S05]  /*119b0*/  @!P0 BRA `(.L_x_229) ;  /* 0xfffffffc00f08947 */ /* 0x010fea000383ffff */
[----:B------:R-:W-:Y:S05]  /*119c0*/  BRA `(.L_x_329) ;  /* 0xffffffbc00047947 */ /* 0x000fea000383ffff */
.L_x_233:
[----:B------:R-:W-:Y:S01]  /*119d0*/  IMAD.MOV.U32 R13, RZ, RZ, R2 ;  /* 0x000000ffff0d7224 */ /* 0x000fe200078e0002 */
[----:B------:R-:W0:Y:S01]  /*119e0*/  S2R R7, SR_TID.X ;  /* 0x0000000000077919 */ /* 0x000e220000002100 */
[----:B------:R-:W-:Y:S02]  /*119f0*/  IMAD.MOV.U32 R12, RZ, RZ, RZ ;  /* 0x000000ffff0c7224 */ /* 0x000fe400078e00ff */
[----:B------:R-:W-:Y:S02]  /*11a00*/  IMAD.MOV.U32 R11, RZ, RZ, 0x181f ;  /* 0x0000181fff0b7424 */ /* 0x000fe400078e00ff */
[----:B------:R-:W-:-:S07]  /*11a10*/  IMAD.MOV.U32 R15, RZ, RZ, -0x1 ;  /* 0xffffffffff0f7424 */ /* 0x000fce00078e00ff */
[----:B0----5:R-:W-:Y:S05]  /*11a20*/  WARPSYNC.COLLECTIVE R15, `(.L_x_330) ;  /* 0x000000000f087348 */ /* 0x021fea0003c00000 */
[----:B------:R1:W2:Y:S02]  /*11a30*/  SHFL.IDX P6, R14, R13, R12, R11 ;  /* 0x0000000c0d0e7389 */ /* 0x0002a400000c000b */
[----:B012--5:R-:W-:Y:S01]  /*11a40*/  ENDCOLLECTIVE ;  /* 0x000000000000791b */ /* 0x027fe20003800000 */
.L_x_330:
[----:B------:R-:W-:Y:S01]  /*11a50*/  IMAD.MOV.U32 R13, RZ, RZ, R0 ;  /* 0x000000ffff0d7224 */ /* 0x000fe200078e0000 */
[----:B------:R-:W-:Y:S01]  /*11a60*/  LOP3.LUT R7, R7, 0x7f, RZ, 0xc0, !PT ;  /* 0x0000007f07077812 */ /* 0x000fe200078ec0ff */
[----:B------:R-:W-:-:S07]  /*11a70*/  IMAD.MOV.U32 R6, RZ, RZ, R14 ;  /* 0x000000ffff067224 */ /* 0x000fce00078e000e */
[----:B------:R-:W-:Y:S05]  /*11a80*/  WARPSYNC.COLLECTIVE R15, `(.L_x_331) ;  /* 0x000000000f087348 */ /* 0x000fea0003c00000 */
[----:B------:R0:W1:Y:S02]  /*11a90*/  SHFL.IDX P6, R14, R13, R12, R11 ;  /* 0x0000000c0d0e7389 */ /* 0x00006400000c000b */
[----:B01----:R-:W-:Y:S01]  /*11aa0*/  ENDCOLLECTIVE ;  /* 0x000000000000791b */ /* 0x003fe20003800000 */
.L_x_331:
[----:B------:R-:W-:Y:S01]  /*11ab0*/  SHF.R.U32.HI R4, RZ, 0x3, R7 ;  /* 0x00000003ff047819 */ /* 0x000fe20000011607 */
[----:B------:R-:W-:Y:S02]  /*11ac0*/  ULDC UR4, c[0x0][0x288] ;  /* 0x0000a20000047ab9 */ /* 0x000fe40000000800 */
[----:B------:R-:W-:Y:S02]  /*11ad0*/  IMAD R3, R8, UR4, RZ ;  /* 0x0000000408037c24 */ /* 0x000fe4000f8e02ff */
[----:B------:R-:W-:-:S04]  /*11ae0*/  IMAD.IADD R4, R4, 0x1, R5 ;  /* 0x0000000104047824 */ /* 0x000fc800078e0205 */
[C---:B------:R-:W-:Y:S01]  /*11af0*/  VIADD R8, R4.reuse, 0x10 ;  /* 0x0000001004087836 */ /* 0x040fe20000000000 */
[----:B------:R-:W-:Y:S01]  /*11b00*/  ISETP.GE.AND P2, PT, R4, R3, PT ;  /* 0x000000030400720c */ /* 0x000fe20003f46270 */
[----:B------:R-:W-:Y:S02]  /*11b10*/  IMAD.MOV.U32 R13, RZ, RZ, R2 ;  /* 0x000000ffff0d7224 */ /* 0x000fe400078e0002 */
[----:B------:R-:W-:Y:S02]  /*11b20*/  IMAD.MOV.U32 R12, RZ, RZ, 0x1 ;  /* 0x00000001ff0c7424 */ /* 0x000fe400078e00ff */
[----:B------:R-:W-:-:S08]  /*11b30*/  IMAD.MOV.U32 R7, RZ, RZ, R14 ;  /* 0x000000ffff077224 */ /* 0x000fd000078e000e */
[----:B------:R-:W-:Y:S05]  /*11b40*/  WARPSYNC.COLLECTIVE R15, `(.L_x_332) ;  /* 0x000000000f087348 */ /* 0x000fea0003c00000 */
[----:B------:R0:W1:Y:S02]  /*11b50*/  SHFL.IDX P6, R14, R13, R12, R11 ;  /* 0x0000000c0d0e7389 */ /* 0x00006400000c000b */
[----:B01----:R-:W-:Y:S01]  /*11b60*/  ENDCOLLECTIVE ;  /* 0x000000000000791b */ /* 0x003fe20003800000 */
.L_x_332:
[----:B------:R-:W-:-:S05]  /*11b70*/  @!P2 LEA R7, P4, R10, R7, 0x1 ;  /* 0x000000070a07a211 */ /* 0x000fca00078808ff */
[----:B------:R-:W-:-:S05]  /*11b80*/  @!P2 IMAD.X R6, RZ, RZ, R6, P4 ;  /* 0x000000ffff06a224 */ /* 0x000fca00020e0606 */
[----:B------:R-:W-:Y:S01]  /*11b90*/  @!P2 LOP3.LUT R7, R7, R6, RZ, 0x3c, !PT ;  /* 0x000000060707a212 */ /* 0x000fe200078e3cff */
[----:B------:R-:W-:-:S03]  /*11ba0*/  IMAD.MOV.U32 R13, RZ, RZ, R0 ;  /* 0x000000ffff0d7224 */ /* 0x000fc600078e0000 */
[----:B------:R-:W-:-:S04]  /*11bb0*/  @!P2 LOP3.LUT R6, R7, R6, RZ, 0x3c, !PT ;  /* 0x000000060706a212 */ /* 0x000fc800078e3cff */
[----:B------:R-:W-:-:S05]  /*11bc0*/  @!P2 LOP3.LUT R7, R7, R6, RZ, 0x3c, !PT ;  /* 0x000000060707a212 */ /* 0x000fca00078e3cff */
[----:B------:R-:W-:Y:S01]  /*11bd0*/  @!PT LDS RZ, [RZ] ;  /* 0x00000000fffff984 */ /* 0x000fe20000000800 */
[----:B------:R-:W-:Y:S01]  /*11be0*/  @!PT LDS RZ, [RZ] ;  /* 0x00000000fffff984 */ /* 0x000fe20000000800 */
[----:B------:R-:W-:Y:S01]  /*11bf0*/  @!PT LDS RZ, [RZ] ;  /* 0x00000000fffff984 */ /* 0x000fe20000000800 */
[----:B------:R-:W-:Y:S04]  /*11c00*/  @!P2 LDGSTS.E.BYPASS.LTC128B.128 [R9+0x15400], desc[UR60][R6.64], !P3 ;  /* 0x154000000609afae */ /* 0x000fe8000d901d7c */
[----:B------:R-:W-:Y:S04]  /*11c10*/  @!P2 LDGSTS.E.BYPASS.LTC128B.128 [R9+0x19400], desc[UR60][R6.64+0x80], !P0 ;  /* 0x194000800609afae */ /* 0x000fe8000c101d7c */
[----:B------:R0:W-:Y:S01]  /*11c20*/  @!P2 LDGSTS.E.BYPASS.LTC128B.128 [R9+0x1d400], desc[UR60][R6.64+0x100], !P1 ;  /* 0x1d4001000609afae */ /* 0x0001e2000c901d7c */
[----:B------:R-:W-:Y:S01]  /*11c30*/  ISETP.GE.AND P2, PT, R8, R3, PT ;  /* 0x000000030800720c */ /* 0x000fe20003f46270 */
[----:B0-----:R-:W-:-:S12]  /*11c40*/  IMAD.MOV.U32 R6, RZ, RZ, R14 ;  /* 0x000000ffff067224 */ /* 0x001fd800078e000e */
[----:B------:R-:W-:Y:S05]  /*11c50*/  WARPSYNC.COLLECTIVE R15, `(.L_x_333) ;  /* 0x000000000f087348 */ /* 0x000fea0003c00000 */
[----:B------:R0:W1:Y:S02]  /*11c60*/  SHFL.IDX P6, R14, R13, R12, R11 ;  /* 0x0000000c0d0e7389 */ /* 0x00006400000c000b */
[----:B01----:R-:W-:Y:S01]  /*11c70*/  ENDCOLLECTIVE ;  /* 0x000000000000791b */ /* 0x003fe20003800000 */
.L_x_333:
[----:B------:R-:W-:Y:S02]  /*11c80*/  IMAD.MOV.U32 R13, RZ, RZ, R2 ;  /* 0x000000ffff0d7224 */ /* 0x000fe400078e0002 */
[----:B------:R-:W-:Y:S02]  /*11c90*/  IMAD.MOV.U32 R12, RZ, RZ, 0x2 ;  /* 0x00000002ff0c7424 */ /* 0x000fe400078e00ff */
[----:B------:R-:W-:-:S07]  /*11ca0*/  IMAD.MOV.U32 R5, RZ, RZ, R14 ;  /* 0x000000ffff057224 */ /* 0x000fce00078e000e */
[----:B------:R-:W-:Y:S05]  /*11cb0*/  WARPSYNC.COLLECTIVE R15, `(.L_x_334) ;  /* 0x000000000f087348 */ /* 0x000fea0003c00000 */
[----:B------:R0:W1:Y:S02]  /*11cc0*/  SHFL.IDX P6, R14, R13, R12, R11 ;  /* 0x0000000c0d0e7389 */ /* 0x00006400000c000b */
[----:B01----:R-:W-:Y:S01]  /*11cd0*/  ENDCOLLECTIVE ;  /* 0x000000000000791b */ /* 0x003fe20003800000 */
.L_x_334:
[----:B------:R-:W-:-:S05]  /*11ce0*/  @!P2 LEA R5, P4, R10, R5, 0x1 ;  /* 0x000000050a05a211 */ /* 0x000fca00078808ff */
[----:B------:R-:W-:-:S04]  /*11cf0*/  @!P2 IMAD.X R6, RZ, RZ, R6, P4 ;  /* 0x000000ffff06a224 */ /* 0x000fc800020e0606 */
[----:B------:R-:W-:Y:S02]  /*11d00*/  @!P2 IMAD.MOV.U32 R7, RZ, RZ, R6 ;  /* 0x000000ffff07a224 */ /* 0x000fe400078e0006 */
[----:B------:R-:W-:Y:S02]  /*11d10*/  @!P2 IMAD.MOV.U32 R6, RZ, RZ, R5 ;  /* 0x000000ffff06a224 */ /* 0x000fe400078e0005 */
[----:B------:R-:W-:Y:S02]  /*11d20*/  IMAD.MOV.U32 R13, RZ, RZ, R0 ;  /* 0x000000ffff0d7224 */ /* 0x000fe400078e0000 */
[----:B------:R-:W-:Y:S01]  /*11d30*/  VIADD R5, R4, 0x20 ;  /* 0x0000002004057836 */ /* 0x000fe20000000000 */
        /* <DEDUP_REMOVED lines=11> */
.L_x_335:
[----:B------:R-:W-:Y:S01]  /*11df0*/  MOV R13, R2 ;  /* 0x00000002000d7202 */ /* 0x000fe20000000f00 */
[----:B------:R-:W-:Y:S02]  /*11e00*/  IMAD.MOV.U32 R12, RZ, RZ, 0x3 ;  /* 0x00000003ff0c7424 */ /* 0x000fe400078e00ff */
[----:B------:R-:W-:-:S07]  /*11e10*/  IMAD.MOV.U32 R5, RZ, RZ, R14 ;  /* 0x000000ffff057224 */ /* 0x000fce00078e000e */
[----:B------:R-:W-:Y:S05]  /*11e20*/  WARPSYNC.COLLECTIVE R15, `(.L_x_336) ;  /* 0x000000000f087348 */ /* 0x000fea0003c00000 */
[----:B------:R0:W1:Y:S02]  /*11e30*/  SHFL.IDX P6, R14, R13, R12, R11 ;  /* 0x0000000c0d0e7389 */ /* 0x00006400000c000b */
[----:B01----:R-:W-:Y:S01]  /*11e40*/  ENDCOLLECTIVE ;  /* 0x000000000000791b */ /* 0x003fe20003800000 */
.L_x_336:
        /* <DEDUP_REMOVED lines=17> */
.L_x_337:
[----:B------:R-:W-:Y:S02]  /*11f60*/  IMAD.MOV.U32 R13, RZ, RZ, R2 ;  /* 0x000000ffff0d7224 */ /* 0x000fe400078e0002 */
[----:B------:R-:W-:Y:S02]  /*11f70*/  IMAD.MOV.U32 R12, RZ, RZ, 0x4 ;  /* 0x00000004ff0c7424 */ /* 0x000fe400078e00ff */
[----:B------:R-:W-:-:S07]  /*11f80*/  IMAD.MOV.U32 R5, RZ, RZ, R14 ;  /* 0x000000ffff057224 */ /* 0x000fce00078e000e */
[----:B------:R-:W-:Y:S05]  /*11f90*/  WARPSYNC.COLLECTIVE R15, `(.L_x_338) ;  /* 0x000000000f087348 */ /* 0x000fea0003c00000 */
[----:B------:R0:W1:Y:S02]  /*11fa0*/  SHFL.IDX P6, R14, R13, R12, R11 ;  /* 0x0000000c0d0e7389 */ /* 0x00006400000c000b */
[----:B01----:R-:W-:Y:S01]  /*11fb0*/  ENDCOLLECTIVE ;  /* 0x000000000000791b */ /* 0x003fe20003800000 */
.L_x_338:
        /* <DEDUP_REMOVED lines=17> */
.L_x_339:
[----:B------:R-:W-:Y:S02]  /*120d0*/  IMAD.MOV.U32 R13, RZ, RZ, R2 ;  /* 0x000000ffff0d7224 */ /* 0x000fe400078e0002 */
[----:B------:R-:W-:Y:S02]  /*120e0*/  IMAD.MOV.U32 R12, RZ, RZ, 0x5 ;  /* 0x00000005ff0c7424 */ /* 0x000fe400078e00ff */
[----:B------:R-:W-:-:S07]  /*120f0*/  IMAD.MOV.U32 R5, RZ, RZ, R14 ;  /* 0x000000ffff057224 */ /* 0x000fce00078e000e */
[----:B------:R-:W-:Y:S05]  /*12100*/  WARPSYNC.COLLECTIVE R15, `(.L_x_340) ;  /* 0x000000000f087348 */ /* 0x000fea0003c00000 */
[----:B------:R0:W1:Y:S02]  /*12110*/  SHFL.IDX P6, R14, R13, R12, R11 ;  /* 0x0000000c0d0e7389 */ /* 0x00006400000c000b */
[----:B01----:R-:W-:Y:S01]  /*12120*/  ENDCOLLECTIVE ;  /* 0x000000000000791b */ /* 0x003fe20003800000 */
.L_x_340:
        /* <DEDUP_REMOVED lines=17> */
.L_x_341:
[----:B------:R-:W-:Y:S02]  /*12240*/  IMAD.MOV.U32 R13, RZ, RZ, R2 ;  /* 0x000000ffff0d7224 */ /* 0x000fe400078e0002 */
[----:B------:R-:W-:Y:S02]  /*12250*/  IMAD.MOV.U32 R12, RZ, RZ, 0x6 ;  /* 0x00000006ff0c7424 */ /* 0x000fe400078e00ff */
[----:B------:R-:W-:-:S07]  /*12260*/  IMAD.MOV.U32 R5, RZ, RZ, R14 ;  /* 0x000000ffff057224 */ /* 0x000fce00078e000e */
[----:B------:R-:W-:Y:S05]  /*12270*/  WARPSYNC.COLLECTIVE R15, `(.L_x_342) ;  /* 0x000000000f087348 */ /* 0x000fea0003c00000 */
[----:B------:R0:W1:Y:S02]  /*12280*/  SHFL.IDX P6, R14, R13, R12, R11 ;  /* 0x0000000c0d0e7389 */ /* 0x00006400000c000b */
[----:B01----:R-:W-:Y:S01]  /*12290*/  ENDCOLLECTIVE ;  /* 0x000000000000791b */ /* 0x003fe20003800000 */
.L_x_342:
        /* <DEDUP_REMOVED lines=17> */
.L_x_343:
[----:B------:R-:W-:Y:S02]  /*123b0*/  IMAD.MOV.U32 R13, RZ, RZ, R2 ;  /* 0x000000ffff0d7224 */ /* 0x000fe400078e0002 */
[----:B------:R-:W-:Y:S02]  /*123c0*/  IMAD.MOV.U32 R12, RZ, RZ, 0x7 ;  /* 0x00000007ff0c7424 */ /* 0x000fe400078e00ff */
[----:B------:R-:W-:-:S07]  /*123d0*/  IMAD.MOV.U32 R5, RZ, RZ, R14 ;  /* 0x000000ffff057224 */ /* 0x000fce00078e000e */
[----:B------:R-:W-:Y:S05]  /*123e0*/  WARPSYNC.COLLECTIVE R15, `(.L_x_344) ;  /* 0x000000000f087348 */ /* 0x000fea0003c00000 */
[----:B------:R0:W1:Y:S02]  /*123f0*/  SHFL.IDX P6, R14, R13, R12, R11 ;  /* 0x0000000c0d0e7389 */ /* 0x00006400000c000b */
[----:B01----:R-:W-:Y:S01]  /*12400*/  ENDCOLLECTIVE ;  /* 0x000000000000791b */ /* 0x003fe20003800000 */
.L_x_344:
[----:B------:R-:W-:-:S05]  /*12410*/  @!P2 LEA R5, P4, R10, R5, 0x1 ;  /* 0x000000050a05a211 */ /* 0x000fca00078808ff */
[----:B------:R-:W-:-:S04]  /*12420*/  @!P2 IMAD.X R6, RZ, RZ, R6, P4 ;  /* 0x000000ffff06a224 */ /* 0x000fc800020e0606 */
[----:B------:R-:W-:Y:S02]  /*12430*/  @!P2 IMAD.MOV.U32 R7, RZ, RZ, R6 ;  /* 0x000000ffff07a224 */ /* 0x000fe400078e0006 */
[----:B------:R-:W-:Y:S02]  /*12440*/  IMAD.MOV.U32 R13, RZ, RZ, R0 ;  /* 0x000000ffff0d7224 */ /* 0x000fe400078e0000 */
[----:B------:R-:W-:-:S05]  /*12450*/  @!P2 IMAD.MOV.U32 R6, RZ, RZ, R5 ;  /* 0x000000ffff06a224 */ /* 0x000fca00078e0005 */
[----:B------:R-:W-:Y:S01]  /*12460*/  @!PT LDS RZ, [RZ] ;  /* 0x00000000fffff984 */ /* 0x000fe20000000800 */
[----:B------:R-:W-:Y:S01]  /*12470*/  @!PT LDS RZ, [RZ] ;  /* 0x00000000fffff984 */ /* 0x000fe20000000800 */
[----:B------:R-:W-:Y:S01]  /*12480*/  @!PT LDS RZ, [RZ] ;  /* 0x00000000fffff984 */ /* 0x000fe20000000800 */
[----:B------:R0:W-:Y:S01]  /*12490*/  @!P2 LDGSTS.E.BYPASS.LTC128B.128 [R9+0x18400], desc[UR60][R6.64], !P3 ;  /* 0x184000000609afae */ /* 0x0001e2000d901d7c */
[----:B------:R-:W-:-:S03]  /*124a0*/  IMAD.MOV.U32 R5, RZ, RZ, R14 ;  /* 0x000000ffff057224 */ /* 0x000fc600078e000e */
[----:B------:R0:W-:Y:S04]  /*124b0*/  @!P2 LDGSTS.E.BYPASS.LTC128B.128 [R9+0x1c400], desc[UR60][R6.64+0x80], !P0 ;  /* 0x1c4000800609afae */ /* 0x0001e8000c101d7c */
[----:B0-----:R-:W-:Y:S05]  /*124c0*/  WARPSYNC.COLLECTIVE R15, `(.L_x_345) ;  /* 0x000000000f087348 */ /* 0x001fea0003c00000 */
[----:B------:R1:W2:Y:S02]  /*124d0*/  SHFL.IDX P6, R14, R13, R12, R11 ;  /* 0x0000000c0d0e7389 */ /* 0x0002a400000c000b */
[----:B012---:R-:W-:Y:S01]  /*124e0*/  ENDCOLLECTIVE ;  /* 0x000000000000791b */ /* 0x007fe20003800000 */
.L_x_345:
[----:B------:R-:W-:Y:S01]  /*124f0*/  @!PT LDS RZ, [RZ] ;  /* 0x00000000fffff984 */ /* 0x000fe20000000800 */
[----:B------:R-:W-:Y:S01]  /*12500*/  @!PT LDS RZ, [RZ] ;  /* 0x00000000fffff984 */ /* 0x000fe20000000800 */
[----:B------:R-:W-:Y:S01]  /*12510*/  @!PT LDS RZ, [RZ] ;  /* 0x00000000fffff984 */ /* 0x000fe20000000800 */
[----:B------:R0:W-:Y:S01]  /*12520*/  @!P2 LDGSTS.E.BYPASS.LTC128B.128 [R9+0x20400], desc[UR60][R6.64+0x100], !P1 ;  /* 0x204001000609afae */ /* 0x0001e2000c901d7c */
[----:B------:R-:W-:Y:S01]  /*12530*/  IMAD.MOV.U32 R0, RZ, RZ, R14 ;  /* 0x000000ffff007224 */ /* 0x000fe200078e000e */
[----:B------:R-:W-:Y:S06]  /*12540*/  BRA `(.L_x_346) ;  /* 0xffffffbc00b07947 */ /* 0x000fec000383ffff */
.L_x_237:
[----:B-1----:R-:W-:-:S04]  /*12550*/  IMAD.U32 R2, RZ, RZ, UR36 ;  /* 0x00000024ff027e24 */ /* 0x002fc8000f8e00ff */
[----:B------:R1:W3:Y:S03]  /*12560*/  SYNCS.PHASECHK.TRANS64.TRYWAIT P0, [R2+URZ+0x36820], R0 ;  /* 0x03682000020075a7 */ /* 0x0002e6000800017f */
[----:B---3--:R-:W-:Y:S05]  /*12570*/  @!P0 NANOSLEEP.SYNCS 0x989680 ;  /* 0x009896800000895d */ /* 0x008fea0003900000 */
[----:B------:R-:W3:Y:S02]  /*12580*/  @!P0 SYNCS.PHASECHK.TRANS64 P0, [R2+URZ+0x36820], R0 ;  /* 0x03682000020085a7 */ /* 0x000ee4000800007f */
[----:B---3--:R-:W-:Y:S05]  /*12590*/  @!P0 BRA `(.L_x_237) ;  /* 0xfffffffc00ec8947 */ /* 0x008fea000383ffff */
[----:B------:R-:W-:Y:S05]  /*125a0*/  BRA `(.L_x_347) ;  /* 0xffffffc000007947 */ /* 0x000fea000383ffff */
.L_x_244:
[----:B-1----:R1:W3:Y:S02]  /*125b0*/  SYNCS.PHASECHK.TRANS64.TRYWAIT P0, [R3+URZ+0x36840], R2 ;  /* 0x03684002030075a7 */ /* 0x0022e4000800017f */
[----:B---3--:R-:W-:Y:S05]  /*125c0*/  @!P0 NANOSLEEP.SYNCS 0x989680 ;  /* 0x009896800000895d */ /* 0x008fea0003900000 */
[----:B------:R-:W3:Y:S02]  /*125d0*/  @!P0 SYNCS.PHASECHK.TRANS64 P0, [R3+URZ+0x36840], R2 ;  /* 0x03684002030085a7 */ /* 0x000ee4000800007f */
[----:B---3--:R-:W-:Y:S05]  /*125e0*/  @!P0 BRA `(.L_x_244) ;  /* 0xfffffffc00f08947 */ /* 0x008fea000383ffff */
[----:B------:R-:W-:Y:S05]  /*125f0*/  BRA `(.L_x_348) ;  /* 0xffffffc000ac7947 */ /* 0x000fea000383ffff */
.L_x_252:
[----:B0-----:R0:W1:Y:S02]  /*12600*/  SYNCS.PHASECHK.TRANS64.TRYWAIT P0, [R2+URZ+0x36860], R3 ;  /* 0x03686003020075a7 */ /* 0x001064000800017f */
[----:B-1----:R-:W-:Y:S05]  /*12610*/  @!P0 NANOSLEEP.SYNCS 0x989680 ;  /* 0x009896800000895d */ /* 0x002fea0003900000 */
[----:B------:R-:W1:Y:S02]  /*12620*/  @!P0 SYNCS.PHASECHK.TRANS64 P0, [R2+URZ+0x36860], R3 ;  /* 0x03686003020085a7 */ /* 0x000e64000800007f */
[----:B-1----:R-:W-:Y:S05]  /*12630*/  @!P0 BRA `(.L_x_252) ;  /* 0xfffffffc00f08947 */ /* 0x002fea000383ffff */
[----:B------:R-:W-:Y:S05]  /*12640*/  BRA `(.L_x_349) ;  /* 0xffffffc400ec7947 */ /* 0x000fea000383ffff */
.L_x_264:
[----:B-1----:R1:W2:Y:S02]  /*12650*/  SYNCS.PHASECHK.TRANS64.TRYWAIT P0, [R3+URZ+0x36840], R2 ;  /* 0x03684002030075a7 */ /* 0x0022a4000800017f */
[----:B--2---:R-:W-:Y:S05]  /*12660*/  @!P0 NANOSLEEP.SYNCS 0x989680 ;  /* 0x009896800000895d */ /* 0x004fea0003900000 */
[----:B------:R-:W2:Y:S02]  /*12670*/  @!P0 SYNCS.PHASECHK.TRANS64 P0, [R3+URZ+0x36840], R2 ;  /* 0x03684002030085a7 */ /* 0x000ea4000800007f */
[----:B--2---:R-:W-:Y:S05]  /*12680*/  @!P0 BRA `(.L_x_264) ;  /* 0xfffffffc00f08947 */ /* 0x004fea000383ffff */
[----:B------:R-:W-:Y:S05]  /*12690*/  BRA `(.L_x_350) ;  /* 0xffffffcc00c87947 */ /* 0x000fea000383ffff */
.L_x_272:
[----:B0-----:R0:W1:Y:S02]  /*126a0*/  SYNCS.PHASECHK.TRANS64.TRYWAIT P0, [R2+URZ+0x36860], R3 ;  /* 0x03686003020075a7 */ /* 0x001064000800017f */
[----:B-1----:R-:W-:Y:S05]  /*126b0*/  @!P0 NANOSLEEP.SYNCS 0x989680 ;  /* 0x009896800000895d */ /* 0x002fea0003900000 */
[----:B------:R-:W1:Y:S02]  /*126c0*/  @!P0 SYNCS.PHASECHK.TRANS64 P0, [R2+URZ+0x36860], R3 ;  /* 0x03686003020085a7 */ /* 0x000e64000800007f */
[----:B-1----:R-:W-:Y:S05]  /*126d0*/  @!P0 BRA `(.L_x_272) ;  /* 0xfffffffc00f08947 */ /* 0x002fea000383ffff */
[----:B------:R-:W-:Y:S05]  /*126e0*/  BRA `(.L_x_351) ;  /* 0xffffffd400087947 */ /* 0x000fea000383ffff */
.L_x_283:
[----:B--2---:R2:W3:Y:S02]  /*126f0*/  SYNCS.PHASECHK.TRANS64.TRYWAIT P0, [R3+URZ+0x36840], R2 ;  /* 0x03684002030075a7 */ /* 0x0044e4000800017f */
[----:B---3--:R-:W-:Y:S05]  /*12700*/  @!P0 NANOSLEEP.SYNCS 0x989680 ;  /* 0x009896800000895d */ /* 0x008fea0003900000 */
[----:B------:R-:W3:Y:S02]  /*12710*/  @!P0 SYNCS.PHASECHK.TRANS64 P0, [R3+URZ+0x36840], R2 ;  /* 0x03684002030085a7 */ /* 0x000ee4000800007f */
[----:B---3--:R-:W-:Y:S05]  /*12720*/  @!P0 BRA `(.L_x_283) ;  /* 0xfffffffc00f08947 */ /* 0x008fea000383ffff */
[----:B------:R-:W-:Y:S05]  /*12730*/  BRA `(.L_x_352) ;  /* 0xffffffd800bc7947 */ /* 0x000fea000383ffff */
.L_x_291:
[----:B0-----:R0:W1:Y:S02]  /*12740*/  SYNCS.PHASECHK.TRANS64.TRYWAIT P0, [R2+URZ+0x36860], R5 ;  /* 0x03686005020075a7 */ /* 0x001064000800017f */
[----:B-1----:R-:W-:Y:S05]  /*12750*/  @!P0 NANOSLEEP.SYNCS 0x989680 ;  /* 0x009896800000895d */ /* 0x002fea0003900000 */
[----:B------:R-:W1:Y:S02]  /*12760*/  @!P0 SYNCS.PHASECHK.TRANS64 P0, [R2+URZ+0x36860], R5 ;  /* 0x03686005020085a7 */ /* 0x000e64000800007f */
[----:B-1----:R-:W-:Y:S05]  /*12770*/  @!P0 BRA `(.L_x_291) ;  /* 0xfffffffc00f08947 */ /* 0x002fea000383ffff */
[----:B------:R-:W-:Y:S05]  /*12780*/  BRA `(.L_x_353) ;  /* 0xffffffdc00f87947 */ /* 0x000fea000383ffff */
.L_x_302:
[----:B-1----:R1:W3:Y:S02]  /*12790*/  SYNCS.PHASECHK.TRANS64.TRYWAIT P0, [R0+URZ+0x36860], R2 ;  /* 0x03686002000075a7 */ /* 0x0022e4000800017f */
[----:B---3--:R-:W-:Y:S05]  /*127a0*/  @!P0 NANOSLEEP.SYNCS 0x989680 ;  /* 0x009896800000895d */ /* 0x008fea0003900000 */
[----:B------:R-:W3:Y:S02]  /*127b0*/  @!P0 SYNCS.PHASECHK.TRANS64 P0, [R0+URZ+0x36860], R2 ;  /* 0x03686002000085a7 */ /* 0x000ee4000800007f */
[----:B---3--:R-:W-:Y:S05]  /*127c0*/  @!P0 BRA `(.L_x_302) ;  /* 0xfffffffc00f08947 */ /* 0x008fea000383ffff */
[----:B------:R-:W-:Y:S05]  /*127d0*/  BRA `(.L_x_354) ;  /* 0xffffffe4004c7947 */ /* 0x000fea000383ffff */
.L_x_311:
[----:B0-----:R0:W1:Y:S02]  /*127e0*/  SYNCS.PHASECHK.TRANS64.TRYWAIT P0, [R0+URZ+0x36820], R3 ;  /* 0x03682003000075a7 */ /* 0x001064000800017f */
[----:B-1----:R-:W-:Y:S05]  /*127f0*/  @!P0 NANOSLEEP.SYNCS 0x989680 ;  /* 0x009896800000895d */ /* 0x002fea0003900000 */
[----:B------:R-:W1:Y:S02]  /*12800*/  @!P0 SYNCS.PHASECHK.TRANS64 P0, [R0+URZ+0x36820], R3 ;  /* 0x03682003000085a7 */ /* 0x000e64000800007f */
[----:B-1----:R-:W-:Y:S05]  /*12810*/  @!P0 BRA `(.L_x_311) ;  /* 0xfffffffc00f08947 */ /* 0x002fea000383ffff */
[----:B------:R-:W-:Y:S05]  /*12820*/  BRA `(.L_x_355) ;  /* 0xffffffe800d07947 */ /* 0x000fea000383ffff */
.L_x_312:
[----:B------:R-:W1:Y:S01]  /*12830*/  S2R R2, SR_TID.X ;  /* 0x0000000000027919 */ /* 0x000e620000002100 */
[----:B------:R-:W-:Y:S01]  /*12840*/  BSSY B0, `(.L_x_356) ;  /* 0x000000a000007945 */ /* 0x000fe20003800000 */
[----:B------:R-:W-:Y:S02]  /*12850*/  IMAD.MOV.U32 R12, RZ, RZ, RZ ;  /* 0x000000ffff0c7224 */ /* 0x000fe400078e00ff */
[----:B------:R-:W-:Y:S02]  /*12860*/  IMAD.MOV.U32 R11, RZ, RZ, 0x1f ;  /* 0x0000001fff0b7424 */ /* 0x000fe400078e00ff */
[----:B------:R-:W-:Y:S01]  /*12870*/  IMAD.MOV.U32 R15, RZ, RZ, -0x1 ;  /* 0xffffffffff0f7424 */ /* 0x000fe200078e00ff */
[----:B-1----:R-:W-:-:S04]  /*12880*/  SHF.R.U32.HI R2, RZ, 0x5, R2 ;  /* 0x00000005ff027819 */ /* 0x002fc80000011602 */
[----:B------:R-:W-:-:S05]  /*12890*/  LOP3.LUT R2, R2, 0x3, RZ, 0xc0, !PT ;  /* 0x0000000302027812 */ /* 0x000fca00078ec0ff */
[----:B------:R-:W-:-:S07]  /*128a0*/  IMAD.MOV.U32 R13, RZ, RZ, R2 ;  /* 0x000000ffff0d7224 */ /* 0x000fce00078e0002 */
[----:B0-----:R-:W-:Y:S05]  /*128b0*/  WARPSYNC.COLLECTIVE R15, `(.L_x_357) ;  /* 0x000000000f087348 */ /* 0x001fea0003c00000 */
[----:B------:R1:W2:Y:S02]  /*128c0*/  SHFL.IDX P6, R14, R13, R12, R11 ;  /* 0x0000000c0d0e7389 */ /* 0x0002a400000c000b */
[----:B012---:R-:W-:Y:S01]  /*128d0*/  ENDCOLLECTIVE ;  /* 0x000000000000791b */ /* 0x007fe20003800000 */
.L_x_357:
[----:B------:R-:W-:Y:S05]  /*128e0*/  BSYNC B0 ;  /* 0x0000000000007941 */ /* 0x000fea0003800000 */
.L_x_356:
[----:B------:R-:W-:Y:S05]  /*128f0*/  BRA `(.L_x_358) ;  /* 0xffffffe800b87947 */ /* 0x000fea000383ffff */
.L_x_315:
[----:B------:R-:W-:Y:S01]  /*12900*/  BSSY B1, `(.L_x_359) ;  /* 0x0000006000017945 */ /* 0x000fe20003800000 */
[----:B------:R-:W-:-:S07]  /*12910*/  IMAD.MOV.U32 R15, RZ, RZ, -0x1 ;  /* 0xffffffffff0f7424 */ /* 0x000fce00078e00ff */
[----:B01----:R-:W-:Y:S05]  /*12920*/  WARPSYNC.COLLECTIVE R15, `(.L_x_360) ;  /* 0x000000000f0c7348 */ /* 0x003fea0003c00000 */
[----:B------:R-:W-:Y:S02]  /*12930*/  ELECT P6, UR62, PT ;  /* 0x00000000003e782f */ /* 0x000fe400038c0000 */
[----:B------:R-:W-:Y:S01]  /*12940*/  MOV R14, UR62 ;  /* 0x0000003e000e7c02 */ /* 0x000fe20008000f00 */
[----:B01----:R-:W-:Y:S10]  /*12950*/  ENDCOLLECTIVE ;  /* 0x000000000000791b */ /* 0x003ff40003800000 */
.L_x_360:
[----:B------:R-:W-:Y:S05]  /*12960*/  BSYNC B1 ;  /* 0x0000000000017941 */ /* 0x000fea0003800000 */
.L_x_359:
[----:B------:R-:W-:Y:S05]  /*12970*/  BRA `(.L_x_361) ;  /* 0xffffffe800b07947 */ /* 0x000fea000383ffff */
.L_x_317:
[----:B0-----:R0:W1:Y:S02]  /*12980*/  SYNCS.PHASECHK.TRANS64.TRYWAIT P0, [R6+URZ], R5 ;  /* 0x00000005060075a7 */ /* 0x001064000800017f */
[----:B-1----:R-:W-:Y:S05]  /*12990*/  @!P0 NANOSLEEP.SYNCS 0x989680 ;  /* 0x009896800000895d */ /* 0x002fea0003900000 */
[----:B------:R-:W1:Y:S02]  /*129a0*/  @!P0 SYNCS.PHASECHK.TRANS64 P0, [R6+URZ], R5 ;  /* 0x00000005060085a7 */ /* 0x000e64000800007f */
[----:B-1----:R-:W-:Y:S05]  /*129b0*/  @!P0 BRA `(.L_x_317) ;  /* 0xfffffffc00f08947 */ /* 0x002fea000383ffff */
[----:B------:R-:W-:Y:S05]  /*129c0*/  BRA `(.L_x_362) ;  /* 0xffffffe800e87947 */ /* 0x000fea000383ffff */
.L_x_318:
[----:B-1----:R1:W2:Y:S02]  /*129d0*/  SYNCS.PHASECHK.TRANS64.TRYWAIT P0, [R7+URZ], R2 ;  /* 0x00000002070075a7 */ /* 0x0022a4000800017f */
[----:B--2---:R-:W-:Y:S05]  /*129e0*/  @!P0 NANOSLEEP.SYNCS 0x989680 ;  /* 0x009896800000895d */ /* 0x004fea0003900000 */
[----:B------:R-:W2:Y:S02]  /*129f0*/  @!P0 SYNCS.PHASECHK.TRANS64 P0, [R7+URZ], R2 ;  /* 0x00000002070085a7 */ /* 0x000ea4000800007f */
[----:B--2---:R-:W-:Y:S05]  /*12a00*/  @!P0 BRA `(.L_x_318) ;  /* 0xfffffffc00f08947 */ /* 0x004fea000383ffff */
[----:B------:R-:W-:Y:S05]  /*12a10*/  BRA `(.L_x_363) ;  /* 0xffffffe800dc7947 */ /* 0x000fea000383ffff */
.L_x_320:
[----:B--2---:R2:W3:Y:S02]  /*12a20*/  SYNCS.PHASECHK.TRANS64.TRYWAIT P0, [R4+URZ], R5 ;  /* 0x00000005040075a7 */ /* 0x0044e4000800017f */
[----:B---3--:R-:W-:Y:S05]  /*12a30*/  @!P0 NANOSLEEP.SYNCS 0x989680 ;  /* 0x009896800000895d */ /* 0x008fea0003900000 */
[----:B------:R-:W3:Y:S02]  /*12a40*/  @!P0 SYNCS.PHASECHK.TRANS64 P0, [R4+URZ], R5 ;  /* 0x00000005040085a7 */ /* 0x000ee4000800007f */
[----:B---3--:R-:W-:Y:S05]  /*12a50*/  @!P0 BRA `(.L_x_320) ;  /* 0xfffffffc00f08947 */ /* 0x008fea000383ffff */
[----:B------:R-:W-:Y:S05]  /*12a60*/  BRA `(.L_x_364) ;  /* 0xffffffe800e07947 */ /* 0x000fea000383ffff */
.L_x_365:
        /* <DEDUP_REMOVED lines=9> */
.L_x_3241:


//--------------------- .text._ZN7cutlass13device_kernelIN5flash11enable_sm90INS1_16FlashAttnFwdSm90INS1_25CollectiveMainloopFwdSm90ILi2EN4cute5tupleIJNS5_1CILi1EEES8_S8_EEENS6_IJNS7_ILi128EEENS7_ILi112EEENS7_ILi192EEEEEELi192ENS_6half_tEfNS_4arch4Sm90ELb0ELb0ELb1ELb1ELb0ELb0ELb0ELb1ELb1ELb1ELb0ELb0EEENS1_21CollectiveEpilogueFwdINS6_IJSA_SC_SB_EEES9_SE_SG_Li256ELb1ELb1ELb0ELb0EEENS1_36VarlenDynamicPersistentTileSchedulerILi128ELi112ELi256ELi128ELb0ELb1ELb1ELb0ELb1ELb1EEEEEEEEEvNT_6ParamsE --------------------------
	.section	.text._ZN7cutlass13device_kernelIN5flash11enable_sm90INS1_16FlashAttnFwdSm90INS1_25CollectiveMainloopFwdSm90ILi2EN4cute5tupleIJNS5_1CILi1EEES8_S8_EEENS6_IJNS7_ILi128EEENS7_ILi112EEENS7_ILi192EEEEEELi192ENS_6half_tEfNS_4arch4Sm90ELb0ELb0ELb1ELb1ELb0ELb0ELb0ELb1ELb1ELb1ELb0ELb0EEENS1_21CollectiveEpilogueFwdINS6_IJSA_SC_SB_EEES9_SE_SG_Li256ELb1ELb1ELb0ELb0EEENS1_36VarlenDynamicPersistentTileSchedulerILi128ELi112ELi256ELi128ELb0ELb1ELb1ELb0ELb1ELb1EEEEEEEEEvNT_6ParamsE,"ax",@progbits
	.align	128
.text._ZN7cutlass13device_kernelIN5flash11enable_sm90INS1_16FlashAttnFwdSm90INS1_25CollectiveMainloopFwdSm90ILi2EN4cute5tupleIJNS5_1CILi1EEES8_S8_EEENS6_IJNS7_ILi128EEENS7_ILi112EEENS7_ILi192EEEEEELi192ENS_6half_tEfNS_4arch4Sm90ELb0ELb0ELb1ELb1ELb0ELb0ELb0ELb1ELb1ELb1ELb0ELb0EEENS1_21CollectiveEpilogueFwdINS6_IJSA_SC_SB_EEES9_SE_SG_Li256ELb1ELb1ELb0ELb0EEENS1_36VarlenDynamicPersistentTileSchedulerILi128ELi112ELi256ELi128ELb0ELb1ELb1ELb0ELb1ELb1EEEEEEEEEvNT_6ParamsE:
        .type           _ZN7cutlass13device_kernelIN5flash11enable_sm90INS1_16FlashAttnFwdSm90INS1_25CollectiveMainloopFwdSm90ILi2EN4cute5tupleIJNS5_1CILi1EEES8_S8_EEENS6_IJNS7_ILi128EEENS7_ILi112EEENS7_ILi192EEEEEELi192ENS_6half_tEfNS_4arch4Sm90ELb0ELb0ELb1ELb1ELb0ELb0ELb0ELb1ELb1ELb1ELb0ELb0EEENS1_21CollectiveEpilogueFwdINS6_IJSA_SC_SB_EEES9_SE_SG_Li256ELb1ELb1ELb0ELb0EEENS1_36VarlenDynamicPersistentTileSchedulerILi128ELi112ELi256ELi128ELb0ELb1ELb1ELb0ELb1ELb1EEEEEEEEEvNT_6ParamsE,@function
        .size           _ZN7cutlass13device_kernelIN5flash11enable_sm90INS1_16FlashAttnFwdSm90INS1_25CollectiveMainloopFwdSm90ILi2EN4cute5tupleIJNS5_1CILi1EEES8_S8_EEENS6_IJNS7_ILi128EEENS7_ILi112EEENS7_ILi192EEEEEELi192ENS_6half_tEfNS_4arch4Sm90ELb0ELb0ELb1ELb1ELb0ELb0ELb0ELb1ELb1ELb1ELb0ELb0EEENS1_21CollectiveEpilogueFwdINS6_IJSA_SC_SB_EEES9_SE_SG_Li256ELb1ELb1ELb0ELb0EEENS1_36VarlenDynamicPersistentTileSchedulerILi128ELi112ELi256ELi128ELb0ELb1ELb1ELb0ELb1ELb1EEEEEEEEEvNT_6ParamsE,(.L_x_3242 - _ZN7cutlass13device_kernelIN5flash11enable_sm90INS1_16FlashAttnFwdSm90INS1_25CollectiveMainloopFwdSm90ILi2EN4cute5tupleIJNS5_1CILi1EEES8_S8_EEENS6_IJNS7_ILi128EEENS7_ILi112EEENS7_ILi192EEEEEELi192ENS_6half_tEfNS_4arch4Sm90ELb0ELb0ELb1ELb1ELb0ELb0ELb0ELb1ELb1ELb1ELb0ELb0EEENS1_21CollectiveEpilogueFwdINS6_IJSA_SC_SB_EEES9_SE_SG_Li256ELb1ELb1ELb0ELb0EEENS1_36VarlenDynamicPersistentTileSchedulerILi128ELi112ELi256ELi128ELb0ELb1ELb1ELb0ELb1ELb1EEEEEEEEEvNT_6ParamsE)
        .other          _ZN7cutlass13device_kernelIN5flash11enable_sm90INS1_16FlashAttnFwdSm90INS1_25CollectiveMainloopFwdSm90ILi2EN4cute5tupleIJNS5_1CILi1EEES8_S8_EEENS6_IJNS7_ILi128EEENS7_ILi112EEENS7_ILi192EEEEEELi192ENS_6half_tEfNS_4arch4Sm90ELb0ELb0ELb1ELb1ELb0ELb0ELb0ELb1ELb1ELb1ELb0ELb0EEENS1_21CollectiveEpilogueFwdINS6_IJSA_SC_SB_EEES9_SE_SG_Li256ELb1ELb1ELb0ELb0EEENS1_36VarlenDynamicPersistentTileSchedulerILi128ELi112ELi256ELi128ELb0ELb1ELb1ELb0ELb1ELb1EEEEEEEEEvNT_6ParamsE,@"STO_CUDA_ENTRY STV_DEFAULT"
_ZN7cutlass13device_kernelIN5flash11enable_sm90INS1_16FlashAttnFwdSm90INS1_25CollectiveMainloopFwdSm90ILi2EN4cute5tupleIJNS5_1CILi1EEES8_S8_EEENS6_IJNS7_ILi128EEENS7_ILi112EEENS7_ILi192EEEEEELi192ENS_6half_tEfNS_4arch4Sm90ELb0ELb0ELb1ELb1ELb0ELb0ELb0ELb1ELb1ELb1ELb0ELb0EEENS1_21CollectiveEpilogueFwdINS6_IJSA_SC_SB_EEES9_SE_SG_Li256ELb1ELb1ELb0ELb0EEENS1_36VarlenDynamicPersistentTileSchedulerILi128ELi112ELi256ELi128ELb0ELb1ELb1ELb0ELb1ELb1EEEEEEEEEvNT_6ParamsE:
        /* <DEDUP_REMOVED lines=17> */
.L_x_367:
[----:B------:R-:W-:Y:S05]  /*0110*/  BSYNC B0 ;  /* 0x0000000000007941 */ /* 0x000fea0003800000 */
.L_x_366:
        /* <DEDUP_REMOVED lines=40> */
.L_x_368:
        /* <DEDUP_REMOVED lines=22> */
.L_x_369:
        /* <DEDUP_REMOVED lines=18> */
.L_x_370:
        /* <DEDUP_REMOVED lines=22> */
.L_x_371:
        /* <DEDUP_REMOVED lines=22> */
.L_x_372:
        /* <DEDUP_REMOVED lines=8> */
.L_x_374:
[----:B------:R-:W-:-:S08]  /*0960*/  NOP ;  /* 0x0000000000007918 */ /* 0x000fd00000000000 */
[----:B------:R-:W1:Y:S02]  /*0970*/  USETMAXREG.TRY_ALLOC.CTAPOOL UP0, 0xf0 ;  /* 0x000000f0000079c8 */ /* 0x000e640008000600 */
[----:B-1----:R-:W-:-:S13]  /*0980*/  PLOP3.LUT P0, PT, PT, PT, UP0, 0x80, 0x0 ;  /* 0x000000000000781c */ /* 0x002fda0003f0f008 */
[----:B------:R-:W-:Y:S05]  /*0990*/  @!P0 BRA `(.L_x_374) ;  /* 0xfffffffc00f08947 */ /* 0x000fea000383ffff */
[----:B------:R-:W1:Y:S08]  /*09a0*/  S2UR UR5, SR_CgaCtaId ;  /* 0x00000000000579c3 */ /* 0x000e700000008800 */
[----:B------:R-:W-:Y:S06]  /*09b0*/  BAR.ARV 0x8, 0x180 ;  /* 0x0206000000007b1d */ /* 0x000fec0000002000 */
[----:B------:R-:W-:-:S02]  /*09c0*/  UMOV UR4, 0x400 ;  /* 0x0000040000047882 */ /* 0x000fc40000000000 */
[----:B------:R-:W-:Y:S01]  /*09d0*/  BAR.SYNC.DEFER_BLOCKING 0x5, 0x180 ;  /* 0x0146000000007b1d */ /* 0x000fe20000010000 */
[----:B-1----:R-:W-:-:S09]  /*09e0*/  ULEA UR4, UR5, UR4, 0x18 ;  /* 0x0000000405047291 */ /* 0x002fd2000f8ec03f */
[----:B------:R-:W1:Y:S01]  /*09f0*/  LDS.128 R40, [UR4+0x368d0] ;  /* 0x0368d004ff287984 */ /* 0x000e620008000c00 */
[----:B------:R-:W-:Y:S01]  /*0a00*/  ULDC UR4, c[0x0][0xc3c] ;  /* 0x00030f0000047ab9 */ /* 0x000fe20000000800 */
[----:B------:R-:W-:Y:S06]  /*0a10*/  BAR.ARV 0x4, 0x180 ;  /* 0x0106000000007b1d */ /* 0x000fec0000002000 */
[----:B-1----:R-:W-:-:S13]  /*0a20*/  ISETP.GE.AND P0, PT, R43, UR4, PT ;  /* 0x000000042b007c0c */ /* 0x002fda000bf06270 */
[----:B------:R-:W-:Y:S05]  /*0a30*/  @P0 EXIT ;  /* 0x000000000000094d */ /* 0x000fea0003800000 */
[----:B------:R-:W2:Y:S01]  /*0a40*/  LDL.LU R10, [R1+0x5c] ;  /* 0x00005c00010a7983 */ /* 0x000ea20000300800 */
[----:B------:R-:W1:Y:S02]  /*0a50*/  S2R R0, SR_TID.X ;  /* 0x0000000000007919 */ /* 0x000e640000002100 */
[----:B-1----:R-:W-:-:S05]  /*0a60*/  VIADD R220, R0, 0xffffff80 ;  /* 0xffffff8000dc7836 */ /* 0x002fca0000000000 */
[----:B------:R-:W-:-:S04]  /*0a70*/  SHF.R.S32.HI R3, RZ, 0x1f, R220 ;  /* 0x0000001fff037819 */ /* 0x000fc800000114dc */
[CC--:B------:R-:W-:Y:S02]  /*0a80*/  LEA.HI R5, R3.reuse, R220.reuse, RZ, 0x7 ;  /* 0x000000dc03057211 */ /* 0x0c0fe400078f38ff */
[-C--:B0-----:R-:W-:Y:S02]  /*0a90*/  LEA.HI R2, R3, R220.reuse, RZ, 0x5 ;  /* 0x000000dc03027211 */ /* 0x081fe400078f28ff */
[----:B------:R-:W-:Y:S02]  /*0aa0*/  LOP3.LUT R211, R5, 0xffffff80, RZ, 0xc0, !PT ;  /* 0xffffff8005d37812 */ /* 0x000fe400078ec0ff */
[----:B------:R-:W-:Y:S01]  /*0ab0*/  LEA.HI R0, R3, R220, RZ, 0x4 ;  /* 0x000000dc03007211 */ /* 0x000fe200078f20ff */
[----:B------:R-:W-:Y:S02]  /*0ac0*/  IMAD.SHL.U32 R2, R2, 0x20, RZ ;  /* 0x0000002002027824 */ /* 0x000fe400078e00ff */
[----:B------:R-:W-:Y:S01]  /*0ad0*/  IMAD.IADD R211, R220, 0x1, -R211 ;  /* 0x00000001dcd37824 */ /* 0x000fe200078e0ad3 */
[----:B------:R-:W-:-:S02]  /*0ae0*/  SHF.R.S32.HI R9, RZ, 0x4, R0 ;  /* 0x00000004ff097819 */ /* 0x000fc40000011400 */
[----:B------:R-:W-:Y:S02]  /*0af0*/  LOP3.LUT R7, R0, 0x3fffff0, RZ, 0xc0, !PT ;  /* 0x03fffff000077812 */ /* 0x000fe400078ec0ff */
[----:B------:R-:W-:Y:S02]  /*0b00*/  SHF.R.S32.HI R4, RZ, 0x1f, R211 ;  /* 0x0000001fff047819 */ /* 0x000fe400000114d3 */
[----:B------:R-:W-:Y:S01]  /*0b10*/  LOP3.LUT R2, R2, 0xfffffc00, RZ, 0xc0, !PT ;  /* 0xfffffc0002027812 */ /* 0x000fe200078ec0ff */
[----:B------:R-:W-:Y:S01]  /*0b20*/  IMAD.IADD R7, R220, 0x1, -R7 ;  /* 0x00000001dc077824 */ /* 0x000fe200078e0a07 */
[----:B------:R-:W-:Y:S02]  /*0b30*/  LEA.HI R0, R0, R9, RZ, 0x1 ;  /* 0x0000000900007211 */ /* 0x000fe400078f08ff */
[----:B------:R-:W-:Y:S01]  /*0b40*/  LEA.HI R6, R4, R211, RZ, 0x2 ;  /* 0x000000d304067211 */ /* 0x000fe200078f10ff */
[----:B------:R-:W-:Y:S01]  /*0b50*/  IMAD R7, R7, 0x40, R2 ;  /* 0x0000004007077824 */ /* 0x000fe200078e0202 */
[----:B------:R-:W-:-:S02]  /*0b60*/  LOP3.LUT R0, R0, 0x1ffffffe, RZ, 0xc0, !PT ;  /* 0x1ffffffe00007812 */ /* 0x000fc400078ec0ff */
[--C-:B------:R-:W-:Y:S02]  /*0b70*/  SHF.R.S32.HI R8, RZ, 0x2, R6.reuse ;  /* 0x00000002ff087819 */ /* 0x100fe40000011406 */
[----:B------:R-:W-:Y:S02]  /*0b80*/  SHF.R.S32.HI R11, RZ, 0x1f, R6 ;  /* 0x0000001fff0b7819 */ /* 0x000fe40000011406 */
[-C--:B------:R-:W-:Y:S01]  /*0b90*/  LEA.HI R2, R3, R220.reuse, RZ, 0x2 ;  /* 0x000000dc03027211 */ /* 0x080fe200078f10ff */
[----:B------:R-:W-:Y:S01]  /*0ba0*/  IMAD.IADD R0, R9, 0x1, -R0 ;  /* 0x0000000109007824 */ /* 0x000fe200078e0a00 */
[----:B------:R-:W-:Y:S02]  /*0bb0*/  LEA.HI R3, R3, R220, RZ, 0x3 ;  /* 0x000000dc03037211 */ /* 0x000fe400078f18ff */
[----:B------:R-:W-:Y:S02]  /*0bc0*/  LEA.HI R11, R11, R8, RZ, 0x3 ;  /* 0x000000080b0b7211 */ /* 0x000fe400078f18ff */
[----:B------:R-:W-:-:S02]  /*0bd0*/  LOP3.LUT R9, R2, 0xfffffffc, RZ, 0xc0, !PT ;  /* 0xfffffffc02097812 */ /* 0x000fc400078ec0ff */
[----:B------:R-:W-:Y:S02]  /*0be0*/  SHF.R.S32.HI R212, RZ, 0x7, R5 ;  /* 0x00000007ffd47819 */ /* 0x000fe40000011405 */
[----:B------:R-:W-:Y:S02]  /*0bf0*/  LOP3.LUT R205, R3, 0xfffffff8, RZ, 0xc0, !PT ;  /* 0xfffffff803cd7812 */ /* 0x000fe400078ec0ff */
[----:B------:R-:W-:Y:S02]  /*0c00*/  LOP3.LUT R11, R11, 0xfffffff8, RZ, 0xc0, !PT ;  /* 0xfffffff80b0b7812 */ /* 0x000fe400078ec0ff */
[----:B------:R-:W-:Y:S02]  /*0c10*/  IADD3 R9, R220, -R9, RZ ;  /* 0x80000009dc097210 */ /* 0x000fe40007ffe0ff */
[----:B------:R-:W-:Y:S02]  /*0c20*/  LEA.HI R4, R4, R211, RZ, 0x5 ;  /* 0x000000d304047211 */ /* 0x000fe400078f28ff */
[----:B------:R-:W-:Y:S01]  /*0c30*/  LEA.HI R5, R5, R212, RZ, 0x1 ;  /* 0x000000d405057211 */ /* 0x000fe200078f08ff */
[----:B------:R-:W-:Y:S01]  /*0c40*/  IMAD R216, R0, 0x8, R7 ;  /* 0x0000000800d87824 */ /* 0x000fe200078e0207 */
[----:B------:R-:W-:Y:S01]  /*0c50*/  LEA.HI R0, R9, R9, RZ, 0x1 ;  /* 0x0000000909007211 */ /* 0x000fe200078f08ff */
[----:B------:R-:W-:Y:S01]  /*0c60*/  IMAD.IADD R205, R220, 0x1, -R205 ;  /* 0x00000001dccd7824 */ /* 0x000fe200078e0acd */
[----:B------:R-:W-:Y:S01]  /*0c70*/  SHF.R.S32.HI R4, RZ, 0x5, R4 ;  /* 0x00000005ff047819 */ /* 0x000fe20000011404 */
[----:B------:R-:W-:Y:S01]  /*0c80*/  IMAD.IADD R11, R8, 0x1, -R11 ;  /* 0x00000001080b7824 */ /* 0x000fe200078e0a0b */
[----:B------:R-:W-:Y:S01]  /*0c90*/  LOP3.LUT R5, R5, 0x3fffffe, RZ, 0xc0, !PT ;  /* 0x03fffffe05057812 */ /* 0x000fe200078ec0ff */
[----:B------:R-:W-:Y:S01]  /*0ca0*/  IMAD.SHL.U32 R18, R205, 0x8, RZ ;  /* 0x00000008cd127824 */ /* 0x000fe200078e00ff */
[----:B------:R-:W-:Y:S01]  /*0cb0*/  LOP3.LUT R6, R6, 0x7ffffffc, RZ, 0xc0, !PT ;  /* 0x7ffffffc06067812 */ /* 0x000fe200078ec0ff */
[----:B------:R-:W-:Y:S01]  /*0cc0*/  IMAD R4, R4, 0x10, R11 ;  /* 0x0000001004047824 */ /* 0x000fe200078e020b */
[----:B------:R-:W-:Y:S01]  /*0cd0*/  LOP3.LUT R0, R0, 0x1ffffffe, RZ, 0xc0, !PT ;  /* 0x1ffffffe00007812 */ /* 0x000fe200078ec0ff */
[----:B------:R-:W-:-:S02]  /*0ce0*/  IMAD.IADD R5, R212, 0x1, -R5 ;  /* 0x00000001d4057824 */ /* 0x000fc400078e0a05 */
[C---:B------:R-:W-:Y:S02]  /*0cf0*/  VIADD R19, R18.reuse, 0x40 ;  /* 0x0000004012137836 */ /* 0x040fe40000000000 */
[----:B------:R-:W-:Y:S02]  /*0d00*/  VIADD R23, R18, 0x80 ;  /* 0x0000008012177836 */ /* 0x000fe40000000000 */
[----:B------:R-:W-:Y:S02]  /*0d10*/  IMAD.MOV.U32 R7, RZ, RZ, -0x2 ;  /* 0xfffffffeff077424 */ /* 0x000fe400078e00ff */
[----:B------:R-:W-:Y:S02]  /*0d20*/  IMAD.IADD R6, R211, 0x1, -R6 ;  /* 0x00000001d3067824 */ /* 0x000fe400078e0a06 */
[----:B------:R-:W-:Y:S02]  /*0d30*/  IMAD.IADD R0, R9, 0x1, -R0 ;  /* 0x0000000109007824 */ /* 0x000fe400078e0a00 */
[----:B------:R-:W-:Y:S01]  /*0d40*/  IMAD R213, R5, 0x40, R4 ;  /* 0x0000004005d57824 */ /* 0x000fe200078e0204 */
[----:B------:R-:W-:Y:S01]  /*0d50*/  CS2R R16, SRZ ;  /* 0x0000000000107805 */ /* 0x000fe2000001ff00 */
[----:B------:R-:W-:Y:S01]  /*0d60*/  IMAD R214, R6, R7, 0x70 ;  /* 0x0000007006d67424 */ /* 0x000fe200078e0207 */
[----:B------:R-:W-:Y:S01]  /*0d70*/  SHF.R.S32.HI R209, RZ, 0x3, R3 ;  /* 0x00000003ffd17819 */ /* 0x000fe20000011403 */
[----:B------:R-:W-:Y:S01]  /*0d80*/  IMAD.MOV.U32 R210, RZ, RZ, RZ ;  /* 0x000000ffffd27224 */ /* 0x000fe200078e00ff */
[----:B------:R-:W-:Y:S01]  /*0d90*/  SHF.R.S32.HI R219, RZ, 0x1f, R18 ;  /* 0x0000001fffdb7819 */ /* 0x000fe20000011412 */
[----:B------:R-:W-:Y:S01]  /*0da0*/  IMAD R215, R0, 0x8, R213 ;  /* 0x0000000800d77824 */ /* 0x000fe200078e02d5 */
[----:B------:R-:W-:-:S02]  /*0db0*/  SHF.R.S32.HI R218, RZ, 0x1f, R19 ;  /* 0x0000001fffda7819 */ /* 0x000fc40000011413 */
[----:B------:R-:W-:Y:S02]  /*0dc0*/  SHF.R.S32.HI R217, RZ, 0x1f, R23 ;  /* 0x0000001fffd97819 */ /* 0x000fe40000011417 */
[----:B--2---:R-:W-:-:S07]  /*0dd0*/  LOP3.LUT R22, R10, 0x1, RZ, 0xfc, !PT ;  /* 0x000000010a167812 */ /* 0x004fce00078efcff */
.L_x_417:
[----:B0-2-4-:R-:W0:Y:S01]  /*0de0*/  LDC.64 R2, c[0x0][0xc88] ;  /* 0x00032200ff027b82 */ /* 0x015e220000000a00 */
[----:B------:R-:W-:Y:S01]  /*0df0*/  ULDC.64 UR4, c[0x0][0xa28] ;  /* 0x00028a0000047ab9 */ /* 0x000fe20000000a00 */
[----:B------:R-:W-:Y:S01]  /*0e00*/  MOV R0, RZ ;  /* 0x000000ff00007202 */ /* 0x000fe20000000f00 */
[----:B------:R-:W-:Y:S01]  /*0e10*/  ULDC.64 UR6, c[0x0][0xa20] ;  /* 0x0002880000067ab9 */ /* 0x000fe20000000a00 */
[----:B0-----:R-:W-:-:S05]  /*0e20*/  IMAD.WIDE R2, R43, 0x4, R2 ;  /* 0x000000042b027825 */ /* 0x001fca00078e0202 */
[----:B------:R-:W2:Y:S01]  /*0e30*/  LDG.E R204, desc[UR60][R2.64] ;  /* 0x0000003c02cc7981 */ /* 0x000ea2000c1e1900 */
[----:B------:R-:W-:-:S04]  /*0e40*/  ISETP.NE.U32.AND P0, PT, RZ, UR4, PT ;  /* 0x00000004ff007c0c */ /* 0x000fc8000bf05070 */
[----:B------:R-:W-:Y:S02]  /*0e50*/  ISETP.NE.AND.EX P0, PT, RZ, UR5, PT, P0 ;  /* 0x00000005ff007c0c */ /* 0x000fe4000bf05300 */
[----:B--2---:R-:W-:-:S11]  /*0e60*/  SHF.R.S32.HI R208, RZ, 0x1f, R204 ;  /* 0x0000001fffd07819 */ /* 0x004fd600000114cc */
[----:B---3--:R-:W-:-:S04]  /*0e70*/  @P0 LEA R4, P1, R204, UR4, 0x2 ;  /* 0x00000004cc040c11 */ /* 0x008fc8000f8210ff */
[----:B------:R-:W-:Y:S01]  /*0e80*/  @P0 LEA.HI.X R5, R204, UR5, R208, 0x2, P1 ;  /* 0x00000005cc050c11 */ /* 0x000fe200088f14d0 */
[----:B------:R-:W-:-:S04]  /*0e90*/  ULDC.64 UR4, c[0x0][0x418] ;  /* 0x0001060000047ab9 */ /* 0x000fc80000000a00 */
[----:B------:R0:W5:Y:S01]  /*0ea0*/  @P0 LDG.E R0, desc[UR60][R4.64] ;  /* 0x0000003c04000981 */ /* 0x000162000c1e1900 */
[----:B------:R-:W-:Y:S01]  /*0eb0*/  ISETP.NE.U32.AND P0, PT, RZ, UR6, PT ;  /* 0x00000006ff007c0c */ /* 0x000fe2000bf05070 */
[----:B------:R-:W-:-:S03]  /*0ec0*/  UISETP.NE.U32.AND UP0, UPT, UR4, URZ, UPT ;  /* 0x0000003f0400728c */ /* 0x000fc6000bf05070 */
[----:B------:R-:W-:Y:S01]  /*0ed0*/  ISETP.NE.AND.EX P0, PT, RZ, UR7, PT, P0 ;  /* 0x00000007ff007c0c */ /* 0x000fe2000bf05300 */
[----:B------:R-:W-:Y:S01]  /*0ee0*/  UISETP.NE.AND.EX UP0, UPT, UR5, URZ, UPT, UP0 ;  /* 0x0000003f0500728c */ /* 0x000fe2000bf05300 */
[----:B------:R-:W-:Y:S02]  /*0ef0*/  ULDC UR4, c[0x0][0x424] ;  /* 0x0001090000047ab9 */ /* 0x000fe40000000800 */
[----:B------:R-:W-:Y:S01]  /*0f00*/  ULDC UR5, c[0x0][0x2f0] ;  /* 0x0000bc0000057ab9 */ /* 0x000fe20000000800 */
[----:B------:R-:W-:-:S04]  /*0f10*/  USEL UR4, UR4, 0x1, UP0 ;  /* 0x0000000104047887 */ /* 0x000fc80008000000 */
[----:B------:R-:W-:-:S04]  /*0f20*/  UIMAD UR4, UR4, UR5, URZ ;  /* 0x00000005040472a4 */ /* 0x000fc8000f8e023f */
[C---:B------:R-:W-:Y:S02]  /*0f30*/  @P0 LEA R2, P1, R204.reuse, UR6, 0x2 ;  /* 0x00000006cc020c11 */ /* 0x040fe4000f8210ff */
[----:B------:R-:W-:Y:S02]  /*0f40*/  IMAD.U32 R83, RZ, RZ, UR4 ;  /* 0x00000004ff537e24 */ /* 0x000fe4000f8e00ff */
[----:B------:R-:W-:-:S05]  /*0f50*/  @P0 LEA.HI.X R3, R204, UR7, R208, 0x2, P1 ;  /* 0x00000007cc030c11 */ /* 0x000fca00088f14d0 */
[----:B------:R0:W5:Y:S01]  /*0f60*/  @P0 LDG.E R83, desc[UR60][R2.64] ;  /* 0x0000003c02530981 */ /* 0x000162000c1e1900 */
[----:B------:R-:W-:Y:S05]  /*0f70*/  @P0 BRA `(.L_x_375) ;  /* 0x0000000000240947 */ /* 0x000fea0003800000 */
[----:B------:R-:W-:Y:S02]  /*0f80*/  ULDC.64 UR4, c[0x0][0xa08] ;  /* 0x0002820000047ab9 */ /* 0x000fe40000000a00 */
[----:B------:R-:W-:-:S04]  /*0f90*/  ISETP.NE.U32.AND P0, PT, RZ, UR4, PT ;  /* 0x00000004ff007c0c */ /* 0x000fc8000bf05070 */
[----:B------:R-:W-:-:S13]  /*0fa0*/  ISETP.NE.AND.EX P0, PT, RZ, UR5, PT, P0 ;  /* 0x00000005ff007c0c */ /* 0x000fda000bf05300 */
[----:B------:R-:W-:Y:S05]  /*0fb0*/  @!P0 BRA `(.L_x_375) ;  /* 0x0000000000148947 */ /* 0x000fea0003800000 */
[----:B0-----:R-:W0:Y:S02]  /*0fc0*/  LDC.64 R2, c[0x0][0xa08] ;  /* 0x00028200ff027b82 */ /* 0x001e240000000a00 */
[----:B0-----:R-:W-:-:S05]  /*0fd0*/  IMAD.WIDE R2, R204, 0x4, R2 ;  /* 0x00000004cc027825 */ /* 0x001fca00078e0202 */
[----:B-----5:R-:W2:Y:S04]  /*0fe0*/  LDG.E R83, desc[UR60][R2.64] ;  /* 0x0000003c02537981 */ /* 0x020ea8000c1e1900 */
[----:B------:R-:W2:Y:S02]  /*0ff0*/  LDG.E R4, desc[UR60][R2.64+0x4] ;  /* 0x0000043c02047981 */ /* 0x000ea4000c1e1900 */
[----:B--2---:R-:W-:-:S07]  /*1000*/  IMAD.IADD R83, R4, 0x1, -R83 ;  /* 0x0000000104537824 */ /* 0x004fce00078e0a53 */
.L_x_375:
[----:B-----5:R-:W-:Y:S01]  /*1010*/  IMAD.IADD R83, R83, 0x1, -R0 ;  /* 0x0000000153537824 */ /* 0x020fe200078e0a00 */
[----:B------:R-:W-:Y:S01]  /*1020*/  PLOP3.LUT P0, PT, PT, PT, PT, 0x80, 0x0 ;  /* 0x000000000000781c */ /* 0x000fe20003f0f070 */
[----:B0-----:R-:W-:Y:S01]  /*1030*/  IMAD.MOV.U32 R2, RZ, RZ, RZ ;  /* 0x000000ffff027224 */ /* 0x001fe200078e00ff */
[----:B------:R-:W-:Y:S01]  /*1040*/  CS2R R118, SRZ ;  /* 0x0000000000767805 */ /* 0x000fe2000001ff00 */
[C---:B------:R-:W-:Y:S01]  /*1050*/  VIADD R3, R83.reuse, 0x6f ;  /* 0x0000006f53037836 */ /* 0x040fe20000000000 */
[----:B------:R-:W-:Y:S01]  /*1060*/  ISETP.GE.AND P1, PT, R83, 0x1, PT ;  /* 0x000000015300780c */ /* 0x000fe20003f26270 */
[----:B------:R-:W-:Y:S01]  /*1070*/  IMAD.MOV.U32 R207, RZ, RZ, R41 ;  /* 0x000000ffffcf7224 */ /* 0x000fe200078e0029 */
[----:B------:R-:W-:Y:S01]  /*1080*/  CS2R R116, SRZ ;  /* 0x0000000000747805 */ /* 0x000fe2000001ff00 */
[----:B------:R-:W-:Y:S01]  /*1090*/  IMAD.HI R2, R3, -0x6db6db6d, R2 ;  /* 0x9249249303027827 */ /* 0x000fe200078e0202 */
[----:B------:R-:W-:Y:S02]  /*10a0*/  CS2R R114, SRZ ;  /* 0x0000000000727805 */ /* 0x000fe4000001ff00 */
[----:B------:R-:W-:-:S02]  /*10b0*/  CS2R R112, SRZ ;  /* 0x0000000000707805 */ /* 0x000fc4000001ff00 */
[----:B------:R-:W-:Y:S01]  /*10c0*/  CS2R R110, SRZ ;  /* 0x00000000006e7805 */ /* 0x000fe2000001ff00 */
[----:B------:R-:W-:Y:S01]  /*10d0*/  IMAD.MOV.U32 R206, RZ, RZ, R42 ;  /* 0x000000ffffce7224 */ /* 0x000fe200078e002a */
[----:B------:R-:W-:Y:S01]  /*10e0*/  SHF.R.U32.HI R3, RZ, 0x1f, R2 ;  /* 0x0000001fff037819 */ /* 0x000fe20000011602 */
[----:B------:R-:W-:Y:S01]  /*10f0*/  IMAD.MOV.U32 R0, RZ, RZ, RZ ;  /* 0x000000ffff007224 */ /* 0x000fe200078e00ff */
[----:B------:R-:W-:Y:S02]  /*1100*/  CS2R R108, SRZ ;  /* 0x00000000006c7805 */ /* 0x000fe4000001ff00 */
[----:B------:R-:W-:Y:S02]  /*1110*/  CS2R R106, SRZ ;  /* 0x00000000006a7805 */ /* 0x000fe4000001ff00 */
[----:B------:R-:W-:Y:S02]  /*1120*/  LEA.HI.SX32 R120, R2, R3, 0x1a ;  /* 0x0000000302787211 */ /* 0x000fe400078fd2ff */
        /* <DEDUP_REMOVED lines=11> */
[----:B------:R-:W-:Y:S01]  /*11e0*/  CS2R R84, SRZ ;  /* 0x0000000000547805 */ /* 0x000fe2000001ff00 */
[----:B------:R-:W-:Y:S01]  /*11f0*/  IMAD.MOV.U32 R39, RZ, RZ, RZ ;  /* 0x000000ffff277224 */ /* 0x000fe200078e00ff */
[----:B------:R-:W-:Y:S01]  /*1200*/  CS2R R80, SRZ ;  /* 0x0000000000507805 */ /* 0x000fe2000001ff00 */
[----:B------:R-:W-:Y:S01]  /*1210*/  IMAD.MOV.U32 R82, RZ, RZ, RZ ;  /* 0x000000ffff527224 */ /* 0x000fe200078e00ff */
        /* <DEDUP_REMOVED lines=22> */
[----:B------:R-:W-:Y:S02]  /*1380*/  MOV R121, RZ ;  /* 0x000000ff00797202 */ /* 0x000fe40000000f00 */
[----:B------:R-:W-:Y:S02]  /*1390*/  CS2R R132, SRZ ;  /* 0x0000000000847805 */ /* 0x000fe4000001ff00 */
[----:B------:R-:W-:Y:S01]  /*13a0*/  CS2R R122, SRZ ;  /* 0x00000000007a7805 */ /* 0x000fe2000001ff00 */
[----:B------:R-:W-:Y:S01]  /*13b0*/  IMAD.MOV.U32 R36, RZ, RZ, RZ ;  /* 0x000000ffff247224 */ /* 0x000fe200078e00ff */
[----:B------:R-:W-:-:S02]  /*13c0*/  CS2R R6, SRZ ;  /* 0x0000000000067805 */ /* 0x000fc4000001ff00 */
[----:B------:R-:W-:Y:S01]  /*13d0*/  CS2R R134, SRZ ;  /* 0x0000000000867805 */ /* 0x000fe2000001ff00 */
[----:B------:R-:W-:Y:S01]  /*13e0*/  IMAD.MOV.U32 R24, RZ, RZ, RZ ;  /* 0x000000ffff187224 */ /* 0x000fe200078e00ff */
[----:B------:R-:W-:Y:S06]  /*13f0*/  @!P1 BRA `(.L_x_376) ;  /* 0x000000a0008c9947 */ /* 0x000fec0003800000 */
[----:B------:R-:W0:Y:S01]  /*1400*/  SHFL.IDX PT, R0, R212, RZ, 0x1f ;  /* 0x00001fffd4007589 */ /* 0x000e2200000e0000 */
[----:B------:R-:W1:Y:S01]  /*1410*/  S2UR UR7, SR_CgaCtaId ;  /* 0x00000000000779c3 */ /* 0x000e620000008800 */
[----:B------:R-:W-:Y:S01]  /*1420*/  UMOV UR6, 0x400 ;  /* 0x0000040000067882 */ /* 0x000fe20000000000 */
[----:B0-----:R-:W-:Y:S01]  /*1430*/  R2UR UR4, R0 ;  /* 0x00000000000472ca */ /* 0x001fe200000e0000 */
[----:B-1----:R-:W-:-:S04]  /*1440*/  ULEA UR6, UR7, UR6, 0x18 ;  /* 0x0000000607067291 */ /* 0x002fc8000f8ec03f */
[----:B------:R-:W-:-:S04]  /*1450*/  UIADD3 UR6, UR6, 0x15400, URZ ;  /* 0x0001540006067890 */ /* 0x000fc8000fffe03f */
[----:B------:R-:W-:-:S04]  /*1460*/  ULOP3.LUT UP0, URZ, UR6, 0x9f, URZ, 0xc0, !UPT ;  /* 0x0000009f063f7892 */ /* 0x000fc8000f80c03f */
[----:B------:R-:W-:Y:S02]  /*1470*/  ULEA.HI UR5, UR4, UR4, URZ, 0x1 ;  /* 0x0000000404057291 */ /* 0x000fe4000f8f083f */
[----:B------:R-:W-:Y:S02]  /*1480*/  PLOP3.LUT P0, PT, PT, PT, UP0, 0x80, 0x0 ;  /* 0x000000000000781c */ /* 0x000fe40003f0f008 */
[----:B------:R-:W-:-:S04]  /*1490*/  ULOP3.LUT UR5, UR5, 0x1e, URZ, 0xc0, !UPT ;  /* 0x0000001e05057892 */ /* 0x000fc8000f8ec03f */
[----:B------:R-:W-:-:S04]  /*14a0*/  UIADD3 UR5, UR4, -UR5, URZ ;  /* 0x8000000504057290 */ /* 0x000fc8000fffe03f */
[----:B------:R-:W-:-:S04]  /*14b0*/  ULEA UR5, UR5, UR6, 0xd ;  /* 0x0000000605057291 */ /* 0x000fc8000f8e683f */
[----:B------:R-:W-:-:S04]  /*14c0*/  USHF.R.U32.HI UR5, URZ, 0x4, UR5 ;  /* 0x000000043f057899 */ /* 0x000fc80008011605 */
[----:B------:R-:W-:Y:S01]  /*14d0*/  ULOP3.LUT UR36, UR5, 0x3fff, URZ, 0xc0, !UPT ;  /* 0x00003fff05247892 */ /* 0x000fe2000f8ec03f */
[----:B------:R-:W-:Y:S11]  /*14e0*/  @!P0 BRA `(.L_x_377) ;  /* 0x0000000000408947 */ /* 0x000ff60003800000 */
        /* <DEDUP_REMOVED lines=8> */
[----:B------:R-:W-:Y:S01]  /*1570*/  MOV R13, RZ ;  /* 0x000000ff000d7202 */ /* 0x000fe20000000f00 */
[----:B------:R-:W-:Y:S02]  /*1580*/  IMAD.U32 R6, RZ, RZ, UR4 ;  /* 0x00000004ff067e24 */ /* 0x000fe4000f8e00ff */
[----:B------:R-:W-:-:S02]  /*1590*/  IMAD.U32 R7, RZ, RZ, UR5 ;  /* 0x00000005ff077e24 */ /* 0x000fc4000f8e00ff */
[----:B------:R-:W-:Y:S02]  /*15a0*/  IMAD.U32 R11, RZ, RZ, UR7 ;  /* 0x00000007ff0b7e24 */ /* 0x000fe4000f8e00ff */
[----:B------:R-:W-:Y:S02]  /*15b0*/  IMAD.MOV.U32 R8, RZ, RZ, 0x70 ;  /* 0x00000070ff087424 */ /* 0x000fe400078e00ff */
[----:B0-----:R-:W-:-:S07]  /*15c0*/  IMAD.MOV.U32 R12, RZ, RZ, 0x1 ;  /* 0x00000001ff0c7424 */ /* 0x001fce00078e00ff */
[----:B------:R-:W-:-:S07]  /*15d0*/  LEPC R20, `(.L_x_377) ;  /* 0x000000001014794e */ /* 0x000fce0000000000 */
[----:B-1----:R-:W-:Y:S05]  /*15e0*/  CALL.ABS.NOINC R2 ;  /* 0x0000000002007343 */ /* 0x002fea0003c00000 */
.L_x_377:
[----:B------:R-:W0:Y:S01]  /*15f0*/  S2UR UR5, SR_CgaCtaId ;  /* 0x00000000000579c3 */ /* 0x000e220000008800 */
[----:B------:R-:W-:Y:S01]  /*1600*/  LEA.HI R0, R210, R210, RZ, 0x1 ;  /* 0x000000d2d2007211 */ /* 0x000fe200078f08ff */
[----:B------:R-:W-:Y:S01]  /*1610*/  UMOV UR4, 0x400 ;  /* 0x0000040000047882 */ /* 0x000fe20000000000 */
[----:B------:R-:W-:Y:S01]  /*1620*/  BSSY B0, `(.L_x_378) ;  /* 0x0000009000007945 */ /* 0x000fe20003800000 */
[----:B------:R-:W-:Y:S02]  /*1630*/  ISETP.NE.AND P0, PT, R22, 0x3, PT ;  /* 0x000000031600780c */ /* 0x000fe40003f05270 */
[----:B------:R-:W-:-:S05]  /*1640*/  LOP3.LUT R3, R0, 0xfffffffe, RZ, 0xc0, !PT ;  /* 0xfffffffe00037812 */ /* 0x000fca00078ec0ff */
[----:B------:R-:W-:-:S05]  /*1650*/  IMAD.IADD R3, R210, 0x1, -R3 ;  /* 0x00000001d2037824 */ /* 0x000fca00078e0a03 */
[----:B------:R-:W-:Y:S01]  /*1660*/  SHF.L.U32 R3, R3, 0x1f, RZ ;  /* 0x0000001f03037819 */ /* 0x000fe200000006ff */
[----:B0-----:R-:W-:-:S06]  /*1670*/  ULEA UR4, UR5, UR4, 0x18 ;  /* 0x0000000405047291 */ /* 0x001fcc000f8ec03f */
[----:B------:R-:W-:-:S04]  /*1680*/  IMAD.U32 R2, RZ, RZ, UR4 ;  /* 0x00000004ff027e24 */ /* 0x000fc8000f8e00ff */
[----:B------:R-:W0:Y:S02]  /*1690*/  SYNCS.PHASECHK.TRANS64.TRYWAIT P1, [R2+URZ+0x36800], R3 ;  /* 0x03680003020075a7 */ /* 0x000e24000802017f */
[----:B0-----:R-:W-:Y:S05]  /*16a0*/  @!P1 BRA `(.L_x_379) ;  /* 0x00000128009c9947 */ /* 0x001fea0003800000 */
.L_x_546:
[----:B------:R-:W-:Y:S05]  /*16b0*/  BSYNC B0 ;  /* 0x0000000000007941 */ /* 0x000fea0003800000 */
.L_x_378:
[----:B------:R-:W-:Y:S05]  /*16c0*/  @!P0 BRA `(.L_x_380) ;  /* 0x0000000000048947 */ /* 0x000fea0003800000 */
[----:B------:R-:W-:Y:S01]  /*16d0*/  BPT.TRAP 0x1 ;  /* 0x000000040000795c */ /* 0x000fe20000300000 */
.L_x_380:
[----:B------:R-:W-:Y:S01]  /*16e0*/  IMAD R0, R16, 0x8, R2 ;  /* 0x0000000810007824 */ /* 0x000fe200078e0202 */
[----:B0-----:R-:W-:-:S04]  /*16f0*/  SHF.L.U32 R3, R17, 0x1f, RZ ;  /* 0x0000001f11037819 */ /* 0x001fc800000006ff */
[----:B------:R0:W1:Y:S01]  /*1700*/  SYNCS.PHASECHK.TRANS64.TRYWAIT P2, [R0+URZ+0x36830], R3 ;  /* 0x03683003000075a7 */ /* 0x000062000804017f */
[----:B------:R-:W-:Y:S05]  /*1710*/  @!P0 BRA `(.L_x_381) ;  /* 0x0000000000048947 */ /* 0x000fea0003800000 */
[----:B------:R-:W-:Y:S01]  /*1720*/  BPT.TRAP 0x1 ;  /* 0x000000040000795c */ /* 0x000fe20000300000 */
.L_x_381:
[----:B------:R-:W2:Y:S01]  /*1730*/  S2R R4, SR_TID.X ;  /* 0x0000000000047919 */ /* 0x000ea20000002100 */
[----:B------:R-:W-:Y:S01]  /*1740*/  IMAD.MOV.U32 R119, RZ, RZ, RZ ;  /* 0x000000ffff777224 */ /* 0x000fe200078e00ff */
[----:B--2---:R-:W-:Y:S01]  /*1750*/  LOP3.LUT P1, RZ, R4, 0x7f, RZ, 0xc0, !PT ;  /* 0x0000007f04ff7812 */ /* 0x004fe2000782c0ff */
[----:B-1----:R-:W-:-:S12]  /*1760*/  @P2 BRA `(.L_x_382) ;  /* 0x0000000000082947 */ /* 0x002fd80003800000 */
[----:B------:R-:W1:Y:S02]  /*1770*/  SYNCS.PHASECHK.TRANS64.TRYWAIT P2, [R0+URZ+0x36830], R3 ;  /* 0x03683003000075a7 */ /* 0x000e64000804017f */
[----:B-1----:R-:W-:Y:S05]  /*1780*/  @!P2 BRA `(.L_x_383) ;  /* 0x000001280078a947 */ /* 0x002fea0003800000 */
.L_x_382:
[----:B------:R-:W-:Y:S05]  /*1790*/  WARPSYNC.ALL ;  /* 0x0000000000007948 */ /* 0x000fea0003800000 */
[----:B01----:R-:W-:Y:S01]  /*17a0*/  VIADD R3, R2, 0x21400 ;  /* 0x0002140002037836 */ /* 0x003fe20000000000 */
[----:B------:R-:W-:Y:S01]  /*17b0*/  ULOP3.LUT UR5, UR36, 0x10000, URZ, 0xfc, !UPT ;  /* 0x0001000024057892 */ /* 0x000fe2000f8efc3f */
[----:B------:R-:W-:Y:S01]  /*17c0*/  WARPGROUP.ARRIVE ;  /* 0x00000000000079c5 */ /* 0x000fe20000000000 */
[----:B------:R-:W-:Y:S01]  /*17d0*/  UMOV UR53, 0x40000040 ;  /* 0x4000004000357882 */ /* 0x000fe20000000000 */
[----:B------:R-:W-:Y:S01]  /*17e0*/  UMOV UR55, 0x40000040 ;  /* 0x4000004000377882 */ /* 0x000fe20000000000 */
[----:B------:R-:W-:Y:S01]  /*17f0*/  SHF.R.U32.HI R3, RZ, 0x4, R3 ;  /* 0x00000004ff037819 */ /* 0x000fe20000011603 */
[----:B------:R-:W-:Y:S01]  /*1800*/  UMOV UR13, UR53 ;  /* 0x00000035000d7c82 */ /* 0x000fe20008000000 */
[----:B------:R-:W-:Y:S01]  /*1810*/  UMOV UR15, 0x40000040 ;  /* 0x40000040000f7882 */ /* 0x000fe20000000000 */
[----:B------:R-:W-:Y:S01]  /*1820*/  UMOV UR52, UR5 ;  /* 0x0000000500347c82 */ /* 0x000fe20008000000 */
[----:B------:R-:W-:Y:S01]  /*1830*/  LOP3.LUT R3, R3, 0x3fff, RZ, 0xc0, !PT ;  /* 0x00003fff03037812 */ /* 0x000fe200078ec0ff */
[----:B------:R-:W-:Y:S01]  /*1840*/  UMOV UR12, UR52 ;  /* 0x00000034000c7c82 */ /* 0x000fe20008000000 */
[----:B------:R-:W-:Y:S01]  /*1850*/  UMOV UR16, UR52 ;  /* 0x0000003400107c82 */ /* 0x000fe20008000000 */
[----:B------:R-:W-:Y:S01]  /*1860*/  UMOV UR17, UR53 ;  /* 0x0000003500117c82 */ /* 0x000fe20008000000 */
[----:B------:R-:W-:Y:S01]  /*1870*/  LOP3.LUT R5, R3, 0x10000, RZ, 0xfc, !PT ;  /* 0x0001000003057812 */ /* 0x000fe200078efcff */
[----:B------:R-:W-:Y:S01]  /*1880*/  UMOV UR19, 0x40000040 ;  /* 0x4000004000137882 */ /* 0x000fe20000000000 */
[----:B------:R-:W-:Y:S01]  /*1890*/  UMOV UR20, UR52 ;  /* 0x0000003400147c82 */ /* 0x000fe20008000000 */
[----:B------:R-:W-:Y:S01]  /*18a0*/  UMOV UR21, UR53 ;  /* 0x0000003500157c82 */ /* 0x000fe20008000000 */
[----:B------:R-:W-:Y:S01]  /*18b0*/  UMOV UR23, 0x40000040 ;  /* 0x4000004000177882 */ /* 0x000fe20000000000 */
[----:B------:R-:W-:Y:S01]  /*18c0*/  IMAD R3, R16, 0xa80, R5 ;  /* 0x00000a8010037824 */ /* 0x000fe200078e0205 */
[----:B------:R-:W-:Y:S01]  /*18d0*/  UMOV UR8, UR52 ;  /* 0x0000003400087c82 */ /* 0x000fe20008000000 */
[----:B------:R-:W-:Y:S01]  /*18e0*/  UMOV UR9, UR53 ;  /* 0x0000003500097c82 */ /* 0x000fe20008000000 */
[----:B------:R-:W-:Y:S01]  /*18f0*/  UMOV UR11, 0x40000040 ;  /* 0x40000040000b7882 */ /* 0x000fe20000000000 */
[----:B------:R-:W-:Y:S01]  /*1900*/  UIADD3 UR7, UR5, 0x2, URZ ;  /* 0x0000000205077890 */ /* 0x000fe2000fffe03f */
[----:B------:R-:W-:Y:S01]  /*1910*/  R2UR UR4, R3 ;  /* 0x00000000030472ca */ /* 0x000fe200000e0000 */
        /* <DEDUP_REMOVED lines=8> */
[----:B------:R-:W-:Y:S01]  /*19a0*/  MOV R6, UR53 ;  /* 0x0000003500067c02 */ /* 0x000fe20008000f00 */
[----:B------:R-:W-:Y:S01]  /*19b0*/  IMAD.IADD R9, R214, 0x1, R83 ;  /* 0x00000001d6097824 */ /* 0x000fe200078e0253 */
[----:B------:R-:W-:Y:S01]  /*19c0*/  MOV R7, UR52 ;  /* 0x0000003400077c02 */ /* 0x000fe20008000f00 */
[----:B------:R-:W-:Y:S01]  /*19d0*/  @!P1 VIADD R0, R0, 0x36840 ;  /* 0x0003684000009836 */ /* 0x000fe20000000000 */
[----:B------:R-:W-:Y:S01]  /*19e0*/  UMOV UR54, UR4 ;  /* 0x0000000400367c82 */ /* 0x000fe20008000000 */
[----:B------:R-:W-:Y:S01]  /*19f0*/  UIADD3 UR14, UR4, 0x80, URZ ;  /* 0x00000080040e7890 */ /* 0x000fe2000fffe03f */
[----:B------:R-:W-:Y:S01]  /*1a00*/  HGMMA.64x16x16.F32 R72, gdesc[UR52], RZ, !UPT, gsb0 ;  /* 0x00200000344879f0 */ /* 0x000fe2000c0008ff */
[----:B------:R-:W-:Y:S01]  /*1a10*/  UIADD3 UR18, UR4, 0x100, URZ ;  /* 0x0000010004127890 */ /* 0x000fe2000fffe03f */
[----:B------:R-:W-:Y:S01]  /*1a20*/  P2R R80, PR, RZ, 0x1 ;  /* 0x00000001ff507803 */ /* 0x000fe20000000000 */
[----:B------:R-:W-:Y:S01]  /*1a30*/  UIADD3 UR22, UR4, 0x180, URZ ;  /* 0x0000018004167890 */ /* 0x000fe2000fffe03f */
[----:B------:R-:W-:Y:S01]  /*1a40*/  @!P1 PRMT R0, RZ, 0x654, R0 ;  /* 0x00000654ff009816 */ /* 0x000fe20000000000 */
[----:B------:R-:W-:Y:S01]  /*1a50*/  UIADD3 UR54, UR4, 0x200, URZ ;  /* 0x0000020004367890 */ /* 0x000fe2000fffe03f */
[-C--:B------:R-:W-:Y:S01]  /*1a60*/  MOV R118, R119.reuse ;  /* 0x0000007700767202 */ /* 0x080fe20000000f00 */
[----:B------:R-:W-:Y:S01]  /*1a70*/  UMOV UR55, 0x40000040 ;  /* 0x4000004000377882 */ /* 0x000fe20000000000 */
[----:B------:R-:W-:Y:S01]  /*1a80*/  UIADD3 UR10, UR4, 0x280, URZ ;  /* 0x00000280040a7890 */ /* 0x000fe2000fffe03f */
[--C-:B------:R-:W-:Y:S01]  /*1a90*/  IMAD.MOV.U32 R116, RZ, RZ, R119.reuse ;  /* 0x000000ffff747224 */ /* 0x100fe200078e0077 */
        /* <DEDUP_REMOVED lines=18> */
[----:B------:R-:W-:Y:S01]  /*1bc0*/  MOV R96, R119 ;  /* 0x0000007700607202 */ /* 0x000fe20000000f00 */
[----:B------:R-:W-:-:S02]  /*1bd0*/  IMAD.MOV.U32 R94, RZ, RZ, R119 ;  /* 0x000000ffff5e7224 */ /* 0x000fc400078e0077 */
[--C-:B------:R-:W-:Y:S02]  /*1be0*/  IMAD.MOV.U32 R92, RZ, RZ, R119.reuse ;  /* 0x000000ffff5c7224 */ /* 0x100fe400078e0077 */
[--C-:B------:R-:W-:Y:S02]  /*1bf0*/  IMAD.MOV.U32 R90, RZ, RZ, R119.reuse ;  /* 0x000000ffff5a7224 */ /* 0x100fe400078e0077 */
[--C-:B------:R-:W-:Y:S02]  /*1c00*/  IMAD.MOV.U32 R88, RZ, RZ, R119.reuse ;  /* 0x000000ffff587224 */ /* 0x100fe400078e0077 */
[--C-:B------:R-:W-:Y:S02]  /*1c10*/  IMAD.MOV.U32 R86, RZ, RZ, R119.reuse ;  /* 0x000000ffff567224 */ /* 0x100fe400078e0077 */
[--C-:B------:R-:W-:Y:S02]  /*1c20*/  IMAD.MOV.U32 R84, RZ, RZ, R119.reuse ;  /* 0x000000ffff547224 */ /* 0x100fe400078e0077 */
[----:B------:R-:W-:Y:S01]  /*1c30*/  IMAD.MOV.U32 R82, RZ, RZ, R119 ;  /* 0x000000ffff527224 */ /* 0x000fe200078e0077 */
[----:B------:R-:W-:-:S02]  /*1c40*/  WARPGROUP.DEPBAR.LE gsb0, 0x0 ;  /* 0x00008000000079c5 */ /* 0x000fc40000010000 */
[----:B------:R-:W-:-:S06]  /*1c50*/  WARPGROUP.ARRIVE ;  /* 0x00000000000079c5 */ /* 0x000fcc0000000000 */
[----:B------:R-:W-:Y:S01]  /*1c60*/  HGMMA.64x16x16.F32 R64, gdesc[UR12], RZ, !UPT, gsb0 ;  /* 0x002000000c4079f0 */ /* 0x000fe2000c0008ff */
[----:B------:R-:W-:Y:S02]  /*1c70*/  UIADD3 UR12, UR4, 0x2, URZ ;  /* 0x00000002040c7890 */ /* 0x000fe4000fffe03f */
[----:B------:R-:W-:Y:S01]  /*1c80*/  UIADD3 UR14, UR4, 0x282, URZ ;  /* 0x00000282040e7890 */ /* 0x000fe2000fffe03f */
[----:B------:R-:W-:Y:S01]  /*1c90*/  UMOV UR15, 0x40000040 ;  /* 0x40000040000f7882 */ /* 0x000fe20000000000 */
[----:B------:R-:W-:Y:S02]  /*1ca0*/  WARPGROUP.DEPBAR.LE gsb0, 0x0 ;  /* 0x00008000000079c5 */ /* 0x000fe40000010000 */
[----:B------:R-:W-:-:S06]  /*1cb0*/  WARPGROUP.ARRIVE ;  /* 0x00000000000079c5 */ /* 0x000fcc0000000000 */
[----:B------:R-:W-:Y:S01]  /*1cc0*/  HGMMA.64x16x16.F32 R56, gdesc[UR16], RZ, !UPT, gsb0 ;  /* 0x00200000103879f0 */ /* 0x000fe2000c0008ff */
        /* <DEDUP_REMOVED lines=18> */
[----:B------:R-:W-:Y:S01]  /*1df0*/  UMOV UR10, UR12 ;  /* 0x0000000c000a7c82 */ /* 0x000fe20008000000 */
[----:B------:R-:W-:Y:S01]  /*1e00*/  UMOV UR11, 0x40000040 ;  /* 0x40000040000b7882 */ /* 0x000fe20000000000 */
[----:B------:R-:W-:Y:S01]  /*1e10*/  UMOV UR20, UR8 ;  /* 0x0000000800147c82 */ /* 0x000fe20008000000 */
[----:B------:R-:W-:Y:S01]  /*1e20*/  UMOV UR21, UR9 ;  /* 0x0000000900157c82 */ /* 0x000fe20008000000 */
[----:B------:R-:W-:Y:S01]  /*1e30*/  UMOV UR24, UR8 ;  /* 0x0000000800187c82 */ /* 0x000fe20008000000 */
[----:B------:R-:W-:Y:S01]  /*1e40*/  UMOV UR25, UR9 ;  /* 0x0000000900197c82 */ /* 0x000fe20008000000 */
[----:B------:R-:W-:Y:S01]  /*1e50*/  UMOV UR16, UR8 ;  /* 0x0000000800107c82 */ /* 0x000fe20008000000 */
[----:B------:R-:W-:Y:S01]  /*1e60*/  UMOV UR17, UR9 ;  /* 0x0000000900117c82 */ /* 0x000fe20008000000 */
[----:B------:R-:W-:Y:S01]  /*1e70*/  UMOV UR12, UR8 ;  /* 0x00000008000c7c82 */ /* 0x000fe20008000000 */
[----:B------:R-:W-:Y:S01]  /*1e80*/  UMOV UR13, UR9 ;  /* 0x00000009000d7c82 */ /* 0x000fe20008000000 */
[----:B------:R-:W-:Y:S01]  /*1e90*/  UIADD3 UR7, UR5, 0x4, URZ ;  /* 0x0000000405077890 */ /* 0x000fe2000fffe03f */
[----:B------:R-:W-:-:S02]  /*1ea0*/  MOV R3, UR9 ;  /* 0x0000000900037c02 */ /* 0x000fc40008000f00 */
[----:B------:R-:W-:Y:S01]  /*1eb0*/  MOV R4, UR8 ;  /* 0x0000000800047c02 */ /* 0x000fe20008000f00 */
        /* <DEDUP_REMOVED lines=47> */
[----:B------:R-:W-:-:S02]  /*21b0*/  WARPGROUP.DEPBAR.LE gsb0, 0x0 ;  /* 0x00008000000079c5 */ /* 0x000fc40000010000 */
        /* <DEDUP_REMOVED lines=290> */
[----:B------:R-:W-:-:S05]  /*33e0*/  UMOV UR53, UR41 ;  /* 0x0000002900357c82 */ /* 0x000fca0008000000 */
        /* <DEDUP_REMOVED lines=48> */
[----:B------:R-:W-:Y:S02]  /*36f0*/  UIADD3 UR7, UR5, 0x806, URZ ;  /* 0x0000080605077890 */ /* 0x000fe4000fffe03f */
[----:B------:R-:W-:Y:S01]  /*3700*/  UIADD3 UR5, UR4, 0x784, URZ ;  /* 0x0000078404057890 */ /* 0x000fe2000fffe03f */
[----:B------:R-:W-:Y:S01]  /*3710*/  UMOV UR8, UR44 ;  /* 0x0000002c00087c82 */ /* 0x000fe20008000000 */
[----:B------:R-:W-:Y:S01]  /*3720*/  UMOV UR9, UR45 ;  /* 0x0000002d00097c82 */ /* 0x000fe20008000000 */
[----:B------:R-:W-:Y:S01]  /*3730*/  UMOV UR52, UR44 ;  /* 0x0000002c00347c82 */ /* 0x000fe20008000000 */
[----:B------:R-:W-:-:S03]  /*3740*/  UMOV UR53, UR45 ;  /* 0x0000002d00357c82 */ /* 0x000fc60008000000 */
[----:B------:R-:W-:Y:S01]  /*3750*/  UMOV UR10, UR5 ;  /* 0x00000005000a7c82 */ /* 0x000fe20008000000 */
[----:B------:R-:W-:Y:S01]  /*3760*/  ULDC UR5, c[0x0][0x9d8] ;  /* 0x0002760000057ab9 */ /* 0x000fe20000000800 */
        /* <DEDUP_REMOVED lines=44> */
[----:B------:R-:W-:Y:S02]  /*3a30*/  WARPGROUP.DEPBAR.LE gsb0, 0x0 ;  /* 0x00008000000079c5 */ /* 0x000fe40000010000 */
[----:B------:R-:W-:-:S06]  /*3a40*/  WARPGROUP.ARRIVE ;  /* 0x00000000000079c5 */ /* 0x000fcc0000000000 */
[----:B------:R-:W-:Y:S03]  /*3a50*/  HGMMA.64x16x16.F32 R32, gdesc[UR56], R32, gsb0 ;  /* 0x00200000382079f0 */ /* 0x000fe60008000820 */
        /* <DEDUP_REMOVED lines=17> */
[----:B------:R-:W-:Y:S01]  /*3b70*/  MUFU.TANH R72, R72 ;  /* 0x0000004800487308 */ /* 0x000fe20000002400 */
[----:B------:R-:W-:Y:S01]  /*3b80*/  UMOV UR51, 0x40000040 ;  /* 0x4000004000337882 */ /* 0x000fe20000000000 */
[----:B------:R-:W-:Y:S01]  /*3b90*/  FMUL.FTZ R75, R75, UR5 ;  /* 0x000000054b4b7c20 */ /* 0x000fe20008410000 */
[----:B------:R-:W-:Y:S01]  /*3ba0*/  FMUL.FTZ R78, R78, UR5 ;  /* 0x000000054e4e7c20 */ /* 0x000fe20008410000 */
[----:B------:R-:W-:-:S04]  /*3bb0*/  FMUL.FTZ R79, R79, UR5 ;  /* 0x000000054f4f7c20 */ /* 0x000fc80008410000 */
[----:B------:R-:W0:Y:S08]  /*3bc0*/  MUFU.TANH R73, R73 ;  /* 0x0000004900497308 */ /* 0x000e300000002400 */
[----:B------:R-:W1:Y:S08]  /*3bd0*/  MUFU.TANH R76, R76 ;  /* 0x0000004c004c7308 */ /* 0x000e700000002400 */
[----:B------:R-:W2:Y:S08]  /*3be0*/  MUFU.TANH R77, R77 ;  /* 0x0000004d004d7308 */ /* 0x000eb00000002400 */
[----:B------:R3:W4:Y:S08]  /*3bf0*/  MUFU.TANH R3, R74 ;  /* 0x0000004a00037308 */ /* 0x0007300000002400 */
[----:B------:R-:W5:Y:S01]  /*3c00*/  MUFU.TANH R4, R75 ;  /* 0x0000004b00047308 */ /* 0x000f620000002400 */
[----:B---3--:R-:W-:-:S07]  /*3c10*/  MOV R74, R119 ;  /* 0x00000077004a7202 */ /* 0x008fce0000000f00 */
[----:B------:R-:W-:Y:S01]  /*3c20*/  MUFU.TANH R7, R78 ;  /* 0x0000004e00077308 */ /* 0x000fe20000002400 */
[----:B------:R-:W-:Y:S02]  /*3c30*/  WARPGROUP.DEPBAR.LE gsb0, 0x0 ;  /* 0x00008000000079c5 */ /* 0x000fe40000010000 */
        /* <DEDUP_REMOVED lines=13> */
[----:B------:R-:W-:Y:S01]  /*3d10*/  MUFU.TANH R64, R64 ;  /* 0x0000004000407308 */ /* 0x000fe20000002400 */
[----:B---3--:R-:W-:-:S02]  /*3d20*/  IMAD R66, R120, -0x70, R9 ;  /* 0xffffff9078427824 */ /* 0x008fc400078e0209 */
[----:B------:R-:W-:-:S03]  /*3d30*/  IMAD.MOV.U32 R78, RZ, RZ, R119 ;  /* 0x000000ffff4e7224 */ /* 0x000fc600078e0077 */
[C---:B------:R-:W-:Y:S02]  /*3d40*/  ISETP.GT.AND P4, PT, R66.reuse, RZ, PT ;  /* 0x000000ff4200720c */ /* 0x040fe40003f84270 */
[C---:B------:R-:W-:Y:S01]  /*3d50*/  ISETP.GT.AND P2, PT, R66.reuse, 0x1, PT ;  /* 0x000000014200780c */ /* 0x040fe20003f44270 */
[----:B------:R-:W3:Y:S01]  /*3d60*/  MUFU.TANH R65, R65 ;  /* 0x0000004100417308 */ /* 0x000ee20000002400 */
[C---:B------:R-:W-:Y:S02]  /*3d70*/  ISETP.GT.AND P3, PT, R66.reuse, 0x8, PT ;  /* 0x000000084200780c */ /* 0x040fe40003f64270 */
[----:B0-----:R-:W-:Y:S02]  /*3d80*/  FSEL R73, R73, -INF , P2 ;  /* 0xff80000049497808 */ /* 0x001fe40001000000 */
[----:B------:R-:W-:Y:S02]  /*3d90*/  ISETP.GT.AND P6, PT, R66, 0x9, PT ;  /* 0x000000094200780c */ /* 0x000fe40003fc4270 */
[----:B-1----:R-:W-:Y:S01]  /*3da0*/  FSEL R75, R76, -INF , P3 ;  /* 0xff8000004c4b7808 */ /* 0x002fe20001800000 */
[----:B------:R0:W-:Y:S01]  /*3db0*/  MUFU.TANH R15, R67 ;  /* 0x00000043000f7308 */ /* 0x0001e20000002400 */
[----:B------:R-:W-:Y:S01]  /*3dc0*/  ISETP.GT.AND P5, PT, R66, 0x10, PT ;  /* 0x000000104200780c */ /* 0x000fe20003fa4270 */
[----:B------:R-:W-:Y:S01]  /*3dd0*/  IMAD.MOV.U32 R76, RZ, RZ, R119 ;  /* 0x000000ffff4c7224 */ /* 0x000fe200078e0077 */
[----:B--2---:R-:W-:-:S02]  /*3de0*/  FSEL R77, R77, -INF , P6 ;  /* 0xff8000004d4d7808 */ /* 0x004fc40003000000 */
[----:B----4-:R-:W-:Y:S02]  /*3df0*/  FSEL R3, R3, -INF , P4 ;  /* 0xff80000003037808 */ /* 0x010fe40002000000 */
[----:B-----5:R-:W-:Y:S01]  /*3e00*/  FSEL R4, R4, -INF , P2 ;  /* 0xff80000004047808 */ /* 0x020fe20001000000 */
[----:B------:R-:W1:Y:S01]  /*3e10*/  MUFU.TANH R68, R68 ;  /* 0x0000004400447308 */ /* 0x000e620000002400 */
[----:B0-----:R-:W-:Y:S01]  /*3e20*/  FSEL R67, R72, -INF , P4 ;  /* 0xff80000048437808 */ /* 0x001fe20002000000 */
[----:B------:R-:W-:Y:S01]  /*3e30*/  IMAD.MOV.U32 R72, RZ, RZ, R119 ;  /* 0x000000ffff487224 */ /* 0x000fe200078e0077 */
[C---:B------:R-:W-:Y:S02]  /*3e40*/  ISETP.GT.AND P4, PT, R66.reuse, 0x11, PT ;  /* 0x000000114200780c */ /* 0x040fe40003f84270 */
[----:B------:R-:W-:Y:S02]  /*3e50*/  FMNMX.FTZ R12, R67, R73, !PT ;  /* 0x00000049430c7209 */ /* 0x000fe40007810000 */
[----:B------:R-:W-:Y:S01]  /*3e60*/  ISETP.GT.AND P2, PT, R66, 0x18, PT ;  /* 0x000000184200780c */ /* 0x000fe20003f44270 */
[----:B------:R0:W2:Y:S01]  /*3e70*/  MUFU.TANH R11, R79 ;  /* 0x0000004f000b7308 */ /* 0x0000a20000002400 */
[----:B------:R-:W-:-:S02]  /*3e80*/  FMNMX.FTZ R14, R75, R12, !PT ;  /* 0x0000000c4b0e7209 */ /* 0x000fc40007810000 */
[----:B---3--:R-:W-:Y:S02]  /*3e90*/  FSEL R65, R65, -INF , P4 ;  /* 0xff80000041417808 */ /* 0x008fe40002000000 */
[----:B------:R-:W-:Y:S02]  /*3ea0*/  FMNMX.FTZ R14, R77, R14, !PT ;  /* 0x0000000e4d0e7209 */ /* 0x000fe40007810000 */
[----:B------:R-:W-:Y:S01]  /*3eb0*/  FSEL R7, R7, -INF , P3 ;  /* 0xff80000007077808 */ /* 0x000fe20001800000 */
[----:B------:R-:W3:Y:S01]  /*3ec0*/  MUFU.TANH R69, R69 ;  /* 0x0000004500457308 */ /* 0x000ee20000002400 */
[----:B0-----:R-:W-:Y:S01]  /*3ed0*/  FSEL R79, R64, -INF , P5 ;  /* 0xff800000404f7808 */ /* 0x001fe20002800000 */
[--C-:B------:R-:W-:Y:S01]  /*3ee0*/  IMAD.MOV.U32 R64, RZ, RZ, R119.reuse ;  /* 0x000000ffff407224 */ /* 0x100fe200078e0077 */
[----:B------:R-:W-:Y:S01]  /*3ef0*/  ISETP.GT.AND P3, PT, R66, 0x19, PT ;  /* 0x000000194200780c */ /* 0x000fe20003f64270 */
[----:B------:R-:W-:Y:S02]  /*3f00*/  WARPGROUP.DEPBAR.LE gsb0, 0x0 ;  /* 0x00008000000079c5 */ /* 0x000fe40000010000 */
[----:B------:R-:W-:Y:S01]  /*3f10*/  WARPGROUP.ARRIVE ;  /* 0x00000000000079c5 */ /* 0x000fe20000000000 */
[----:B------:R-:W-:Y:S01]  /*3f20*/  FMUL.FTZ R56, R56, UR5 ;  /* 0x0000000538387c20 */ /* 0x000fe20008410000 */
[----:B------:R-:W-:Y:S01]  /*3f30*/  FMUL.FTZ R57, R57, UR5 ;  /* 0x0000000539397c20 */ /* 0x000fe20008410000 */
[----:B------:R-:W-:Y:S01]  /*3f40*/  MUFU.TANH R71, R71 ;  /* 0x0000004700477308 */ /* 0x000fe20000002400 */
[----:B------:R-:W-:Y:S01]  /*3f50*/  FMUL.FTZ R60, R60, UR5 ;  /* 0x000000053c3c7c20 */ /* 0x000fe20008410000 */
[----:B------:R-:W-:Y:S01]  /*3f60*/  FMNMX.FTZ R14, R79, R14, !PT ;  /* 0x0000000e4f0e7209 */ /* 0x000fe20007810000 */
[----:B------:R-:W-:Y:S01]  /*3f70*/  HGMMA.64x16x16.F32 R48, gdesc[UR48], R48, gsb0 ;  /* 0x00200000303079f0 */ /* 0x000fe20008000830 */
[----:B------:R-:W-:Y:S01]  /*3f80*/  UIADD3 UR50, UR4, 0x906, URZ ;  /* 0x0000090604327890 */ /* 0x000fe2000fffe03f */
[----:B------:R-:W-:Y:S01]  /*3f90*/  FMUL.FTZ R61, R61, UR5 ;  /* 0x000000053d3d7c20 */ /* 0x000fe20008410000 */
[----:B------:R-:W-:Y:S01]  /*3fa0*/  UMOV UR51, 0x40000040 ;  /* 0x4000004000337882 */ /* 0x000fe20000000000 */
[----:B------:R-:W-:Y:S01]  /*3fb0*/  FMUL.FTZ R58, R58, UR5 ;  /* 0x000000053a3a7c20 */ /* 0x000fe20008410000 */
[----:B------:R-:W-:Y:S01]  /*3fc0*/  MUFU.TANH R56, R56 ;  /* 0x0000003800387308 */ /* 0x000fe20000002400 */
[----:B-1----:R-:W-:Y:S01]  /*3fd0*/  FSEL R81, R68, -INF , P2 ;  /* 0xff80000044517808 */ /* 0x002fe20001000000 */
[----:B------:R-:W-:Y:S01]  /*3fe0*/  FMUL.FTZ R59, R59, UR5 ;  /* 0x000000053b3b7c20 */ /* 0x000fe20008410000 */
[----:B------:R-:W-:Y:S01]  /*3ff0*/  FMNMX.FTZ R14, R65, R14, !PT ;  /* 0x0000000e410e7209 */ /* 0x000fe20007810000 */
[----:B------:R-:W-:Y:S01]  /*4000*/  FMUL.FTZ R62, R62, UR5 ;  /* 0x000000053e3e7c20 */ /* 0x000fe20008410000 */
[----:B--2---:R-:W-:Y:S01]  /*4010*/  FSEL R11, R11, -INF , P6 ;  /* 0xff8000000b0b7808 */ /* 0x004fe20003000000 */
[----:B------:R-:W-:Y:S01]  /*4020*/  FMUL.FTZ R63, R63, UR5 ;  /* 0x000000053f3f7c20 */ /* 0x000fe20008410000 */
[----:B------:R-:W-:Y:S01]  /*4030*/  ISETP.GT.AND P6, PT, R66, 0x20, PT ;  /* 0x000000204200780c */ /* 0x000fe20003fc4270 */
[----:B------:R-:W0:Y:S01]  /*4040*/  MUFU.TANH R57, R57 ;  /* 0x0000003900397308 */ /* 0x000e220000002400 */
[----:B---3--:R-:W-:Y:S01]  /*4050*/  FSEL R69, R69, -INF , P3 ;  /* 0xff80000045457808 */ /* 0x008fe20001800000 */
[----:B------:R-:W-:Y:S01]  /*4060*/  IMAD.MOV.U32 R68, RZ, RZ, R119 ;  /* 0x000000ffff447224 */ /* 0x000fe200078e0077 */
[----:B------:R-:W-:-:S02]  /*4070*/  FMNMX.FTZ R20, R81, R14, !PT ;  /* 0x0000000e51147209 */ /* 0x000fc40007810000 */
[----:B------:R-:W-:Y:S02]  /*4080*/  FSEL R13, R13, -INF , P5 ;  /* 0xff8000000d0d7808 */ /* 0x000fe40002800000 */
[C---:B------:R-:W-:Y:S01]  /*4090*/  ISETP.GT.AND P5, PT, R66.reuse, 0x21, PT ;  /* 0x000000214200780c */ /* 0x040fe20003fa4270 */
[----:B------:R1:W2:Y:S01]  /*40a0*/  MUFU.TANH R21, R70 ;  /* 0x0000004600157308 */ /* 0x0002a20000002400 */
[----:B------:R-:W-:Y:S02]  /*40b0*/  FMNMX.FTZ R20, R69, R20, !PT ;  /* 0x0000001445147209 */ /* 0x000fe40007810000 */
[----:B------:R-:W-:Y:S02]  /*40c0*/  FSEL R15, R15, -INF , P4 ;  /* 0xff8000000f0f7808 */ /* 0x000fe40002000000 */
[----:B------:R-:W-:-:S03]  /*40d0*/  ISETP.GT.AND P4, PT, R66, 0x28, PT ;  /* 0x000000284200780c */ /* 0x000fc60003f84270 */
[----:B------:R-:W3:Y:S01]  /*40e0*/  MUFU.TANH R60, R60 ;  /* 0x0000003c003c7308 */ /* 0x000ee20000002400 */
[----:B0-----:R-:W-:Y:S01]  /*40f0*/  FSEL R85, R57, -INF , P5 ;  /* 0xff80000039557808 */ /* 0x001fe20002800000 */
[----:B-1----:R-:W-:-:S06]  /*4100*/  IMAD.MOV.U32 R70, RZ, RZ, R119 ;  /* 0x000000ffff467224 */ /* 0x002fcc00078e0077 */
[----:B------:R-:W0:Y:S01]  /*4110*/  MUFU.TANH R61, R61 ;  /* 0x0000003d003d7308 */ /* 0x000e220000002400 */
[----:B--2---:R-:W-:Y:S02]  /*4120*/  FSEL R21, R21, -INF , P2 ;  /* 0xff80000015157808 */ /* 0x004fe40001000000 */
[----:B------:R-:W-:-:S05]  /*4130*/  ISETP.GT.AND P2, PT, R66, 0x29, PT ;  /* 0x000000294200780c */ /* 0x000fca0003f44270 */
[----:B------:R-:W-:Y:S01]  /*4140*/  MUFU.TANH R58, R58 ;  /* 0x0000003a003a7308 */ /* 0x000fe20000002400 */
[----:B---3--:R-:W-:Y:S01]  /*4150*/  FSEL R87, R60, -INF , P4 ;  /* 0xff8000003c577808 */ /* 0x008fe20002000000 */
[----:B------:R-:W-:Y:S01]  /*4160*/  IMAD.MOV.U32 R60, RZ, RZ, R119 ;  /* 0x000000ffff3c7224 */ /* 0x000fe200078e0077 */
[----:B------:R-:W-:Y:S02]  /*4170*/  WARPGROUP.DEPBAR.LE gsb0, 0x0 ;  /* 0x00008000000079c5 */ /* 0x000fe40000010000 */
[----:B------:R-:W-:Y:S01]  /*4180*/  WARPGROUP.ARRIVE ;  /* 0x00000000000079c5 */ /* 0x000fe20000000000 */
[----:B------:R-:W-:Y:S01]  /*4190*/  FMUL.FTZ R48, R48, UR5 ;  /* 0x0000000530307c20 */ /* 0x000fe20008410000 */
[----:B------:R-:W-:Y:S01]  /*41a0*/  FMUL.FTZ R49, R49, UR5 ;  /* 0x0000000531317c20 */ /* 0x000fe20008410000 */
[----:B------:R-:W-:Y:S01]  /*41b0*/  FMUL.FTZ R52, R52, UR5 ;  /* 0x0000000534347c20 */ /* 0x000fe20008410000 */
[----:B------:R-:W-:Y:S01]  /*41c0*/  MUFU.TANH R59, R59 ;  /* 0x0000003b003b7308 */ /* 0x000fe20000002400 */
[----:B------:R-:W-:Y:S01]  /*41d0*/  FMUL.FTZ R53, R53, UR5 ;  /* 0x0000000535357c20 */ /* 0x000fe20008410000 */
[----:B------:R-:W-:Y:S01]  /*41e0*/  HGMMA.64x16x16.F32 R40, gdesc[UR48], R40, gsb0 ;  /* 0x00200000302879f0 */ /* 0x000fe20008000828 */
[----:B------:R-:W-:Y:S01]  /*41f0*/  UIADD3 UR50, UR4, 0x986, URZ ;  /* 0x0000098604327890 */ /* 0x000fe2000fffe03f */
[----:B------:R-:W-:Y:S01]  /*4200*/  FMUL.FTZ R50, R50, UR5 ;  /* 0x0000000532327c20 */ /* 0x000fe20008410000 */
[----:B------:R-:W-:Y:S01]  /*4210*/  UMOV UR51, 0x40000040 ;  /* 0x4000004000337882 */ /* 0x000fe20000000000 */
[----:B------:R-:W-:Y:S01]  /*4220*/  FMUL.FTZ R51, R51, UR5 ;  /* 0x0000000533337c20 */ /* 0x000fe20008410000 */
[----:B0-----:R-:W-:Y:S01]  /*4230*/  FSEL R89, R61, -INF , P2 ;  /* 0xff8000003d597808 */ /* 0x001fe20001000000 */
[----:B------:R-:W0:Y:S01]  /*4240*/  MUFU.TANH R48, R48 ;  /* 0x0000003000307308 */ /* 0x000e220000002400 */
[----:B------:R-:W-:Y:S01]  /*4250*/  FMUL.FTZ R54, R54, UR5 ;  /* 0x0000000536367c20 */ /* 0x000fe20008410000 */
[----:B------:R-:W-:-:S06]  /*4260*/  FMUL.FTZ R55, R55, UR5 ;  /* 0x0000000537377c20 */ /* 0x000fcc0008410000 */
[----:B------:R-:W1:Y:S08]  /*4270*/  MUFU.TANH R49, R49 ;  /* 0x0000003100317308 */ /* 0x000e700000002400 */
[----:B------:R-:W2:Y:S08]  /*4280*/  MUFU.TANH R62, R62 ;  /* 0x0000003e003e7308 */ /* 0x000eb00000002400 */
[----:B------:R-:W3:Y:S08]  /*4290*/  MUFU.TANH R52, R52 ;  /* 0x0000003400347308 */ /* 0x000ef00000002400 */
[----:B------:R-:W4:Y:S08]  /*42a0*/  MUFU.TANH R63, R63 ;  /* 0x0000003f003f7308 */ /* 0x000f300000002400 */
[----:B------:R-:W5:Y:S01]  /*42b0*/  MUFU.TANH R53, R53 ;  /* 0x0000003500357308 */ /* 0x000f620000002400 */
[----:B------:R-:W-:-:S02]  /*42c0*/  WARPGROUP.DEPBAR.LE gsb0, 0x0 ;  /* 0x00008000000079c5 */ /* 0x000fc40000010000 */
[----:B------:R-:W-:Y:S01]  /*42d0*/  WARPGROUP.ARRIVE ;  /* 0x00000000000079c5 */ /* 0x000fe20000000000 */
[----:B------:R-:W-:Y:S01]  /*42e0*/  FMUL.FTZ R41, R41, UR5 ;  /* 0x0000000529297c20 */ /* 0x000fe20008410000 */
[----:B------:R-:W-:Y:S01]  /*42f0*/  FMUL.FTZ R40, R40, UR5 ;  /* 0x0000000528287c20 */ /* 0x000fe20008410000 */
[----:B------:R-:W-:Y:S02]  /*4300*/  FMUL.FTZ R43, R43, UR5 ;  /* 0x000000052b2b7c20 */ /* 0x000fe40008410000 */
[----:B------:R-:W-:Y:S01]  /*4310*/  MUFU.TANH R50, R50 ;  /* 0x0000003200327308 */ /* 0x000fe20000002400 */
[----:B------:R-:W-:Y:S01]  /*4320*/  FMUL.FTZ R44, R44, UR5 ;  /* 0x000000052c2c7c20 */ /* 0x000fe20008410000 */
[----:B------:R-:W-:Y:S01]  /*4330*/  HGMMA.64x16x16.F32 R32, gdesc[UR48], R32, gsb0 ;  /* 0x00200000302079f0 */ /* 0x000fe20008000820 */
[----:B------:R-:W-:Y:S01]  /*4340*/  UIADD3 UR50, UR4, 0xa06, URZ ;  /* 0x00000a0604327890 */ /* 0x000fe2000fffe03f */
[----:B------:R-:W-:Y:S01]  /*4350*/  FMUL.FTZ R45, R45, UR5 ;  /* 0x000000052d2d7c20 */ /* 0x000fe20008410000 */
[----:B------:R-:W-:Y:S01]  /*4360*/  UMOV UR51, 0x40000040 ;  /* 0x4000004000337882 */ /* 0x000fe20000000000 */
[----:B------:R-:W-:Y:S01]  /*4370*/  FMUL.FTZ R47, R47, UR5 ;  /* 0x000000052f2f7c20 */ /* 0x000fe20008410000 */
[----:B------:R-:W-:Y:S01]  /*4380*/  FMUL.FTZ R42, R42, UR5 ;  /* 0x000000052a2a7c20 */ /* 0x000fe20008410000 */
[----:B------:R0:W-:Y:S01]  /*4390*/  MUFU.TANH R6, R41 ;  /* 0x0000002900067308 */ /* 0x0001e20000002400 */
[----:B------:R-:W-:Y:S01]  /*43a0*/  FMUL.FTZ R46, R46, UR5 ;  /* 0x000000052e2e7c20 */ /* 0x000fe20008410000 */
[----:B------:R-:W-:-:S06]  /*43b0*/  ULDC UR4, c[0x0][0x988] ;  /* 0x0002620000047ab9 */ /* 0x000fcc0000000800 */
[----:B------:R1:W-:Y:S01]  /*43c0*/  MUFU.TANH R8, R43 ;  /* 0x0000002b00087308 */ /* 0x0003e20000002400 */
[----:B0-----:R-:W-:Y:S02]  /*43d0*/  FSEL R41, R71, -INF , P3 ;  /* 0xff80000047297808 */ /* 0x001fe40001800000 */
[----:B------:R-:W-:Y:S01]  /*43e0*/  FSEL R71, R56, -INF , P6 ;  /* 0xff80000038477808 */ /* 0x000fe20003000000 */
[----:B------:R-:W-:Y:S01]  /*43f0*/  IMAD.MOV.U32 R56, RZ, RZ, R119 ;  /* 0x000000ffff387224 */ /* 0x000fe200078e0077 */
[----:B------:R-:W-:Y:S02]  /*4400*/  ISETP.GT.AND P3, PT, R66, 0x30, PT ;  /* 0x000000304200780c */ /* 0x000fe40003f64270 */
[----:B------:R-:W-:Y:S01]  /*4410*/  FMNMX.FTZ R20, R71, R20, !PT ;  /* 0x0000001447147209 */ /* 0x000fe20007810000 */
[----:B------:R-:W0:Y:S01]  /*4420*/  MUFU.TANH R40, R40 ;  /* 0x0000002800287308 */ /* 0x000e220000002400 */
[----:B------:R-:W-:Y:S02]  /*4430*/  FSEL R91, R48, -INF , P3 ;  /* 0xff800000305b7808 */ /* 0x000fe40001800000 */
[----:B------:R-:W-:-:S02]  /*4440*/  FMNMX.FTZ R48, R85, R20, !PT ;  /* 0x0000001455307209 */ /* 0x000fc40007810000 */
[----:B-1----:R-:W-:Y:S01]  /*4450*/  FSEL R43, R58, -INF , P6 ;  /* 0xff8000003a2b7808 */ /* 0x002fe20003000000 */
[----:B------:R-:W-:Y:S01]  /*4460*/  IMAD.MOV.U32 R58, RZ, RZ, R119 ;  /* 0x000000ffff3a7224 */ /* 0x000fe200078e0077 */
[----:B------:R-:W-:Y:S01]  /*4470*/  FMNMX.FTZ R48, R87, R48, !PT ;  /* 0x0000003057307209 */ /* 0x000fe20007810000 */
[----:B------:R-:W1:Y:S01]  /*4480*/  MUFU.TANH R51, R51 ;  /* 0x0000003300337308 */ /* 0x000e620000002400 */
[----:B------:R-:W-:Y:S02]  /*4490*/  ISETP.GT.AND P6, PT, R66, 0x31, PT ;  /* 0x000000314200780c */ /* 0x000fe40003fc4270 */
[----:B------:R-:W-:Y:S02]  /*44a0*/  FMNMX.FTZ R48, R89, R48, !PT ;  /* 0x0000003059307209 */ /* 0x000fe40007810000 */
[----:B------:R-:W-:Y:S02]  /*44b0*/  FSEL R93, R49, -INF , P6 ;  /* 0xff800000315d7808 */ /* 0x000fe40003000000 */
[----:B------:R-:W-:Y:S01]  /*44c0*/  FMNMX.FTZ R48, R91, R48, !PT ;  /* 0x000000305b307209 */ /* 0x000fe20007810000 */
[----:B------:R-:W1:Y:S03]  /*44d0*/  MUFU.TANH R54, R54 ;  /* 0x0000003600367308 */ /* 0x000e660000002400 */
[----:B------:R-:W-:-:S05]  /*44e0*/  FMNMX.FTZ R48, R93, R48, !PT ;  /* 0x000000305d307209 */ /* 0x000fca0007810000 */
[----:B------:R2:W-:Y:S01]  /*44f0*/  MUFU.TANH R9, R45 ;  /* 0x0000002d00097308 */ /* 0x0005e20000002400 */
[----:B------:R-:W-:Y:S02]  /*4500*/  WARPGROUP.DEPBAR.LE gsb0, 0x0 ;  /* 0x00008000000079c5 */ /* 0x000fe40000010000 */
[----:B------:R-:W-:Y:S01]  /*4510*/  WARPGROUP.ARRIVE ;  /* 0x00000000000079c5 */ /* 0x000fe20000000000 */
[----:B------:R-:W-:Y:S01]  /*4520*/  FMUL.FTZ R12, R33, UR5 ;  /* 0x00000005210c7c20 */ /* 0x000fe20008410000 */
[----:B------:R-:W-:-:S03]  /*4530*/  FSEL R33, R59, -INF , P5 ;  /* 0xff8000003b217808 */ /* 0x000fc60002800000 */
[----:B------:R-:W1:Y:S01]  /*4540*/  MUFU.TANH R44, R44 ;  /* 0x0000002c002c7308 */ /* 0x000e620000002400 */
[----:B------:R-:W-:Y:S01]  /*4550*/  ISETP.GT.AND P5, PT, R66, 0x38, PT ;  /* 0x000000384200780c */ /* 0x000fe20003fa4270 */
[----:B------:R-:W-:Y:S01]  /*4560*/  FMUL.FTZ R32, R32, UR5 ;  /* 0x0000000520207c20 */ /* 0x000fe20008410000 */
[----:B------:R-:W-:Y:S01]  /*4570*/  HGMMA.64x16x16.F32 R24, gdesc[UR48], R24, gsb0 ;  /* 0x00200000301879f0 */ /* 0x000fe20008000818 */
[----:B--2---:R-:W-:Y:S01]  /*4580*/  FSEL R45, R62, -INF , P4 ;  /* 0xff8000003e2d7808 */ /* 0x004fe20002000000 */
[----:B------:R-:W-:Y:S01]  /*4590*/  FMUL.FTZ R14, R35, UR5 ;  /* 0x00000005230e7c20 */ /* 0x000fe20008410000 */
[----:B------:R-:W-:Y:S01]  /*45a0*/  ISETP.GT.AND P4, PT, R66, 0x39, PT ;  /* 0x000000394200780c */ /* 0x000fe20003f84270 */
[----:B------:R-:W-:Y:S01]  /*45b0*/  FMUL.FTZ R36, R36, UR5 ;  /* 0x0000000524247c20 */ /* 0x000fe20008410000 */
[----:B---3--:R-:W-:Y:S01]  /*45c0*/  FSEL R95, R52, -INF , P5 ;  /* 0xff800000345f7808 */ /* 0x008fe20002800000 */
[----:B------:R-:W2:Y:S01]  /*45d0*/  MUFU.TANH R55, R55 ;  /* 0x0000003700377308 */ /* 0x000ea20000002400 */
[----:B----4-:R-:W-:Y:S01]  /*45e0*/  FSEL R35, R63, -INF , P2 ;  /* 0xff8000003f237808 */ /* 0x010fe20001000000 */
[----:B------:R-:W-:Y:S01]  /*45f0*/  FMUL.FTZ R20, R37, UR5 ;  /* 0x0000000525147c20 */ /* 0x000fe20008410000 */
[----:B------:R-:W-:Y:S01]  /*4600*/  ISETP.GT.AND P2, PT, R66, 0x40, PT ;  /* 0x000000404200780c */ /* 0x000fe20003f44270 */
[----:B------:R-:W-:Y:S01]  /*4610*/  FMUL.FTZ R34, R34, UR5 ;  /* 0x0000000522227c20 */ /* 0x000fe20008410000 */
[----:B-----5:R-:W-:Y:S01]  /*4620*/  FSEL R97, R53, -INF , P4 ;  /* 0xff80000035617808 */ /* 0x020fe20002000000 */
[----:B------:R-:W-:Y:S01]  /*4630*/  FMUL.FTZ R38, R38, UR5 ;  /* 0x0000000526267c20 */ /* 0x000fe20008410000 */
[----:B------:R-:W-:Y:S01]  /*4640*/  FMNMX.FTZ R48, R95, R48, !PT ;  /* 0x000000305f307209 */ /* 0x000fe20007810000 */
[----:B------:R3:W-:Y:S01]  /*4650*/  MUFU.TANH R10, R47 ;  /* 0x0000002f000a7308 */ /* 0x0007e20000002400 */
[----:B0-----:R-:W-:Y:S01]  /*4660*/  FSEL R99, R40, -INF , P2 ;  /* 0xff80000028637808 */ /* 0x001fe20001000000 */
[----:B------:R-:W-:Y:S01]  /*4670*/  FMUL.FTZ R39, R39, UR5 ;  /* 0x0000000527277c20 */ /* 0x000fe20008410000 */
[----:B------:R-:W-:Y:S01]  /*4680*/  FMNMX.FTZ R48, R97, R48, !PT ;  /* 0x0000003061307209 */ /* 0x000fe20007810000 */
[----:B------:R-:W-:Y:S01]  /*4690*/  IMAD.MOV.U32 R62, RZ, RZ, R119 ;  /* 0x000000ffff3e7224 */ /* 0x000fe200078e0077 */
[----:B-1----:R-:W-:-:S02]  /*46a0*/  FSEL R37, R51, -INF , P6 ;  /* 0xff80000033257808 */ /* 0x002fc40003000000 */
[----:B------:R-:W-:Y:S01]  /*46b0*/  ISETP.GT.AND P6, PT, R66, 0x48, PT ;  /* 0x000000484200780c */ /* 0x000fe20003fc4270 */
[----:B------:R-:W0:Y:S01]  /*46c0*/  MUFU.TANH R32, R32 ;  /* 0x0000002000207308 */ /* 0x000e220000002400 */
[----:B---3--:R-:W-:Y:S01]  /*46d0*/  FSEL R47, R50, -INF , P3 ;  /* 0xff800000322f7808 */ /* 0x008fe20001800000 */
[--C-:B------:R-:W-:Y:S01]  /*46e0*/  IMAD.MOV.U32 R50, RZ, RZ, R119.reuse ;  /* 0x000000ffff327224 */ /* 0x100fe200078e0077 */
[----:B------:R-:W-:Y:S02]  /*46f0*/  ISETP.GT.AND P3, PT, R66, 0x41, PT ;  /* 0x000000414200780c */ /* 0x000fe40003f64270 */
[----:B------:R-:W-:Y:S02]  /*4700*/  FMNMX.FTZ R48, R99, R48, !PT ;  /* 0x0000003063307209 */ /* 0x000fe40007810000 */
[----:B------:R-:W-:Y:S01]  /*4710*/  FSEL R101, R6, -INF , P3 ;  /* 0xff80000006657808 */ /* 0x000fe20001800000 */
[----:B------:R-:W1:Y:S01]  /*4720*/  MUFU.TANH R42, R42 ;  /* 0x0000002a002a7308 */ /* 0x000e620000002400 */
[----:B------:R-:W-:Y:S01]  /*4730*/  FSEL R49, R54, -INF , P5 ;  /* 0xff80000036317808 */ /* 0x000fe20002800000 */
[----:B------:R-:W-:Y:S01]  /*4740*/  IMAD.MOV.U32 R54, RZ, RZ, R119 ;  /* 0x000000ffff367224 */ /* 0x000fe200078e0077 */
[----:B------:R-:W-:-:S02]  /*4750*/  ISETP.GT.AND P5, PT, R66, 0x49, PT ;  /* 0x000000494200780c */ /* 0x000fc40003fa4270 */
[----:B------:R-:W-:Y:S01]  /*4760*/  FSEL R103, R44, -INF , P6 ;  /* 0xff8000002c677808 */ /* 0x000fe20003000000 */
[----:B------:R-:W-:Y:S01]  /*4770*/  IMAD.MOV.U32 R44, RZ, RZ, R119 ;  /* 0x000000ffff2c7224 */ /* 0x000fe200078e0077 */
[----:B------:R-:W-:Y:S01]  /*4780*/  FMNMX.FTZ R48, R101, R48, !PT ;  /* 0x0000003065307209 */ /* 0x000fe20007810000 */
[----:B------:R-:W3:Y:S01]  /*4790*/  MUFU.TANH R12, R12 ;  /* 0x0000000c000c7308 */ /* 0x000ee20000002400 */
[----:B--2---:R-:W-:Y:S02]  /*47a0*/  FSEL R51, R55, -INF , P4 ;  /* 0xff80000037337808 */ /* 0x004fe40002000000 */
[----:B------:R-:W-:Y:S02]  /*47b0*/  ISETP.GT.AND P4, PT, R66, 0x50, PT ;  /* 0x000000504200780c */ /* 0x000fe40003f84270 */
[----:B------:R-:W-:Y:S02]  /*47c0*/  FSEL R105, R9, -INF , P5 ;  /* 0xff80000009697808 */ /* 0x000fe40002800000 */
[----:B------:R-:W-:Y:S01]  /*47d0*/  FMNMX.FTZ R48, R103, R48, !PT ;  /* 0x0000003067307209 */ /* 0x000fe20007810000 */
[----:B------:R-:W2:Y:S01]  /*47e0*/  MUFU.TANH R46, R46 ;  /* 0x0000002e002e7308 */ /* 0x000ea20000002400 */
[----:B------:R-:W-:-:S02]  /*47f0*/  FSEL R55, R8, -INF , P3 ;  /* 0xff80000008377808 */ /* 0x000fc40001800000 */
[----:B------:R-:W-:Y:S02]  /*4800*/  ISETP.GT.AND P3, PT, R66, 0x51, PT ;  /* 0x000000514200780c */ /* 0x000fe40003f64270 */
[----:B0-----:R-:W-:Y:S01]  /*4810*/  FSEL R107, R32, -INF , P4 ;  /* 0xff800000206b7808 */ /* 0x001fe20002000000 */
[----:B------:R-:W-:Y:S02]  /*4820*/  WARPGROUP.DEPBAR.LE gsb0, 0x0 ;  /* 0x00008000000079c5 */ /* 0x000fe40000010000 */
[----:B------:R-:W0:Y:S01]  /*4830*/  MUFU.TANH R36, R36 ;  /* 0x0000002400247308 */ /* 0x000e220000002400 */
[----:B------:R-:W-:Y:S01]  /*4840*/  FMUL.FTZ R24, R24, UR5 ;  /* 0x0000000518187c20 */ /* 0x000fe20008410000 */
[----:B------:R-:W-:Y:S01]  /*4850*/  FMUL.FTZ R6, R25, UR5 ;  /* 0x0000000519067c20 */ /* 0x000fe20008410000 */
[----:B------:R-:W-:Y:S01]  /*4860*/  FMNMX.FTZ R48, R105, R48, !PT ;  /* 0x0000003069307209 */ /* 0x000fe20007810000 */
[----:B------:R-:W-:Y:S01]  /*4870*/  FMUL.FTZ R28, R28, UR5 ;  /* 0x000000051c1c7c20 */ /* 0x000fe20008410000 */
[----:B-1----:R-:W-:Y:S01]  /*4880*/  FSEL R53, R42, -INF , P2 ;  /* 0xff8000002a357808 */ /* 0x002fe20001000000 */
[----:B------:R-:W-:Y:S01]  /*4890*/  FMUL.FTZ R8, R29, UR5 ;  /* 0x000000051d087c20 */ /* 0x000fe20008410000 */
[----:B------:R-:W-:Y:S01]  /*48a0*/  ISETP.GT.AND P2, PT, R66, 0x58, PT ;  /* 0x000000584200780c */ /* 0x000fe20003f44270 */
[----:B------:R-:W1:Y:S01]  /*48b0*/  MUFU.TANH R20, R20 ;  /* 0x0000001400147308 */ /* 0x000e620000002400 */
[----:B---3--:R-:W-:Y:S01]  /*48c0*/  FSEL R109, R12, -INF , P3 ;  /* 0xff8000000c6d7808 */ /* 0x008fe20001800000 */
[----:B------:R-:W-:Y:S01]  /*48d0*/  FMUL.FTZ R26, R26, UR5 ;  /* 0x000000051a1a7c20 */ /* 0x000fe20008410000 */
[----:B------:R-:W-:Y:S01]  /*48e0*/  FMNMX.FTZ R48, R107, R48, !PT ;  /* 0x000000306b307209 */ /* 0x000fe20007810000 */
[----:B------:R-:W-:Y:S01]  /*48f0*/  FMUL.FTZ R30, R30, UR5 ;  /* 0x000000051e1e7c20 */ /* 0x000fe20008410000 */
[----:B--2---:R-:W-:Y:S01]  /*4900*/  FSEL R25, R46, -INF , P6 ;  /* 0xff8000002e197808 */ /* 0x004fe20003000000 */
[----:B------:R-:W-:Y:S01]  /*4910*/  FMUL.FTZ R31, R31, UR5 ;  /* 0x000000051f1f7c20 */ /* 0x000fe20008410000 */
[----:B------:R-:W-:Y:S01]  /*4920*/  ISETP.GT.AND P6, PT, R66, 0x59, PT ;  /* 0x000000594200780c */ /* 0x000fe20003fc4270 */
[----:B------:R-:W2:Y:S01]  /*4930*/  MUFU.TANH R34, R34 ;  /* 0x0000002200227308 */ /* 0x000ea20000002400 */
[----:B0-----:R-:W-:Y:S01]  /*4940*/  FSEL R111, R36, -INF , P2 ;  /* 0xff800000246f7808 */ /* 0x001fe20001000000 */
[----:B------:R0:W-:Y:S01]  /*4950*/  @!P1 SYNCS.ARRIVE.TRANS64.RED.A1T0 RZ, [R0+URZ], RZ ;  /* 0x000000ff00ff99a7 */ /* 0x0001e2000810043f */
[----:B------:R-:W-:Y:S01]  /*4960*/  FMNMX.FTZ R48, R109, R48, !PT ;  /* 0x000000306d307209 */ /* 0x000fe20007810000 */
[----:B------:R-:W-:Y:S01]  /*4970*/  IMAD.MOV.U32 R46, RZ, RZ, R119 ;  /* 0x000000ffff2e7224 */ /* 0x000fe200078e0077 */
[----:B------:R-:W-:-:S02]  /*4980*/  FSEL R29, R10, -INF , P5 ;  /* 0xff8000000a1d7808 */ /* 0x000fc40002800000 */
[----:B------:R-:W-:Y:S01]  /*4990*/  ISETP.GT.AND P5, PT, R66, 0x60, PT ;  /* 0x000000604200780c */ /* 0x000fe20003fa4270 */
[----:B------:R-:W3:Y:S01]  /*49a0*/  MUFU.TANH R24, R24 ;  /* 0x0000001800187308 */ /* 0x000ee20000002400 */
[----:B-1----:R-:W-:Y:S02]  /*49b0*/  FSEL R113, R20, -INF , P6 ;  /* 0xff80000014717808 */ /* 0x002fe40003000000 */
[----:B------:R-:W-:Y:S02]  /*49c0*/  FMNMX.FTZ R48, R111, R48, !PT ;  /* 0x000000306f307209 */ /* 0x000fe40007810000 */
[----:B------:R-:W-:Y:S02]  /*49d0*/  MOV R52, R119 ;  /* 0x0000007700347202 */ /* 0x000fe40000000f00 */
[----:B------:R-:W-:Y:S01]  /*49e0*/  FMNMX.FTZ R48, R113, R48, !PT ;  /* 0x0000003071307209 */ /* 0x000fe20007810000 */
[----:B------:R-:W1:Y:S01]  /*49f0*/  MUFU.TANH R14, R14 ;  /* 0x0000000e000e7308 */ /* 0x000e620000002400 */
[----:B--2---:R-:W-:-:S02]  /*4a00*/  FSEL R57, R34, -INF , P4 ;  /* 0xff80000022397808 */ /* 0x004fc40002000000 */
[----:B------:R-:W-:-:S05]  /*4a10*/  ISETP.GT.AND P4, PT, R66, 0x61, PT ;  /* 0x000000614200780c */ /* 0x000fca0003f84270 */
[----:B------:R-:W2:Y:S01]  /*4a20*/  MUFU.TANH R6, R6 ;  /* 0x0000000600067308 */ /* 0x000ea20000002400 */
[----:B---3--:R-:W-:-:S04]  /*4a30*/  FSEL R115, R24, -INF , P5 ;  /* 0xff80000018737808 */ /* 0x008fc80002800000 */
[----:B------:R-:W-:-:S03]  /*4a40*/  FMNMX.FTZ R48, R115, R48, !PT ;  /* 0x0000003073307209 */ /* 0x000fc60007810000 */
[----:B------:R-:W3:Y:S01]  /*4a50*/  MUFU.TANH R38, R38 ;  /* 0x0000002600267308 */ /* 0x000ee20000002400 */
[----:B-1----:R-:W-:Y:S02]  /*4a60*/  FSEL R59, R14, -INF , P3 ;  /* 0xff8000000e3b7808 */ /* 0x002fe40001800000 */
[----:B------:R-:W-:Y:S02]  /*4a70*/  ISETP.GT.AND P3, PT, R66, 0x68, PT ;  /* 0x000000684200780c */ /* 0x000fe40003f64270 */
[----:B------:R-:W-:-:S03]  /*4a80*/  FMNMX.FTZ R14, R3, R4, !PT ;  /* 0x00000004030e7209 */ /* 0x000fc60007810000 */
[----:B------:R-:W1:Y:S01]  /*4a90*/  MUFU.TANH R28, R28 ;  /* 0x0000001c001c7308 */ /* 0x000e620000002400 */
[----:B--2---:R-:W-:Y:S01]  /*4aa0*/  FSEL R117, R6, -INF , P4 ;  /* 0xff80000006757808 */ /* 0x004fe20002000000 */
[----:B------:R-:W-:Y:S01]  /*4ab0*/  IMAD.U32 R6, RZ, RZ, UR4 ;  /* 0x00000004ff067e24 */ /* 0x000fe2000f8e00ff */
[----:B------:R-:W-:Y:S02]  /*4ac0*/  FMNMX.FTZ R14, R7, R14, !PT ;  /* 0x0000000e070e7209 */ /* 0x000fe40007810000 */
[----:B------:R-:W-:Y:S02]  /*4ad0*/  FMNMX.FTZ R48, R117, R48, !PT ;  /* 0x0000003075307209 */ /* 0x000fe40007810000 */
[----:B------:R-:W-:Y:S01]  /*4ae0*/  FMNMX.FTZ R14, R11, R14, !PT ;  /* 0x0000000e0b0e7209 */ /* 0x000fe20007810000 */
[----:B------:R-:W2:Y:S01]  /*4af0*/  MUFU.TANH R8, R8 ;  /* 0x0000000800087308 */ /* 0x000ea20000002400 */
[----:B---3--:R-:W-:Y:S02]  /*4b00*/  FSEL R61, R38, -INF , P2 ;  /* 0xff800000263d7808 */ /* 0x008fe40001000000 */
[----:B------:R-:W-:Y:S01]  /*4b10*/  ISETP.GT.AND P2, PT, R66, 0x69, PT ;  /* 0x000000694200780c */ /* 0x000fe20003f44270 */
[----:B------:R-:W-:Y:S01]  /*4b20*/  IMAD.MOV.U32 R66, RZ, RZ, R119 ;  /* 0x000000ffff427224 */ /* 0x000fe200078e0077 */
[----:B------:R-:W-:-:S03]  /*4b30*/  FMNMX.FTZ R14, R13, R14, !PT ;  /* 0x0000000e0d0e7209 */ /* 0x000fc60007810000 */
[----:B------:R-:W3:Y:S01]  /*4b40*/  MUFU.TANH R26, R26 ;  /* 0x0000001a001a7308 */ /* 0x000ee20000002400 */
[----:B-1----:R-:W-:Y:S02]  /*4b50*/  FSEL R121, R28, -INF , P3 ;  /* 0xff8000001c797808 */ /* 0x002fe40001800000 */
[----:B------:R-:W-:Y:S02]  /*4b60*/  FMNMX.FTZ R14, R15, R14, !PT ;  /* 0x0000000e0f0e7209 */ /* 0x000fe40007810000 */
[----:B------:R-:W-:Y:S02]  /*4b70*/  FMNMX.FTZ R48, R121, R48, !PT ;  /* 0x0000003079307209 */ /* 0x000fe40007810000 */
[----:B------:R-:W-:Y:S01]  /*4b80*/  FMNMX.FTZ R14, R21, R14, !PT ;  /* 0x0000000e150e7209 */ /* 0x000fe20007810000 */
[----:B------:R-:W1:Y:S01]  /*4b90*/  MUFU.TANH R30, R30 ;  /* 0x0000001e001e7308 */ /* 0x000e620000002400 */
[----:B--2---:R-:W-:Y:S02]  /*4ba0*/  FSEL R123, R8, -INF , P2 ;  /* 0xff800000087b7808 */ /* 0x004fe40001000000 */
[----:B------:R-:W-:-:S02]  /*4bb0*/  FMNMX.FTZ R14, R41, R14, !PT ;  /* 0x0000000e290e7209 */ /* 0x000fc40007810000 */
[----:B------:R-:W-:Y:S02]  /*4bc0*/  FMNMX.FTZ R48, R123, R48, !PT ;  /* 0x000000307b307209 */ /* 0x000fe40007810000 */
[----:B------:R-:W-:Y:S01]  /*4bd0*/  FMNMX.FTZ R14, R43, R14, !PT ;  /* 0x0000000e2b0e7209 */ /* 0x000fe20007810000 */
[----:B------:R-:W2:Y:S02]  /*4be0*/  MUFU.TANH R12, R31 ;  /* 0x0000001f000c7308 */ /* 0x000ea40000002400 */
[----:B------:R-:W4:Y:S01]  /*4bf0*/  SHFL.BFLY PT, R9, R48, 0x2, 0x1f ;  /* 0x0c401f0030097f89 */ /* 0x000f2200000e0000 */
[----:B------:R-:W-:-:S04]  /*4c00*/  FMNMX.FTZ R14, R33, R14, !PT ;  /* 0x0000000e210e7209 */ /* 0x000fc80007810000 */
[----:B------:R-:W-:-:S04]  /*4c10*/  FMNMX.FTZ R14, R45, R14, !PT ;  /* 0x0000000e2d0e7209 */ /* 0x000fc80007810000 */
[----:B------:R-:W-:-:S04]  /*4c20*/  FMNMX.FTZ R14, R35, R14, !PT ;  /* 0x0000000e230e7209 */ /* 0x000fc80007810000 */
[----:B------:R-:W-:-:S04]  /*4c30*/  FMNMX.FTZ R14, R47, R14, !PT ;  /* 0x0000000e2f0e7209 */ /* 0x000fc80007810000 */
[----:B------:R-:W-:-:S04]  /*4c40*/  FMNMX.FTZ R14, R37, R14, !PT ;  /* 0x0000000e250e7209 */ /* 0x000fc80007810000 */
[----:B------:R-:W-:Y:S02]  /*4c50*/  FMNMX.FTZ R14, R49, R14, !PT ;  /* 0x0000000e310e7209 */ /* 0x000fe40007810000 */
[----:B----4-:R-:W-:Y:S01]  /*4c60*/  FMNMX.FTZ R10, R48, R9, !PT ;  /* 0x00000009300a7209 */ /* 0x010fe20007810000 */
[----:B------:R-:W-:Y:S01]  /*4c70*/  IMAD.MOV.U32 R48, RZ, RZ, R119 ;  /* 0x000000ffff307224 */ /* 0x000fe200078e0077 */
[----:B------:R-:W-:-:S03]  /*4c80*/  FMNMX.FTZ R14, R51, R14, !PT ;  /* 0x0000000e330e7209 */ /* 0x000fc60007810000 */
        /* <DEDUP_REMOVED lines=8> */
[----:B------:R-:W-:Y:S01]  /*4d10*/  FMUL.FTZ R10, R27, UR5 ;  /* 0x000000051b0a7c20 */ /* 0x000fe20008410000 */
[----:B------:R-:W-:Y:S02]  /*4d20*/  FMNMX.FTZ R14, R61, R14, !PT ;  /* 0x0000000e3d0e7209 */ /* 0x000fe40007810000 */
[C---:B------:R-:W-:Y:S01]  /*4d30*/  FSETP.NEU.FTZ.AND P0, PT, R8.reuse, -INF , PT ;  /* 0xff8000000800780b */ /* 0x040fe20003f1d000 */
[----:B------:R-:W-:Y:S02]  /*4d40*/  FMUL.FTZ R9, R8, R6 ;  /* 0x0000000608097220 */ /* 0x000fe40000410000 */
[----:B------:R-:W4:Y:S03]  /*4d50*/  MUFU.TANH R10, R10 ;  /* 0x0000000a000a7308 */ /* 0x000f260000002400 */
[----:B------:R-:W-:-:S02]  /*4d60*/  FSEL R20, R9, RZ, P0 ;  /* 0x000000ff09147208 */ /* 0x000fc40000000000 */
[----:B------:R-:W-:Y:S01]  /*4d70*/  ISETP.NE.AND P0, PT, R80, RZ, PT ;  /* 0x000000ff5000720c */ /* 0x000fe20003f05270 */
[--C-:B------:R-:W-:Y:S02]  /*4d80*/  IMAD.MOV.U32 R80, RZ, RZ, R119.reuse ;  /* 0x000000ffff507224 */ /* 0x100fe400078e0077 */
[----:B------:R5:W0:Y:S01]  /*4d90*/  MUFU.TANH R9, R39 ;  /* 0x0000002700097308 */ /* 0x000a220000002400 */
[-CC-:B------:R-:W-:Y:S01]  /*4da0*/  FFMA.FTZ R200, R67, R6.reuse, -R20.reuse ;  /* 0x0000000643c87223 */ /* 0x180fe20000010814 */
[-CC-:B------:R-:W-:Y:S01]  /*4db0*/  FFMA.FTZ R63, R69, R6.reuse, -R20.reuse ;  /* 0x00000006453f7223 */ /* 0x180fe20000010814 */
[----:B---3--:R-:W-:Y:S01]  /*4dc0*/  FSEL R69, R26, -INF , P5 ;  /* 0xff8000001a457808 */ /* 0x008fe20002800000 */
[-CC-:B------:R-:W-:Y:S01]  /*4dd0*/  FFMA.FTZ R192, R71, R6.reuse, -R20.reuse ;  /* 0x0000000647c07223 */ /* 0x180fe20000010814 */
[-CC-:B------:R-:W-:Y:S01]  /*4de0*/  FFMA.FTZ R27, R73, R6.reuse, -R20.reuse ;  /* 0x00000006491b7223 */ /* 0x180fe20000010814 */
[----:B-1----:R-:W-:Y:S01]  /*4df0*/  FSEL R73, R30, -INF , P3 ;  /* 0xff8000001e497808 */ /* 0x002fe20001800000 */
[-CC-:B------:R-:W-:Y:S01]  /*4e00*/  FFMA.FTZ R202, R75, R6.reuse, -R20.reuse ;  /* 0x000000064bca7223 */ /* 0x180fe20000010814 */
[----:B--2---:R-:W-:Y:S01]  /*4e10*/  FSEL R75, R12, -INF , P2 ;  /* 0xff8000000c4b7808 */ /* 0x004fe20001000000 */
[----:B------:R-:W-:Y:S01]  /*4e20*/  MUFU.EX2 R200, R200 ;  /* 0x000000c800c87308 */ /* 0x000fe20000000800 */
[----:B----4-:R-:W-:Y:S01]  /*4e30*/  FSEL R71, R10, -INF , P4 ;  /* 0xff8000000a477808 */ /* 0x010fe20002000000 */
[-CC-:B------:R-:W-:Y:S01]  /*4e40*/  FFMA.FTZ R31, R77, R6.reuse, -R20.reuse ;  /* 0x000000064d1f7223 */ /* 0x180fe20000010814 */
[-CC-:B------:R-:W-:Y:S01]  /*4e50*/  FFMA.FTZ R196, R79, R6.reuse, -R20.reuse ;  /* 0x000000064fc47223 */ /* 0x180fe20000010814 */
[-CC-:B-----5:R-:W-:Y:S01]  /*4e60*/  FFMA.FTZ R39, R65, R6.reuse, -R20.reuse ;  /* 0x0000000641277223 */ /* 0x1a0fe20000010814 */
[-CC-:B------:R-:W-:Y:S01]  /*4e70*/  FFMA.FTZ R198, R81, R6.reuse, -R20.reuse ;  /* 0x0000000651c67223 */ /* 0x180fe20000010814 */
[-CC-:B------:R-:W-:Y:S01]  /*4e80*/  FFMA.FTZ R65, R85, R6.reuse, -R20.reuse ;  /* 0x0000000655417223 */ /* 0x180fe20000010814 */
[-CC-:B------:R-:W-:Y:S01]  /*4e90*/  FFMA.FTZ R194, R87, R6.reuse, -R20.reuse ;  /* 0x0000000657c27223 */ /* 0x180fe20000010814 */
[----:B0-----:R-:W-:Y:S01]  /*4ea0*/  FSEL R67, R9, -INF , P6 ;  /* 0xff80000009437808 */ /* 0x001fe20003000000 */
[----:B------:R-:W0:Y:S01]  /*4eb0*/  MUFU.EX2 R27, R27 ;  /* 0x0000001b001b7308 */ /* 0x000e220000000800 */
[-CC-:B------:R-:W-:Y:S01]  /*4ec0*/  FFMA.FTZ R89, R89, R6.reuse, -R20.reuse ;  /* 0x0000000659597223 */ /* 0x180fe20000010814 */
[--C-:B------:R-:W-:Y:S01]  /*4ed0*/  FFMA.FTZ R91, R91, R6, -R20.reuse ;  /* 0x000000065b5b7223 */ /* 0x100fe20000010814 */
[----:B------:R-:W-:Y:S01]  /*4ee0*/  FMNMX.FTZ R14, R67, R14, !PT ;  /* 0x0000000e430e7209 */ /* 0x000fe20007810000 */
[-CC-:B------:R-:W-:Y:S01]  /*4ef0*/  FFMA.FTZ R93, R93, R6.reuse, -R20.reuse ;  /* 0x000000065d5d7223 */ /* 0x180fe20000010814 */
[-CC-:B------:R-:W-:Y:S01]  /*4f00*/  FFMA.FTZ R95, R95, R6.reuse, -R20.reuse ;  /* 0x000000065f5f7223 */ /* 0x180fe20000010814 */
[--C-:B------:R-:W-:Y:S01]  /*4f10*/  FFMA.FTZ R97, R97, R6, -R20.reuse ;  /* 0x0000000661617223 */ /* 0x100fe20000010814 */
[----:B------:R-:W-:Y:S01]  /*4f20*/  FMNMX.FTZ R14, R69, R14, !PT ;  /* 0x0000000e450e7209 */ /* 0x000fe20007810000 */
[----:B------:R-:W1:Y:S01]  /*4f30*/  MUFU.EX2 R202, R202 ;  /* 0x000000ca00ca7308 */ /* 0x000e620000000800 */
[-CC-:B------:R-:W-:Y:S01]  /*4f40*/  FFMA.FTZ R99, R99, R6.reuse, -R20.reuse ;  /* 0x0000000663637223 */ /* 0x180fe20000010814 */
[--C-:B------:R-:W-:Y:S01]  /*4f50*/  FFMA.FTZ R101, R101, R6, -R20.reuse ;  /* 0x0000000665657223 */ /* 0x100fe20000010814 */
[----:B------:R-:W-:Y:S01]  /*4f60*/  FMNMX.FTZ R14, R71, R14, !PT ;  /* 0x0000000e470e7209 */ /* 0x000fe20007810000 */
[-CC-:B------:R-:W-:Y:S01]  /*4f70*/  FFMA.FTZ R103, R103, R6.reuse, -R20.reuse ;  /* 0x0000000667677223 */ /* 0x180fe20000010814 */
[-CC-:B------:R-:W-:Y:S01]  /*4f80*/  FFMA.FTZ R105, R105, R6.reuse, -R20.reuse ;  /* 0x0000000669697223 */ /* 0x180fe20000010814 */
[--C-:B------:R-:W-:Y:S01]  /*4f90*/  FFMA.FTZ R107, R107, R6, -R20.reuse ;  /* 0x000000066b6b7223 */ /* 0x100fe20000010814 */
[----:B------:R-:W-:Y:S01]  /*4fa0*/  FMNMX.FTZ R14, R73, R14, !PT ;  /* 0x0000000e490e7209 */ /* 0x000fe20007810000 */
[----:B------:R-:W2:Y:S01]  /*4fb0*/  MUFU.EX2 R31, R31 ;  /* 0x0000001f001f7308 */ /* 0x000ea20000000800 */
[-CC-:B------:R-:W-:Y:S01]  /*4fc0*/  FFMA.FTZ R109, R109, R6.reuse, -R20.reuse ;  /* 0x000000066d6d7223 */ /* 0x180fe20000010814 */
[--C-:B------:R-:W-:Y:S01]  /*4fd0*/  FFMA.FTZ R111, R111, R6, -R20.reuse ;  /* 0x000000066f6f7223 */ /* 0x100fe20000010814 */
[----:B------:R-:W-:Y:S01]  /*4fe0*/  FMNMX.FTZ R14, R75, R14, !PT ;  /* 0x0000000e4b0e7209 */ /* 0x000fe20007810000 */
[-CC-:B------:R-:W-:Y:S01]  /*4ff0*/  FFMA.FTZ R113, R113, R6.reuse, -R20.reuse ;  /* 0x0000000671717223 */ /* 0x180fe20000010814 */
[-CC-:B------:R-:W-:Y:S01]  /*5000*/  FFMA.FTZ R115, R115, R6.reuse, -R20.reuse ;  /* 0x0000000673737223 */ /* 0x180fe20000010814 */
[-CC-:B------:R-:W-:Y:S01]  /*5010*/  FFMA.FTZ R117, R117, R6.reuse, -R20.reuse ;  /* 0x0000000675757223 */ /* 0x180fe20000010814 */
[-CC-:B------:R-:W-:Y:S01]  /*5020*/  FFMA.FTZ R121, R121, R6.reuse, -R20.reuse ;  /* 0x0000000679797223 */ /* 0x180fe20000010814 */
[----:B------:R-:W3:Y:S01]  /*5030*/  SHFL.BFLY PT, R9, R14, 0x2, 0x1f ;  /* 0x0c401f000e097f89 */ /* 0x000ee200000e0000 */
[----:B------:R-:W4:Y:S01]  /*5040*/  MUFU.EX2 R196, R196 ;  /* 0x000000c400c47308 */ /* 0x000f220000000800 */
[----:B------:R-:W-:Y:S01]  /*5050*/  FFMA.FTZ R20, R123, R6, -R20 ;  /* 0x000000067b147223 */ /* 0x000fe20000010814 */
[--C-:B------:R-:W-:Y:S01]  /*5060*/  IMAD.MOV.U32 R87, RZ, RZ, R119.reuse ;  /* 0x000000ffff577224 */ /* 0x100fe200078e0077 */
[----:B------:R-:W-:Y:S01]  /*5070*/  MOV R85, R119 ;  /* 0x0000007700557202 */ /* 0x000fe20000000f00 */
[----:B------:R-:W-:-:S02]  /*5080*/  IMAD.MOV.U32 R81, RZ, RZ, R119 ;  /* 0x000000ffff517224 */ /* 0x000fc400078e0077 */
[--C-:B------:R-:W-:Y:S02]  /*5090*/  IMAD.MOV.U32 R79, RZ, RZ, R119.reuse ;  /* 0x000000ffff4f7224 */ /* 0x100fe400078e0077 */
[----:B------:R-:W-:Y:S01]  /*50a0*/  MUFU.EX2 R39, R39 ;  /* 0x0000002700277308 */ /* 0x000fe20000000800 */
[----:B------:R-:W-:-:S07]  /*50b0*/  IMAD.MOV.U32 R77, RZ, RZ, R119 ;  /* 0x000000ffff4d7224 */ /* 0x000fce00078e0077 */
[----:B------:R-:W-:Y:S01]  /*50c0*/  MUFU.EX2 R198, R198 ;  /* 0x000000c600c67308 */ /* 0x000fe20000000800 */
[----:B---3--:R-:W-:-:S07]  /*50d0*/  FMNMX.FTZ R10, R14, R9, !PT ;  /* 0x000000090e0a7209 */ /* 0x008fce0007810000 */
[----:B------:R-:W-:Y:S01]  /*50e0*/  MUFU.EX2 R63, R63 ;  /* 0x0000003f003f7308 */ /* 0x000fe20000000800 */
[----:B------:R-:W3:Y:S07]  /*50f0*/  SHFL.BFLY PT, R9, R10, 0x1, 0x1f ;  /* 0x0c201f000a097f89 */ /* 0x000eee00000e0000 */
[----:B------:R-:W-:Y:S08]  /*5100*/  MUFU.EX2 R192, R192 ;  /* 0x000000c000c07308 */ /* 0x000ff00000000800 */
[----:B------:R-:W-:Y:S08]  /*5110*/  MUFU.EX2 R65, R65 ;  /* 0x0000004100417308 */ /* 0x000ff00000000800 */
[----:B------:R-:W-:Y:S01]  /*5120*/  MUFU.EX2 R194, R194 ;  /* 0x000000c200c27308 */ /* 0x000fe20000000800 */
[----:B---3--:R-:W-:-:S04]  /*5130*/  FMNMX.FTZ R9, R10, R9, !PT ;  /* 0x000000090a097209 */ /* 0x008fc80007810000 */
[C---:B------:R-:W-:Y:S01]  /*5140*/  FSETP.NEU.FTZ.AND P2, PT, R9.reuse, -INF , PT ;  /* 0xff8000000900780b */ /* 0x040fe20003f5d000 */
[-C--:B------:R-:W-:Y:S02]  /*5150*/  FMUL.FTZ R10, R9, R6.reuse ;  /* 0x00000006090a7220 */ /* 0x080fe40000410000 */
[----:B------:R-:W-:Y:S03]  /*5160*/  MUFU.EX2 R89, R89 ;  /* 0x0000005900597308 */ /* 0x000fe60000000800 */
[----:B------:R-:W-:Y:S02]  /*5170*/  FSEL R10, R10, RZ, P2 ;  /* 0x000000ff0a0a7208 */ /* 0x000fe40001000000 */
        /* <DEDUP_REMOVED lines=10> */
[----:B------:R0:W-:Y:S01]  /*5220*/  MUFU.EX2 R14, R11 ;  /* 0x0000000b000e7308 */ /* 0x0001e20000000800 */
        /* <DEDUP_REMOVED lines=8> */
[----:B0-----:R-:W-:Y:S01]  /*52b0*/  FADD.FTZ R11, R200, R27 ;  /* 0x0000001bc80b7221 */ /* 0x001fe20000010000 */
[-CC-:B------:R-:W-:Y:S01]  /*52c0*/  FFMA.FTZ R49, R49, R6.reuse, -R10.reuse ;  /* 0x0000000631317223 */ /* 0x180fe2000001080a */
[-CC-:B------:R-:W-:Y:S01]  /*52d0*/  FFMA.FTZ R51, R51, R6.reuse, -R10.reuse ;  /* 0x0000000633337223 */ /* 0x180fe2000001080a */
[-CC-:B------:R-:W-:Y:S01]  /*52e0*/  FFMA.FTZ R53, R53, R6.reuse, -R10.reuse ;  /* 0x0000000635357223 */ /* 0x180fe2000001080a */
[-CC-:B------:R-:W-:Y:S01]  /*52f0*/  FFMA.FTZ R55, R55, R6.reuse, -R10.reuse ;  /* 0x0000000637377223 */ /* 0x180fe2000001080a */
[-CC-:B------:R-:W-:Y:S01]  /*5300*/  FFMA.FTZ R25, R25, R6.reuse, -R10.reuse ;  /* 0x0000000619197223 */ /* 0x180fe2000001080a */
[-CC-:B------:R-:W-:Y:S01]  /*5310*/  FFMA.FTZ R29, R29, R6.reuse, -R10.reuse ;  /* 0x000000061d1d7223 */ /* 0x180fe2000001080a */
[----:B------:R1:W0:Y:S01]  /*5320*/  MUFU.EX2 R12, R4 ;  /* 0x00000004000c7308 */ /* 0x0002220000000800 */
[-CC-:B------:R-:W-:Y:S01]  /*5330*/  FFMA.FTZ R57, R57, R6.reuse, -R10.reuse ;  /* 0x0000000639397223 */ /* 0x180fe2000001080a */
[-CC-:B------:R-:W-:Y:S01]  /*5340*/  FFMA.FTZ R59, R59, R6.reuse, -R10.reuse ;  /* 0x000000063b3b7223 */ /* 0x180fe2000001080a */
[-CC-:B------:R-:W-:Y:S01]  /*5350*/  FFMA.FTZ R61, R61, R6.reuse, -R10.reuse ;  /* 0x000000063d3d7223 */ /* 0x180fe2000001080a */
[-CC-:B------:R-:W-:Y:S01]  /*5360*/  FFMA.FTZ R67, R67, R6.reuse, -R10.reuse ;  /* 0x0000000643437223 */ /* 0x180fe2000001080a */
[-CC-:B------:R-:W-:Y:S01]  /*5370*/  FFMA.FTZ R69, R69, R6.reuse, -R10.reuse ;  /* 0x0000000645457223 */ /* 0x180fe2000001080a */
[-CC-:B------:R-:W-:Y:S01]  /*5380*/  FFMA.FTZ R71, R71, R6.reuse, -R10.reuse ;  /* 0x0000000647477223 */ /* 0x180fe2000001080a */
[-CC-:B------:R-:W-:Y:S01]  /*5390*/  FFMA.FTZ R73, R73, R6.reuse, -R10.reuse ;  /* 0x0000000649497223 */ /* 0x180fe2000001080a */
[----:B------:R-:W3:Y:S01]  /*53a0*/  MUFU.EX2 R7, R7 ;  /* 0x0000000700077308 */ /* 0x000ee20000000800 */
[----:B-1----:R-:W-:Y:S01]  /*53b0*/  FADD.FTZ R4, R202, R11 ;  /* 0x0000000bca047221 */ /* 0x002fe20000010000 */
[----:B------:R-:W-:Y:S01]  /*53c0*/  FFMA.FTZ R75, R75, R6, -R10 ;  /* 0x000000064b4b7223 */ /* 0x000fe2000001080a */
[----:B------:R-:W-:Y:S01]  /*53d0*/  F2FP.F16.F32.PACK_AB R200, R27, R200 ;  /* 0x000000c81bc8723e */ /* 0x000fe200000000ff */
[----:B------:R-:W-:-:S02]  /*53e0*/  IMAD.MOV.U32 R27, RZ, RZ, R119 ;  /* 0x000000ffff1b7224 */ /* 0x000fc400078e0077 */
[C---:B--2---:R-:W-:Y:S01]  /*53f0*/  FADD.FTZ R11, R31.reuse, R4 ;  /* 0x000000041f0b7221 */ /* 0x044fe20000010000 */
[----:B------:R-:W-:Y:S01]  /*5400*/  F2FP.F16.F32.PACK_AB R202, R31, R202 ;  /* 0x000000ca1fca723e */ /* 0x000fe200000000ff */
[----:B------:R-:W-:Y:S01]  /*5410*/  IMAD.MOV.U32 R31, RZ, RZ, R119 ;  /* 0x000000ffff1f7224 */ /* 0x000fe200078e0077 */
[----:B------:R-:W1:Y:S01]  /*5420*/  MUFU.EX2 R13, R13 ;  /* 0x0000000d000d7308 */ /* 0x000e620000000800 */
[----:B----4-:R-:W-:Y:S01]  /*5430*/  FADD.FTZ R4, R196, R11 ;  /* 0x0000000bc4047221 */ /* 0x010fe20000010000 */
[----:B0-----:R-:W-:Y:S02]  /*5440*/  F2FP.F16.F32.PACK_AB R201, R12, R3 ;  /* 0x000000030cc9723e */ /* 0x001fe400000000ff */
[C---:B------:R-:W-:Y:S01]  /*5450*/  F2FP.F16.F32.PACK_AB R196, R39.reuse, R196 ;  /* 0x000000c427c4723e */ /* 0x040fe200000000ff */
[----:B------:R-:W-:Y:S01]  /*5460*/  FADD.FTZ R11, R39, R4 ;  /* 0x00000004270b7221 */ /* 0x000fe20000010000 */
[----:B------:R-:W-:Y:S01]  /*5470*/  FADD.FTZ R4, R3, R12 ;  /* 0x0000000c03047221 */ /* 0x000fe20000010000 */
[----:B------:R-:W-:Y:S01]  /*5480*/  IMAD.MOV.U32 R39, RZ, RZ, R119 ;  /* 0x000000ffff277224 */ /* 0x000fe200078e0077 */
[----:B------:R0:W2:Y:S01]  /*5490*/  MUFU.EX2 R24, R15 ;  /* 0x0000000f00187308 */ /* 0x0000a20000000800 */
[----:B------:R-:W-:Y:S01]  /*54a0*/  FADD.FTZ R36, R198, R11 ;  /* 0x0000000bc6247221 */ /* 0x000fe20000010000 */
[----:B---3--:R-:W-:Y:S01]  /*54b0*/  FADD.FTZ R11, R7, R4 ;  /* 0x00000004070b7221 */ /* 0x008fe20000010000 */
[C---:B------:R-:W-:Y:S01]  /*54c0*/  F2FP.F16.F32.PACK_AB R203, R14.reuse, R7 ;  /* 0x000000070ecb723e */ /* 0x040fe200000000ff */
[----:B------:R-:W-:Y:S01]  /*54d0*/  IMAD.MOV.U32 R7, RZ, RZ, 0x3f800000 ;  /* 0x3f800000ff077424 */ /* 0x000fe200078e00ff */
[----:B------:R-:W-:Y:S01]  /*54e0*/  F2FP.F16.F32.PACK_AB R198, R63, R198 ;  /* 0x000000c63fc6723e */ /* 0x000fe200000000ff */
[----:B------:R-:W-:-:S02]  /*54f0*/  FADD.FTZ R4, R14, R11 ;  /* 0x0000000b0e047221 */ /* 0x000fc40000010000 */
[----:B------:R-:W3:Y:S01]  /*5500*/  MUFU.EX2 R21, R21 ;  /* 0x0000001500157308 */ /* 0x000ee20000000800 */
[----:B0-----:R-:W-:Y:S01]  /*5510*/  FADD.FTZ R15, R63, R36 ;  /* 0x000000243f0f7221 */ /* 0x001fe20000010000 */
[----:B-1----:R-:W-:Y:S01]  /*5520*/  FADD.FTZ R11, R13, R4 ;  /* 0x000000040d0b7221 */ /* 0x002fe20000010000 */
[----:B------:R-:W-:Y:S02]  /*5530*/  MOV R63, R119 ;  /* 0x00000077003f7202 */ /* 0x000fe40000000f00 */
[----:B------:R-:W-:Y:S01]  /*5540*/  FADD.FTZ R38, R192, R15 ;  /* 0x0000000fc0267221 */ /* 0x000fe20000010000 */
[C---:B------:R-:W-:Y:S02]  /*5550*/  F2FP.F16.F32.PACK_AB R192, R65.reuse, R192 ;  /* 0x000000c041c0723e */ /* 0x040fe400000000ff */
[----:B------:R0:W1:Y:S01]  /*5560*/  MUFU.EX2 R26, R41 ;  /* 0x00000029001a7308 */ /* 0x0000620000000800 */
[----:B------:R-:W-:Y:S01]  /*5570*/  FADD.FTZ R15, R65, R38 ;  /* 0x00000026410f7221 */ /* 0x000fe20000010000 */
[C---:B--2---:R-:W-:Y:S01]  /*5580*/  FADD.FTZ R4, R24.reuse, R11 ;  /* 0x0000000b18047221 */ /* 0x044fe20000010000 */
[----:B------:R-:W-:Y:S01]  /*5590*/  F2FP.F16.F32.PACK_AB R197, R24, R13 ;  /* 0x0000000d18c5723e */ /* 0x000fe200000000ff */
[----:B------:R-:W-:-:S02]  /*55a0*/  IMAD.MOV.U32 R65, RZ, RZ, R119 ;  /* 0x000000ffff417224 */ /* 0x000fc400078e0077 */
[----:B------:R-:W-:Y:S01]  /*55b0*/  FADD.FTZ R38, R194, R15 ;  /* 0x0000000fc2267221 */ /* 0x000fe20000010000 */
[----:B------:R-:W-:Y:S01]  /*55c0*/  F2FP.F16.F32.PACK_AB R194, R89, R194 ;  /* 0x000000c259c2723e */ /* 0x000fe200000000ff */
[--C-:B------:R-:W-:Y:S01]  /*55d0*/  IMAD.MOV.U32 R24, RZ, RZ, R119.reuse ;  /* 0x000000ffff187224 */ /* 0x100fe200078e0077 */
[----:B------:R-:W2:Y:S01]  /*55e0*/  MUFU.EX2 R43, R43 ;  /* 0x0000002b002b7308 */ /* 0x000ea20000000800 */
[----:B---3--:R-:W-:Y:S01]  /*55f0*/  FADD.FTZ R11, R21, R4 ;  /* 0x00000004150b7221 */ /* 0x008fe20000010000 */
[----:B------:R-:W-:Y:S01]  /*5600*/  FADD.FTZ R40, R89, R38 ;  /* 0x0000002659287221 */ /* 0x000fe20000010000 */
[----:B------:R-:W-:Y:S01]  /*5610*/  IMAD.MOV.U32 R89, RZ, RZ, R119 ;  /* 0x000000ffff597224 */ /* 0x000fe200078e0077 */
[----:B0-----:R-:W-:Y:S02]  /*5620*/  MOV R41, R119 ;  /* 0x0000007700297202 */ /* 0x001fe40000000f00 */
[----:B------:R-:W-:Y:S02]  /*5630*/  FADD.FTZ R15, R91, R40 ;  /* 0x000000285b0f7221 */ /* 0x000fe40000010000 */
[----:B------:R0:W3:Y:S01]  /*5640*/  MUFU.EX2 R188, R93 ;  /* 0x0000005d00bc7308 */ /* 0x0000e20000000800 */
[C---:B-1----:R-:W-:Y:S01]  /*5650*/  FADD.FTZ R4, R26.reuse, R11 ;  /* 0x0000000b1a047221 */ /* 0x042fe20000010000 */
[----:B------:R-:W-:Y:S01]  /*5660*/  F2FP.F16.F32.PACK_AB R199, R26, R21 ;  /* 0x000000151ac7723e */ /* 0x000fe200000000ff */
[----:B------:R-:W-:-:S05]  /*5670*/  IMAD.MOV.U32 R26, RZ, RZ, R119 ;  /* 0x000000ffff1a7224 */ /* 0x000fca00078e0077 */
[----:B------:R1:W4:Y:S01]  /*5680*/  MUFU.EX2 R28, R33 ;  /* 0x00000021001c7308 */ /* 0x0003220000000800 */
[----:B--2---:R-:W-:Y:S01]  /*5690*/  FADD.FTZ R11, R43, R4 ;  /* 0x000000042b0b7221 */ /* 0x004fe20000010000 */
[----:B0-----:R-:W-:-:S06]  /*56a0*/  IMAD.MOV.U32 R93, RZ, RZ, R119 ;  /* 0x000000ffff5d7224 */ /* 0x001fcc00078e0077 */
[----:B------:R-:W0:Y:S01]  /*56b0*/  MUFU.EX2 R95, R95 ;  /* 0x0000005f005f7308 */ /* 0x000e220000000800 */
[C---:B---3--:R-:W-:Y:S01]  /*56c0*/  FADD.FTZ R4, R188.reuse, R15 ;  /* 0x0000000fbc047221 */ /* 0x048fe20000010000 */
[----:B------:R-:W-:Y:S01]  /*56d0*/  F2FP.F16.F32.PACK_AB R188, R188, R91 ;  /* 0x0000005bbcbc723e */ /* 0x000fe200000000ff */
[--C-:B------:R-:W-:Y:S02]  /*56e0*/  IMAD.MOV.U32 R91, RZ, RZ, R119.reuse ;  /* 0x000000ffff5b7224 */ /* 0x100fe400078e0077 */
[----:B-1----:R-:W-:-:S03]  /*56f0*/  IMAD.MOV.U32 R33, RZ, RZ, R119 ;  /* 0x000000ffff217224 */ /* 0x002fc600078e0077 */
        /* <DEDUP_REMOVED lines=13> */
[--C-:B------:R-:W-:Y:S02]  /*57d0*/  IMAD.MOV.U32 R95, RZ, RZ, R119.reuse ;  /* 0x000000ffff5f7224 */ /* 0x100fe400078e0077 */
[----:B0-----:R-:W-:-:S03]  /*57e0*/  IMAD.MOV.U32 R35, RZ, RZ, R119 ;  /* 0x000000ffff237224 */ /* 0x001fc600078e0077 */
[----:B------:R-:W0:Y:S01]  /*57f0*/  MUFU.EX2 R47, R47 ;  /* 0x0000002f002f7308 */ /* 0x000e220000000800 */
[C---:B----4-:R-:W-:Y:S01]  /*5800*/  FADD.FTZ R4, R30.reuse, R11 ;  /* 0x0000000b1e047221 */ /* 0x050fe20000010000 */
[----:B------:R-:W-:Y:S01]  /*5810*/  F2FP.F16.F32.PACK_AB R195, R30, R45 ;  /* 0x0000002d1ec3723e */ /* 0x000fe200000000ff */
[----:B------:R-:W-:Y:S01]  /*5820*/  IMAD.MOV.U32 R45, RZ, RZ, R119 ;  /* 0x000000ffff2d7224 */ /* 0x000fe200078e0077 */
[----:B------:R-:W-:-:S04]  /*5830*/  MOV R30, R119 ;  /* 0x00000077001e7202 */ /* 0x000fc80000000f00 */
        /* <DEDUP_REMOVED lines=38> */
[----:B-1----:R-:W-:Y:S01]  /*5aa0*/  IMAD.MOV.U32 R55, RZ, RZ, R119 ;  /* 0x000000ffff377224 */ /* 0x002fe200078e0077 */
[----:B------:R-:W-:-:S04]  /*5ab0*/  MOV R107, R119 ;  /* 0x00000077006b7202 */ /* 0x000fc80000000f00 */
        /* <DEDUP_REMOVED lines=33> */
[----:B------:R-:W-:Y:S02]  /*5cd0*/  IMAD.MOV.U32 R0, RZ, RZ, 0x3f800000 ;  /* 0x3f800000ff007424 */ /* 0x000fe400078e00ff */
[----:B------:R-:W-:-:S03]  /*5ce0*/  IMAD.MOV.U32 R57, RZ, RZ, R119 ;  /* 0x000000ffff397224 */ /* 0x000fc600078e0077 */
[----:B------:R-:W2:Y:S01]  /*5cf0*/  MUFU.EX2 R20, R20 ;  /* 0x0000001400147308 */ /* 0x000ea20000000800 */
[----:B0-----:R-:W-:Y:S01]  /*5d00*/  FADD.FTZ R15, R121, R42 ;  /* 0x0000002a790f7221 */ /* 0x001fe20000010000 */
[----:B------:R-:W-:-:S06]  /*5d10*/  IMAD.MOV.U32 R42, RZ, RZ, R119 ;  /* 0x000000ffff2a7224 */ /* 0x000fcc00078e0077 */
[----:B------:R0:W3:Y:S01]  /*5d20*/  MUFU.EX2 R10, R67 ;  /* 0x00000043000a7308 */ /* 0x0000e20000000800 */
[----:B-1----:R-:W-:-:S07]  /*5d30*/  FADD.FTZ R11, R61, R4 ;  /* 0x000000043d0b7221 */ /* 0x002fce0000010000 */
[----:B------:R-:W1:Y:S01]  /*5d40*/  MUFU.EX2 R69, R69 ;  /* 0x0000004500457308 */ /* 0x000e620000000800 */
[C---:B--2---:R-:W-:Y:S01]  /*5d50*/  FADD.FTZ R4, R20.reuse, R15 ;  /* 0x0000000f14047221 */ /* 0x044fe20000010000 */
[----:B------:R-:W-:Y:S01]  /*5d60*/  F2FP.F16.F32.PACK_AB R178, R20, R121 ;  /* 0x0000007914b2723e */ /* 0x000fe200000000ff */
[----:B0-----:R-:W-:-:S05]  /*5d70*/  IMAD.MOV.U32 R67, RZ, RZ, R119 ;  /* 0x000000ffff437224 */ /* 0x001fca00078e0077 */
[----:B------:R0:W2:Y:S01]  /*5d80*/  MUFU.EX2 R40, R71 ;  /* 0x0000004700287308 */ /* 0x0000a20000000800 */
[C---:B---3--:R-:W-:Y:S01]  /*5d90*/  FADD.FTZ R20, R10.reuse, R11 ;  /* 0x0000000b0a147221 */ /* 0x048fe20000010000 */
[----:B------:R-:W-:Y:S01]  /*5da0*/  F2FP.F16.F32.PACK_AB R183, R10, R61 ;  /* 0x0000003d0ab7723e */ /* 0x000fe200000000ff */
[----:B------:R-:W-:-:S05]  /*5db0*/  IMAD.MOV.U32 R61, RZ, RZ, R119 ;  /* 0x000000ffff3d7224 */ /* 0x000fca00078e0077 */
[----:B------:R-:W3:Y:S01]  /*5dc0*/  MUFU.EX2 R73, R73 ;  /* 0x0000004900497308 */ /* 0x000ee20000000800 */
[----:B-1----:R-:W-:Y:S01]  /*5dd0*/  FADD.FTZ R3, R69, R20 ;  /* 0x0000001445037221 */ /* 0x002fe20000010000 */
[----:B0-----:R-:W-:-:S06]  /*5de0*/  IMAD.MOV.U32 R71, RZ, RZ, R119 ;  /* 0x000000ffff477224 */ /* 0x001fcc00078e0077 */
[----:B------:R0:W1:Y:S01]  /*5df0*/  MUFU.EX2 R12, R75 ;  /* 0x0000004b000c7308 */ /* 0x0000620000000800 */
[C---:B--2---:R-:W-:Y:S01]  /*5e00*/  FADD.FTZ R14, R40.reuse, R3 ;  /* 0x00000003280e7221 */ /* 0x044fe20000010000 */
[----:B------:R-:W-:Y:S01]  /*5e10*/  F2FP.F16.F32.PACK_AB R177, R40, R69 ;  /* 0x0000004528b1723e */ /* 0x000fe200000000ff */
[--C-:B------:R-:W-:Y:S02]  /*5e20*/  IMAD.MOV.U32 R69, RZ, RZ, R119.reuse ;  /* 0x000000ffff457224 */ /* 0x100fe400078e0077 */
[--C-:B------:R-:W-:Y:S02]  /*5e30*/  IMAD.MOV.U32 R40, RZ, RZ, R119.reuse ;  /* 0x000000ffff287224 */ /* 0x100fe400078e0077 */
[----:B---3--:R-:W-:Y:S01]  /*5e40*/  FADD.FTZ R3, R73, R14 ;  /* 0x0000000e49037221 */ /* 0x008fe20000010000 */
[----:B0-----:R-:W-:Y:S01]  /*5e50*/  IMAD.MOV.U32 R75, RZ, RZ, R119 ;  /* 0x000000ffff4b7224 */ /* 0x001fe200078e0077 */
[C---:B-1----:R-:W-:Y:S02]  /*5e60*/  F2FP.F16.F32.PACK_AB R179, R12.reuse, R73 ;  /* 0x000000490cb3723e */ /* 0x042fe400000000ff */
[----:B------:R-:W-:Y:S01]  /*5e70*/  FADD.FTZ R3, R12, R3 ;  /* 0x000000030c037221 */ /* 0x000fe20000010000 */
[----:B------:R-:W-:Y:S01]  /*5e80*/  IMAD.MOV.U32 R73, RZ, RZ, R119 ;  /* 0x000000ffff497224 */ /* 0x000fe200078e0077 */
[----:B------:R-:W-:Y:S06]  /*5e90*/  @!P2 BRA `(.L_x_384) ;  /* 0x00000044005ca947 */ /* 0x000fec0003800000 */
[----:B------:R-:W-:Y:S01]  /*5ea0*/  R2UR UR6, R16 ;  /* 0x00000000100672ca */ /* 0x000fe200000e0000 */
[----:B------:R-:W-:Y:S01]  /*5eb0*/  VIADD R11, R120, 0xfffffffe ;  /* 0xfffffffe780b7836 */ /* 0x000fe20000000000 */
[----:B------:R-:W-:Y:S01]  /*5ec0*/  MOV R0, 0x3f800000 ;  /* 0x3f80000000007802 */ /* 0x000fe20000000f00 */
[----:B------:R-:W-:Y:S01]  /*5ed0*/  IMAD.MOV.U32 R10, RZ, RZ, R9 ;  /* 0x000000ffff0a7224 */ /* 0x000fe200078e0009 */
[----:B------:R-:W-:Y:S01]  /*5ee0*/  CS2R R118, SRZ ;  /* 0x0000000000767805 */ /* 0x000fe2000001ff00 */
[----:B------:R-:W-:Y:S01]  /*5ef0*/  IMAD.MOV.U32 R13, RZ, RZ, R8 ;  /* 0x000000ffff0d7224 */ /* 0x000fe200078e0008 */
[----:B------:R-:W-:Y:S01]  /*5f00*/  CS2R R114, SRZ ;  /* 0x0000000000727805 */ /* 0x000fe2000001ff00 */
[----:B------:R-:W-:Y:S01]  /*5f10*/  IMAD.MOV.U32 R14, RZ, RZ, R17 ;  /* 0x000000ffff0e7224 */ /* 0x000fe200078e0011 */
        /* <DEDUP_REMOVED lines=45> */
[----:B------:R-:W-:Y:S01]  /*61f0*/  CS2R R24, SRZ ;  /* 0x0000000000187805 */ /* 0x000fe2000001ff00 */
[----:B------:R-:W-:-:S06]  /*6200*/  ULDC UR4, c[0x0][0x9d8] ;  /* 0x0002760000047ab9 */ /* 0x000fcc0000000800 */
.L_x_393:
[----:B------:R-:W-:-:S04]  /*6210*/  UIADD3 UR5, UR6, 0x1, URZ ;  /* 0x0000000106057890 */ /* 0x000fc8000fffe03f */
[----:B------:R-:W-:-:S04]  /*6220*/  UISETP.NE.AND UP0, UPT, UR5, 0x2, UPT ;  /* 0x000000020500788c */ /* 0x000fc8000bf05270 */
[----:B------:R-:W-:Y:S02]  /*6230*/  USEL UR7, URZ, 0x1, UP0 ;  /* 0x000000013f077887 */ /* 0x000fe40008000000 */
[----:B------:R-:W-:-:S04]  /*6240*/  USEL UR5, UR5, URZ, UP0 ;  /* 0x0000003f05057287 */ /* 0x000fc80008000000 */
[----:B------:R-:W-:Y:S02]  /*6250*/  LOP3.LUT R17, R14, UR7, RZ, 0x3c, !PT ;  /* 0x000000070e117c12 */ /* 0x000fe4000f8e3cff */
[----:B------:R-:W-:Y:S01]  /*6260*/  IMAD.U32 R16, RZ, RZ, UR5 ;  /* 0x00000005ff107e24 */ /* 0x000fe2000f8e00ff */
[----:B------:R-:W-:Y:S06]  /*6270*/  @!P0 BRA `(.L_x_385) ;  /* 0x0000000000048947 */ /* 0x000fec0003800000 */
[----:B------:R-:W-:Y:S01]  /*6280*/  BPT.TRAP 0x1 ;  /* 0x000000040000795c */ /* 0x000fe20000300000 */
.L_x_385:
[----:B------:R-:W0:Y:S01]  /*6290*/  S2UR UR10, SR_CgaCtaId ;  /* 0x00000000000a79c3 */ /* 0x000e220000008800 */
[----:B------:R-:W-:Y:S01]  /*62a0*/  UMOV UR7, 0x400 ;  /* 0x0000040000077882 */ /* 0x000fe20000000000 */
[----:B------:R-:W-:Y:S01]  /*62b0*/  IMAD.U32 R15, RZ, RZ, UR5 ;  /* 0x00000005ff0f7e24 */ /* 0x000fe2000f8e00ff */
[----:B------:R-:W-:Y:S01]  /*62c0*/  SHF.L.U32 R9, R17, 0x1f, RZ ;  /* 0x0000001f11097819 */ /* 0x000fe200000006ff */
[----:B0-----:R-:W-:-:S06]  /*62d0*/  ULEA UR7, UR10, UR7, 0x18 ;  /* 0x000000070a077291 */ /* 0x001fcc000f8ec03f */
[----:B------:R-:W-:-:S04]  /*62e0*/  IMAD.U32 R2, RZ, RZ, UR7 ;  /* 0x00000007ff027e24 */ /* 0x000fc8000f8e00ff */
[----:B------:R-:W-:-:S04]  /*62f0*/  IMAD R12, R15, 0x8, R2 ;  /* 0x000000080f0c7824 */ /* 0x000fc800078e0202 */
[----:B------:R0:W1:Y:S01]  /*6300*/  SYNCS.PHASECHK.TRANS64.TRYWAIT P2, [R12+URZ+0x36830], R9 ;  /* 0x036830090c0075a7 */ /* 0x000062000804017f */
[----:B------:R-:W-:Y:S05]  /*6310*/  @!P0 BRA `(.L_x_386) ;  /* 0x0000000000048947 */ /* 0x000fea0003800000 */
[----:B------:R-:W-:Y:S01]  /*6320*/  BPT.TRAP 0x1 ;  /* 0x000000040000795c */ /* 0x000fe20000300000 */
.L_x_386:
[----:B------:R-:W-:Y:S01]  /*6330*/  IMAD R6, R16, 0xa80, R5 ;  /* 0x00000a8010067824 */ /* 0x000fe200078e0205 */
[----:B-1----:R-:W-:Y:S06]  /*6340*/  @P2 BRA `(.L_x_387) ;  /* 0x0000000000082947 */ /* 0x002fec0003800000 */
[----:B------:R-:W1:Y:S02]  /*6350*/  SYNCS.PHASECHK.TRANS64.TRYWAIT P2, [R12+URZ+0x36830], R9 ;  /* 0x036830090c0075a7 */ /* 0x000e64000804017f */
[----:B-1----:R-:W-:Y:S05]  /*6360*/  @!P2 BRA `(.L_x_388) ;  /* 0x000000dc0094a947 */ /* 0x002fea0003800000 */
.L_x_387:
        /* <DEDUP_REMOVED lines=13> */
[----:B------:R-:W-:Y:S01]  /*6440*/  UMOV UR54, UR5 ;  /* 0x0000000500367c82 */ /* 0x000fe20008000000 */
[----:B------:R-:W-:Y:S01]  /*6450*/  UIADD3 UR7, UR5, 0x80, URZ ;  /* 0x0000008005077890 */ /* 0x000fe2000fffe03f */
[----:B------:R-:W-:Y:S01]  /*6460*/  HGMMA.64x16x16.F32 R168, gdesc[UR52], RZ, !UPT, gsb0 ;  /* 0x0020000034a879f0 */ /* 0x000fe2000c0008ff */
[----:B------:R-:W-:Y:S01]  /*6470*/  UMOV UR55, 0x40000040 ;  /* 0x4000004000377882 */ /* 0x000fe20000000000 */
[----:B------:R-:W-:Y:S01]  /*6480*/  UIADD3 UR10, UR5, 0x100, URZ ;  /* 0x00000100050a7890 */ /* 0x000fe2000fffe03f */
[-C--:B------:R-:W-:Y:S01]  /*6490*/  FMUL.FTZ R24, R24, R7.reuse ;  /* 0x0000000718187220 */ /* 0x080fe20000410000 */
[----:B------:R-:W-:Y:S01]  /*64a0*/  UIADD3 UR14, UR5, 0x102, URZ ;  /* 0x00000102050e7890 */ /* 0x000fe2000fffe03f */
[-C--:B------:R-:W-:Y:S01]  /*64b0*/  FMUL.FTZ R25, R25, R7.reuse ;  /* 0x0000000719197220 */ /* 0x080fe20000410000 */
[----:B------:R-:W-:Y:S01]  /*64c0*/  UMOV UR54, UR7 ;  /* 0x0000000700367c82 */ /* 0x000fe20008000000 */
        /* <DEDUP_REMOVED lines=20> */
[----:B------:R-:W-:Y:S01]  /*6610*/  UMOV UR51, 0x40000040 ;  /* 0x4000004000337882 */ /* 0x000fe20000000000 */
        /* <DEDUP_REMOVED lines=29> */
[-C--:B------:R-:W-:Y:S01]  /*67f0*/  FMUL.FTZ R101, R101, R7.reuse ;  /* 0x0000000765657220 */ /* 0x080fe20000410000 */
        /* <DEDUP_REMOVED lines=518> */
.L_x_389:
[----:B01----:R-:W-:Y:S01]  /*8860*/  IMAD.U32 R9, RZ, RZ, UR6 ;  /* 0x00000006ff097e24 */ /* 0x003fe2000f8e00ff */
[----:B------:R-:W-:-:S03]  /*8870*/  SHF.L.U32 R7, R14, 0x1f, RZ ;  /* 0x0000001f0e077819 */ /* 0x000fc600000006ff */
[----:B------:R-:W-:-:S04]  /*8880*/  IMAD R14, R9, 0x8, R2 ;  /* 0x00000008090e7824 */ /* 0x000fc800078e0202 */
[----:B------:R0:W1:Y:S01]  /*8890*/  SYNCS.PHASECHK.TRANS64.TRYWAIT P2, [R14+URZ+0x36850], R7 ;  /* 0x036850070e0075a7 */ /* 0x000062000804017f */
[----:B------:R-:W-:Y:S05]  /*88a0*/  @!P0 BRA `(.L_x_390) ;  /* 0x0000000000048947 */ /* 0x000fea0003800000 */
[----:B------:R-:W-:Y:S01]  /*88b0*/  BPT.TRAP 0x1 ;  /* 0x000000040000795c */ /* 0x000fe20000300000 */
.L_x_390:
[----:B-1----:R-:W-:Y:S05]  /*88c0*/  @P2 BRA `(.L_x_391) ;  /* 0x0000000000082947 */ /* 0x002fea0003800000 */
[----:B------:R-:W1:Y:S02]  /*88d0*/  SYNCS.PHASECHK.TRANS64.TRYWAIT P2, [R14+URZ+0x36850], R7 ;  /* 0x036850070e0075a7 */ /* 0x000e64000804017f */
[----:B-1----:R-:W-:Y:S05]  /*88e0*/  @!P2 BRA `(.L_x_392) ;  /* 0x000000b80048a947 */ /* 0x002fea0003800000 */
.L_x_391:
[----:B------:R-:W-:Y:S01]  /*88f0*/  R2UR UR5, R2 ;  /* 0x00000000020572ca */ /* 0x000fe200000e0000 */
[----:B------:R-:W-:Y:S01]  /*8900*/  WARPGROUP.ARRIVE ;  /* 0x00000000000079c5 */ /* 0x000fe20000000000 */
[----:B------:R-:W-:Y:S01]  /*8910*/  UMOV UR7, 0x40000040 ;  /* 0x4000004000077882 */ /* 0x000fe20000000000 */
[----:B------:R-:W-:Y:S01]  /*8920*/  UMOV UR11, 0x40000040 ;  /* 0x40000040000b7882 */ /* 0x000fe20000000000 */
        /* <DEDUP_REMOVED lines=9> */
[----:B------:R-:W-:Y:S01]  /*89c0*/  UIADD3 UR5, UR5, 0x400, URZ ;  /* 0x0000040005057890 */ /* 0x000fe2000fffe03f */
[----:B------:R-:W-:Y:S01]  /*89d0*/  FMUL.FTZ R231, R148, UR4 ;  /* 0x0000000494e77c20 */ /* 0x000fe20008410000 */
[----:B------:R-:W-:Y:S01]  /*89e0*/  FMUL.FTZ R229, R149, UR4 ;  /* 0x0000000495e57c20 */ /* 0x000fe20008410000 */
[----:B------:R-:W-:Y:S01]  /*89f0*/  FMUL.FTZ R233, R136, UR4 ;  /* 0x0000000488e97c20 */ /* 0x000fe20008410000 */
[----:B------:R-:W-:Y:S01]  /*8a00*/  USHF.R.U32.HI UR5, URZ, 0x4, UR5 ;  /* 0x000000043f057899 */ /* 0x000fe20008011605 */
[----:B------:R-:W3:Y:S01]  /*8a10*/  MUFU.TANH R9, R9 ;  /* 0x0000000900097308 */ /* 0x000ee20000002400 */
[----:B------:R-:W-:Y:S01]  /*8a20*/  FMUL.FTZ R137, R137, UR4 ;  /* 0x0000000489897c20 */ /* 0x000fe20008410000 */
[----:B------:R-:W-:Y:S01]  /*8a30*/  FMUL.FTZ R235, R140, UR4 ;  /* 0x000000048ceb7c20 */ /* 0x000fe20008410000 */
[----:B------:R-:W-:Y:S01]  /*8a40*/  ULOP3.LUT UR5, UR5, 0x3fff, URZ, 0xc0, !UPT ;  /* 0x00003fff05057892 */ /* 0x000fe2000f8ec03f */
[----:B------:R-:W-:Y:S01]  /*8a50*/  FMUL.FTZ R141, R141, UR4 ;  /* 0x000000048d8d7c20 */ /* 0x000fe20008410000 */
[----:B------:R-:W-:Y:S01]  /*8a60*/  FMUL.FTZ R237, R128, UR4 ;  /* 0x0000000480ed7c20 */ /* 0x000fe20008410000 */
[----:B------:R-:W-:Y:S01]  /*8a70*/  FMUL.FTZ R129, R129, UR4 ;  /* 0x0000000481817c20 */ /* 0x000fe20008410000 */
[----:B------:R-:W-:Y:S01]  /*8a80*/  ULOP3.LUT UR5, UR5, 0x3800000, URZ, 0xfc, !UPT ;  /* 0x0380000005057892 */ /* 0x000fe2000f8efc3f */
[----:B------:R-:W4:Y:S01]  /*8a90*/  MUFU.TANH R169, R169 ;  /* 0x000000a900a97308 */ /* 0x000f220000002400 */
[----:B--2---:R-:W-:Y:S01]  /*8aa0*/  FMNMX.FTZ R6, R0, R13, !PT ;  /* 0x0000000d00067209 */ /* 0x004fe20007810000 */
[----:B------:R-:W-:Y:S01]  /*8ab0*/  FMUL.FTZ R20, R132, UR4 ;  /* 0x0000000484147c20 */ /* 0x000fe20008410000 */
[----:B------:R-:W-:Y:S01]  /*8ac0*/  UIMAD UR6, UR6, 0xa80, UR5 ;  /* 0x00000a80060678a4 */ /* 0x000fe2000f8e0205 */
[----:B------:R-:W-:Y:S01]  /*8ad0*/  FMUL.FTZ R133, R133, UR4 ;  /* 0x0000000485857c20 */ /* 0x000fe20008410000 */
[----:B------:R-:W-:Y:S01]  /*8ae0*/  FMUL.FTZ R120, R120, UR4 ;  /* 0x0000000478787c20 */ /* 0x000fe20008410000 */
[----:B------:R-:W-:Y:S01]  /*8af0*/  FMUL.FTZ R121, R121, UR4 ;  /* 0x0000000479797c20 */ /* 0x000fe20008410000 */
[----:B------:R-:W-:Y:S01]  /*8b00*/  UIADD3 UR10, UR6, 0x80, URZ ;  /* 0x00000080060a7890 */ /* 0x000fe2000fffe03f */
[----:B------:R-:W2:Y:S01]  /*8b10*/  MUFU.TANH R173, R173 ;  /* 0x000000ad00ad7308 */ /* 0x000ea20000002400 */
[----:B---3--:R-:W-:Y:S01]  /*8b20*/  FMNMX.FTZ R6, R9, R6, !PT ;  /* 0x0000000609067209 */ /* 0x008fe20007810000 */
[----:B------:R-:W-:Y:S01]  /*8b30*/  FMUL.FTZ R15, R170, UR4 ;  /* 0x00000004aa0f7c20 */ /* 0x000fe20008410000 */
[----:B------:R-:W-:Y:S01]  /*8b40*/  FMUL.FTZ R21, R171, UR4 ;  /* 0x00000004ab157c20 */ /* 0x000fe20008410000 */
[----:B------:R-:W-:Y:S01]  /*8b50*/  HGMMA.64x192x16.F32 R24, R200, gdesc[UR4].tnspB, R24, gsb0 ;  /* 0x42e00004c8187df0 */ /* 0x000fe20008000818 */
[----:B------:R-:W-:Y:S01]  /*8b60*/  FMUL.FTZ R171, R174, UR4 ;  /* 0x00000004aeab7c20 */ /* 0x000fe20008410000 */
[----:B------:R-:W-:Y:S01]  /*8b70*/  FMUL.FTZ R175, R175, UR4 ;  /* 0x00000004afaf7c20 */ /* 0x000fe20008410000 */
[----:B------:R-:W-:Y:S01]  /*8b80*/  FMUL.FTZ R128, R130, UR4 ;  /* 0x0000000482807c20 */ /* 0x000fe20008410000 */
[----:B------:R-:W-:Y:S01]  /*8b90*/  MUFU.TANH R221, R221 ;  /* 0x000000dd00dd7308 */ /* 0x000fe20000002400 */
[----:B----4-:R-:W-:Y:S01]  /*8ba0*/  FMNMX.FTZ R6, R169, R6, !PT ;  /* 0x00000006a9067209 */ /* 0x010fe20007810000 */
[----:B------:R-:W-:Y:S01]  /*8bb0*/  FMUL.FTZ R130, R134, UR4 ;  /* 0x0000000486827c20 */ /* 0x000fe20008410000 */
[----:B------:R-:W-:Y:S01]  /*8bc0*/  FMUL.FTZ R163, R163, UR4 ;  /* 0x00000004a3a37c20 */ /* 0x000fe20008410000 */
[----:B------:R-:W-:Y:S01]  /*8bd0*/  FMUL.FTZ R167, R167, UR4 ;  /* 0x00000004a7a77c20 */ /* 0x000fe20008410000 */
[----:B------:R-:W-:Y:S01]  /*8be0*/  FMUL.FTZ R153, R154, UR4 ;  /* 0x000000049a997c20 */ /* 0x000fe20008410000 */
[----:B------:R-:W-:Y:S01]  /*8bf0*/  FMUL.FTZ R155, R155, UR4 ;  /* 0x000000049b9b7c20 */ /* 0x000fe20008410000 */
[----:B------:R-:W-:Y:S01]  /*8c00*/  FMUL.FTZ R159, R159, UR4 ;  /* 0x000000049f9f7c20 */ /* 0x000fe20008410000 */
[----:B------:R-:W-:Y:S01]  /*8c10*/  MUFU.TANH R223, R223 ;  /* 0x000000df00df7308 */ /* 0x000fe20000002400 */
        /* <DEDUP_REMOVED lines=8> */
[----:B------:R-:W-:Y:S01]  /*8ca0*/  UMOV UR7, 0x40000040 ;  /* 0x4000004000077882 */ /* 0x000fe20000000000 */
[----:B------:R-:W-:Y:S01]  /*8cb0*/  FMUL.FTZ R135, R135, UR4 ;  /* 0x0000000487877c20 */ /* 0x000fe20008410000 */
[----:B------:R-:W-:Y:S01]  /*8cc0*/  FMUL.FTZ R122, R122, UR4 ;  /* 0x000000047a7a7c20 */ /* 0x000fe20008410000 */
[----:B------:R-:W-:Y:S01]  /*8cd0*/  FMUL.FTZ R123, R123, UR4 ;  /* 0x000000047b7b7c20 */ /* 0x000fe20008410000 */
[----:B------:R-:W-:Y:S01]  /*8ce0*/  FMUL.FTZ R126, R126, UR4 ;  /* 0x000000047e7e7c20 */ /* 0x000fe20008410000 */
[----:B------:R-:W-:Y:S01]  /*8cf0*/  FMUL.FTZ R127, R127, UR4 ;  /* 0x000000047f7f7c20 */ /* 0x000fe20008410000 */
[----:B------:R-:W-:Y:S01]  /*8d00*/  @!P1 VIADD R12, R12, 0x36840 ;  /* 0x000368400c0c9836 */ /* 0x000fe20000000000 */
[----:B------:R-:W-:Y:S01]  /*8d10*/  MUFU.TANH R227, R227 ;  /* 0x000000e300e37308 */ /* 0x000fe20000002400 */
[----:B01----:R-:W-:Y:S01]  /*8d20*/  @!P1 VIADD R14, R14, 0x36860 ;  /* 0x000368600e0e9836 */ /* 0x003fe20000000000 */
[C---:B------:R-:W-:Y:S01]  /*8d30*/  ISETP.GT.AND P2, PT, R11.reuse, RZ, PT ;  /* 0x000000ff0b00720c */ /* 0x040fe20003f44270 */
[----:B------:R-:W-:Y:S01]  /*8d40*/  VIADD R11, R11, 0xffffffff ;  /* 0xffffffff0b0b7836 */ /* 0x000fe20000000000 */
[----:B------:R-:W-:-:S04]  /*8d50*/  @!P1 PRMT R12, RZ, 0x654, R12 ;  /* 0x00000654ff0c9816 */ /* 0x000fc8000000000c */
        /* <DEDUP_REMOVED lines=26> */
[----:B------:R-:W-:Y:S02]  /*8f00*/  FMUL.FTZ R165, R166, UR4 ;  /* 0x00000004a6a57c20 */ /* 0x000fe40008410000 */
[----:B------:R-:W-:Y:S01]  /*8f10*/  MUFU.TANH R147, R147 ;  /* 0x0000009300937308 */ /* 0x000fe20000002400 */
[----:B------:R-:W-:Y:S01]  /*8f20*/  HGMMA.64x192x16.F32 R24, R196, gdesc[UR8].tnspB, R24, gsb0 ;  /* 0x42e00008c4187df0 */ /* 0x000fe20008000818 */
[----:B------:R-:W-:Y:S01]  /*8f30*/  UIADD3 UR10, UR6, 0x100, URZ ;  /* 0x00000100060a7890 */ /* 0x000fe2000fffe03f */
[----:B------:R-:W-:-:S05]  /*8f40*/  UMOV UR11, 0x40000040 ;  /* 0x40000040000b7882 */ /* 0x000fca0000000000 */
        /* <DEDUP_REMOVED lines=18> */
[----:B------:R-:W-:-:S03]  /*9070*/  FMUL.FTZ R161, R162, UR4 ;  /* 0x00000004a2a17c20 */ /* 0x000fc60008410000 */
[----:B------:R-:W-:Y:S01]  /*9080*/  HGMMA.64x192x16.F32 R24, R192, gdesc[UR8].tnspB, R24, gsb0 ;  /* 0x42e00008c0187df0 */ /* 0x000fe20008000818 */
[----:B------:R-:W-:Y:S01]  /*9090*/  UIADD3 UR10, UR6, 0x180, URZ ;  /* 0x00000180060a7890 */ /* 0x000fe2000fffe03f */
[----:B------:R-:W0:Y:S01]  /*90a0*/  MUFU.TANH R197, R197 ;  /* 0x000000c500c57308 */ /* 0x000e220000002400 */
[----:B------:R-:W-:-:S07]  /*90b0*/  UMOV UR11, 0x40000040 ;  /* 0x40000040000b7882 */ /* 0x000fce0000000000 */
[----:B------:R-:W1:Y:S08]  /*90c0*/  MUFU.TANH R199, R199 ;  /* 0x000000c700c77308 */ /* 0x000e700000002400 */
[----:B------:R-:W-:Y:S01]  /*90d0*/  MUFU.TANH R161, R161 ;  /* 0x000000a100a17308 */ /* 0x000fe20000002400 */
[----:B0-----:R-:W-:-:S04]  /*90e0*/  FMNMX.FTZ R6, R197, R6, !PT ;  /* 0x00000006c5067209 */ /* 0x001fc80007810000 */
[----:B-1----:R-:W-:-:S04]  /*90f0*/  FMNMX.FTZ R6, R199, R6, !PT ;  /* 0x00000006c7067209 */ /* 0x002fc80007810000 */
[----:B------:R-:W-:-:S04]  /*9100*/  FMNMX.FTZ R6, R201, R6, !PT ;  /* 0x00000006c9067209 */ /* 0x000fc80007810000 */
[----:B------:R-:W-:-:S04]  /*9110*/  FMNMX.FTZ R6, R203, R6, !PT ;  /* 0x00000006cb067209 */ /* 0x000fc80007810000 */
[----:B------:R-:W-:-:S04]  /*9120*/  FMNMX.FTZ R6, R221, R6, !PT ;  /* 0x00000006dd067209 */ /* 0x000fc80007810000 */
[----:B------:R-:W-:Y:S01]  /*9130*/  FMNMX.FTZ R6, R223, R6, !PT ;  /* 0x00000006df067209 */ /* 0x000fe20007810000 */
[----:B------:R-:W-:Y:S02]  /*9140*/  WARPGROUP.DEPBAR.LE gsb0, 0x0 ;  /* 0x00008000000079c5 */ /* 0x000fe40000010000 */
        /* <DEDUP_REMOVED lines=30> */
[----:B------:R-:W-:Y:S01]  /*9330*/  FMUL.FTZ R125, R151, UR4 ;  /* 0x00000004977d7c20 */ /* 0x000fe20008410000 */
[----:B------:R-:W-:Y:S01]  /*9340*/  FMUL.FTZ R151, R138, UR4 ;  /* 0x000000048a977c20 */ /* 0x000fe20008410000 */
[----:B------:R-:W-:Y:S01]  /*9350*/  FMUL.FTZ R124, R142, UR4 ;  /* 0x000000048e7c7c20 */ /* 0x000fe20008410000 */
[----:B------:R-:W-:Y:S01]  /*9360*/  HGMMA.64x192x16.F32 R24, R184, gdesc[UR8].tnspB, R24, gsb0 ;  /* 0x42e00008b8187df0 */ /* 0x000fe20008000818 */
[----:B------:R-:W0:Y:S01]  /*9370*/  MUFU.TANH R189, R189 ;  /* 0x000000bd00bd7308 */ /* 0x000e220000002400 */
[----:B------:R-:W-:Y:S01]  /*9380*/  UIADD3 UR10, UR6, 0x280, URZ ;  /* 0x00000280060a7890 */ /* 0x000fe2000fffe03f */
[----:B------:R-:W-:Y:S01]  /*9390*/  UMOV UR11, 0x40000040 ;  /* 0x40000040000b7882 */ /* 0x000fe20000000000 */
[----:B------:R-:W-:-:S05]  /*93a0*/  UIADD3 UR6, UR6, 0x300, URZ ;  /* 0x0000030006067890 */ /* 0x000fca000fffe03f */
[----:B------:R-:W1:Y:S08]  /*93b0*/  MUFU.TANH R191, R191 ;  /* 0x000000bf00bf7308 */ /* 0x000e700000002400 */
[----:B------:R-:W-:Y:S01]  /*93c0*/  MUFU.TANH R125, R125 ;  /* 0x0000007d007d7308 */ /* 0x000fe20000002400 */
[----:B0-----:R-:W-:-:S07]  /*93d0*/  FMNMX.FTZ R6, R189, R6, !PT ;  /* 0x00000006bd067209 */ /* 0x001fce0007810000 */
[----:B------:R-:W-:Y:S01]  /*93e0*/  MUFU.TANH R151, R151 ;  /* 0x0000009700977308 */ /* 0x000fe20000002400 */
[----:B-1----:R-:W-:-:S05]  /*93f0*/  FMNMX.FTZ R6, R191, R6, !PT ;  /* 0x00000006bf067209 */ /* 0x002fca0007810000 */
[----:B------:R-:W0:Y:S02]  /*9400*/  SHFL.BFLY PT, R7, R6, 0x2, 0x1f ;  /* 0x0c401f0006077f89 */ /* 0x000e2400000e0000 */
[----:B------:R-:W-:Y:S01]  /*9410*/  MUFU.TANH R124, R124 ;  /* 0x0000007c007c7308 */ /* 0x000fe20000002400 */
[----:B0-----:R-:W-:Y:S02]  /*9420*/  FMNMX.FTZ R7, R6, R7, !PT ;  /* 0x0000000706077209 */ /* 0x001fe40007810000 */
[----:B------:R-:W0:Y:S03]  /*9430*/  LDC R6, c[0x0][0x988] ;  /* 0x00026200ff067b82 */ /* 0x000e260000000800 */
[----:B------:R-:W1:Y:S02]  /*9440*/  SHFL.BFLY PT, R8, R7, 0x1, 0x1f ;  /* 0x0c201f0007087f89 */ /* 0x000e6400000e0000 */
[----:B-1----:R-:W-:-:S05]  /*9450*/  FMNMX.FTZ R8, R7, R8, !PT ;  /* 0x0000000807087209 */ /* 0x002fca0007810000 */
[C---:B0-----:R-:W-:Y:S01]  /*9460*/  FMUL.FTZ R134, R8.reuse, R6 ;  /* 0x0000000608867220 */ /* 0x041fe20000410000 */
[----:B------:R-:W-:-:S03]  /*9470*/  FADD.FTZ R7, -R8, R13 ;  /* 0x0000000d08077221 */ /* 0x000fc60000010100 */
[--C-:B------:R-:W-:Y:S01]  /*9480*/  FFMA.FTZ R200, R0, R6, -R134.reuse ;  /* 0x0000000600c87223 */ /* 0x100fe20000010886 */
[----:B------:R-:W-:Y:S01]  /*9490*/  FMNMX.FTZ R0, R15, R10, !PT ;  /* 0x0000000a0f007209 */ /* 0x000fe20007810000 */
[-CC-:B------:R-:W-:Y:S01]  /*94a0*/  FFMA.FTZ R13, R9, R6.reuse, -R134.reuse ;  /* 0x00000006090d7223 */ /* 0x180fe20000010886 */
[-CC-:B------:R-:W-:Y:S01]  /*94b0*/  FFMA.FTZ R202, R169, R6.reuse, -R134.reuse ;  /* 0x00000006a9ca7223 */ /* 0x180fe20000010886 */
[--C-:B------:R-:W-:Y:S01]  /*94c0*/  FFMA.FTZ R132, R173, R6, -R134.reuse ;  /* 0x00000006ad847223 */ /* 0x100fe20000010886 */
[----:B------:R-:W-:Y:S01]  /*94d0*/  FMNMX.FTZ R0, R21, R0, !PT ;  /* 0x0000000015007209 */ /* 0x000fe20007810000 */
[-CC-:B------:R-:W-:Y:S01]  /*94e0*/  FFMA.FTZ R196, R197, R6.reuse, -R134.reuse ;  /* 0x00000006c5c47223 */ /* 0x180fe20000010886 */
[-CC-:B------:R-:W-:Y:S01]  /*94f0*/  FFMA.FTZ R192, R221, R6.reuse, -R134.reuse ;  /* 0x00000006ddc07223 */ /* 0x180fe20000010886 */
[----:B------:R-:W-:Y:S01]  /*9500*/  FMUL.FTZ R7, R7, R6 ;  /* 0x0000000607077220 */ /* 0x000fe20000410000 */
[----:B------:R-:W-:Y:S01]  /*9510*/  FMNMX.FTZ R0, R171, R0, !PT ;  /* 0x00000000ab007209 */ /* 0x000fe20007810000 */
[-CC-:B------:R-:W-:Y:S01]  /*9520*/  FFMA.FTZ R197, R199, R6.reuse, -R134.reuse ;  /* 0x00000006c7c57223 */ /* 0x180fe20000010886 */
[-CC-:B------:R-:W-:Y:S01]  /*9530*/  FFMA.FTZ R198, R201, R6.reuse, -R134.reuse ;  /* 0x00000006c9c67223 */ /* 0x180fe20000010886 */
        /* <DEDUP_REMOVED lines=11> */
[----:B------:R-:W-:Y:S01]  /*95f0*/  FFMA.FTZ R121, R121, R6, -R134 ;  /* 0x0000000679797223 */ /* 0x000fe20000010886 */
[----:B------:R-:W-:Y:S01]  /*9600*/  MUFU.EX2 R7, R7 ;  /* 0x0000000700077308 */ /* 0x000fe20000000800 */
[----:B------:R-:W-:-:S04]  /*9610*/  FMNMX.FTZ R0, R165, R0, !PT ;  /* 0x00000000a5007209 */ /* 0x000fc80007810000 */
[----:B------:R-:W-:-:S03]  /*9620*/  FMNMX.FTZ R0, R167, R0, !PT ;  /* 0x00000000a7007209 */ /* 0x000fc60007810000 */
[----:B------:R-:W0:Y:S01]  /*9630*/  MUFU.EX2 R200, R200 ;  /* 0x000000c800c87308 */ /* 0x000e220000000800 */
[----:B------:R-:W-:-:S04]  /*9640*/  FMNMX.FTZ R0, R153, R0, !PT ;  /* 0x0000000099007209 */ /* 0x000fc80007810000 */
[----:B------:R-:W-:-:S03]  /*9650*/  FMNMX.FTZ R0, R155, R0, !PT ;  /* 0x000000009b007209 */ /* 0x000fc60007810000 */
[----:B------:R-:W1:Y:S01]  /*9660*/  MUFU.EX2 R13, R13 ;  /* 0x0000000d000d7308 */ /* 0x000e620000000800 */
[----:B------:R-:W-:-:S04]  /*9670*/  FMNMX.FTZ R0, R157, R0, !PT ;  /* 0x000000009d007209 */ /* 0x000fc80007810000 */
[----:B------:R-:W-:-:S03]  /*9680*/  FMNMX.FTZ R0, R159, R0, !PT ;  /* 0x000000009f007209 */ /* 0x000fc60007810000 */
[----:B------:R-:W2:Y:S01]  /*9690*/  MUFU.EX2 R202, R202 ;  /* 0x000000ca00ca7308 */ /* 0x000ea20000000800 */
[----:B------:R-:W-:Y:S01]  /*96a0*/  FMNMX.FTZ R0, R145, R0, !PT ;  /* 0x0000000091007209 */ /* 0x000fe20007810000 */
[----:B0-----:R-:W-:-:S03]  /*96b0*/  FFMA.FTZ R148, R7, R4, R200 ;  /* 0x0000000407947223 */ /* 0x001fc600000100c8 */
[----:B------:R-:W-:-:S03]  /*96c0*/  FMNMX.FTZ R0, R147, R0, !PT ;  /* 0x0000000093007209 */ /* 0x000fc60007810000 */
[----:B------:R-:W0:Y:S01]  /*96d0*/  MUFU.EX2 R132, R132 ;  /* 0x0000008400847308 */ /* 0x000e220000000800 */
[----:B------:R-:W-:Y:S02]  /*96e0*/  FMNMX.FTZ R0, R149, R0, !PT ;  /* 0x0000000095007209 */ /* 0x000fe40007810000 */
[----:B-1----:R-:W-:Y:S02]  /*96f0*/  F2FP.F16.F32.PACK_AB R200, R13, R200 ;  /* 0x000000c80dc8723e */ /* 0x002fe400000000ff */
[----:B------:R-:W-:-:S03]  /*9700*/  FMNMX.FTZ R0, R125, R0, !PT ;  /* 0x000000007d007209 */ /* 0x000fc60007810000 */
[----:B------:R-:W1:Y:S01]  /*9710*/  MUFU.EX2 R196, R196 ;  /* 0x000000c400c47308 */ /* 0x000e620000000800 */
[----:B------:R-:W-:-:S04]  /*9720*/  FMNMX.FTZ R0, R151, R0, !PT ;  /* 0x0000000097007209 */ /* 0x000fc80007810000 */
        /* <DEDUP_REMOVED lines=17> */
[----:B------:R-:W-:Y:S02]  /*9840*/  WARPGROUP.DEPBAR.LE gsb0, 0x0 ;  /* 0x00008000000079c5 */ /* 0x000fe40000010000 */
[----:B------:R-:W-:Y:S01]  /*9850*/  WARPGROUP.ARRIVE ;  /* 0x00000000000079c5 */ /* 0x000fe20000000000 */
[----:B------:R-:W3:Y:S01]  /*9860*/  SHFL.BFLY PT, R9, R0, 0x2, 0x1f ;  /* 0x0c401f0000097f89 */ /* 0x000ee200000e0000 */
[-CC-:B------:R-:W-:Y:S01]  /*9870*/  FFMA.FTZ R185, R203, R6.reuse, -R134.reuse ;  /* 0x00000006cbb97223 */ /* 0x180fe20000010886 */
[-CC-:B------:R-:W-:Y:S01]  /*9880*/  FFMA.FTZ R187, R195, R6.reuse, -R134.reuse ;  /* 0x00000006c3bb7223 */ /* 0x180fe20000010886 */
[-CC-:B------:R-:W-:Y:S01]  /*9890*/  FFMA.FTZ R184, R233, R6.reuse, -R134.reuse ;  /* 0x00000006e9b87223 */ /* 0x180fe20000010886 */
[----:B------:R-:W-:Y:S01]  /*98a0*/  FFMA.FTZ R186, R235, R6, -R134 ;  /* 0x00000006ebba7223 */ /* 0x000fe20000010886 */
[----:B------:R-:W-:Y:S01]  /*98b0*/  HGMMA.64x192x16.F32 R24, R180, gdesc[UR8].tnspB, R24, gsb0 ;  /* 0x42e00008b4187df0 */ /* 0x000fe20008000818 */
[----:B------:R-:W-:Y:S08]  /*98c0*/  MUFU.EX2 R221, R221 ;  /* 0x000000dd00dd7308 */ /* 0x000ff00000000800 */
[----:B------:R-:W-:Y:S08]  /*98d0*/  MUFU.EX2 R185, R185 ;  /* 0x000000b900b97308 */ /* 0x000ff00000000800 */
[----:B------:R-:W-:Y:S01]  /*98e0*/  MUFU.EX2 R187, R187 ;  /* 0x000000bb00bb7308 */ /* 0x000fe20000000800 */
[----:B---3--:R-:W-:-:S05]  /*98f0*/  FMNMX.FTZ R136, R0, R9, !PT ;  /* 0x0000000900887209 */ /* 0x008fca0007810000 */
[----:B------:R-:W3:Y:S02]  /*9900*/  SHFL.BFLY PT, R9, R136, 0x1, 0x1f ;  /* 0x0c201f0088097f89 */ /* 0x000ee400000e0000 */
[----:B------:R-:W-:Y:S08]  /*9910*/  MUFU.EX2 R190, R190 ;  /* 0x000000be00be7308 */ /* 0x000ff00000000800 */
[----:B------:R-:W-:Y:S08]  /*9920*/  MUFU.EX2 R173, R173 ;  /* 0x000000ad00ad7308 */ /* 0x000ff00000000800 */
[----:B------:R-:W-:Y:S01]  /*9930*/  MUFU.EX2 R184, R184 ;  /* 0x000000b800b87308 */ /* 0x000fe20000000800 */
[----:B---3--:R-:W-:-:S07]  /*9940*/  FMNMX.FTZ R9, R136, R9, !PT ;  /* 0x0000000988097209 */ /* 0x008fce0007810000 */
[----:B------:R-:W-:Y:S08]  /*9950*/  MUFU.EX2 R137, R137 ;  /* 0x0000008900897308 */ /* 0x000ff00000000800 */
[----:B------:R-:W-:Y:S08]  /*9960*/  MUFU.EX2 R186, R186 ;  /* 0x000000ba00ba7308 */ /* 0x000ff00000000800 */
[----:B------:R-:W-:Y:S08]  /*9970*/  MUFU.EX2 R141, R141 ;  /* 0x0000008d008d7308 */ /* 0x000ff00000000800 */
[----:B------:R-:W-:Y:S01]  /*9980*/  MUFU.EX2 R121, R121 ;  /* 0x0000007900797308 */ /* 0x000fe20000000800 */
[----:B------:R-:W-:-:S02]  /*9990*/  WARPGROUP.DEPBAR.LE gsb0, 0x0 ;  /* 0x00008000000079c5 */ /* 0x000fc40000010000 */
[----:B------:R-:W-:Y:S01]  /*99a0*/  WARPGROUP.ARRIVE ;  /* 0x00000000000079c5 */ /* 0x000fe20000000000 */
[-CC-:B------:R-:W-:Y:S01]  /*99b0*/  FFMA.FTZ R181, R129, R6.reuse, -R134.reuse ;  /* 0x0000000681b57223 */ /* 0x180fe20000010886 */
[-CC-:B------:R-:W-:Y:S01]  /*99c0*/  FFMA.FTZ R182, R20, R6.reuse, -R134.reuse ;  /* 0x0000000614b67223 */ /* 0x180fe20000010886 */
[-CC-:B------:R-:W-:Y:S01]  /*99d0*/  FFMA.FTZ R129, R133, R6.reuse, -R134.reuse ;  /* 0x0000000685817223 */ /* 0x180fe20000010886 */
[-CC-:B------:R-:W-:Y:S01]  /*99e0*/  FFMA.FTZ R20, R120, R6.reuse, -R134.reuse ;  /* 0x0000000678147223 */ /* 0x180fe20000010886 */
[-CC-:B------:R-:W-:Y:S01]  /*99f0*/  FFMA.FTZ R180, R237, R6.reuse, -R134.reuse ;  /* 0x00000006edb47223 */ /* 0x180fe20000010886 */
[----:B------:R-:W-:Y:S01]  /*9a00*/  HGMMA.64x192x16.F32 R24, R176, gdesc[UR4].tnspB, R24, gsb0 ;  /* 0x42e00004b0187df0 */ /* 0x000fe20008000818 */
[-CC-:B------:R-:W-:Y:S01]  /*9a10*/  FFMA.FTZ R120, R189, R6.reuse, -R134.reuse ;  /* 0x00000006bd787223 */ /* 0x180fe20000010886 */
[-C--:B------:R-:W-:Y:S01]  /*9a20*/  FFMA.FTZ R133, R191, R6.reuse, -R134 ;  /* 0x00000006bf857223 */ /* 0x080fe20000010886 */
[CC--:B------:R-:W-:Y:S01]  /*9a30*/  FMUL.FTZ R134, R9.reuse, R6.reuse ;  /* 0x0000000609867220 */ /* 0x0c0fe20000410000 */
[----:B------:R-:W-:Y:S01]  /*9a40*/  FADD.FTZ R183, -R9, R10 ;  /* 0x0000000a09b77221 */ /* 0x000fe20000010100 */
[----:B------:R-:W-:Y:S01]  /*9a50*/  MUFU.EX2 R180, R180 ;  /* 0x000000b400b47308 */ /* 0x000fe20000000800 */
[----:B------:R-:W-:Y:S01]  /*9a60*/  R2UR UR6, R16 ;  /* 0x00000000100672ca */ /* 0x000fe200000e0000 */
[-CC-:B------:R-:W-:Y:S01]  /*9a70*/  FFMA.FTZ R201, R15, R6.reuse, -R134.reuse ;  /* 0x000000060fc97223 */ /* 0x180fe20000010886 */
[-C--:B------:R-:W-:Y:S01]  /*9a80*/  FMUL.FTZ R183, R183, R6.reuse ;  /* 0x00000006b7b77220 */ /* 0x080fe20000410000 */
[-CC-:B------:R-:W-:Y:S01]  /*9a90*/  FFMA.FTZ R10, R21, R6.reuse, -R134.reuse ;  /* 0x00000006150a7223 */ /* 0x180fe20000010886 */
[-CC-:B------:R-:W-:Y:S01]  /*9aa0*/  FFMA.FTZ R203, R171, R6.reuse, -R134.reuse ;  /* 0x00000006abcb7223 */ /* 0x180fe20000010886 */
[-CC-:B------:R-:W-:Y:S01]  /*9ab0*/  FFMA.FTZ R136, R175, R6.reuse, -R134.reuse ;  /* 0x00000006af887223 */ /* 0x180fe20000010886 */
[-CC-:B------:R-:W-:Y:S01]  /*9ac0*/  FFMA.FTZ R15, R161, R6.reuse, -R134.reuse ;  /* 0x00000006a10f7223 */ /* 0x180fe20000010886 */
[----:B------:R-:W-:Y:S01]  /*9ad0*/  MUFU.EX2 R0, R183 ;  /* 0x000000b700007308 */ /* 0x000fe20000000800 */
[-CC-:B------:R-:W-:Y:S01]  /*9ae0*/  FFMA.FTZ R138, R163, R6.reuse, -R134.reuse ;  /* 0x00000006a38a7223 */ /* 0x180fe20000010886 */
[-C--:B------:R-:W-:Y:S01]  /*9af0*/  FFMA.FTZ R189, R145, R6.reuse, -R134 ;  /* 0x0000000691bd7223 */ /* 0x080fe20000010886 */
[----:B------:R-:W-:Y:S01]  /*9b00*/  FADD.FTZ R145, R13, R148 ;  /* 0x000000940d917221 */ /* 0x000fe20000010000 */
[-CC-:B------:R-:W-:Y:S01]  /*9b10*/  FFMA.FTZ R199, R165, R6.reuse, -R134.reuse ;  /* 0x00000006a5c77223 */ /* 0x180fe20000010886 */
[-CC-:B------:R-:W-:Y:S01]  /*9b20*/  FFMA.FTZ R140, R167, R6.reuse, -R134.reuse ;  /* 0x00000006a78c7223 */ /* 0x180fe20000010886 */
[-CC-:B------:R-:W-:Y:S01]  /*9b30*/  FFMA.FTZ R193, R153, R6.reuse, -R134.reuse ;  /* 0x0000000699c17223 */ /* 0x180fe20000010886 */
[----:B--2---:R-:W-:Y:S01]  /*9b40*/  FADD.FTZ R145, R202, R145 ;  /* 0x00000091ca917221 */ /* 0x004fe20000010000 */
[----:B------:R-:W2:Y:S01]  /*9b50*/  MUFU.EX2 R201, R201 ;  /* 0x000000c900c97308 */ /* 0x000ea20000000800 */
[-CC-:B------:R-:W-:Y:S01]  /*9b60*/  FFMA.FTZ R125, R125, R6.reuse, -R134.reuse ;  /* 0x000000067d7d7223 */ /* 0x180fe20000010886 */
[-CC-:B------:R-:W-:Y:S01]  /*9b70*/  FFMA.FTZ R142, R155, R6.reuse, -R134.reuse ;  /* 0x000000069b8e7223 */ /* 0x180fe20000010886 */
[----:B0-----:R-:W-:Y:S01]  /*9b80*/  FADD.FTZ R145, R132, R145 ;  /* 0x0000009184917221 */ /* 0x001fe20000010000 */
[-CC-:B------:R-:W-:Y:S01]  /*9b90*/  FFMA.FTZ R195, R157, R6.reuse, -R134.reuse ;  /* 0x000000069dc37223 */ /* 0x180fe20000010886 */
[-CC-:B------:R-:W-:Y:S01]  /*9ba0*/  FFMA.FTZ R144, R159, R6.reuse, -R134.reuse ;  /* 0x000000069f907223 */ /* 0x180fe20000010886 */
[-CC-:B------:R-:W-:Y:S01]  /*9bb0*/  FFMA.FTZ R146, R147, R6.reuse, -R134.reuse ;  /* 0x0000000693927223 */ /* 0x180fe20000010886 */
[----:B-1----:R-:W-:Y:S01]  /*9bc0*/  FADD.FTZ R148, R196, R145 ;  /* 0x00000091c4947221 */ /* 0x002fe20000010000 */
[----:B------:R-:W0:Y:S01]  /*9bd0*/  MUFU.EX2 R10, R10 ;  /* 0x0000000a000a7308 */ /* 0x000e220000000800 */
        /* <DEDUP_REMOVED lines=8> */
[----:B--2---:R-:W-:Y:S01]  /*9c60*/  FFMA.FTZ R21, R0, R3, R201 ;  /* 0x0000000300157223 */ /* 0x004fe200000100c9 */
[-CC-:B------:R-:W-:Y:S01]  /*9c70*/  FFMA.FTZ R126, R126, R6.reuse, -R134.reuse ;  /* 0x000000067e7e7223 */ /* 0x180fe20000010886 */
[----:B------:R-:W-:Y:S01]  /*9c80*/  FFMA.FTZ R127, R127, R6, -R134 ;  /* 0x000000067f7f7223 */ /* 0x000fe20000010886 */
[----:B------:R-:W-:-:S02]  /*9c90*/  F2FP.F16.F32.PACK_AB R202, R132, R202 ;  /* 0x000000ca84ca723e */ /* 0x000fc400000000ff */
[----:B------:R-:W-:Y:S02]  /*9ca0*/  F2FP.F16.F32.PACK_AB R196, R197, R196 ;  /* 0x000000c4c5c4723e */ /* 0x000fe400000000ff */
[----:B------:R-:W-:Y:S01]  /*9cb0*/  MUFU.EX2 R136, R136 ;  /* 0x0000008800887308 */ /* 0x000fe20000000800 */
[----:B0-----:R-:W-:-:S07]  /*9cc0*/  F2FP.F16.F32.PACK_AB R201, R10, R201 ;  /* 0x000000c90ac9723e */ /* 0x001fce00000000ff */
        /* <DEDUP_REMOVED lines=17> */
[----:B------:R-:W0:Y:S08]  /*9de0*/  MUFU.EX2 R135, R135 ;  /* 0x0000008700877308 */ /* 0x000e300000000800 */
[----:B------:R-:W-:Y:S08]  /*9df0*/  MUFU.EX2 R129, R129 ;  /* 0x0000008100817308 */ /* 0x000ff00000000800 */
[----:B------:R-:W1:Y:S01]  /*9e00*/  MUFU.EX2 R20, R20 ;  /* 0x0000001400147308 */ /* 0x000e620000000800 */
[----:B------:R-:W-:-:S02]  /*9e10*/  WARPGROUP.DEPBAR.LE gsb0, 0x0 ;  /* 0x00008000000079c5 */ /* 0x000fc40000010000 */
[----:B------:R2:W-:Y:S01]  /*9e20*/  @!P1 SYNCS.ARRIVE.TRANS64.RED.A1T0 RZ, [R12+URZ], RZ ;  /* 0x000000ff0cff99a7 */ /* 0x0005e2000810043f */
[----:B0-----:R-:W-:-:S04]  /*9e30*/  F2FP.F16.F32.PACK_AB R183, R135, R130 ;  /* 0x0000008287b7723e */ /* 0x001fc800000000ff */
[----:B------:R-:W-:Y:S01]  /*9e40*/  MUFU.EX2 R123, R123 ;  /* 0x0000007b007b7308 */ /* 0x000fe20000000800 */
[----:B--2---:R-:W-:Y:S01]  /*9e50*/  @!P1 PRMT R12, RZ, 0x654, R14 ;  /* 0x00000654ff0c9816 */ /* 0x004fe2000000000e */
[----:B------:R-:W-:-:S03]  /*9e60*/  FADD.FTZ R14, R10, R21 ;  /* 0x000000150a0e7221 */ /* 0x000fc60000010000 */
[----:B------:R0:W-:Y:S01]  /*9e70*/  @!P1 SYNCS.ARRIVE.TRANS64.RED.A1T0 RZ, [R12+URZ], RZ ;  /* 0x000000ff0cff99a7 */ /* 0x0001e2000810043f */
[----:B------:R-:W-:Y:S01]  /*9e80*/  FADD.FTZ R21, R203, R14 ;  /* 0x0000000ecb157221 */ /* 0x000fe20000010000 */
[-CC-:B------:R-:W-:Y:S01]  /*9e90*/  FFMA.FTZ R14, R124, R6.reuse, -R134.reuse ;  /* 0x000000067c0e7223 */ /* 0x180fe20000010886 */
[----:B------:R-:W-:Y:S01]  /*9ea0*/  MUFU.EX2 R126, R126 ;  /* 0x0000007e007e7308 */ /* 0x000fe20000000800 */
[C---:B------:R-:W-:Y:S01]  /*9eb0*/  F2FP.F16.F32.PACK_AB R203, R136.reuse, R203 ;  /* 0x000000cb88cb723e */ /* 0x040fe200000000ff */
[----:B------:R-:W-:Y:S01]  /*9ec0*/  FADD.FTZ R124, R136, R21 ;  /* 0x00000015887c7221 */ /* 0x000fe20000010000 */
[--C-:B------:R-:W-:Y:S01]  /*9ed0*/  FFMA.FTZ R21, R143, R6, -R134.reuse ;  /* 0x000000068f157223 */ /* 0x100fe20000010886 */
[----:B-1----:R-:W-:Y:S01]  /*9ee0*/  F2FP.F16.F32.PACK_AB R176, R121, R20 ;  /* 0x0000001479b0723e */ /* 0x002fe200000000ff */
[----:B0-----:R-:W-:Y:S01]  /*9ef0*/  FFMA.FTZ R12, R139, R6, -R134 ;  /* 0x000000068b0c7223 */ /* 0x001fe20000010886 */
[----:B------:R-:W-:Y:S01]  /*9f00*/  FADD.FTZ R139, R197, R148 ;  /* 0x00000094c58b7221 */ /* 0x000fe20000010000 */
[----:B------:R-:W-:Y:S01]  /*9f10*/  FADD.FTZ R125, R15, R124 ;  /* 0x0000007c0f7d7221 */ /* 0x000fe20000010000 */
[----:B------:R-:W-:Y:S01]  /*9f20*/  F2FP.F16.F32.PACK_AB R197, R138, R15 ;  /* 0x0000000f8ac5723e */ /* 0x000fe200000000ff */
[----:B------:R-:W-:Y:S01]  /*9f30*/  MUFU.EX2 R14, R14 ;  /* 0x0000000e000e7308 */ /* 0x000fe20000000800 */
[----:B------:R-:W-:Y:S01]  /*9f40*/  FADD.FTZ R148, R198, R139 ;  /* 0x0000008bc6947221 */ /* 0x000fe20000010000 */
[----:B------:R-:W-:Y:S01]  /*9f50*/  FADD.FTZ R124, R138, R125 ;  /* 0x0000007d8a7c7221 */ /* 0x000fe20000010000 */
[----:B------:R-:W-:-:S02]  /*9f60*/  F2FP.F16.F32.PACK_AB R198, R185, R198 ;  /* 0x000000c6b9c6723e */ /* 0x000fc400000000ff */
[----:B------:R-:W-:Y:S01]  /*9f70*/  FADD.FTZ R139, R185, R148 ;  /* 0x00000094b98b7221 */ /* 0x000fe20000010000 */
[----:B------:R-:W-:Y:S01]  /*9f80*/  FADD.FTZ R125, R199, R124 ;  /* 0x0000007cc77d7221 */ /* 0x000fe20000010000 */
[----:B------:R-:W-:Y:S01]  /*9f90*/  FFMA.FTZ R124, R122, R6, -R134 ;  /* 0x000000067a7c7223 */ /* 0x000fe20000010886 */
[----:B------:R-:W0:Y:S01]  /*9fa0*/  MUFU.EX2 R12, R12 ;  /* 0x0000000c000c7308 */ /* 0x000e220000000800 */
[----:B------:R-:W-:Y:S01]  /*9fb0*/  FADD.FTZ R148, R192, R139 ;  /* 0x0000008bc0947221 */ /* 0x000fe20000010000 */
[C---:B------:R-:W-:Y:S01]  /*9fc0*/  FADD.FTZ R122, R140.reuse, R125 ;  /* 0x0000007d8c7a7221 */ /* 0x040fe20000010000 */
[----:B------:R-:W-:Y:S02]  /*9fd0*/  F2FP.F16.F32.PACK_AB R199, R140, R199 ;  /* 0x000000c78cc7723e */ /* 0x000fe400000000ff */
[----:B------:R-:W-:Y:S01]  /*9fe0*/  FADD.FTZ R139, R169, R148 ;  /* 0x00000094a98b7221 */ /* 0x000fe20000010000 */
[----:B------:R-:W-:Y:S01]  /*9ff0*/  FADD.FTZ R125, R193, R122 ;  /* 0x0000007ac17d7221 */ /* 0x000fe20000010000 */
[----:B------:R-:W-:Y:S01]  /*a000*/  F2FP.F16.F32.PACK_AB R192, R169, R192 ;  /* 0x000000c0a9c0723e */ /* 0x000fe200000000ff */
[----:B------:R1:W-:Y:S01]  /*a010*/  MUFU.EX2 R122, R128 ;  /* 0x00000080007a7308 */ /* 0x0003e20000000800 */
[----:B------:R-:W-:Y:S01]  /*a020*/  FADD.FTZ R148, R194, R139 ;  /* 0x0000008bc2947221 */ /* 0x000fe20000010000 */
[----:B------:R-:W-:Y:S01]  /*a030*/  FADD.FTZ R134, R142, R125 ;  /* 0x0000007d8e867221 */ /* 0x000fe20000010000 */
[----:B------:R-:W-:-:S02]  /*a040*/  F2FP.F16.F32.PACK_AB R194, R187, R194 ;  /* 0x000000c2bbc2723e */ /* 0x000fc400000000ff */
[----:B------:R-:W-:Y:S01]  /*a050*/  FADD.FTZ R125, R187, R148 ;  /* 0x00000094bb7d7221 */ /* 0x000fe20000010000 */
[----:B------:R-:W-:Y:S01]  /*a060*/  FADD.FTZ R13, R195, R134 ;  /* 0x00000086c30d7221 */ /* 0x000fe20000010000 */
[----:B------:R-:W-:Y:S01]  /*a070*/  F2FP.F16.F32.PACK_AB R193, R142, R193 ;  /* 0x000000c18ec1723e */ /* 0x000fe200000000ff */
[----:B------:R-:W2:Y:S01]  /*a080*/  MUFU.EX2 R21, R21 ;  /* 0x0000001500157308 */ /* 0x000ea20000000800 */
[----:B------:R-:W-:Y:S01]  /*a090*/  FADD.FTZ R134, R188, R125 ;  /* 0x0000007dbc867221 */ /* 0x000fe20000010000 */
[----:B------:R-:W-:Y:S01]  /*a0a0*/  FADD.FTZ R132, R144, R13 ;  /* 0x0000000d90847221 */ /* 0x000fe20000010000 */
[----:B0-----:R-:W-:Y:S02]  /*a0b0*/  F2FP.F16.F32.PACK_AB R185, R12, R3 ;  /* 0x000000030cb9723e */ /* 0x001fe400000000ff */
[----:B------:R-:W-:Y:S01]  /*a0c0*/  FADD.FTZ R125, R221, R134 ;  /* 0x00000086dd7d7221 */ /* 0x000fe20000010000 */
[----:B------:R-:W-:Y:S01]  /*a0d0*/  FADD.FTZ R13, R189, R132 ;  /* 0x00000084bd0d7221 */ /* 0x000fe20000010000 */
[----:B------:R-:W-:Y:S01]  /*a0e0*/  F2FP.F16.F32.PACK_AB R195, R144, R195 ;  /* 0x000000c390c3723e */ /* 0x000fe200000000ff */
[----:B------:R-:W0:Y:S01]  /*a0f0*/  MUFU.EX2 R124, R124 ;  /* 0x0000007c007c7308 */ /* 0x000e220000000800 */
[----:B-1----:R-:W-:Y:S01]  /*a100*/  FADD.FTZ R128, R190, R125 ;  /* 0x0000007dbe807221 */ /* 0x002fe20000010000 */
[----:B------:R-:W-:Y:S01]  /*a110*/  FADD.FTZ R10, R146, R13 ;  /* 0x0000000d920a7221 */ /* 0x000fe20000010000 */
[----:B------:R-:W-:-:S02]  /*a120*/  F2FP.F16.F32.PACK_AB R188, R221, R188 ;  /* 0x000000bcddbc723e */ /* 0x000fc400000000ff */
[----:B------:R-:W-:Y:S01]  /*a130*/  FADD.FTZ R15, R173, R128 ;  /* 0x00000080ad0f7221 */ /* 0x000fe20000010000 */
[----:B------:R-:W-:Y:S01]  /*a140*/  FADD.FTZ R13, R191, R10 ;  /* 0x0000000abf0d7221 */ /* 0x000fe20000010000 */
[----:B------:R-:W-:Y:S01]  /*a150*/  F2FP.F16.F32.PACK_AB R191, R4, R191 ;  /* 0x000000bf04bf723e */ /* 0x000fe200000000ff */
[----:B------:R-:W-:Y:S01]  /*a160*/  MUFU.EX2 R120, R120 ;  /* 0x0000007800787308 */ /* 0x000fe20000000800 */
[----:B------:R-:W-:Y:S01]  /*a170*/  FADD.FTZ R128, R184, R15 ;  /* 0x0000000fb8807221 */ /* 0x000fe20000010000 */
[----:B------:R-:W-:Y:S01]  /*a180*/  FADD.FTZ R10, R4, R13 ;  /* 0x0000000d040a7221 */ /* 0x000fe20000010000 */
[----:B--2---:R-:W-:Y:S02]  /*a190*/  F2FP.F16.F32.PACK_AB R187, R21, R14 ;  /* 0x0000000e15bb723e */ /* 0x004fe400000000ff */
        /* <DEDUP_REMOVED lines=9> */
[----:B------:R-:W-:Y:S01]  /*a230*/  F2FP.F16.F32.PACK_AB R184, R137, R184 ;  /* 0x000000b889b8723e */ /* 0x000fe200000000ff */
[----:B------:R-:W1:Y:S01]  /*a240*/  MUFU.EX2 R133, R133 ;  /* 0x0000008500857308 */ /* 0x000e620000000800 */
[----:B------:R-:W-:Y:S01]  /*a250*/  FADD.FTZ R128, R180, R15 ;  /* 0x0000000fb4807221 */ /* 0x000fe20000010000 */
[----:B------:R-:W-:Y:S01]  /*a260*/  FADD.FTZ R13, R21, R10 ;  /* 0x0000000a150d7221 */ /* 0x000fe20000010000 */
[C---:B------:R-:W-:Y:S01]  /*a270*/  F2FP.F16.F32.PACK_AB R180, R181.reuse, R180 ;  /* 0x000000b4b5b4723e */ /* 0x040fe200000000ff */
[----:B------:R-:W-:Y:S02]  /*a280*/  IMAD.MOV.U32 R14, RZ, RZ, R17 ;  /* 0x000000ffff0e7224 */ /* 0x000fe400078e0011 */
[----:B------:R-:W-:Y:S01]  /*a290*/  FADD.FTZ R15, R181, R128 ;  /* 0x00000080b50f7221 */ /* 0x000fe20000010000 */
[----:B------:R-:W-:Y:S01]  /*a2a0*/  FADD.FTZ R13, R122, R13 ;  /* 0x0000000d7a0d7221 */ /* 0x000fe20000010000 */
[----:B------:R-:W-:-:S02]  /*a2b0*/  F2FP.F16.F32.PACK_AB R186, R141, R186 ;  /* 0x000000ba8dba723e */ /* 0x000fc400000000ff */
[----:B------:R-:W-:Y:S01]  /*a2c0*/  FADD.FTZ R4, R182, R15 ;  /* 0x0000000fb6047221 */ /* 0x000fe20000010000 */
[C---:B------:R-:W-:Y:S01]  /*a2d0*/  FADD.FTZ R13, R131.reuse, R13 ;  /* 0x0000000d830d7221 */ /* 0x040fe20000010000 */
[----:B------:R-:W-:Y:S02]  /*a2e0*/  F2FP.F16.F32.PACK_AB R181, R131, R122 ;  /* 0x0000007a83b5723e */ /* 0x000fe400000000ff */
[C---:B------:R-:W-:Y:S01]  /*a2f0*/  FADD.FTZ R3, R129.reuse, R4 ;  /* 0x0000000481037221 */ /* 0x040fe20000010000 */
[----:B------:R-:W-:Y:S01]  /*a300*/  FADD.FTZ R13, R130, R13 ;  /* 0x0000000d820d7221 */ /* 0x000fe20000010000 */
[----:B------:R-:W-:Y:S02]  /*a310*/  F2FP.F16.F32.PACK_AB R182, R129, R182 ;  /* 0x000000b681b6723e */ /* 0x000fe400000000ff */
[----:B------:R-:W-:Y:S01]  /*a320*/  FADD.FTZ R4, R20, R3 ;  /* 0x0000000314047221 */ /* 0x000fe20000010000 */
[----:B------:R-:W-:Y:S01]  /*a330*/  FADD.FTZ R13, R135, R13 ;  /* 0x0000000d870d7221 */ /* 0x000fe20000010000 */
[----:B0-----:R-:W-:-:S02]  /*a340*/  F2FP.F16.F32.PACK_AB R177, R123, R124 ;  /* 0x0000007c7bb1723e */ /* 0x001fc400000000ff */
[----:B------:R-:W-:Y:S01]  /*a350*/  FADD.FTZ R3, R121, R4 ;  /* 0x0000000479037221 */ /* 0x000fe20000010000 */
[----:B------:R-:W-:Y:S01]  /*a360*/  FADD.FTZ R13, R124, R13 ;  /* 0x0000000d7c0d7221 */ /* 0x000fe20000010000 */
[----:B-1----:R-:W-:Y:S02]  /*a370*/  F2FP.F16.F32.PACK_AB R178, R133, R120 ;  /* 0x0000007885b2723e */ /* 0x002fe400000000ff */
[----:B------:R-:W-:Y:S01]  /*a380*/  FADD.FTZ R4, R120, R3 ;  /* 0x0000000378047221 */ /* 0x000fe20000010000 */
[----:B------:R-:W-:Y:S01]  /*a390*/  FADD.FTZ R13, R123, R13 ;  /* 0x0000000d7b0d7221 */ /* 0x000fe20000010000 */
[----:B------:R-:W-:Y:S02]  /*a3a0*/  F2FP.F16.F32.PACK_AB R179, R127, R126 ;  /* 0x0000007e7fb3723e */ /* 0x000fe400000000ff */
[----:B------:R-:W-:Y:S01]  /*a3b0*/  FADD.FTZ R4, R133, R4 ;  /* 0x0000000485047221 */ /* 0x000fe20000010000 */
[----:B------:R-:W-:Y:S01]  /*a3c0*/  FADD.FTZ R13, R126, R13 ;  /* 0x0000000d7e0d7221 */ /* 0x000fe20000010000 */
[----:B------:R-:W-:-:S03]  /*a3d0*/  MOV R10, R9 ;  /* 0x00000009000a7202 */ /* 0x000fc60000000f00 */
[----:B------:R-:W-:Y:S01]  /*a3e0*/  FADD.FTZ R3, R127, R13 ;  /* 0x0000000d7f037221 */ /* 0x000fe20000010000 */
[----:B------:R-:W-:Y:S01]  /*a3f0*/  IMAD.MOV.U32 R13, RZ, RZ, R8 ;  /* 0x000000ffff0d7224 */ /* 0x000fe200078e0008 */
[----:B------:R-:W-:Y:S06]  /*a400*/  @P2 BRA `(.L_x_393) ;  /* 0xffffffbc00802947 */ /* 0x000fec000383ffff */
.L_x_384:
        /* <DEDUP_REMOVED lines=99> */
.L_x_394:
[----:B------:R-:W-:Y:S01]  /*aa40*/  IMAD R13, R16, 0x8, R2 ;  /* 0x00000008100d7824 */ /* 0x000fe200078e0202 */
[----:B------:R-:W-:-:S04]  /*aa50*/  SHF.L.U32 R0, R17, 0x1f, RZ ;  /* 0x0000001f11007819 */ /* 0x000fc800000006ff */
[----:B------:R0:W1:Y:S01]  /*aa60*/  SYNCS.PHASECHK.TRANS64.TRYWAIT P2, [R13+URZ+0x36850], R0 ;  /* 0x036850000d0075a7 */ /* 0x000062000804017f */
[----:B------:R-:W-:Y:S05]  /*aa70*/  @!P0 BRA `(.L_x_395) ;  /* 0x0000000000048947 */ /* 0x000fea0003800000 */
[----:B------:R-:W-:Y:S01]  /*aa80*/  BPT.TRAP 0x1 ;  /* 0x000000040000795c */ /* 0x000fe20000300000 */
.L_x_395:
[----:B-1----:R-:W-:Y:S05]  /*aa90*/  @P2 BRA `(.L_x_396) ;  /* 0x0000000000082947 */ /* 0x002fea0003800000 */
[----:B------:R-:W1:Y:S02]  /*aaa0*/  SYNCS.PHASECHK.TRANS64.TRYWAIT P0, [R13+URZ+0x36850], R0 ;  /* 0x036850000d0075a7 */ /* 0x000e64000800017f */
[----:B-1----:R-:W-:Y:S05]  /*aab0*/  @!P0 BRA `(.L_x_397) ;  /* 0x0000009400e88947 */ /* 0x002fea0003800000 */
.L_x_396:
[----:B------:R-:W-:Y:S05]  /*aac0*/  WARPSYNC.ALL ;  /* 0x0000000000007948 */ /* 0x000fea0003800000 */
[----:B------:R-:W-:Y:S01]  /*aad0*/  VIADD R2, R2, 0x400 ;  /* 0x0000040002027836 */ /* 0x000fe20000000000 */
[----:B------:R-:W-:Y:S01]  /*aae0*/  WARPGROUP.ARRIVE ;  /* 0x00000000000079c5 */ /* 0x000fe20000000000 */
[----:B------:R-:W-:Y:S01]  /*aaf0*/  IMAD.MOV.U32 R15, RZ, RZ, 0x40000040 ;  /* 0x40000040ff0f7424 */ /* 0x000fe200078e00ff */
[----:B------:R-:W2:Y:S01]  /*ab00*/  SHFL.BFLY PT, R5, R4, 0x2, 0x1f ;  /* 0x0c401f0004057f89 */ /* 0x000ea200000e0000 */
[----:B------:R-:W-:Y:S01]  /*ab10*/  VIADD R210, R210, 0x1 ;  /* 0x00000001d2d27836 */ /* 0x000fe20000000000 */
[----:B------:R-:W-:-:S02]  /*ab20*/  SHF.R.U32.HI R2, RZ, 0x4, R2 ;  /* 0x00000004ff027819 */ /* 0x000fc40000011602 */
[----:B01----:R-:W0:Y:S02]  /*ab30*/  SHFL.BFLY PT, R0, R3, 0x2, 0x1f ;  /* 0x0c401f0003007f89 */ /* 0x003e2400000e0000 */
[----:B------:R-:W-:-:S04]  /*ab40*/  LOP3.LUT R2, R2, 0x3fff, RZ, 0xc0, !PT ;  /* 0x00003fff02027812 */ /* 0x000fc800078ec0ff */
[----:B------:R-:W-:-:S05]  /*ab50*/  LOP3.LUT R11, R2, 0x3800000, RZ, 0xfc, !PT ;  /* 0x03800000020b7812 */ /* 0x000fca00078efcff */
[----:B------:R-:W-:Y:S02]  /*ab60*/  IMAD R10, R16, 0xa80, R11 ;  /* 0x00000a80100a7824 */ /* 0x000fe400078e020b */
[----:B------:R-:W-:Y:S02]  /*ab70*/  IMAD.MOV.U32 R11, RZ, RZ, 0x40000040 ;  /* 0x40000040ff0b7424 */ /* 0x000fe400078e00ff */
[C---:B------:R-:W-:Y:S01]  /*ab80*/  VIADD R14, R10.reuse, 0x80 ;  /* 0x000000800a0e7836 */ /* 0x040fe20000000000 */
[----:B------:R-:W-:Y:S01]  /*ab90*/  R2UR UR6, R10 ;  /* 0x000000000a0672ca */ /* 0x000fe200000e0000 */
[----:B------:R-:W-:Y:S01]  /*aba0*/  VIADD R16, R16, 0x1 ;  /* 0x0000000110107836 */ /* 0x000fe20000000000 */
[----:B------:R-:W-:Y:S01]  /*abb0*/  R2UR UR7, R11 ;  /* 0x000000000b0772ca */ /* 0x000fe200000e0000 */
[----:B------:R-:W-:Y:S02]  /*abc0*/  IMAD.MOV.U32 R11, RZ, RZ, 0x40000040 ;  /* 0x40000040ff0b7424 */ /* 0x000fe400078e00ff */
[----:B--2---:R-:W-:Y:S01]  /*abd0*/  FADD.FTZ R5, R5, R4 ;  /* 0x0000000405057221 */ /* 0x004fe20000010000 */
[----:B------:R-:W-:Y:S01]  /*abe0*/  ISETP.NE.AND P2, PT, R16, 0x2, PT ;  /* 0x000000021000780c */ /* 0x000fe20003f45270 */
[----:B0-----:R-:W-:-:S03]  /*abf0*/  FADD.FTZ R2, R0, R3 ;  /* 0x0000000300027221 */ /* 0x001fc60000010000 */
[----:B------:R-:W0:Y:S01]  /*ac00*/  SHFL.BFLY PT, R0, R5, 0x1, 0x1f ;  /* 0x0c201f0005007f89 */ /* 0x000e2200000e0000 */
[----:B------:R-:W-:-:S03]  /*ac10*/  SEL R16, R16, RZ, P2 ;  /* 0x000000ff10107207 */ /* 0x000fc60001000000 */
[----:B------:R-:W1:Y:S01]  /*ac20*/  SHFL.BFLY PT, R7, R2, 0x1, 0x1f ;  /* 0x0c201f0002077f89 */ /* 0x000e6200000e0000 */
[----:B------:R-:W-:Y:S01]  /*ac30*/  HGMMA.64x192x16.F32 R24, R200, gdesc[UR4].tnspB, R24, gsb0 ;  /* 0x42e00004c8187df0 */ /* 0x000fe20008000818 */
[----:B------:R-:W-:Y:S01]  /*ac40*/  R2UR UR6, R14 ;  /* 0x000000000e0672ca */ /* 0x000fe200000e0000 */
[----:B------:R-:W-:Y:S01]  /*ac50*/  VIADD R14, R10, 0x100 ;  /* 0x000001000a0e7836 */ /* 0x000fe20000000000 */
[----:B------:R-:W-:Y:S01]  /*ac60*/  R2UR UR7, R15 ;  /* 0x000000000f0772ca */ /* 0x000fe200000e0000 */
[----:B------:R-:W-:Y:S02]  /*ac70*/  IMAD.MOV.U32 R15, RZ, RZ, 0x40000040 ;  /* 0x40000040ff0f7424 */ /* 0x000fe400078e00ff */
[----:B0-----:R-:W-:Y:S01]  /*ac80*/  FADD.FTZ R12, R5, R0 ;  /* 0x00000000050c7221 */ /* 0x001fe20000010000 */
[----:B------:R-:W-:Y:S02]  /*ac90*/  CS2R R4, SRZ ;  /* 0x0000000000047805 */ /* 0x000fe4000001ff00 */
[----:B------:R-:W-:-:S02]  /*aca0*/  SEL R0, RZ, 0x1, P2 ;  /* 0x00000001ff007807 */ /* 0x000fc40001000000 */
[----:B------:R-:W-:Y:S02]  /*acb0*/  FSETP.NE.FTZ.AND P0, PT, R12, RZ, PT ;  /* 0x000000ff0c00720b */ /* 0x000fe40003f15000 */
[----:B------:R-:W-:Y:S01]  /*acc0*/  LOP3.LUT R17, R17, R0, RZ, 0x3c, !PT ;  /* 0x0000000011117212 */ /* 0x000fe200078e3cff */
[----:B------:R-:W-:-:S10]  /*acd0*/  IMAD.MOV.U32 R0, RZ, RZ, -0x800000 ;  /* 0xff800000ff007424 */ /* 0x000fd400078e00ff */
[----:B------:R-:W-:Y:S01]  /*ace0*/  @P0 MUFU.RCP R4, R12 ;  /* 0x0000000c00040308 */ /* 0x000fe20000001000 */
[----:B------:R-:W-:Y:S01]  /*acf0*/  @P0 FMUL.FTZ R3, R6, 0.69314718246459960938 ;  /* 0x3f31721806030820 */ /* 0x000fe20000410000 */
[----:B------:R-:W-:Y:S02]  /*ad00*/  WARPGROUP.DEPBAR.LE gsb0, 0x0 ;  /* 0x00008000000079c5 */ /* 0x000fe40000010000 */
[----:B------:R-:W-:-:S06]  /*ad10*/  WARPGROUP.ARRIVE ;  /* 0x00000000000079c5 */ /* 0x000fcc0000000000 */
[----:B------:R-:W-:Y:S01]  /*ad20*/  HGMMA.64x192x16.F32 R24, R196, gdesc[UR4].tnspB, R24, gsb0 ;  /* 0x42e00004c4187df0 */ /* 0x000fe20008000818 */
[----:B------:R-:W-:Y:S01]  /*ad30*/  R2UR UR6, R14 ;  /* 0x000000000e0672ca */ /* 0x000fe200000e0000 */
[----:B------:R-:W-:Y:S01]  /*ad40*/  VIADD R14, R10, 0x180 ;  /* 0x000001800a0e7836 */ /* 0x000fe20000000000 */
[----:B------:R-:W-:Y:S01]  /*ad50*/  R2UR UR7, R15 ;  /* 0x000000000f0772ca */ /* 0x000fe200000e0000 */
[----:B------:R-:W-:Y:S01]  /*ad60*/  IMAD.MOV.U32 R15, RZ, RZ, 0x40000040 ;  /* 0x40000040ff0f7424 */ /* 0x000fe200078e00ff */
[----:B------:R-:W-:Y:S02]  /*ad70*/  WARPGROUP.DEPBAR.LE gsb0, 0x0 ;  /* 0x00008000000079c5 */ /* 0x000fe40000010000 */
[----:B------:R-:W-:-:S13]  /*ad80*/  WARPGROUP.ARRIVE ;  /* 0x00000000000079c5 */ /* 0x000fda0000000000 */
[----:B------:R-:W-:Y:S01]  /*ad90*/  HGMMA.64x192x16.F32 R24, R192, gdesc[UR4].tnspB, R24, gsb0 ;  /* 0x42e00004c0187df0 */ /* 0x000fe20008000818 */
[----:B------:R-:W-:Y:S02]  /*ada0*/  R2UR UR6, R14 ;  /* 0x000000000e0672ca */ /* 0x000fe400000e0000 */
[----:B------:R-:W-:Y:S01]  /*adb0*/  R2UR UR7, R15 ;  /* 0x000000000f0772ca */ /* 0x000fe200000e0000 */
[----:B------:R-:W-:Y:S01]  /*adc0*/  IMAD.MOV.U32 R15, RZ, RZ, 0x40000040 ;  /* 0x40000040ff0f7424 */ /* 0x000fe200078e00ff */
[----:B------:R-:W-:Y:S01]  /*add0*/  IADD3 R14, R10, 0x200, RZ ;  /* 0x000002000a0e7810 */ /* 0x000fe20007ffe0ff */
[----:B------:R-:W-:Y:S02]  /*ade0*/  WARPGROUP.DEPBAR.LE gsb0, 0x0 ;  /* 0x00008000000079c5 */ /* 0x000fe40000010000 */
[----:B------:R-:W-:-:S12]  /*adf0*/  WARPGROUP.ARRIVE ;  /* 0x00000000000079c5 */ /* 0x000fd80000000000 */
[----:B------:R-:W-:Y:S01]  /*ae00*/  HGMMA.64x192x16.F32 R24, R188, gdesc[UR4].tnspB, R24, gsb0 ;  /* 0x42e00004bc187df0 */ /* 0x000fe20008000818 */
[----:B------:R-:W-:Y:S01]  /*ae10*/  R2UR UR6, R14 ;  /* 0x000000000e0672ca */ /* 0x000fe200000e0000 */
[C---:B------:R-:W-:Y:S01]  /*ae20*/  VIADD R14, R10.reuse, 0x280 ;  /* 0x000002800a0e7836 */ /* 0x040fe20000000000 */
[----:B------:R-:W-:Y:S01]  /*ae30*/  R2UR UR7, R15 ;  /* 0x000000000f0772ca */ /* 0x000fe200000e0000 */
[----:B------:R-:W-:Y:S02]  /*ae40*/  IMAD.MOV.U32 R15, RZ, RZ, 0x40000040 ;  /* 0x40000040ff0f7424 */ /* 0x000fe400078e00ff */
[----:B------:R-:W-:Y:S01]  /*ae50*/  VIADD R10, R10, 0x300 ;  /* 0x000003000a0a7836 */ /* 0x000fe20000000000 */
[----:B------:R-:W-:Y:S02]  /*ae60*/  WARPGROUP.DEPBAR.LE gsb0, 0x0 ;  /* 0x00008000000079c5 */ /* 0x000fe40000010000 */
[----:B------:R-:W-:-:S11]  /*ae70*/  WARPGROUP.ARRIVE ;  /* 0x00000000000079c5 */ /* 0x000fd60000000000 */
[----:B------:R-:W-:Y:S01]  /*ae80*/  HGMMA.64x192x16.F32 R24, R184, gdesc[UR4].tnspB, R24, gsb0 ;  /* 0x42e00004b8187df0 */ /* 0x000fe20008000818 */
[----:B------:R-:W-:Y:S01]  /*ae90*/  R2UR UR6, R14 ;  /* 0x000000000e0672ca */ /* 0x000fe200000e0000 */
[----:B-1----:R-:W-:Y:S01]  /*aea0*/  FADD.FTZ R14, R2, R7 ;  /* 0x00000007020e7221 */ /* 0x002fe20000010000 */
[----:B------:R-:W-:Y:S01]  /*aeb0*/  R2UR UR7, R15 ;  /* 0x000000000f0772ca */ /* 0x000fe200000e0000 */
[----:B------:R-:W0:Y:S01]  /*aec0*/  @P0 MUFU.LG2 R7, R12 ;  /* 0x0000000c00070308 */ /* 0x000e220000000c00 */
[----:B------:R-:W-:Y:S02]  /*aed0*/  IMAD.MOV.U32 R2, RZ, RZ, -0x800000 ;  /* 0xff800000ff027424 */ /* 0x000fe400078e00ff */
[----:B------:R-:W-:-:S13]  /*aee0*/  FSETP.NE.FTZ.AND P3, PT, R14, RZ, PT ;  /* 0x000000ff0e00720b */ /* 0x000fda0003f75000 */
[----:B------:R-:W-:Y:S01]  /*aef0*/  @P3 MUFU.RCP R5, R14 ;  /* 0x0000000e00053308 */ /* 0x000fe20000001000 */
[----:B------:R-:W-:Y:S02]  /*af00*/  WARPGROUP.DEPBAR.LE gsb0, 0x0 ;  /* 0x00008000000079c5 */ /* 0x000fe40000010000 */
[----:B------:R-:W-:-:S06]  /*af10*/  WARPGROUP.ARRIVE ;  /* 0x00000000000079c5 */ /* 0x000fcc0000000000 */
[----:B------:R-:W-:Y:S01]  /*af20*/  HGMMA.64x192x16.F32 R24, R180, gdesc[UR4].tnspB, R24, gsb0 ;  /* 0x42e00004b4187df0 */ /* 0x000fe20008000818 */
[----:B------:R-:W-:Y:S02]  /*af30*/  R2UR UR6, R10 ;  /* 0x000000000a0672ca */ /* 0x000fe400000e0000 */
[----:B------:R-:W-:Y:S01]  /*af40*/  R2UR UR7, R11 ;  /* 0x000000000b0772ca */ /* 0x000fe200000e0000 */
[----:B------:R-:W-:Y:S01]  /*af50*/  @!P1 VIADD R11, R13, 0x36860 ;  /* 0x000368600d0b9836 */ /* 0x000fe20000000000 */
[----:B------:R-:W1:Y:S01]  /*af60*/  @P3 MUFU.LG2 R10, R14 ;  /* 0x0000000e000a3308 */ /* 0x000e620000000c00 */
[----:B------:R-:W-:Y:S01]  /*af70*/  @P3 FMUL.FTZ R13, R6, 0.69314718246459960938 ;  /* 0x3f317218060d3820 */ /* 0x000fe20000410000 */
[----:B0-----:R-:W-:Y:S02]  /*af80*/  @P0 FMUL.FTZ R6, R7, 0.69314718246459960938 ;  /* 0x3f31721807060820 */ /* 0x001fe40000410000 */
[----:B------:R-:W-:Y:S02]  /*af90*/  @!P1 PRMT R11, RZ, 0x654, R11 ;  /* 0x00000654ff0b9816 */ /* 0x000fe4000000000b */
[----:B------:R-:W-:Y:S01]  /*afa0*/  @P0 FFMA.FTZ R0, R3, R8, R6 ;  /* 0x0000000803000223 */ /* 0x000fe20000010006 */
[----:B------:R-:W-:Y:S01]  /*afb0*/  PLOP3.LUT P0, PT, PT, PT, PT, 0x8, 0x0 ;  /* 0x000000000000781c */ /* 0x000fe20003f0e170 */
[----:B-1----:R-:W-:-:S04]  /*afc0*/  @P3 FMUL.FTZ R10, R10, 0.69314718246459960938 ;  /* 0x3f3172180a0a3820 */ /* 0x002fc80000410000 */
[----:B------:R-:W-:Y:S01]  /*afd0*/  @P3 FFMA.FTZ R2, R13, R9, R10 ;  /* 0x000000090d023223 */ /* 0x000fe2000001000a */
[----:B------:R-:W-:Y:S02]  /*afe0*/  WARPGROUP.DEPBAR.LE gsb0, 0x0 ;  /* 0x00008000000079c5 */ /* 0x000fe40000010000 */
[----:B------:R-:W-:-:S06]  /*aff0*/  WARPGROUP.ARRIVE ;  /* 0x00000000000079c5 */ /* 0x000fcc0000000000 */
[----:B------:R-:W-:Y:S03]  /*b000*/  HGMMA.64x192x16.F32 R24, R176, gdesc[UR4].tnspB, R24, gsb0 ;  /* 0x42e00004b0187df0 */ /* 0x000fe60008000818 */
[----:B------:R-:W-:Y:S02]  /*b010*/  WARPGROUP.DEPBAR.LE gsb0, 0x0 ;  /* 0x00008000000079c5 */ /* 0x000fe40000010000 */
[----:B------:R0:W-:Y:S01]  /*b020*/  @!P1 SYNCS.ARRIVE.TRANS64.RED.A1T0 RZ, [R11+URZ], RZ ;  /* 0x000000ff0bff99a7 */ /* 0x0001e2000810043f */
        /* <DEDUP_REMOVED lines=95> */
[----:B0-----:R-:W-:-:S07]  /*b620*/  FMUL.FTZ R119, R119, R5 ;  /* 0x0000000577777220 */ /* 0x001fce0000410000 */
.L_x_376:
[----:B------:R-:W0:Y:S01]  /*b630*/  S2R R5, SR_CgaCtaId ;  /* 0x0000000000057919 */ /* 0x000e220000008800 */
[----:B------:R-:W-:Y:S01]  /*b640*/  MOV R38, 0x400 ;  /* 0x0000040000267802 */ /* 0x000fe20000000f00 */
[----:B------:R-:W-:Y:S01]  /*b650*/  BSSY B0, `(.L_x_398) ;  /* 0x0000257000007945 */ /* 0x000fe20003800000 */
[----:B------:R-:W-:Y:S02]  /*b660*/  BAR.SYNC.DEFER_BLOCKING 0x5, 0x180 ;  /* 0x0146000000007b1d */ /* 0x000fe40000010000 */
[----:B0-----:R-:W-:-:S05]  /*b670*/  LEA R38, R5, R38, 0x18 ;  /* 0x0000002605267211 */ /* 0x001fca00078ec0ff */
[----:B------:R0:W1:Y:S01]  /*b680*/  LDS.128 R40, [R38+0x368d0] ;  /* 0x0368d00026287984 */ /* 0x0000620000000c00 */
[----:B------:R-:W-:Y:S06]  /*b690*/  BAR.ARV 0x4, 0x180 ;  /* 0x0106000000007b1d */ /* 0x000fec0000002000 */
[----:B------:R-:W-:Y:S05]  /*b6a0*/  @P0 BRA `(.L_x_399) ;  /* 0x0000001800540947 */ /* 0x000fea0003800000 */
[----:B------:R-:W2:Y:S01]  /*b6b0*/  S2R R5, SR_SWINHI ;  /* 0x0000000000057919 */ /* 0x000ea20000002f00 */
[----:B------:R-:W-:Y:S01]  /*b6c0*/  F2FP.F16.F32.PACK_AB R6, R7, R6 ;  /* 0x000000060706723e */ /* 0x000fe200000000ff */
[----:B------:R-:W-:Y:S01]  /*b6d0*/  ULDC.64 UR4, c[0x0][0xc08] ;  /* 0x0003020000047ab9 */ /* 0x000fe20000000a00 */
        /* <DEDUP_REMOVED lines=13> */
[----:B------:R-:W-:Y:S02]  /*b7b0*/  MOV R20, R38 ;  /* 0x0000002600147202 */ /* 0x000fe40000000f00 */
[----:B--2---:R-:W-:-:S03]  /*b7c0*/  MOV R21, R5 ;  /* 0x0000000500157202 */ /* 0x004fc60000000f00 */
[----:B------:R-:W-:-:S03]  /*b7d0*/  IMAD.WIDE R4, R216, 0x2, R20 ;  /* 0x00000002d8047825 */ /* 0x000fc600078e0214 */
[C---:B------:R-:W-:Y:S02]  /*b7e0*/  LOP3.LUT R25, R4.reuse, 0x380, RZ, 0xc0, !PT ;  /* 0x0000038004197812 */ /* 0x040fe400078ec0ff */
[C---:B------:R-:W-:Y:S02]  /*b7f0*/  IADD3 R137, P1, R4.reuse, 0x40, RZ ;  /* 0x0000004004897810 */ /* 0x040fe40007f3e0ff */
[C---:B------:R-:W-:Y:S02]  /*b800*/  IADD3 R139, P6, R4.reuse, 0x60, RZ ;  /* 0x00000060048b7810 */ /* 0x040fe40007fde0ff */
[C---:B------:R-:W-:Y:S01]  /*b810*/  IADD3 R141, P5, R4.reuse, 0x4000, RZ ;  /* 0x00004000048d7810 */ /* 0x040fe20007fbe0ff */
[--C-:B------:R-:W-:Y:S01]  /*b820*/  IMAD.X R11, RZ, RZ, R5.reuse, P1 ;  /* 0x000000ffff0b7224 */ /* 0x100fe200008e0605 */
[----:B------:R-:W-:Y:S01]  /*b830*/  IADD3 R83, P2, R4, 0x20, RZ ;  /* 0x0000002004537810 */ /* 0x000fe20007f5e0ff */
[--C-:B------:R-:W-:Y:S01]  /*b840*/  IMAD.X R13, RZ, RZ, R5.reuse, P6 ;  /* 0x000000ffff0d7224 */ /* 0x100fe200030e0605 */
[----:B------:R-:W-:Y:S01]  /*b850*/  SHF.R.U64 R25, R25, 0x3, RZ ;  /* 0x0000000319197819 */ /* 0x000fe200000012ff */
[----:B------:R-:W-:Y:S01]  /*b860*/  IMAD.X R15, RZ, RZ, R5, P5 ;  /* 0x000000ffff0f7224 */ /* 0x000fe200028e0605 */
[----:B------:R-:W-:-:S02]  /*b870*/  IADD3.X R9, RZ, R5, RZ, P2, !PT ;  /* 0x00000005ff097210 */ /* 0x000fc400017fe4ff */
[----:B------:R-:W-:Y:S02]  /*b880*/  LOP3.LUT R8, R83, 0x380, RZ, 0xc0, !PT ;  /* 0x0000038053087812 */ /* 0x000fe400078ec0ff */
[C---:B------:R-:W-:Y:S02]  /*b890*/  IADD3 R143, P0, R4.reuse, 0x4020, RZ ;  /* 0x00004020048f7810 */ /* 0x040fe40007f1e0ff */
[C---:B------:R-:W-:Y:S02]  /*b8a0*/  IADD3 R145, P4, R4.reuse, 0x4040, RZ ;  /* 0x0000404004917810 */ /* 0x040fe40007f9e0ff */
[C---:B------:R-:W-:Y:S01]  /*b8b0*/  IADD3 R147, P3, R4.reuse, 0x4060, RZ ;  /* 0x0000406004937810 */ /* 0x040fe20007f7e0ff */
[--C-:B------:R-:W-:Y:S01]  /*b8c0*/  IMAD.X R27, RZ, RZ, R5.reuse, P0 ;  /* 0x000000ffff1b7224 */ /* 0x100fe200000e0605 */
[C---:B------:R-:W-:Y:S01]  /*b8d0*/  IADD3 R149, P2, R4.reuse, 0x8000, RZ ;  /* 0x0000800004957810 */ /* 0x040fe20007f5e0ff */
[--C-:B------:R-:W-:Y:S01]  /*b8e0*/  IMAD.X R29, RZ, RZ, R5.reuse, P4 ;  /* 0x000000ffff1d7224 */ /* 0x100fe200020e0605 */
[C---:B------:R-:W-:Y:S01]  /*b8f0*/  IADD3 R151, P1, R4.reuse, 0x8020, RZ ;  /* 0x0000802004977810 */ /* 0x040fe20007f3e0ff */
[--C-:B------:R-:W-:Y:S01]  /*b900*/  IMAD.X R31, RZ, RZ, R5.reuse, P3 ;  /* 0x000000ffff1f7224 */ /* 0x100fe200018e0605 */
[C---:B------:R-:W-:Y:S01]  /*b910*/  IADD3 R153, P6, R4.reuse, 0x8040, RZ ;  /* 0x0000804004997810 */ /* 0x040fe20007fde0ff */
[--C-:B------:R-:W-:Y:S01]  /*b920*/  IMAD.X R33, RZ, RZ, R5.reuse, P2 ;  /* 0x000000ffff217224 */ /* 0x100fe200010e0605 */
[----:B------:R-:W-:Y:S01]  /*b930*/  IADD3 R120, P5, R4, 0x8060, RZ ;  /* 0x0000806004787810 */ /* 0x000fe20007fbe0ff */
[--C-:B------:R-:W-:Y:S01]  /*b940*/  IMAD.X R35, RZ, RZ, R5.reuse, P1 ;  /* 0x000000ffff237224 */ /* 0x100fe200008e0605 */
[----:B------:R-:W-:Y:S01]  /*b950*/  LOP3.LUT R4, R25, R4, RZ, 0x3c, !PT ;  /* 0x0000000419047212 */ /* 0x000fe200078e3cff */
[--C-:B------:R-:W-:Y:S01]  /*b960*/  IMAD.X R37, RZ, RZ, R5.reuse, P6 ;  /* 0x000000ffff257224 */ /* 0x100fe200030e0605 */
[----:B------:R-:W-:Y:S01]  /*b970*/  LOP3.LUT R10, R137, 0x380, RZ, 0xc0, !PT ;  /* 0x00000380890a7812 */ /* 0x000fe200078ec0ff */
[----:B------:R-:W-:Y:S01]  /*b980*/  IMAD.X R25, RZ, RZ, R5, P5 ;  /* 0x000000ffff197224 */ /* 0x000fe200028e0605 */
[----:B------:R-:W-:-:S02]  /*b990*/  SHF.R.U64 R8, R8, 0x3, RZ ;  /* 0x0000000308087819 */ /* 0x000fc400000012ff */
[----:B------:R-:W-:Y:S02]  /*b9a0*/  MOV R136, R4 ;  /* 0x0000000400887202 */ /* 0x000fe40000000f00 */
[----:B------:R-:W-:Y:S02]  /*b9b0*/  LOP3.LUT R12, R139, 0x380, RZ, 0xc0, !PT ;  /* 0x000003808b0c7812 */ /* 0x000fe400078ec0ff */
[----:B------:R-:W-:Y:S02]  /*b9c0*/  LOP3.LUT R14, R141, 0x380, RZ, 0xc0, !PT ;  /* 0x000003808d0e7812 */ /* 0x000fe400078ec0ff */
[----:B------:R-:W-:Y:S02]  /*b9d0*/  F2FP.F16.F32.PACK_AB R4, R125, R24 ;  /* 0x000000187d04723e */ /* 0x000fe400000000ff */
[----:B------:R-:W-:Y:S02]  /*b9e0*/  SHF.R.U64 R10, R10, 0x3, RZ ;  /* 0x000000030a0a7819 */ /* 0x000fe400000012ff */
[----:B------:R-:W-:-:S02]  /*b9f0*/  LOP3.LUT R8, R8, R83, RZ, 0x3c, !PT ;  /* 0x0000005308087212 */ /* 0x000fc400078e3cff */
[----:B------:R-:W-:Y:S02]  /*ba00*/  LOP3.LUT R24, R151, 0x380, RZ, 0xc0, !PT ;  /* 0x0000038097187812 */ /* 0x000fe400078ec0ff */
[----:B------:R-:W-:Y:S02]  /*ba10*/  LOP3.LUT R26, R143, 0x380, RZ, 0xc0, !PT ;  /* 0x000003808f1a7812 */ /* 0x000fe400078ec0ff */
[----:B------:R-:W-:Y:S02]  /*ba20*/  LOP3.LUT R83, R120, 0x380, RZ, 0xc0, !PT ;  /* 0x0000038078537812 */ /* 0x000fe400078ec0ff */
[----:B------:R-:W-:Y:S02]  /*ba30*/  LOP3.LUT R28, R145, 0x380, RZ, 0xc0, !PT ;  /* 0x00000380911c7812 */ /* 0x000fe400078ec0ff */
[----:B------:R-:W-:Y:S02]  /*ba40*/  LOP3.LUT R30, R147, 0x380, RZ, 0xc0, !PT ;  /* 0x00000380931e7812 */ /* 0x000fe400078ec0ff */
[----:B------:R-:W-:-:S02]  /*ba50*/  SHF.R.U64 R12, R12, 0x3, RZ ;  /* 0x000000030c0c7819 */ /* 0x000fc400000012ff */
[----:B------:R-:W-:Y:S02]  /*ba60*/  SHF.R.U64 R14, R14, 0x3, RZ ;  /* 0x000000030e0e7819 */ /* 0x000fe400000012ff */
[----:B------:R-:W-:Y:S02]  /*ba70*/  LOP3.LUT R10, R10, R137, RZ, 0x3c, !PT ;  /* 0x000000890a0a7212 */ /* 0x000fe400078e3cff */
[----:B------:R-:W-:Y:S01]  /*ba80*/  F2FP.F16.F32.PACK_AB R5, R135, R134 ;  /* 0x000000868705723e */ /* 0x000fe200000000ff */
[----:B------:R-:W-:Y:S01]  /*ba90*/  BAR.SYNC.DEFER_BLOCKING 0x1, 0x100 ;  /* 0x0044000000007b1d */ /* 0x000fe20000010000 */
[----:B------:R-:W-:Y:S02]  /*baa0*/  SHF.R.U64 R24, R24, 0x3, RZ ;  /* 0x0000000318187819 */ /* 0x000fe400000012ff */
[----:B------:R-:W-:Y:S02]  /*bab0*/  SHF.R.U64 R26, R26, 0x3, RZ ;  /* 0x000000031a1a7819 */ /* 0x000fe400000012ff */
[----:B-1----:R-:W-:-:S02]  /*bac0*/  LOP3.LUT R40, R153, 0x380, RZ, 0xc0, !PT ;  /* 0x0000038099287812 */ /* 0x002fc400078ec0ff */
[----:B------:R-:W-:Y:S02]  /*bad0*/  SHF.R.U64 R83, R83, 0x3, RZ ;  /* 0x0000000353537819 */ /* 0x000fe400000012ff */
[----:B------:R-:W-:Y:S02]  /*bae0*/  LOP3.LUT R32, R149, 0x380, RZ, 0xc0, !PT ;  /* 0x0000038095207812 */ /* 0x000fe400078ec0ff */
[----:B------:R-:W-:Y:S02]  /*baf0*/  SHF.R.U64 R28, R28, 0x3, RZ ;  /* 0x000000031c1c7819 */ /* 0x000fe400000012ff */
[----:B------:R-:W-:Y:S02]  /*bb00*/  SHF.R.U64 R30, R30, 0x3, RZ ;  /* 0x000000031e1e7819 */ /* 0x000fe400000012ff */
[----:B------:R-:W-:Y:S02]  /*bb10*/  LOP3.LUT R12, R12, R139, RZ, 0x3c, !PT ;  /* 0x0000008b0c0c7212 */ /* 0x000fe400078e3cff */
[----:B------:R-:W-:-:S02]  /*bb20*/  LOP3.LUT R14, R14, R141, RZ, 0x3c, !PT ;  /* 0x0000008d0e0e7212 */ /* 0x000fc400078e3cff */
[----:B------:R-:W-:Y:S02]  /*bb30*/  LOP3.LUT R34, R24, R151, RZ, 0x3c, !PT ;  /* 0x0000009718227212 */ /* 0x000fe400078e3cff */
[----:B------:R-:W-:Y:S02]  /*bb40*/  MOV R134, R10 ;  /* 0x0000000a00867202 */ /* 0x000fe40000000f00 */
[----:B------:R-:W-:Y:S01]  /*bb50*/  LOP3.LUT R26, R26, R143, RZ, 0x3c, !PT ;  /* 0x0000008f1a1a7212 */ /* 0x000fe200078e3cff */
[----:B------:R1:W-:Y:S01]  /*bb60*/  STSM.16.M88.4 [R136], R4 ;  /* 0x0000000488007844 */ /* 0x0003e20000000200 */
[----:B------:R-:W-:Y:S02]  /*bb70*/  SHF.R.U64 R40, R40, 0x3, RZ ;  /* 0x0000000328287819 */ /* 0x000fe400000012ff */
[----:B------:R-:W-:Y:S02]  /*bb80*/  LOP3.LUT R24, R83, R120, RZ, 0x3c, !PT ;  /* 0x0000007853187212 */ /* 0x000fe400078e3cff */
[----:B------:R-:W-:-:S02]  /*bb90*/  F2FP.F16.F32.PACK_AB R10, R45, R44 ;  /* 0x0000002c2d0a723e */ /* 0x000fc400000000ff */
[----:B------:R-:W-:Y:S01]  /*bba0*/  SHF.R.U64 R32, R32, 0x3, RZ ;  /* 0x0000000320207819 */ /* 0x000fe200000012ff */
[----:B------:R-:W2:Y:S01]  /*bbb0*/  LDC.64 R44, c[0x0][0xc00] ;  /* 0x00030000ff2c7b82 */ /* 0x000ea20000000a00 */
[----:B------:R-:W-:Y:S02]  /*bbc0*/  LOP3.LUT R28, R28, R145, RZ, 0x3c, !PT ;  /* 0x000000911c1c7212 */ /* 0x000fe400078e3cff */
[----:B------:R-:W-:Y:S02]  /*bbd0*/  LOP3.LUT R30, R30, R147, RZ, 0x3c, !PT ;  /* 0x000000931e1e7212 */ /* 0x000fe400078e3cff */
[----:B------:R-:W-:Y:S02]  /*bbe0*/  MOV R135, R8 ;  /* 0x0000000800877202 */ /* 0x000fe40000000f00 */
[----:B------:R-:W-:Y:S02]  /*bbf0*/  MOV R133, R12 ;  /* 0x0000000c00857202 */ /* 0x000fe40000000f00 */
[----:B-1----:R-:W-:-:S02]  /*bc00*/  F2FP.F16.F32.PACK_AB R4, R123, R122 ;  /* 0x0000007a7b04723e */ /* 0x002fc400000000ff */
[----:B------:R-:W-:Y:S02]  /*bc10*/  F2FP.F16.F32.PACK_AB R5, R132, R129 ;  /* 0x000000818405723e */ /* 0x000fe400000000ff */
[----:B------:R-:W-:Y:S02]  /*bc20*/  F2FP.F16.F32.PACK_AB R6, R126, R121 ;  /* 0x000000797e06723e */ /* 0x000fe400000000ff */
[----:B------:R-:W-:Y:S02]  /*bc30*/  F2FP.F16.F32.PACK_AB R7, R131, R128 ;  /* 0x000000808307723e */ /* 0x000fe400000000ff */
[----:B------:R-:W-:Y:S02]  /*bc40*/  MOV R125, R14 ;  /* 0x0000000e007d7202 */ /* 0x000fe40000000f00 */
[----:B------:R-:W-:Y:S01]  /*bc50*/  F2FP.F16.F32.PACK_AB R8, R124, R3 ;  /* 0x000000037c08723e */ /* 0x000fe200000000ff */
[----:B------:R1:W-:Y:S01]  /*bc60*/  STSM.16.M88.4 [R135], R4 ;  /* 0x0000000487007844 */ /* 0x0003e20000000200 */
[----:B------:R-:W-:-:S02]  /*bc70*/  F2FP.F16.F32.PACK_AB R9, R130, R127 ;  /* 0x0000007f8209723e */ /* 0x000fc400000000ff */
[----:B------:R-:W-:Y:S02]  /*bc80*/  F2FP.F16.F32.PACK_AB R11, R47, R46 ;  /* 0x0000002e2f0b723e */ /* 0x000fe400000000ff */
[----:B------:R-:W-:Y:S02]  /*bc90*/  F2FP.F16.F32.PACK_AB R12, R49, R48 ;  /* 0x00000030310c723e */ /* 0x000fe400000000ff */
[----:B------:R-:W-:Y:S01]  /*bca0*/  F2FP.F16.F32.PACK_AB R13, R51, R50 ;  /* 0x00000032330d723e */ /* 0x000fe200000000ff */
[----:B------:R3:W-:Y:S01]  /*bcb0*/  STSM.16.M88.4 [R134], R8 ;  /* 0x0000000886007844 */ /* 0x0007e20000000200 */
[----:B------:R-:W-:Y:S02]  /*bcc0*/  F2FP.F16.F32.PACK_AB R14, R53, R52 ;  /* 0x00000034350e723e */ /* 0x000fe400000000ff */
[----:B------:R-:W-:Y:S02]  /*bcd0*/  F2FP.F16.F32.PACK_AB R15, R55, R54 ;  /* 0x00000036370f723e */ /* 0x000fe400000000ff */
[----:B------:R-:W-:-:S02]  /*bce0*/  LOP3.LUT R36, R40, R153, RZ, 0x3c, !PT ;  /* 0x0000009928247212 */ /* 0x000fc400078e3cff */
[----:B------:R-:W-:Y:S01]  /*bcf0*/  MOV R120, R26 ;  /* 0x0000001a00787202 */ /* 0x000fe20000000f00 */
[----:B------:R4:W-:Y:S01]  /*bd00*/  STSM.16.M88.4 [R133], R12 ;  /* 0x0000000c85007844 */ /* 0x0009e20000000200 */
[----:B------:R-:W-:Y:S02]  /*bd10*/  MOV R3, R24 ;  /* 0x0000001800037202 */ /* 0x000fe40000000f00 */
[----:B------:R-:W-:Y:S02]  /*bd20*/  LOP3.LUT R32, R32, R149, RZ, 0x3c, !PT ;  /* 0x0000009520207212 */ /* 0x000fe400078e3cff */
[----:B------:R-:W-:Y:S02]  /*bd30*/  MOV R83, R28 ;  /* 0x0000001c00537202 */ /* 0x000fe40000000f00 */
[----:B------:R-:W-:Y:S02]  /*bd40*/  MOV R40, R30 ;  /* 0x0000001e00287202 */ /* 0x000fe40000000f00 */
[----:B------:R-:W-:-:S02]  /*bd50*/  F2FP.F16.F32.PACK_AB R24, R57, R56 ;  /* 0x000000383918723e */ /* 0x000fc400000000ff */
[----:B------:R-:W-:Y:S02]  /*bd60*/  F2FP.F16.F32.PACK_AB R25, R59, R58 ;  /* 0x0000003a3b19723e */ /* 0x000fe400000000ff */
[----:B------:R-:W-:Y:S02]  /*bd70*/  F2FP.F16.F32.PACK_AB R26, R61, R60 ;  /* 0x0000003c3d1a723e */ /* 0x000fe400000000ff */
[----:B------:R-:W-:Y:S02]  /*bd80*/  F2FP.F16.F32.PACK_AB R27, R63, R62 ;  /* 0x0000003e3f1b723e */ /* 0x000fe400000000ff */
[----:B------:R-:W-:Y:S02]  /*bd90*/  F2FP.F16.F32.PACK_AB R28, R65, R64 ;  /* 0x00000040411c723e */ /* 0x000fe400000000ff */
[----:B------:R-:W-:Y:S01]  /*bda0*/  F2FP.F16.F32.PACK_AB R29, R67, R66 ;  /* 0x00000042431d723e */ /* 0x000fe200000000ff */
[----:B------:R-:W-:Y:S01]  /*bdb0*/  STSM.16.M88.4 [R125], R24 ;  /* 0x000000187d007844 */ /* 0x000fe20000000200 */
[----:B------:R-:W-:-:S02]  /*bdc0*/  F2FP.F16.F32.PACK_AB R30, R69, R68 ;  /* 0x00000044451e723e */ /* 0x000fc400000000ff */
[----:B------:R-:W-:Y:S02]  /*bdd0*/  F2FP.F16.F32.PACK_AB R31, R71, R70 ;  /* 0x00000046471f723e */ /* 0x000fe400000000ff */
[----:B-1----:R-:W-:Y:S02]  /*bde0*/  F2FP.F16.F32.PACK_AB R4, R73, R72 ;  /* 0x000000484904723e */ /* 0x002fe400000000ff */
[----:B------:R-:W-:Y:S01]  /*bdf0*/  F2FP.F16.F32.PACK_AB R5, R75, R74 ;  /* 0x0000004a4b05723e */ /* 0x000fe200000000ff */
[----:B------:R-:W-:Y:S01]  /*be00*/  STSM.16.M88.4 [R120], R28 ;  /* 0x0000001c78007844 */ /* 0x000fe20000000200 */
[----:B------:R-:W-:Y:S02]  /*be10*/  F2FP.F16.F32.PACK_AB R6, R77, R76 ;  /* 0x0000004c4d06723e */ /* 0x000fe400000000ff */
[----:B------:R-:W-:Y:S02]  /*be20*/  F2FP.F16.F32.PACK_AB R7, R79, R78 ;  /* 0x0000004e4f07723e */ /* 0x000fe400000000ff */
[----:B---3--:R-:W-:-:S02]  /*be30*/  F2FP.F16.F32.PACK_AB R8, R81, R80 ;  /* 0x000000505108723e */ /* 0x008fc400000000ff */
[----:B------:R-:W-:Y:S01]  /*be40*/  F2FP.F16.F32.PACK_AB R9, R39, R82 ;  /* 0x000000522709723e */ /* 0x000fe200000000ff */
[----:B------:R-:W-:Y:S01]  /*be50*/  STSM.16.M88.4 [R83], R4 ;  /* 0x0000000453007844 */ /* 0x000fe20000000200 */
[----:B------:R-:W-:Y:S02]  /*be60*/  F2FP.F16.F32.PACK_AB R10, R85, R84 ;  /* 0x00000054550a723e */ /* 0x000fe400000000ff */
[----:B------:R-:W-:Y:S02]  /*be70*/  F2FP.F16.F32.PACK_AB R11, R87, R86 ;  /* 0x00000056570b723e */ /* 0x000fe400000000ff */
[----:B------:R-:W-:Y:S02]  /*be80*/  MOV R32, R32 ;  /* 0x0000002000207202 */ /* 0x000fe40000000f00 */
[----:B----4-:R-:W-:Y:S01]  /*be90*/  F2FP.F16.F32.PACK_AB R12, R89, R88 ;  /* 0x00000058590c723e */ /* 0x010fe200000000ff */
[----:B------:R1:W-:Y:S01]  /*bea0*/  STSM.16.M88.4 [R40], R8 ;  /* 0x0000000828007844 */ /* 0x0003e20000000200 */
[----:B------:R-:W-:-:S02]  /*beb0*/  F2FP.F16.F32.PACK_AB R13, R91, R90 ;  /* 0x0000005a5b0d723e */ /* 0x000fc400000000ff */
[----:B------:R-:W-:Y:S02]  /*bec0*/  F2FP.F16.F32.PACK_AB R14, R93, R92 ;  /* 0x0000005c5d0e723e */ /* 0x000fe400000000ff */
[----:B------:R-:W-:Y:S02]  /*bed0*/  F2FP.F16.F32.PACK_AB R15, R95, R94 ;  /* 0x0000005e5f0f723e */ /* 0x000fe400000000ff */
[----:B------:R-:W-:Y:S02]  /*bee0*/  MOV R34, R34 ;  /* 0x0000002200227202 */ /* 0x000fe40000000f00 */
[----:B------:R-:W-:Y:S01]  /*bef0*/  MOV R37, R36 ;  /* 0x0000002400257202 */ /* 0x000fe20000000f00 */
[----:B------:R-:W-:Y:S01]  /*bf00*/  STSM.16.M88.4 [R32], R12 ;  /* 0x0000000c20007844 */ /* 0x000fe20000000200 */
[----:B------:R-:W-:Y:S01]  /*bf10*/  ISETP.NE.U32.AND P2, PT, RZ, UR4, PT ;  /* 0x00000004ff007c0c */ /* 0x000fe2000bf45070 */
[----:B------:R-:W-:Y:S01]  /*bf20*/  IMAD.MOV.U32 R36, RZ, RZ, RZ ;  /* 0x000000ffff247224 */ /* 0x000fe200078e00ff */
[----:B--2---:R-:W-:Y:S01]  /*bf30*/  ISETP.NE.U32.AND P0, PT, R44, RZ, PT ;  /* 0x000000ff2c00720c */ /* 0x004fe20003f05070 */
[----:B------:R-:W-:Y:S01]  /*bf40*/  STSM.16.M88.4 [R34], R96 ;  /* 0x0000006022007844 */ /* 0x000fe20000000200 */
[----:B------:R-:W-:Y:S01]  /*bf50*/  ISETP.NE.AND.EX P2, PT, RZ, UR5, PT, P2 ;  /* 0x00000005ff007c0c */ /* 0x000fe2000bf45320 */
[----:B-1----:R-:W1:Y:S01]  /*bf60*/  LDC R40, c[0x0][0xbe8] ;  /* 0x0002fa00ff287b82 */ /* 0x002e620000000800 */
[----:B------:R-:W-:Y:S01]  /*bf70*/  SHF.L.U32 R5, R204, 0x2, RZ ;  /* 0x00000002cc057819 */ /* 0x000fe200000006ff */
[----:B------:R-:W-:Y:S01]  /*bf80*/  STSM.16.M88.4 [R37], R104 ;  /* 0x0000006825007844 */ /* 0x000fe20000000200 */
[----:B------:R-:W-:-:S02]  /*bf90*/  ISETP.NE.AND.EX P0, PT, R45, RZ, PT, P0 ;  /* 0x000000ff2d00720c */ /* 0x000fc40003f05300 */
[----:B------:R-:W-:Y:S01]  /*bfa0*/  SHF.L.U64.HI R10, R204, 0x2, R208 ;  /* 0x00000002cc0a7819 */ /* 0x000fe200000102d0 */
[----:B------:R2:W-:Y:S02]  /*bfb0*/  STSM.16.M88.4 [R3], R112 ;  /* 0x0000007003007844 */ /* 0x0005e40000000200 */
[----:B------:R-:W-:Y:S01]  /*bfc0*/  BAR.SYNC.DEFER_BLOCKING 0x1, 0x100 ;  /* 0x0044000000007b1d */ /* 0x000fe20000010000 */
[----:B------:R-:W-:-:S03]  /*bfd0*/  IADD3 R6, P1, R5, R44, RZ ;  /* 0x0000002c05067210 */ /* 0x000fc60007f3e0ff */
[----:B------:R-:W-:Y:S02]  /*bfe0*/  @P2 IADD3 R4, P3, R5, UR4, RZ ;  /* 0x0000000405042c10 */ /* 0x000fe4000ff7e0ff */
[----:B------:R-:W-:Y:S01]  /*bff0*/  ULDC UR4, c[0x0][0xa88] ;  /* 0x0002a20000047ab9 */ /* 0x000fe20000000800 */
[C---:B------:R-:W-:Y:S01]  /*c000*/  IMAD.X R7, R10.reuse, 0x1, R45, P1 ;  /* 0x000000010a077824 */ /* 0x040fe200008e062d */
[----:B------:R-:W-:Y:S01]  /*c010*/  @P2 IADD3.X R5, R10, UR5, RZ, P3, !PT ;  /* 0x000000050a052c10 */ /* 0x000fe20009ffe4ff */
[----:B--2---:R-:W-:-:S03]  /*c020*/  IMAD.U32 R3, RZ, RZ, UR4 ;  /* 0x00000004ff037e24 */ /* 0x004fc6000f8e00ff */
[----:B------:R2:W5:Y:S01]  /*c030*/  @P0 LDG.E R36, desc[UR60][R6.64] ;  /* 0x0000003c06240981 */ /* 0x000562000c1e1900 */
[----:B-1----:R-:W-:-:S03]  /*c040*/  ISETP.NE.AND P1, PT, R40, 0x1, PT ;  /* 0x000000012800780c */ /* 0x002fc60003f25270 */
[----:B------:R2:W5:Y:S10]  /*c050*/  @P2 LDG.E R3, desc[UR60][R4.64] ;  /* 0x0000003c04032981 */ /* 0x000574000c1e1900 */
[----:B------:R-:W1:Y:S08]  /*c060*/  @P1 LDC R8, c[0x0][0xbec] ;  /* 0x0002fb00ff081b82 */ /* 0x000e700000000800 */
[----:B------:R-:W3:Y:S01]  /*c070*/  @P1 LDC R9, c[0x0][0xbf0] ;  /* 0x0002fc00ff091b82 */ /* 0x000ee20000000800 */
[----:B--2---:R-:W-:Y:S05]  /*c080*/  @P2 BRA `(.L_x_400) ;  /* 0x0000000000102947 */ /* 0x004fea0003800000 */
[----:B------:R-:W-:Y:S05]  /*c090*/  @!P0 BRA `(.L_x_400) ;  /* 0x00000000000c8947 */ /* 0x000fea0003800000 */
[----:B------:R-:W2:Y:S04]  /*c0a0*/  LDG.E R4, desc[UR60][R6.64] ;  /* 0x0000003c06047981 */ /* 0x000ea8000c1e1900 */
[----:B-----5:R-:W2:Y:S02]  /*c0b0*/  LDG.E R3, desc[UR60][R6.64+0x4] ;  /* 0x0000043c06037981 */ /* 0x020ea4000c1e1900 */
[----:B--2---:R-:W-:-:S07]  /*c0c0*/  IMAD.IADD R3, R3, 0x1, -R4 ;  /* 0x0000000103037824 */ /* 0x004fce00078e0a04 */
.L_x_400:
[----:B------:R-:W-:Y:S01]  /*c0d0*/  SHF.R.S32.HI R39, RZ, 0x1f, R206 ;  /* 0x0000001fff277819 */ /* 0x000fe200000114ce */
[C---:B------:R-:W-:Y:S01]  /*c0e0*/  IMAD R13, R207.reuse, 0x80, R215 ;  /* 0x00000080cf0d7824 */ /* 0x040fe200078e02d7 */
[----:B------:R-:W-:Y:S01]  /*c0f0*/  ULDC.64 UR4, c[0x0][0xb90] ;  /* 0x0002e40000047ab9 */ /* 0x000fe20000000a00 */
[----:B-----5:R-:W-:Y:S01]  /*c100*/  SHF.R.S32.HI R37, RZ, 0x1f, R36 ;  /* 0x0000001fff257819 */ /* 0x020fe20000011424 */
[----:B------:R-:W-:Y:S01]  /*c110*/  IMAD R14, R207, 0x80, R213 ;  /* 0x00000080cf0e7824 */ /* 0x000fe200078e02d5 */
[----:B------:R-:W-:Y:S01]  /*c120*/  SEL R208, R208, RZ, !P0 ;  /* 0x000000ffd0d07207 */ /* 0x000fe20004000000 */
[----:B------:R-:W-:Y:S01]  /*c130*/  IMAD R5, R39, UR4, RZ ;  /* 0x0000000427057c24 */ /* 0x000fe2000f8e02ff */
[----:B------:R-:W-:Y:S01]  /*c140*/  SEL R69, R204, RZ, !P0 ;  /* 0x000000ffcc457207 */ /* 0x000fe20004000000 */
[----:B-1----:R-:W-:Y:S01]  /*c150*/  @P1 IMAD.HI.U32 R6, R13, R8, RZ ;  /* 0x000000080d061227 */ /* 0x002fe200078e00ff */
[----:B------:R-:W1:Y:S03]  /*c160*/  @P1 LDC R73, c[0x0][0xbec] ;  /* 0x0002fb00ff491b82 */ /* 0x000e660000000800 */
[----:B------:R-:W-:Y:S01]  /*c170*/  IMAD.MOV.U32 R7, RZ, RZ, R13 ;  /* 0x000000ffff077224 */ /* 0x000fe200078e000d */
[----:B---3--:R-:W-:Y:S01]  /*c180*/  @P1 SHF.R.U32.HI R7, RZ, R9, R6 ;  /* 0x00000009ff071219 */ /* 0x008fe20000011606 */
[----:B------:R-:W-:-:S02]  /*c190*/  IMAD R11, R206, UR5, R5 ;  /* 0x00000005ce0b7c24 */ /* 0x000fc4000f8e0205 */
[----:B------:R-:W-:Y:S01]  /*c1a0*/  IMAD.WIDE.U32 R4, R206, UR4, R36 ;  /* 0x00000004ce047c25 */ /* 0x000fe2000f8e0024 */
[----:B------:R-:W-:-:S03]  /*c1b0*/  ULDC.64 UR4, c[0x0][0xb98] ;  /* 0x0002e60000047ab9 */ /* 0x000fc60000000a00 */
[----:B------:R-:W-:Y:S02]  /*c1c0*/  IMAD R9, R209, 0x40, R18 ;  /* 0x00000040d1097824 */ /* 0x000fe400078e0212 */
[----:B------:R-:W-:Y:S02]  /*c1d0*/  IMAD.IADD R5, R5, 0x1, R11 ;  /* 0x0000000105057824 */ /* 0x000fe400078e020b */
[----:B------:R-:W-:Y:S02]  /*c1e0*/  IMAD.MOV R11, RZ, RZ, -R7 ;  /* 0x000000ffff0b7224 */ /* 0x000fe400078e0a07 */
[----:B------:R-:W-:-:S04]  /*c1f0*/  IMAD.WIDE R20, R9, 0x2, R20 ;  /* 0x0000000209147825 */ /* 0x000fc800078e0214 */
[----:B------:R-:W-:Y:S01]  /*c200*/  IMAD R6, R208, UR4, RZ ;  /* 0x00000004d0067c24 */ /* 0x000fe2000f8e02ff */
[C---:B------:R-:W-:Y:S01]  /*c210*/  IADD3 R29, P3, R20.reuse, 0x6000, RZ ;  /* 0x00006000141d7810 */ /* 0x040fe20007f7e0ff */
[----:B------:R-:W-:Y:S01]  /*c220*/  IMAD.WIDE.U32 R4, R69, UR4, R4 ;  /* 0x0000000445047c25 */ /* 0x000fe2000f8e0004 */
[----:B------:R-:W-:Y:S02]  /*c230*/  IADD3 R25, P5, R20, 0x3000, RZ ;  /* 0x0000300014197810 */ /* 0x000fe40007fbe0ff */
[----:B------:R-:W-:Y:S01]  /*c240*/  LOP3.LUT R28, R29, 0x380, RZ, 0xc0, !PT ;  /* 0x000003801d1c7812 */ /* 0x000fe200078ec0ff */
[----:B------:R-:W-:Y:S01]  /*c250*/  IMAD R9, R40, R11, R13 ;  /* 0x0000000b28097224 */ /* 0x000fe200078e020d */
[----:B------:R-:W-:Y:S01]  /*c260*/  SHF.R.S32.HI R11, RZ, 0x1f, R7 ;  /* 0x0000001fff0b7819 */ /* 0x000fe20000011407 */
[----:B------:R-:W-:Y:S01]  /*c270*/  IMAD R8, R69, UR5, R6 ;  /* 0x0000000545087c24 */ /* 0x000fe2000f8e0206 */
[----:B------:R-:W-:Y:S01]  /*c280*/  IADD3 R4, P0, R7, R4, RZ ;  /* 0x0000000407047210 */ /* 0x000fe20007f1e0ff */
[----:B------:R-:W-:Y:S01]  /*c290*/  ULDC.64 UR4, c[0x0][0xb88] ;  /* 0x0002e20000047ab9 */ /* 0x000fe20000000a00 */
[----:B------:R-:W-:Y:S01]  /*c2a0*/  SHF.R.S32.HI R6, RZ, 0x1f, R9 ;  /* 0x0000001fff067819 */ /* 0x000fe20000011409 */
[----:B------:R-:W-:Y:S01]  /*c2b0*/  IMAD R71, R3, R40, RZ ;  /* 0x0000002803477224 */ /* 0x000fe200078e02ff */
[----:B------:R-:W-:-:S02]  /*c2c0*/  IADD3.X R5, R11, R5, R8, P0, !PT ;  /* 0x000000050b057210 */ /* 0x000fc400007fe408 */
[----:B------:R-:W-:Y:S01]  /*c2d0*/  IADD3 R7, P2, R20, 0x1000, RZ ;  /* 0x0000100014077810 */ /* 0x000fe20007f5e0ff */
[----:B------:R-:W-:Y:S01]  /*c2e0*/  IMAD R6, R6, UR4, RZ ;  /* 0x0000000406067c24 */ /* 0x000fe2000f8e02ff */
[C---:B------:R-:W-:Y:S01]  /*c2f0*/  IADD3 R13, P6, R20.reuse, 0x2000, RZ ;  /* 0x00002000140d7810 */ /* 0x040fe20007fde0ff */
[----:B------:R-:W-:Y:S01]  /*c300*/  IMAD.WIDE.U32 R4, R9, UR4, R4 ;  /* 0x0000000409047c25 */ /* 0x000fe2000f8e0004 */
[----:B------:R-:W-:Y:S02]  /*c310*/  LOP3.LUT R8, R7, 0x380, RZ, 0xc0, !PT ;  /* 0x0000038007087812 */ /* 0x000fe400078ec0ff */
[----:B------:R-:W-:Y:S01]  /*c320*/  IADD3 R53, P4, R20, 0x4000, RZ ;  /* 0x0000400014357810 */ /* 0x000fe20007f9e0ff */
[----:B------:R-:W-:Y:S01]  /*c330*/  IMAD R11, R9, UR5, R6 ;  /* 0x00000005090b7c24 */ /* 0x000fe2000f8e0206 */
[----:B------:R-:W-:Y:S01]  /*c340*/  ULDC.64 UR4, c[0x0][0xb50] ;  /* 0x0002d40000047ab9 */ /* 0x000fe20000000a00 */
[----:B------:R-:W-:Y:S02]  /*c350*/  SHF.R.U64 R8, R8, 0x3, RZ ;  /* 0x0000000308087819 */ /* 0x000fe400000012ff */
[----:B------:R-:W-:Y:S01]  /*c360*/  IMAD.IADD R5, R5, 0x1, R11 ;  /* 0x0000000105057824 */ /* 0x000fe200078e020b */
[----:B------:R-:W-:-:S02]  /*c370*/  LEA R10, P0, R4, UR4, 0x2 ;  /* 0x00000004040a7c11 */ /* 0x000fc4000f8010ff */
[----:B------:R-:W-:Y:S02]  /*c380*/  LOP3.LUT R8, R8, R7, RZ, 0x3c, !PT ;  /* 0x0000000708087212 */ /* 0x000fe400078e3cff */
[----:B------:R-:W-:Y:S01]  /*c390*/  LEA.HI.X R7, R4, UR5, R5, 0x2, P0 ;  /* 0x0000000504077c11 */ /* 0x000fe200080f1405 */
[----:B------:R-:W-:Y:S01]  /*c3a0*/  SHFL.IDX PT, R50, R10, RZ, 0x1c1f ;  /* 0x001c1fff0a327589 */ /* 0x000fe200000e0000 */
[----:B------:R-:W-:Y:S01]  /*c3b0*/  IADD3 R45, P0, R20, 0x5000, RZ ;  /* 0x00005000142d7810 */ /* 0x000fe20007f1e0ff */
[----:B------:R-:W-:Y:S01]  /*c3c0*/  VIADD R4, R14, 0x8 ;  /* 0x000000080e047836 */ /* 0x000fe20000000000 */
[----:B------:R-:W-:Y:S01]  /*c3d0*/  IADD3.X R9, RZ, R21, RZ, P2, !PT ;  /* 0x00000015ff097210 */ /* 0x000fe200017fe4ff */
[----:B------:R-:W2:Y:S01]  /*c3e0*/  SHFL.IDX PT, R51, R7, RZ, 0x1c1f ;  /* 0x001c1fff07337589 */ /* 0x000ea200000e0000 */
[----:B------:R-:W-:Y:S01]  /*c3f0*/  LOP3.LUT R44, R45, 0x380, RZ, 0xc0, !PT ;  /* 0x000003802d2c7812 */ /* 0x000fe200078ec0ff */
[----:B------:R-:W-:Y:S01]  /*c400*/  ULDC.64 UR4, c[0x0][0xaa0] ;  /* 0x0002a80000047ab9 */ /* 0x000fe20000000a00 */
[----:B------:R-:W-:Y:S01]  /*c410*/  IADD3 R33, P2, R20, 0x7000, RZ ;  /* 0x0000700014217810 */ /* 0x000fe20007f5e0ff */
[----:B------:R-:W-:Y:S01]  /*c420*/  SHFL.IDX PT, R58, R10, 0x1, 0x1c1f ;  /* 0x003c1f000a3a7f89 */ /* 0x000fe200000e0000 */
[----:B------:R-:W-:-:S02]  /*c430*/  SHF.R.U64 R28, R28, 0x3, RZ ;  /* 0x000000031c1c7819 */ /* 0x000fc400000012ff */
[----:B------:R-:W-:Y:S01]  /*c440*/  SHF.R.U64 R44, R44, 0x3, RZ ;  /* 0x000000032c2c7819 */ /* 0x000fe200000012ff */
[----:B------:R-:W3:Y:S01]  /*c450*/  SHFL.IDX PT, R59, R7, 0x1, 0x1c1f ;  /* 0x003c1f00073b7f89 */ /* 0x000ee200000e0000 */
[----:B------:R-:W-:Y:S02]  /*c460*/  LOP3.LUT R32, R33, 0x380, RZ, 0xc0, !PT ;  /* 0x0000038021207812 */ /* 0x000fe400078ec0ff */
[----:B------:R-:W-:Y:S02]  /*c470*/  LOP3.LUT R12, R13, 0x380, RZ, 0xc0, !PT ;  /* 0x000003800d0c7812 */ /* 0x000fe400078ec0ff */
[----:B------:R-:W-:Y:S02]  /*c480*/  LOP3.LUT R24, R25, 0x380, RZ, 0xc0, !PT ;  /* 0x0000038019187812 */ /* 0x000fe400078ec0ff */
[----:B------:R-:W-:Y:S02]  /*c490*/  LOP3.LUT R52, R53, 0x380, RZ, 0xc0, !PT ;  /* 0x0000038035347812 */ /* 0x000fe400078ec0ff */
[----:B------:R-:W-:Y:S01]  /*c4a0*/  LOP3.LUT R28, R28, R29, RZ, 0x3c, !PT ;  /* 0x0000001d1c1c7212 */ /* 0x000fe200078e3cff */
[--C-:B------:R-:W-:Y:S01]  /*c4b0*/  IMAD.X R29, RZ, RZ, R21.reuse, P3 ;  /* 0x000000ffff1d7224 */ /* 0x100fe200018e0615 */
[----:B------:R-:W-:Y:S01]  /*c4c0*/  LOP3.LUT R44, R44, R45, RZ, 0x3c, !PT ;  /* 0x0000002d2c2c7212 */ /* 0x000fe200078e3cff */
[----:B------:R-:W-:Y:S01]  /*c4d0*/  IMAD.X R45, RZ, RZ, R21, P0 ;  /* 0x000000ffff2d7224 */ /* 0x000fe200000e0615 */
[----:B------:R-:W-:-:S02]  /*c4e0*/  SHF.R.U64 R32, R32, 0x3, RZ ;  /* 0x0000000320207819 */ /* 0x000fc400000012ff */
[----:B------:R-:W-:Y:S02]  /*c4f0*/  IADD3 R6, P3, R20, 0xb000, RZ ;  /* 0x0000b00014067810 */ /* 0x000fe40007f7e0ff */
[----:B------:R-:W-:Y:S02]  /*c500*/  SHF.R.U64 R12, R12, 0x3, RZ ;  /* 0x000000030c0c7819 */ /* 0x000fe400000012ff */
[----:B------:R-:W-:Y:S01]  /*c510*/  SHF.R.U64 R24, R24, 0x3, RZ ;  /* 0x0000000318187819 */ /* 0x000fe200000012ff */
[--C-:B------:R-:W-:Y:S01]  /*c520*/  IMAD.X R49, RZ, RZ, R21.reuse, P3 ;  /* 0x000000ffff317224 */ /* 0x100fe200018e0615 */
[----:B------:R-:W-:Y:S02]  /*c530*/  SHF.R.U64 R52, R52, 0x3, RZ ;  /* 0x0000000334347819 */ /* 0x000fe400000012ff */
[----:B------:R-:W-:Y:S02]  /*c540*/  LOP3.LUT P0, RZ, R211, 0x3, RZ, 0xc0, !PT ;  /* 0x00000003d3ff7812 */ /* 0x000fe4000780c0ff */
[----:B------:R-:W-:Y:S01]  /*c550*/  LOP3.LUT R32, R32, R33, RZ, 0x3c, !PT ;  /* 0x0000002120207212 */ /* 0x000fe200078e3cff */
[----:B------:R-:W-:Y:S01]  /*c560*/  IMAD.X R33, RZ, RZ, R21, P2 ;  /* 0x000000ffff217224 */ /* 0x000fe200010e0615 */
[----:B------:R-:W-:-:S02]  /*c570*/  LOP3.LUT R3, R6, 0x380, RZ, 0xc0, !PT ;  /* 0x0000038006037812 */ /* 0x000fc400078ec0ff */
[----:B------:R-:W-:Y:S01]  /*c580*/  LOP3.LUT R12, R12, R13, RZ, 0x3c, !PT ;  /* 0x0000000d0c0c7212 */ /* 0x000fe200078e3cff */
[--C-:B------:R-:W-:Y:S01]  /*c590*/  IMAD.X R13, RZ, RZ, R21.reuse, P6 ;  /* 0x000000ffff0d7224 */ /* 0x100fe200030e0615 */
[----:B------:R-:W-:Y:S01]  /*c5a0*/  LOP3.LUT R24, R24, R25, RZ, 0x3c, !PT ;  /* 0x0000001918187212 */ /* 0x000fe200078e3cff */
[--C-:B------:R-:W-:Y:S01]  /*c5b0*/  IMAD.X R25, RZ, RZ, R21.reuse, P5 ;  /* 0x000000ffff197224 */ /* 0x100fe200028e0615 */
[----:B------:R-:W-:Y:S01]  /*c5c0*/  LOP3.LUT R52, R52, R53, RZ, 0x3c, !PT ;  /* 0x0000003534347212 */ /* 0x000fe200078e3cff */
[----:B------:R-:W-:Y:S01]  /*c5d0*/  IMAD.X R53, RZ, RZ, R21, P4 ;  /* 0x000000ffff357224 */ /* 0x000fe200020e0615 */
[-C--:B------:R-:W-:Y:S02]  /*c5e0*/  ISETP.GE.OR P2, PT, R14, R71.reuse, P0 ;  /* 0x000000470e00720c */ /* 0x080fe40000746670 */
[----:B------:R-:W-:Y:S02]  /*c5f0*/  ISETP.GE.OR P0, PT, R4, R71, P0 ;  /* 0x000000470400720c */ /* 0x000fe40000706670 */
[----:B------:R-:W-:-:S02]  /*c600*/  IADD3 R65, P6, R20, 0x8000, RZ ;  /* 0x0000800014417810 */ /* 0x000fc40007fde0ff */
[C---:B------:R-:W-:Y:S02]  /*c610*/  IADD3 R61, P5, R20.reuse, 0x9000, RZ ;  /* 0x00009000143d7810 */ /* 0x040fe40007fbe0ff */
[C---:B------:R-:W-:Y:S02]  /*c620*/  IADD3 R57, P4, R20.reuse, 0xa000, RZ ;  /* 0x0000a00014397810 */ /* 0x040fe40007f9e0ff */
[----:B------:R-:W-:Y:S02]  /*c630*/  LOP3.LUT R5, R20, 0x380, RZ, 0xc0, !PT ;  /* 0x0000038014057812 */ /* 0x000fe400078ec0ff */
[----:B------:R-:W-:Y:S01]  /*c640*/  SHF.R.U64 R3, R3, 0x3, RZ ;  /* 0x0000000303037819 */ /* 0x000fe200000012ff */
[----:B--2---:R2:W-:Y:S01]  /*c650*/  @!P2 ST.E desc[UR60][R50.64], R0 ;  /* 0x000000003200a985 */ /* 0x0045e2000c10193c */
[----:B------:R-:W-:Y:S02]  /*c660*/  LOP3.LUT R64, R65, 0x380, RZ, 0xc0, !PT ;  /* 0x0000038041407812 */ /* 0x000fe400078ec0ff */
[----:B------:R-:W-:Y:S01]  /*c670*/  LOP3.LUT R60, R61, 0x380, RZ, 0xc0, !PT ;  /* 0x000003803d3c7812 */ /* 0x000fe200078ec0ff */
[----:B---3--:R3:W-:Y:S01]  /*c680*/  @!P0 ST.E desc[UR60][R58.64], R2 ;  /* 0x000000023a008985 */ /* 0x0087e2000c10193c */
[----:B------:R-:W-:-:S02]  /*c690*/  LOP3.LUT R56, R57, 0x380, RZ, 0xc0, !PT ;  /* 0x0000038039387812 */ /* 0x000fc400078ec0ff */
[----:B------:R-:W-:Y:S01]  /*c6a0*/  SHF.R.U64 R5, R5, 0x3, RZ ;  /* 0x0000000305057819 */ /* 0x000fe200000012ff */
[----:B------:R-:W5:Y:S01]  /*c6b0*/  LD.E.128 R8, desc[UR60][R8.64] ;  /* 0x0000003c08087980 */ /* 0x000f62000c101d00 */
[----:B------:R-:W-:Y:S01]  /*c6c0*/  LOP3.LUT R48, R3, R6, RZ, 0x3c, !PT ;  /* 0x0000000603307212 */ /* 0x000fe200078e3cff */
[----:B------:R-:W-:Y:S01]  /*c6d0*/  IMAD R3, R37, UR4, RZ ;  /* 0x0000000425037c24 */ /* 0x000fe2000f8e02ff */
[----:B------:R-:W-:Y:S01]  /*c6e0*/  SHF.R.U64 R64, R64, 0x3, RZ ;  /* 0x0000000340407819 */ /* 0x000fe200000012ff */
[----:B------:R-:W4:Y:S01]  /*c6f0*/  @P1 LDC R37, c[0x0][0xbf0] ;  /* 0x0002fc00ff251b82 */ /* 0x000f220000000800 */
[----:B------:R-:W-:Y:S01]  /*c700*/  SHF.R.U64 R60, R60, 0x3, RZ ;  /* 0x000000033c3c7819 */ /* 0x000fe200000012ff */
[----:B--2---:R-:W-:Y:S01]  /*c710*/  IMAD R0, R205, 0x20, R209 ;  /* 0x00000020cd007824 */ /* 0x004fe200078e02d1 */
[----:B------:R-:W-:Y:S01]  /*c720*/  SHF.R.U64 R56, R56, 0x3, RZ ;  /* 0x0000000338387819 */ /* 0x000fe200000012ff */
[----:B------:R-:W5:Y:S01]  /*c730*/  LD.E.128 R12, desc[UR60][R12.64] ;  /* 0x0000003c0c0c7980 */ /* 0x000f62000c101d00 */
[----:B------:R-:W-:-:S02]  /*c740*/  LOP3.LUT R20, R5, R20, RZ, 0x3c, !PT ;  /* 0x0000001405147212 */ /* 0x000fc400078e3cff */
[----:B------:R-:W-:Y:S01]  /*c750*/  LOP3.LUT R64, R64, R65, RZ, 0x3c, !PT ;  /* 0x0000004140407212 */ /* 0x000fe200078e3cff */
[--C-:B------:R-:W-:Y:S01]  /*c760*/  IMAD.X R65, RZ, RZ, R21.reuse, P6 ;  /* 0x000000ffff417224 */ /* 0x100fe200030e0615 */
[----:B------:R-:W-:Y:S01]  /*c770*/  LOP3.LUT R60, R60, R61, RZ, 0x3c, !PT ;  /* 0x0000003d3c3c7212 */ /* 0x000fe200078e3cff */
[----:B------:R-:W-:Y:S01]  /*c780*/  IMAD.X R61, RZ, RZ, R21, P5 ;  /* 0x000000ffff3d7224 */ /* 0x000fe200028e0615 */
[----:B------:R-:W-:Y:S01]  /*c790*/  LOP3.LUT R56, R56, R57, RZ, 0x3c, !PT ;  /* 0x0000003938387212 */ /* 0x000fe200078e3cff */
[----:B------:R2:W5:Y:S01]  /*c7a0*/  LD.E.128 R4, desc[UR60][R20.64] ;  /* 0x0000003c14047980 */ /* 0x000562000c101d00 */
[----:B------:R-:W-:-:S03]  /*c7b0*/  IADD3.X R57, RZ, R21, RZ, P4, !PT ;  /* 0x00000015ff397210 */ /* 0x000fc600027fe4ff */
[----:B------:R-:W5:Y:S04]  /*c7c0*/  LD.E.128 R24, desc[UR60][R24.64] ;  /* 0x0000003c18187980 */ /* 0x000f68000c101d00 */
[----:B------:R-:W5:Y:S01]  /*c7d0*/  LD.E.128 R52, desc[UR60][R52.64] ;  /* 0x0000003c34347980 */ /* 0x000f62000c101d00 */
[C---:B--2---:R-:W-:Y:S02]  /*c7e0*/  IMAD R21, R36.reuse, UR5, R3 ;  /* 0x0000000524157c24 */ /* 0x044fe4000f8e0203 */
[----:B---3--:R-:W-:Y:S01]  /*c7f0*/  IMAD.WIDE.U32 R2, R36, UR4, RZ ;  /* 0x0000000424027c25 */ /* 0x008fe2000f8e00ff */
[----:B------:R-:W-:Y:S01]  /*c800*/  ULDC.64 UR4, c[0x0][0xae8] ;  /* 0x0002ba0000047ab9 */ /* 0x000fe20000000a00 */
[----:B------:R-:W5:Y:S02]  /*c810*/  LD.E.128 R44, desc[UR60][R44.64] ;  /* 0x0000003c2c2c7980 */ /* 0x000f64000c101d00 */
[----:B------:R-:W-:-:S02]  /*c820*/  IMAD.IADD R3, R3, 0x1, R21 ;  /* 0x0000000103037824 */ /* 0x000fc400078e0215 */
[----:B------:R-:W-:Y:S01]  /*c830*/  IMAD R21, R39, UR4, RZ ;  /* 0x0000000427157c24 */ /* 0x000fe2000f8e02ff */
[----:B------:R-:W5:Y:S01]  /*c840*/  LD.E.128 R28, desc[UR60][R28.64] ;  /* 0x0000003c1c1c7980 */ /* 0x000f62000c101d00 */
[----:B------:R-:W-:Y:S02]  /*c850*/  IMAD R36, R207, 0x80, R0 ;  /* 0x00000080cf247824 */ /* 0x000fe400078e0200 */
[C---:B------:R-:W-:Y:S01]  /*c860*/  IMAD R21, R206.reuse, UR5, R21 ;  /* 0x00000005ce157c24 */ /* 0x040fe2000f8e0215 */
[----:B------:R-:W5:Y:S01]  /*c870*/  LD.E.128 R32, desc[UR60][R32.64] ;  /* 0x0000003c20207980 */ /* 0x000f62000c101d00 */
[----:B------:R-:W-:Y:S01]  /*c880*/  IMAD.WIDE.U32 R2, R206, UR4, R2 ;  /* 0x00000004ce027c25 */ /* 0x000fe2000f8e0002 */
[----:B------:R-:W-:Y:S02]  /*c890*/  ULDC.64 UR4, c[0x0][0xaf0] ;  /* 0x0002bc0000047ab9 */ /* 0x000fe40000000a00 */
[----:B------:R-:W5:Y:S01]  /*c8a0*/  LD.E.128 R64, desc[UR60][R64.64] ;  /* 0x0000003c40407980 */ /* 0x000f62000c101d00 */
[----:B-1----:R-:W-:-:S03]  /*c8b0*/  @P1 IMAD.HI.U32 R0, R36, R73, RZ ;  /* 0x0000004924001227 */ /* 0x002fc600078e00ff */
[----:B------:R-:W5:Y:S01]  /*c8c0*/  LD.E.128 R60, desc[UR60][R60.64] ;  /* 0x0000003c3c3c7980 */ /* 0x000f62000c101d00 */
[----:B------:R-:W-:Y:S02]  /*c8d0*/  IMAD.IADD R3, R3, 0x1, R21 ;  /* 0x0000000103037824 */ /* 0x000fe400078e0215 */
[----:B------:R-:W-:Y:S01]  /*c8e0*/  IMAD.MOV.U32 R21, RZ, RZ, R36 ;  /* 0x000000ffff157224 */ /* 0x000fe200078e0024 */
[----:B----4-:R-:W-:Y:S01]  /*c8f0*/  @P1 SHF.R.U32.HI R21, RZ, R37, R0 ;  /* 0x00000025ff151219 */ /* 0x010fe20000011600 */
[----:B------:R-:W-:Y:S01]  /*c900*/  IMAD R20, R208, UR4, RZ ;  /* 0x00000004d0147c24 */ /* 0x000fe2000f8e02ff */
[----:B------:R-:W5:Y:S01]  /*c910*/  LD.E.128 R56, desc[UR60][R56.64] ;  /* 0x0000003c38387980 */ /* 0x000f62000c101d00 */
[C---:B------:R-:W-:Y:S01]  /*c920*/  IMAD.WIDE.U32 R2, R69.reuse, UR4, R2 ;  /* 0x0000000445027c25 */ /* 0x040fe2000f8e0002 */
[--C-:B------:R-:W-:Y:S02]  /*c930*/  SHF.R.S32.HI R0, RZ, 0x1f, R21.reuse ;  /* 0x0000001fff007819 */ /* 0x100fe40000011415 */
[----:B------:R-:W5:Y:S01]  /*c940*/  LD.E.128 R48, desc[UR60][R48.64] ;  /* 0x0000003c30307980 */ /* 0x000f62000c101d00 */
[----:B------:R-:W-:Y:S01]  /*c950*/  IMAD R37, R69, UR5, R20 ;  /* 0x0000000545257c24 */ /* 0x000fe2000f8e0214 */
[----:B------:R-:W-:Y:S01]  /*c960*/  ULDC.64 UR4, c[0x0][0xae0] ;  /* 0x0002b80000047ab9 */ /* 0x000fe20000000a00 */
[----:B------:R-:W-:Y:S01]  /*c970*/  IMAD.MOV R39, RZ, RZ, -R21 ;  /* 0x000000ffff277224 */ /* 0x000fe200078e0a15 */
[----:B------:R-:W-:Y:S01]  /*c980*/  @!PT LDS RZ, [RZ] ;  /* 0x00000000fffff984 */ /* 0x000fe20000000800 */
[----:B------:R-:W-:Y:S01]  /*c990*/  @!PT LDS RZ, [RZ] ;  /* 0x00000000fffff984 */ /* 0x000fe20000000800 */
[----:B------:R-:W-:Y:S01]  /*c9a0*/  @!PT LDS RZ, [RZ] ;  /* 0x00000000fffff984 */ /* 0x000fe20000000800 */
[----:B------:R-:W-:Y:S01]  /*c9b0*/  @!PT LDS RZ, [RZ] ;  /* 0x00000000fffff984 */ /* 0x000fe20000000800 */
[----:B------:R1:W-:Y:S06]  /*c9c0*/  MEMBAR.ALL.CTA ;  /* 0x0000000000007992 */ /* 0x0003ec0000008000 */
[----:B-1----:R-:W1:Y:S01]  /*c9d0*/  FENCE.VIEW.ASYNC.S ;  /* 0x00000000000073c6 */ /* 0x002e620000000000 */
[----:B------:R-:W-:-:S02]  /*c9e0*/  IMAD.IADD R3, R3, 0x1, R37 ;  /* 0x0000000103037824 */ /* 0x000fc400078e0225 */
[----:B------:R-:W-:Y:S02]  /*c9f0*/  IMAD R0, R0, UR4, RZ ;  /* 0x0000000400007c24 */ /* 0x000fe4000f8e02ff */
[----:B------:R-:W-:Y:S02]  /*ca00*/  IMAD R37, R40, R39, R36 ;  /* 0x0000002728257224 */ /* 0x000fe400078e0224 */
[C---:B------:R-:W-:Y:S02]  /*ca10*/  IMAD R39, R21.reuse, UR5, R0 ;  /* 0x0000000515277c24 */ /* 0x040fe4000f8e0200 */
[----:B------:R-:W-:Y:S01]  /*ca20*/  IMAD.WIDE.U32 R2, R21, UR4, R2 ;  /* 0x0000000415027c25 */ /* 0x000fe2000f8e0002 */
[----:B------:R-:W-:Y:S01]  /*ca30*/  SHF.R.S32.HI R0, RZ, 0x1f, R37 ;  /* 0x0000001fff007819 */ /* 0x000fe20000011425 */
[----:B------:R-:W-:Y:S02]  /*ca40*/  ULDC.64 UR4, c[0x0][0xad8] ;  /* 0x0002b60000047ab9 */ /* 0x000fe40000000a00 */
[----:B------:R-:W-:-:S02]  /*ca50*/  IMAD.IADD R3, R3, 0x1, R39 ;  /* 0x0000000103037824 */ /* 0x000fc400078e0227 */
[----:B------:R-:W-:Y:S02]  /*ca60*/  IMAD R20, R0, UR4, RZ ;  /* 0x0000000400147c24 */ /* 0x000fe4000f8e02ff */
[----:B------:R-:W-:Y:S02]  /*ca70*/  IMAD R68, R207, 0x80, R209 ;  /* 0x00000080cf447824 */ /* 0x000fe400078e02d1 */
[C---:B------:R-:W-:Y:S02]  /*ca80*/  IMAD R21, R37.reuse, UR5, R20 ;  /* 0x0000000525157c24 */ /* 0x040fe4000f8e0214 */
[----:B------:R-:W-:Y:S01]  /*ca90*/  IMAD.WIDE.U32 R2, R37, UR4, R2 ;  /* 0x0000000425027c25 */ /* 0x000fe2000f8e0002 */
[CC--:B------:R-:W-:Y:S01]  /*caa0*/  ISETP.GE.AND P2, PT, R68.reuse, R71.reuse, PT ;  /* 0x000000474400720c */ /* 0x0c0fe20003f46270 */
[----:B------:R-:W-:Y:S01]  /*cab0*/  ULDC.64 UR4, c[0x0][0xa80] ;  /* 0x0002a00000047ab9 */ /* 0x000fe20000000a00 */
[----:B------:R-:W-:Y:S01]  /*cac0*/  IADD3 R0, R68, 0x20, RZ ;  /* 0x0000002044007810 */ /* 0x000fe20007ffe0ff */
[----:B------:R-:W-:Y:S01]  /*cad0*/  IMAD.IADD R3, R3, 0x1, R21 ;  /* 0x0000000103037824 */ /* 0x000fe200078e0215 */
[----:B------:R-:W-:Y:S01]  /*cae0*/  LEA R39, P3, R2, UR4, 0x1 ;  /* 0x0000000402277c11 */ /* 0x000fe2000f8608ff */
[----:B0-----:R-:W-:Y:S01]  /*caf0*/  VIADD R38, R38, 0x36820 ;  /* 0x0003682026267836 */ /* 0x001fe20000000000 */
[----:B------:R-:W-:Y:S01]  /*cb00*/  ISETP.GE.AND P1, PT, R0, R71, PT ;  /* 0x000000470000720c */ /* 0x000fe20003f26270 */
[----:B------:R-:W-:Y:S01]  /*cb10*/  VIADD R0, R68, 0x40 ;  /* 0x0000004044007836 */ /* 0x000fe20000000000 */
[----:B------:R-:W-:-:S02]  /*cb20*/  LEA.HI.X R40, R2, UR5, R3, 0x1, P3 ;  /* 0x0000000502287c11 */ /* 0x000fc400098f0c03 */
[----:B------:R-:W-:Y:S01]  /*cb30*/  PRMT R38, RZ, 0x654, R38 ;  /* 0x00000654ff267816 */ /* 0x000fe20000000026 */
[----:B-1----:R0:W1:Y:S01]  /*cb40*/  SHFL.IDX PT, R36, R39, RZ, 0x181f ;  /* 0x00181fff27247589 */ /* 0x00206200000e0000 */
[----:B------:R-:W-:Y:S01]  /*cb50*/  ISETP.GE.AND P0, PT, R0, R71, PT ;  /* 0x000000470000720c */ /* 0x000fe20003f06270 */
[----:B------:R-:W-:Y:S01]  /*cb60*/  BSSY B1, `(.L_x_401) ;  /* 0x0000011000017945 */ /* 0x000fe20003800000 */
[----:B------:R0:W-:Y:S01]  /*cb70*/  SYNCS.ARRIVE.TRANS64.RED.A1T0 RZ, [R38+URZ], RZ ;  /* 0x000000ff26ff79a7 */ /* 0x0001e2000810043f */
[----:B------:R0:W2:Y:S02]  /*cb80*/  SHFL.IDX PT, R0, R40, RZ, 0x181f ;  /* 0x00181fff28007589 */ /* 0x0000a400000e0000 */
[----:B------:R-:W-:Y:S08]  /*cb90*/  @P2 BRA `(.L_x_402) ;  /* 0x0000000000342947 */ /* 0x000ff00003800000 */
[----:B------:R-:W-:Y:S02]  /*cba0*/  ULDC UR4, c[0x0][0xac8] ;  /* 0x0002b20000047ab9 */ /* 0x000fe40000000800 */
[----:B------:R-:W-:Y:S02]  /*cbb0*/  ISETP.GE.AND P4, PT, R18, UR4, PT ;  /* 0x0000000412007c0c */ /* 0x000fe4000bf86270 */
[----:B------:R-:W-:Y:S02]  /*cbc0*/  ISETP.GE.AND P3, PT, R19, UR4, PT ;  /* 0x0000000413007c0c */ /* 0x000fe4000bf66270 */
[----:B------:R-:W-:-:S09]  /*cbd0*/  ISETP.GE.AND P2, PT, R23, UR4, PT ;  /* 0x0000000417007c0c */ /* 0x000fd2000bf46270 */
[CC--:B-1----:R-:W-:Y:S02]  /*cbe0*/  @!P4 LEA R2, P6, R18.reuse, R36.reuse, 0x1 ;  /* 0x000000241202c211 */ /* 0x0c2fe400078c08ff */
[----:B------:R-:W-:Y:S02]  /*cbf0*/  @!P3 LEA R20, P5, R19, R36, 0x1 ;  /* 0x000000241314b211 */ /* 0x000fe400078a08ff */
[----:B--2---:R-:W-:Y:S02]  /*cc00*/  @!P4 LEA.HI.X R3, R18, R0, R219, 0x1, P6 ;  /* 0x000000001203c211 */ /* 0x004fe400030f0cdb */
[----:B------:R-:W-:Y:S02]  /*cc10*/  @!P2 LEA R36, P6, R23, R36, 0x1 ;  /* 0x000000241724a211 */ /* 0x000fe400078c08ff */
[-C--:B------:R-:W-:Y:S01]  /*cc20*/  @!P3 LEA.HI.X R21, R19, R0.reuse, R218, 0x1, P5 ;  /* 0x000000001315b211 */ /* 0x080fe200028f0cda */
[----:B-----5:R3:W-:Y:S01]  /*cc30*/  @!P4 ST.E.128 desc[UR60][R2.64], R4 ;  /* 0x000000040200c985 */ /* 0x0207e2000c101d3c */
[----:B------:R-:W-:-:S03]  /*cc40*/  @!P2 LEA.HI.X R37, R23, R0, R217, 0x1, P6 ;  /* 0x000000001725a211 */ /* 0x000fc600030f0cd9 */
[----:B------:R3:W-:Y:S04]  /*cc50*/  @!P3 ST.E.128 desc[UR60][R20.64], R52 ;  /* 0x000000341400b985 */ /* 0x0007e8000c101d3c */
[----:B------:R3:W-:Y:S02]  /*cc60*/  @!P2 ST.E.128 desc[UR60][R36.64], R64 ;  /* 0x000000402400a985 */ /* 0x0007e4000c101d3c */
.L_x_402:
[----:B------:R-:W-:Y:S05]  /*cc70*/  BSYNC B1 ;  /* 0x0000000000017941 */ /* 0x000fea0003800000 */
.L_x_401:
[----:B--2---:R2:W4:Y:S01]  /*cc80*/  SHFL.IDX PT, R0, R40, 0x1, 0x181f ;  /* 0x00381f0028007f89 */ /* 0x00452200000e0000 */
[----:B------:R-:W-:Y:S03]  /*cc90*/  BSSY B1, `(.L_x_403) ;  /* 0x0000010000017945 */ /* 0x000fe60003800000 */
[----:B---3-5:R2:W3:Y:S01]  /*cca0*/  SHFL.IDX PT, R6, R39, 0x1, 0x181f ;  /* 0x00381f0027067f89 */ /* 0x0284e200000e0000 */
[----:B------:R-:W-:Y:S05]  /*ccb0*/  @P1 BRA `(.L_x_404) ;  /* 0x0000000000341947 */ /* 0x000fea0003800000 */
[----:B------:R-:W-:Y:S02]  /*ccc0*/  ULDC UR4, c[0x0][0xac8] ;  /* 0x0002b20000047ab9 */ /* 0x000fe40000000800 */
[----:B------:R-:W-:Y:S02]  /*ccd0*/  ISETP.GE.AND P4, PT, R18, UR4, PT ;  /* 0x0000000412007c0c */ /* 0x000fe4000bf86270 */
[----:B------:R-:W-:Y:S02]  /*cce0*/  ISETP.GE.AND P5, PT, R19, UR4, PT ;  /* 0x0000000413007c0c */ /* 0x000fe4000bfa6270 */
[----:B------:R-:W-:-:S09]  /*ccf0*/  ISETP.GE.AND P6, PT, R23, UR4, PT ;  /* 0x0000000417007c0c */ /* 0x000fd2000bfc6270 */
[CC--:B---3--:R-:W-:Y:S02]  /*cd00*/  @!P4 LEA R2, P1, R18.reuse, R6.reuse, 0x1 ;  /* 0x000000061202c211 */ /* 0x0c8fe400078208ff */
[-C--:B------:R-:W-:Y:S02]  /*cd10*/  @!P5 LEA R4, P2, R19, R6.reuse, 0x1 ;  /* 0x000000061304d211 */ /* 0x080fe400078408ff */
[----:B------:R-:W-:Y:S02]  /*cd20*/  @!P6 LEA R6, P3, R23, R6, 0x1 ;  /* 0x000000061706e211 */ /* 0x000fe400078608ff */
[-C--:B----4-:R-:W-:Y:S02]  /*cd30*/  @!P4 LEA.HI.X R3, R18, R0.reuse, R219, 0x1, P1 ;  /* 0x000000001203c211 */ /* 0x090fe400008f0cdb */
[-C--:B------:R-:W-:Y:S02]  /*cd40*/  @!P5 LEA.HI.X R5, R19, R0.reuse, R218, 0x1, P2 ;  /* 0x000000001305d211 */ /* 0x080fe400010f0cda */
[----:B------:R-:W-:Y:S01]  /*cd50*/  @!P6 LEA.HI.X R7, R23, R0, R217, 0x1, P3 ;  /* 0x000000001707e211 */ /* 0x000fe200018f0cd9 */
[----:B------:R3:W-:Y:S04]  /*cd60*/  @!P4 ST.E.128 desc[UR60][R2.64], R8 ;  /* 0x000000080200c985 */ /* 0x0007e8000c101d3c */
[----:B------:R3:W-:Y:S04]  /*cd70*/  @!P5 ST.E.128 desc[UR60][R4.64], R44 ;  /* 0x0000002c0400d985 */ /* 0x0007e8000c101d3c */
[----:B------:R3:W-:Y:S02]  /*cd80*/  @!P6 ST.E.128 desc[UR60][R6.64], R60 ;  /* 0x0000003c0600e985 */ /* 0x0007e4000c101d3c */
.L_x_404:
[----:B------:R-:W-:Y:S05]  /*cd90*/  BSYNC B1 ;  /* 0x0000000000017941 */ /* 0x000fea0003800000 */
.L_x_403:
[----:B----4-:R4:W0:Y:S01]  /*cda0*/  SHFL.IDX PT, R0, R40, 0x2, 0x181f ;  /* 0x00581f0028007f89 */ /* 0x01082200000e0000 */
[----:B------:R-:W-:Y:S03]  /*cdb0*/  BSSY B1, `(.L_x_405) ;  /* 0x0000010000017945 */ /* 0x000fe60003800000 */
[----:B---3--:R4:W3:Y:S01]  /*cdc0*/  SHFL.IDX PT, R6, R39, 0x2, 0x181f ;  /* 0x00581f0027067f89 */ /* 0x0088e200000e0000 */
        /* <DEDUP_REMOVED lines=8> */
[-C--:B0-----:R-:W-:Y:S02]  /*ce50*/  @!P3 LEA.HI.X R3, R18, R0.reuse, R219, 0x1, P0 ;  /* 0x000000001203b211 */ /* 0x081fe400000f0cdb */
[-C--:B------:R-:W-:Y:S02]  /*ce60*/  @!P4 LEA.HI.X R5, R19, R0.reuse, R218, 0x1, P1 ;  /* 0x000000001305c211 */ /* 0x080fe400008f0cda */
[----:B------:R-:W-:Y:S01]  /*ce70*/  @!P5 LEA.HI.X R7, R23, R0, R217, 0x1, P2 ;  /* 0x000000001707d211 */ /* 0x000fe200010f0cd9 */
[----:B------:R0:W-:Y:S04]  /*ce80*/  @!P3 ST.E.128 desc[UR60][R2.64], R12 ;  /* 0x0000000c0200b985 */ /* 0x0001e8000c101d3c */
[----:B------:R0:W-:Y:S04]  /*ce90*/  @!P4 ST.E.128 desc[UR60][R4.64], R28 ;  /* 0x0000001c0400c985 */ /* 0x0001e8000c101d3c */
[----:B------:R0:W-:Y:S02]  /*cea0*/  @!P5 ST.E.128 desc[UR60][R6.64], R56 ;  /* 0x000000380600d985 */ /* 0x0001e4000c101d3c */
.L_x_406:
[----:B------:R-:W-:Y:S05]  /*ceb0*/  BSYNC B1 ;  /* 0x0000000000017941 */ /* 0x000fea0003800000 */
.L_x_405:
[----:B0-----:R-:W-:Y:S01]  /*cec0*/  VIADD R0, R68, 0x60 ;  /* 0x0000006044007836 */ /* 0x001fe20000000000 */
[----:B--2-4-:R-:W0:Y:S04]  /*ced0*/  SHFL.IDX PT, R40, R40, 0x3, 0x181f ;  /* 0x00781f0028287f89 */ /* 0x014e2800000e0000 */
[----:B------:R-:W-:Y:S01]  /*cee0*/  ISETP.GE.AND P0, PT, R0, R71, PT ;  /* 0x000000470000720c */ /* 0x000fe20003f06270 */
[----:B---3--:R2:W3:-:S12]  /*cef0*/  SHFL.IDX PT, R6, R39, 0x3, 0x181f ;  /* 0x00781f0027067f89 */ /* 0x0084d800000e0000 */
[----:B--2---:R-:W-:Y:S05]  /*cf00*/  @P0 BRA `(.L_x_407) ;  /* 0x0000000c002c0947 */ /* 0x004fea0003800000 */
[----:B------:R-:W-:Y:S02]  /*cf10*/  ULDC UR4, c[0x0][0xac8] ;  /* 0x0002b20000047ab9 */ /* 0x000fe40000000800 */
[----:B------:R-:W-:Y:S02]  /*cf20*/  ISETP.GE.AND P2, PT, R18, UR4, PT ;  /* 0x0000000412007c0c */ /* 0x000fe4000bf46270 */
[----:B------:R-:W-:-:S11]  /*cf30*/  ISETP.GE.AND P3, PT, R19, UR4, PT ;  /* 0x0000000413007c0c */ /* 0x000fd6000bf66270 */
[CC--:B---3--:R-:W-:Y:S02]  /*cf40*/  @!P2 LEA R2, P0, R18.reuse, R6.reuse, 0x1 ;  /* 0x000000061202a211 */ /* 0x0c8fe400078008ff */
[C---:B------:R-:W-:Y:S02]  /*cf50*/  @!P3 LEA R4, P1, R19.reuse, R6, 0x1 ;  /* 0x000000061304b211 */ /* 0x040fe400078208ff */
[-C--:B0-----:R-:W-:Y:S02]  /*cf60*/  @!P2 LEA.HI.X R3, R18, R40.reuse, R219, 0x1, P0 ;  /* 0x000000281203a211 */ /* 0x081fe400000f0cdb */
[----:B------:R-:W-:Y:S02]  /*cf70*/  @!P3 LEA.HI.X R5, R19, R40, R218, 0x1, P1 ;  /* 0x000000281305b211 */ /* 0x000fe400008f0cda */
[----:B------:R-:W-:Y:S01]  /*cf80*/  ISETP.GE.AND P0, PT, R23, UR4, PT ;  /* 0x0000000417007c0c */ /* 0x000fe2000bf06270 */
[----:B------:R2:W-:Y:S04]  /*cf90*/  @!P2 ST.E.128 desc[UR60][R2.64], R24 ;  /* 0x000000180200a985 */ /* 0x0005e8000c101d3c */
[----:B------:R2:W-:Y:S08]  /*cfa0*/  @!P3 ST.E.128 desc[UR60][R4.64], R32 ;  /* 0x000000200400b985 */ /* 0x0005f0000c101d3c */
[----:B------:R-:W-:Y:S05]  /*cfb0*/  @P0 BRA `(.L_x_407) ;  /* 0x0000000c00000947 */ /* 0x000fea0003800000 */
[----:B--2---:R-:W-:-:S04]  /*cfc0*/  LEA R2, P0, R23, R6, 0x1 ;  /* 0x0000000617027211 */ /* 0x004fc800078008ff */
[----:B------:R-:W-:-:S05]  /*cfd0*/  LEA.HI.X R3, R23, R40, R217, 0x1, P0 ;  /* 0x0000002817037211 */ /* 0x000fca00000f0cd9 */
[----:B------:R4:W-:Y:S01]  /*cfe0*/  ST.E.128 desc[UR60][R2.64], R48 ;  /* 0x0000003002007985 */ /* 0x0009e2000c101d3c */
[----:B------:R-:W-:Y:S05]  /*cff0*/  BRA `(.L_x_407) ;  /* 0x0000000800f07947 */ /* 0x000fea0003800000 */
.L_x_399:
[----:B------:R-:W2:Y:S01]  /*d000*/  LDC.64 R4, c[0x0][0xc00] ;  /* 0x00030000ff047b82 */ /* 0x000ea20000000a00 */
[----:B------:R-:W-:Y:S01]  /*d010*/  ULDC.64 UR4, c[0x0][0xc08] ;  /* 0x0003020000047ab9 */ /* 0x000fe20000000a00 */
[----:B------:R-:W-:-:S06]  /*d020*/  IMAD.MOV.U32 R6, RZ, RZ, RZ ;  /* 0x000000ffff067224 */ /* 0x000fcc00078e00ff */
[----:B------:R-:W3:Y:S01]  /*d030*/  LDC.64 R2, c[0x0][0xc00] ;  /* 0x00030000ff027b82 */ /* 0x000ee20000000a00 */
[----:B------:R-:W-:-:S04]  /*d040*/  ISETP.NE.U32.AND P1, PT, RZ, UR4, PT ;  /* 0x00000004ff007c0c */ /* 0x000fc8000bf25070 */
[----:B------:R-:W-:-:S03]  /*d050*/  ISETP.NE.AND.EX P1, PT, RZ, UR5, PT, P1 ;  /* 0x00000005ff007c0c */ /* 0x000fc6000bf25310 */
[----:B------:R-:W4:Y:S01]  /*d060*/  LDC R25, c[0x0][0xbe8] ;  /* 0x0002fa00ff197b82 */ /* 0x000f220000000800 */
[----:B--2---:R-:W-:-:S04]  /*d070*/  ISETP.NE.U32.AND P0, PT, R4, RZ, PT ;  /* 0x000000ff0400720c */ /* 0x004fc80003f05070 */
[----:B------:R-:W-:Y:S01]  /*d080*/  ISETP.NE.AND.EX P0, PT, R5, RZ, PT, P0 ;  /* 0x000000ff0500720c */ /* 0x000fe20003f05300 */
[----:B---3--:R-:W-:-:S04]  /*d090*/  IMAD.WIDE R4, R204, 0x4, R2 ;  /* 0x00000004cc047825 */ /* 0x008fc800078e0202 */
[----:B------:R-:W2:Y:S01]  /*d0a0*/  @P1 LDC.64 R2, c[0x0][0xc08] ;  /* 0x00030200ff021b82 */ /* 0x000ea20000000a00 */
[----:B------:R-:W-:Y:S02]  /*d0b0*/  ULDC UR4, c[0x0][0xa88] ;  /* 0x0002a20000047ab9 */ /* 0x000fe40000000800 */
[----:B------:R-:W-:-:S05]  /*d0c0*/  IMAD.U32 R0, RZ, RZ, UR4 ;  /* 0x00000004ff007e24 */ /* 0x000fca000f8e00ff */
[----:B------:R3:W5:Y:S01]  /*d0d0*/  @P0 LDG.E R6, desc[UR60][R4.64] ;  /* 0x0000003c04060981 */ /* 0x000762000c1e1900 */
[----:B--2---:R-:W-:-:S05]  /*d0e0*/  @P1 IMAD.WIDE R2, R204, 0x4, R2 ;  /* 0x00000004cc021825 */ /* 0x004fca00078e0202 */
[----:B------:R3:W5:Y:S01]  /*d0f0*/  @P1 LDG.E R0, desc[UR60][R2.64] ;  /* 0x0000003c02001981 */ /* 0x000762000c1e1900 */
[----:B----4-:R-:W-:Y:S02]  /*d100*/  ISETP.NE.AND P2, PT, R25, 0x1, PT ;  /* 0x000000011900780c */ /* 0x010fe40003f45270 */
[----:B------:R-:W-:-:S11]  /*d110*/  ISETP.GE.AND P3, PT, R220, 0x80, PT ;  /* 0x00000080dc00780c */ /* 0x000fd60003f66270 */
[----:B------:R-:W2:Y:S08]  /*d120*/  @P2 LDC R12, c[0x0][0xbec] ;  /* 0x0002fb00ff0c2b82 */ /* 0x000eb00000000800 */
[----:B------:R-:W4:Y:S01]  /*d130*/  @P2 LDC R27, c[0x0][0xbf0] ;  /* 0x0002fc00ff1b2b82 */ /* 0x000f220000000800 */
[----:B---3--:R-:W-:Y:S05]  /*d140*/  @P1 BRA `(.L_x_408) ;  /* 0x0000000000101947 */ /* 0x008fea0003800000 */
[----:B------:R-:W-:Y:S05]  /*d150*/  @!P0 BRA `(.L_x_408) ;  /* 0x00000000000c8947 */ /* 0x000fea0003800000 */
[----:B------:R-:W3:Y:S04]  /*d160*/  LDG.E R3, desc[UR60][R4.64] ;  /* 0x0000003c04037981 */ /* 0x000ee8000c1e1900 */
[----:B-----5:R-:W3:Y:S02]  /*d170*/  LDG.E R0, desc[UR60][R4.64+0x4] ;  /* 0x0000043c04007981 */ /* 0x020ee4000c1e1900 */
[----:B---3--:R-:W-:-:S07]  /*d180*/  IMAD.IADD R0, R0, 0x1, -R3 ;  /* 0x0000000100007824 */ /* 0x008fce00078e0a03 */
.L_x_408:
[----:B------:R-:W-:Y:S01]  /*d190*/  BSSY B1, `(.L_x_409) ;  /* 0x000002e000017945 */ /* 0x000fe20003800000 */
[----:B------:R-:W-:Y:S02]  /*d1a0*/  SHF.R.S32.HI R10, RZ, 0x1f, R206 ;  /* 0x0000001fff0a7819 */ /* 0x000fe400000114ce */
[----:B------:R-:W-:Y:S02]  /*d1b0*/  SEL R13, R204, RZ, !P0 ;  /* 0x000000ffcc0d7207 */ /* 0x000fe40004000000 */
[----:B------:R-:W-:Y:S02]  /*d1c0*/  SEL R208, R208, RZ, !P0 ;  /* 0x000000ffd0d07207 */ /* 0x000fe40004000000 */
[----:B-----5:R-:W-:Y:S01]  /*d1d0*/  SHF.R.S32.HI R11, RZ, 0x1f, R6 ;  /* 0x0000001fff0b7819 */ /* 0x020fe20000011406 */
[----:B------:R-:W-:Y:S06]  /*d1e0*/  @P3 BRA `(.L_x_410) ;  /* 0x0000000000a03947 */ /* 0x000fec0003800000 */
[----:B------:R-:W3:Y:S01]  /*d1f0*/  S2R R2, SR_TID.X ;  /* 0x0000000000027919 */ /* 0x000ee20000002100 */
[----:B------:R-:W5:Y:S02]  /*d200*/  LDC R9, c[0x0][0xbe8] ;  /* 0x0002fa00ff097b82 */ /* 0x000f640000000800 */
[----:B-----5:R-:W-:Y:S02]  /*d210*/  IMAD R3, R0, R9, RZ ;  /* 0x0000000900037224 */ /* 0x020fe400078e02ff */
[----:B---3--:R-:W-:-:S04]  /*d220*/  IMAD R2, R207, 0x80, R2 ;  /* 0x00000080cf027824 */ /* 0x008fc800078e0202 */
[----:B------:R-:W-:-:S05]  /*d230*/  VIADD R8, R2, 0xffffff80 ;  /* 0xffffff8002087836 */ /* 0x000fca0000000000 */
[----:B------:R-:W-:-:S13]  /*d240*/  ISETP.GE.AND P0, PT, R8, R3, PT ;  /* 0x000000030800720c */ /* 0x000fda0003f06270 */
[----:B------:R-:W-:Y:S05]  /*d250*/  @P0 BRA `(.L_x_410) ;  /* 0x0000000000840947 */ /* 0x000fea0003800000 */
[----:B------:R-:W-:Y:S01]  /*d260*/  ISETP.NE.AND P0, PT, R9, 0x1, PT ;  /* 0x000000010900780c */ /* 0x000fe20003f05270 */
[----:B------:R-:W-:Y:S01]  /*d270*/  ULDC.64 UR4, c[0x0][0xb90] ;  /* 0x0002e40000047ab9 */ /* 0x000fe20000000a00 */
[----:B------:R-:W-:Y:S01]  /*d280*/  MOV R2, R6 ;  /* 0x0000000600027202 */ /* 0x000fe20000000f00 */
[----:B------:R-:W-:Y:S02]  /*d290*/  IMAD R7, R10, UR4, RZ ;  /* 0x000000040a077c24 */ /* 0x000fe4000f8e02ff */
[----:B------:R-:W-:Y:S02]  /*d2a0*/  IMAD.MOV.U32 R3, RZ, RZ, R11 ;  /* 0x000000ffff037224 */ /* 0x000fe400078e000b */
[----:B------:R-:W-:Y:S02]  /*d2b0*/  IMAD.MOV.U32 R5, RZ, RZ, R8 ;  /* 0x000000ffff057224 */ /* 0x000fe400078e0008 */
[----:B------:R-:W-:-:S04]  /*d2c0*/  IMAD.WIDE.U32 R2, R206, UR4, R2 ;  /* 0x00000004ce027c25 */ /* 0x000fc8000f8e0002 */
[----:B------:R-:W3:Y:S01]  /*d2d0*/  @P0 LDC R15, c[0x0][0xbec] ;  /* 0x0002fb00ff0f0b82 */ /* 0x000ee20000000800 */
[----:B------:R-:W-:Y:S01]  /*d2e0*/  IMAD R7, R206, UR5, R7 ;  /* 0x00000005ce077c24 */ /* 0x000fe2000f8e0207 */
[----:B------:R-:W-:-:S03]  /*d2f0*/  ULDC.64 UR4, c[0x0][0xb98] ;  /* 0x0002e60000047ab9 */ /* 0x000fc60000000a00 */
[----:B------:R-:W-:-:S03]  /*d300*/  IMAD.IADD R3, R3, 0x1, R7 ;  /* 0x0000000103037824 */ /* 0x000fc600078e0207 */
[----:B------:R-:W5:Y:S01]  /*d310*/  @P0 LDC R21, c[0x0][0xbf0] ;  /* 0x0002fc00ff150b82 */ /* 0x000f620000000800 */
[----:B------:R-:W-:-:S04]  /*d320*/  IMAD.WIDE.U32 R2, R13, UR4, R2 ;  /* 0x000000040d027c25 */ /* 0x000fc8000f8e0002 */
[----:B---3--:R-:W-:-:S05]  /*d330*/  @P0 IMAD.HI.U32 R4, R8, R15, RZ ;  /* 0x0000000f08040227 */ /* 0x008fca00078e00ff */
[----:B-----5:R-:W-:Y:S01]  /*d340*/  @P0 SHF.R.U32.HI R5, RZ, R21, R4 ;  /* 0x00000015ff050219 */ /* 0x020fe20000011604 */
[----:B------:R-:W-:-:S03]  /*d350*/  IMAD R4, R208, UR4, RZ ;  /* 0x00000004d0047c24 */ /* 0x000fc6000f8e02ff */
[----:B------:R-:W-:Y:S01]  /*d360*/  IADD3 R2, P0, R5, R2, RZ ;  /* 0x0000000205027210 */ /* 0x000fe20007f1e0ff */
[----:B------:R-:W-:-:S04]  /*d370*/  IMAD.MOV R7, RZ, RZ, -R5 ;  /* 0x000000ffff077224 */ /* 0x000fc800078e0a05 */
[----:B------:R-:W-:Y:S01]  /*d380*/  IMAD R7, R9, R7, R8 ;  /* 0x0000000709077224 */ /* 0x000fe200078e0208 */
[----:B------:R-:W-:Y:S01]  /*d390*/  SHF.R.S32.HI R9, RZ, 0x1f, R5 ;  /* 0x0000001fff097819 */ /* 0x000fe20000011405 */
[----:B------:R-:W-:Y:S01]  /*d3a0*/  IMAD R8, R13, UR5, R4 ;  /* 0x000000050d087c24 */ /* 0x000fe2000f8e0204 */
[----:B------:R-:W-:Y:S02]  /*d3b0*/  ULDC.64 UR4, c[0x0][0xb88] ;  /* 0x0002e20000047ab9 */ /* 0x000fe40000000a00 */
[----:B------:R-:W-:Y:S02]  /*d3c0*/  SHF.R.S32.HI R4, RZ, 0x1f, R7 ;  /* 0x0000001fff047819 */ /* 0x000fe40000011407 */
[----:B------:R-:W-:-:S03]  /*d3d0*/  IADD3.X R3, R9, R3, R8, P0, !PT ;  /* 0x0000000309037210 */ /* 0x000fc600007fe408 */
[----:B------:R-:W-:Y:S02]  /*d3e0*/  IMAD R4, R4, UR4, RZ ;  /* 0x0000000404047c24 */ /* 0x000fe4000f8e02ff */
[----:B------:R-:W-:-:S04]  /*d3f0*/  IMAD.WIDE.U32 R2, R7, UR4, R2 ;  /* 0x0000000407027c25 */ /* 0x000fc8000f8e0002 */
[----:B------:R-:W-:Y:S01]  /*d400*/  IMAD R5, R7, UR5, R4 ;  /* 0x0000000507057c24 */ /* 0x000fe2000f8e0204 */
[----:B------:R-:W-:Y:S02]  /*d410*/  ULDC.64 UR4, c[0x0][0xb50] ;  /* 0x0002d40000047ab9 */ /* 0x000fe40000000a00 */
[----:B------:R-:W-:Y:S01]  /*d420*/  LEA R4, P0, R2, UR4, 0x2 ;  /* 0x0000000402047c11 */ /* 0x000fe2000f8010ff */
[----:B------:R-:W-:-:S05]  /*d430*/  IMAD.IADD R3, R3, 0x1, R5 ;  /* 0x0000000103037824 */ /* 0x000fca00078e0205 */
[----:B------:R-:W-:Y:S01]  /*d440*/  LEA.HI.X R5, R2, UR5, R3, 0x2, P0 ;  /* 0x0000000502057c11 */ /* 0x000fe200080f1403 */
[----:B------:R-:W-:-:S05]  /*d450*/  IMAD.MOV.U32 R3, RZ, RZ, -0x800000 ;  /* 0xff800000ff037424 */ /* 0x000fca00078e00ff */
[----:B------:R3:W-:Y:S02]  /*d460*/  STG.E desc[UR60][R4.64], R3 ;  /* 0x0000000304007986 */ /* 0x0007e4000c10193c */
.L_x_410:
[----:B------:R-:W-:Y:S05]  /*d470*/  BSYNC B1 ;  /* 0x0000000000017941 */ /* 0x000fea0003800000 */
.L_x_409:
[----:B------:R-:W-:Y:S01]  /*d480*/  ULDC.64 UR4, c[0x0][0xaa0] ;  /* 0x0002a80000047ab9 */ /* 0x000fe20000000a00 */
[----:B---3--:R-:W-:Y:S01]  /*d490*/  IMAD R4, R205, 0x20, R209 ;  /* 0x00000020cd047824 */ /* 0x008fe200078e02d1 */
[----:B------:R-:W-:Y:S01]  /*d4a0*/  BSSY B1, `(.L_x_411) ;  /* 0x000003b000017945 */ /* 0x000fe20003800000 */
[----:B------:R-:W-:Y:S02]  /*d4b0*/  IMAD R3, R11, UR4, RZ ;  /* 0x000000040b037c24 */ /* 0x000fe4000f8e02ff */
[----:B------:R-:W-:Y:S02]  /*d4c0*/  IMAD R9, R207, 0x80, R4 ;  /* 0x00000080cf097824 */ /* 0x000fe400078e0204 */
[C---:B------:R-:W-:Y:S02]  /*d4d0*/  IMAD R5, R6.reuse, UR5, R3 ;  /* 0x0000000506057c24 */ /* 0x040fe4000f8e0203 */
[----:B------:R-:W-:Y:S01]  /*d4e0*/  IMAD.WIDE.U32 R2, R6, UR4, RZ ;  /* 0x0000000406027c25 */ /* 0x000fe2000f8e00ff */
[----:B------:R-:W-:-:S03]  /*d4f0*/  ULDC.64 UR4, c[0x0][0xae8] ;  /* 0x0002ba0000047ab9 */ /* 0x000fc60000000a00 */
[----:B------:R-:W-:Y:S02]  /*d500*/  IMAD.IADD R3, R3, 0x1, R5 ;  /* 0x0000000103037824 */ /* 0x000fe400078e0205 */
[----:B------:R-:W-:Y:S02]  /*d510*/  IMAD R7, R10, UR4, RZ ;  /* 0x000000040a077c24 */ /* 0x000fe4000f8e02ff */
[----:B--2---:R-:W-:-:S04]  /*d520*/  @P2 IMAD.HI.U32 R4, R9, R12, RZ ;  /* 0x0000000c09042227 */ /* 0x004fc800078e00ff */
[C---:B------:R-:W-:Y:S02]  /*d530*/  IMAD R7, R206.reuse, UR5, R7 ;  /* 0x00000005ce077c24 */ /* 0x040fe4000f8e0207 */
[----:B------:R-:W-:Y:S01]  /*d540*/  IMAD.WIDE.U32 R2, R206, UR4, R2 ;  /* 0x00000004ce027c25 */ /* 0x000fe2000f8e0002 */
[----:B------:R-:W-:-:S03]  /*d550*/  ULDC.64 UR4, c[0x0][0xaf0] ;  /* 0x0002bc0000047ab9 */ /* 0x000fc60000000a00 */
[----:B------:R-:W-:Y:S01]  /*d560*/  IMAD.MOV.U32 R5, RZ, RZ, R9 ;  /* 0x000000ffff057224 */ /* 0x000fe200078e0009 */
[----:B----4-:R-:W-:Y:S01]  /*d570*/  @P2 SHF.R.U32.HI R5, RZ, R27, R4 ;  /* 0x0000001bff052219 */ /* 0x010fe20000011604 */
[----:B------:R-:W-:Y:S02]  /*d580*/  IMAD R6, R208, UR4, RZ ;  /* 0x00000004d0067c24 */ /* 0x000fe4000f8e02ff */
[----:B------:R-:W-:Y:S01]  /*d590*/  IMAD.IADD R3, R3, 0x1, R7 ;  /* 0x0000000103037824 */ /* 0x000fe200078e0207 */
[----:B------:R-:W-:Y:S01]  /*d5a0*/  SHF.R.S32.HI R4, RZ, 0x1f, R5 ;  /* 0x0000001fff047819 */ /* 0x000fe20000011405 */
[----:B------:R-:W-:Y:S01]  /*d5b0*/  IMAD R7, R13, UR5, R6 ;  /* 0x000000050d077c24 */ /* 0x000fe2000f8e0206 */
[----:B------:R-:W-:Y:S01]  /*d5c0*/  IADD3 R6, -R5, RZ, RZ ;  /* 0x000000ff05067210 */ /* 0x000fe20007ffe1ff */
[----:B------:R-:W-:Y:S01]  /*d5d0*/  IMAD.WIDE.U32 R2, R13, UR4, R2 ;  /* 0x000000040d027c25 */ /* 0x000fe2000f8e0002 */
[----:B------:R-:W-:-:S03]  /*d5e0*/  ULDC.64 UR4, c[0x0][0xae0] ;  /* 0x0002b80000047ab9 */ /* 0x000fc60000000a00 */
[----:B------:R-:W-:Y:S02]  /*d5f0*/  IMAD.IADD R3, R3, 0x1, R7 ;  /* 0x0000000103037824 */ /* 0x000fe400078e0207 */
[----:B------:R-:W-:Y:S02]  /*d600*/  IMAD R4, R4, UR4, RZ ;  /* 0x0000000404047c24 */ /* 0x000fe4000f8e02ff */
[----:B------:R-:W-:Y:S02]  /*d610*/  IMAD R7, R25, R6, R9 ;  /* 0x0000000619077224 */ /* 0x000fe400078e0209 */
[C---:B------:R-:W-:Y:S02]  /*d620*/  IMAD R9, R5.reuse, UR5, R4 ;  /* 0x0000000505097c24 */ /* 0x040fe4000f8e0204 */
[----:B------:R-:W-:Y:S01]  /*d630*/  IMAD.WIDE.U32 R2, R5, UR4, R2 ;  /* 0x0000000405027c25 */ /* 0x000fe2000f8e0002 */
[----:B------:R-:W-:Y:S01]  /*d640*/  SHF.R.S32.HI R4, RZ, 0x1f, R7 ;  /* 0x0000001fff047819 */ /* 0x000fe20000011407 */
[----:B------:R-:W-:-:S02]  /*d650*/  ULDC.64 UR4, c[0x0][0xad8] ;  /* 0x0002b60000047ab9 */ /* 0x000fc40000000a00 */
[----:B------:R-:W-:Y:S02]  /*d660*/  IMAD.IADD R3, R3, 0x1, R9 ;  /* 0x0000000103037824 */ /* 0x000fe400078e0209 */
[----:B------:R-:W-:Y:S02]  /*d670*/  IMAD R4, R4, UR4, RZ ;  /* 0x0000000404047c24 */ /* 0x000fe4000f8e02ff */
[----:B------:R-:W-:Y:S02]  /*d680*/  IMAD R8, R207, 0x80, R209 ;  /* 0x00000080cf087824 */ /* 0x000fe400078e02d1 */
[----:B------:R-:W-:Y:S02]  /*d690*/  IMAD R25, R0, R25, RZ ;  /* 0x0000001900197224 */ /* 0x000fe400078e02ff */
[C---:B------:R-:W-:Y:S02]  /*d6a0*/  IMAD R5, R7.reuse, UR5, R4 ;  /* 0x0000000507057c24 */ /* 0x040fe4000f8e0204 */
[----:B------:R-:W-:Y:S01]  /*d6b0*/  IMAD.WIDE.U32 R2, R7, UR4, R2 ;  /* 0x0000000407027c25 */ /* 0x000fe2000f8e0002 */
[----:B------:R-:W-:Y:S01]  /*d6c0*/  ISETP.GE.AND P2, PT, R8, R25, PT ;  /* 0x000000190800720c */ /* 0x000fe20003f46270 */
[----:B------:R-:W-:-:S02]  /*d6d0*/  ULDC.64 UR4, c[0x0][0xa80] ;  /* 0x0002a00000047ab9 */ /* 0x000fc40000000a00 */
[----:B------:R-:W-:Y:S01]  /*d6e0*/  VIADD R0, R8, 0x20 ;  /* 0x0000002008007836 */ /* 0x000fe20000000000 */
[----:B------:R-:W-:Y:S01]  /*d6f0*/  LEA R4, P3, R2, UR4, 0x1 ;  /* 0x0000000402047c11 */ /* 0x000fe2000f8608ff */
[----:B------:R-:W-:-:S03]  /*d700*/  IMAD.IADD R3, R3, 0x1, R5 ;  /* 0x0000000103037824 */ /* 0x000fc600078e0205 */
[-C--:B------:R-:W-:Y:S01]  /*d710*/  ISETP.GE.AND P1, PT, R0, R25.reuse, PT ;  /* 0x000000190000720c */ /* 0x080fe20003f26270 */
[----:B------:R-:W-:Y:S01]  /*d720*/  VIADD R0, R8, 0x40 ;  /* 0x0000004008007836 */ /* 0x000fe20000000000 */
[----:B------:R-:W-:Y:S02]  /*d730*/  LEA.HI.X R5, R2, UR5, R3, 0x1, P3 ;  /* 0x0000000502057c11 */ /* 0x000fe400098f0c03 */
[----:B------:R2:W3:Y:S02]  /*d740*/  SHFL.IDX PT, R2, R4, RZ, 0x181f ;  /* 0x00181fff04027589 */ /* 0x0004e400000e0000 */
[----:B------:R-:W-:Y:S02]  /*d750*/  ISETP.GE.AND P0, PT, R0, R25, PT ;  /* 0x000000190000720c */ /* 0x000fe40003f06270 */
[----:B------:R2:W4:Y:S01]  /*d760*/  SHFL.IDX PT, R0, R5, RZ, 0x181f ;  /* 0x00181fff05007589 */ /* 0x00052200000e0000 */
[----:B------:R-:W-:Y:S10]  /*d770*/  @P2 BRA `(.L_x_412) ;  /* 0x0000000000342947 */ /* 0x000ff40003800000 */
[----:B------:R-:W-:Y:S02]  /*d780*/  ULDC UR4, c[0x0][0xac8] ;  /* 0x0002b20000047ab9 */ /* 0x000fe40000000800 */
[----:B------:R-:W-:Y:S02]  /*d790*/  ISETP.GE.AND P4, PT, R18, UR4, PT ;  /* 0x0000000412007c0c */ /* 0x000fe4000bf86270 */
[----:B------:R-:W-:Y:S02]  /*d7a0*/  ISETP.GE.AND P3, PT, R19, UR4, PT ;  /* 0x0000000413007c0c */ /* 0x000fe4000bf66270 */
[----:B------:R-:W-:-:S09]  /*d7b0*/  ISETP.GE.AND P2, PT, R23, UR4, PT ;  /* 0x0000000417007c0c */ /* 0x000fd2000bf46270 */
[CC--:B---3--:R-:W-:Y:S02]  /*d7c0*/  @!P4 LEA R6, P6, R18.reuse, R2.reuse, 0x1 ;  /* 0x000000021206c211 */ /* 0x0c8fe400078c08ff */
[----:B------:R-:W-:Y:S02]  /*d7d0*/  @!P3 LEA R10, P5, R19, R2, 0x1 ;  /* 0x00000002130ab211 */ /* 0x000fe400078a08ff */
[----:B----4-:R-:W-:Y:S02]  /*d7e0*/  @!P4 LEA.HI.X R7, R18, R0, R219, 0x1, P6 ;  /* 0x000000001207c211 */ /* 0x010fe400030f0cdb */
[----:B------:R-:W-:Y:S02]  /*d7f0*/  @!P2 LEA R2, P6, R23, R2, 0x1 ;  /* 0x000000021702a211 */ /* 0x000fe400078c08ff */
[-C--:B------:R-:W-:Y:S01]  /*d800*/  @!P3 LEA.HI.X R11, R19, R0.reuse, R218, 0x1, P5 ;  /* 0x00000000130bb211 */ /* 0x080fe200028f0cda */
[----:B------:R3:W-:Y:S01]  /*d810*/  @!P4 ST.E.128 desc[UR60][R6.64], RZ ;  /* 0x000000ff0600c985 */ /* 0x0007e2000c101d3c */
[----:B------:R-:W-:-:S03]  /*d820*/  @!P2 LEA.HI.X R3, R23, R0, R217, 0x1, P6 ;  /* 0x000000001703a211 */ /* 0x000fc600030f0cd9 */
[----:B------:R3:W-:Y:S04]  /*d830*/  @!P3 ST.E.128 desc[UR60][R10.64], RZ ;  /* 0x000000ff0a00b985 */ /* 0x0007e8000c101d3c */
[----:B------:R3:W-:Y:S02]  /*d840*/  @!P2 ST.E.128 desc[UR60][R2.64], RZ ;  /* 0x000000ff0200a985 */ /* 0x0007e4000c101d3c */
.L_x_412:
[----:B------:R-:W-:Y:S05]  /*d850*/  BSYNC B1 ;  /* 0x0000000000017941 */ /* 0x000fea0003800000 */
.L_x_411:
        /* <DEDUP_REMOVED lines=14> */
[----:B------:R0:W-:Y:S04]  /*d940*/  @!P4 ST.E.128 desc[UR60][R6.64], RZ ;  /* 0x000000ff0600c985 */ /* 0x0001e8000c101d3c */
[----:B------:R0:W-:Y:S04]  /*d950*/  @!P5 ST.E.128 desc[UR60][R10.64], RZ ;  /* 0x000000ff0a00d985 */ /* 0x0001e8000c101d3c */
[----:B------:R0:W-:Y:S02]  /*d960*/  @!P6 ST.E.128 desc[UR60][R2.64], RZ ;  /* 0x000000ff0200e985 */ /* 0x0001e4000c101d3c */
.L_x_414:
[----:B------:R-:W-:Y:S05]  /*d970*/  BSYNC B1 ;  /* 0x0000000000017941 */ /* 0x000fea0003800000 */
.L_x_413:
[----:B0-----:R0:W0:Y:S01]  /*d980*/  SHFL.IDX PT, R0, R5, 0x2, 0x181f ;  /* 0x00581f0005007f89 */ /* 0x00102200000e0000 */
[----:B------:R-:W-:Y:S03]  /*d990*/  BSSY B1, `(.L_x_415) ;  /* 0x0000010000017945 */ /* 0x000fe60003800000 */
[----:B---3--:R3:W0:Y:S01]  /*d9a0*/  SHFL.IDX PT, R2, R4, 0x2, 0x181f ;  /* 0x00581f0004027f89 */ /* 0x00862200000e0000 */
[----:B------:R-:W-:Y:S05]  /*d9b0*/  @P0 BRA `(.L_x_416) ;  /* 0x0000000000340947 */ /* 0x000fea0003800000 */
[----:B------:R-:W-:Y:S02]  /*d9c0*/  ULDC UR4, c[0x0][0xac8] ;  /* 0x0002b20000047ab9 */ /* 0x000fe40000000800 */
[----:B------:R-:W-:Y:S02]  /*d9d0*/  ISETP.GE.AND P3, PT, R18, UR4, PT ;  /* 0x0000000412007c0c */ /* 0x000fe4000bf66270 */
[----:B------:R-:W-:Y:S02]  /*d9e0*/  ISETP.GE.AND P4, PT, R19, UR4, PT ;  /* 0x0000000413007c0c */ /* 0x000fe4000bf86270 */
[----:B------:R-:W-:-:S09]  /*d9f0*/  ISETP.GE.AND P5, PT, R23, UR4, PT ;  /* 0x0000000417007c0c */ /* 0x000fd2000bfa6270 */
[CC--:B0-----:R-:W-:Y:S02]  /*da00*/  @!P3 LEA R6, P0, R18.reuse, R2.reuse, 0x1 ;  /* 0x000000021206b211 */ /* 0x0c1fe400078008ff */
[-C--:B------:R-:W-:Y:S02]  /*da10*/  @!P4 LEA R10, P1, R19, R2.reuse, 0x1 ;  /* 0x00000002130ac211 */ /* 0x080fe400078208ff */
[----:B------:R-:W-:Y:S02]  /*da20*/  @!P5 LEA R2, P2, R23, R2, 0x1 ;  /* 0x000000021702d211 */ /* 0x000fe400078408ff */
[-C--:B------:R-:W-:Y:S02]  /*da30*/  @!P3 LEA.HI.X R7, R18, R0.reuse, R219, 0x1, P0 ;  /* 0x000000001207b211 */ /* 0x080fe400000f0cdb */
[-C--:B------:R-:W-:Y:S02]  /*da40*/  @!P4 LEA.HI.X R11, R19, R0.reuse, R218, 0x1, P1 ;  /* 0x00000000130bc211 */ /* 0x080fe400008f0cda */
[----:B------:R-:W-:Y:S01]  /*da50*/  @!P5 LEA.HI.X R3, R23, R0, R217, 0x1, P2 ;  /* 0x000000001703d211 */ /* 0x000fe200010f0cd9 */
[----:B------:R0:W-:Y:S04]  /*da60*/  @!P3 ST.E.128 desc[UR60][R6.64], RZ ;  /* 0x000000ff0600b985 */ /* 0x0001e8000c101d3c */
[----:B------:R0:W-:Y:S04]  /*da70*/  @!P4 ST.E.128 desc[UR60][R10.64], RZ ;  /* 0x000000ff0a00c985 */ /* 0x0001e8000c101d3c */
[----:B------:R0:W-:Y:S02]  /*da80*/  @!P5 ST.E.128 desc[UR60][R2.64], RZ ;  /* 0x000000ff0200d985 */ /* 0x0001e4000c101d3c */
.L_x_416:
[----:B------:R-:W-:Y:S05]  /*da90*/  BSYNC B1 ;  /* 0x0000000000017941 */ /* 0x000fea0003800000 */
.L_x_415:
[----:B0-----:R-:W-:Y:S01]  /*daa0*/  VIADD R0, R8, 0x60 ;  /* 0x0000006008007836 */ /* 0x001fe20000000000 */
[----:B------:R0:W0:Y:S04]  /*dab0*/  SHFL.IDX PT, R6, R5, 0x3, 0x181f ;  /* 0x00781f0005067f89 */ /* 0x00002800000e0000 */
[----:B------:R-:W-:Y:S01]  /*dac0*/  ISETP.GE.AND P0, PT, R0, R25, PT ;  /* 0x000000190000720c */ /* 0x000fe20003f06270 */
[----:B------:R0:W0:-:S12]  /*dad0*/  SHFL.IDX PT, R2, R4, 0x3, 0x181f ;  /* 0x00781f0004027f89 */ /* 0x00001800000e0000 */
[----:B------:R-:W-:Y:S05]  /*dae0*/  @P0 BRA `(.L_x_407) ;  /* 0x0000000000340947 */ /* 0x000fea0003800000 */
[----:B------:R-:W-:Y:S02]  /*daf0*/  ULDC UR4, c[0x0][0xac8] ;  /* 0x0002b20000047ab9 */ /* 0x000fe40000000800 */
[----:B------:R-:W-:Y:S02]  /*db00*/  ISETP.GE.AND P3, PT, R18, UR4, PT ;  /* 0x0000000412007c0c */ /* 0x000fe4000bf66270 */
[----:B------:R-:W-:Y:S02]  /*db10*/  ISETP.GE.AND P4, PT, R19, UR4, PT ;  /* 0x0000000413007c0c */ /* 0x000fe4000bf86270 */
[----:B------:R-:W-:-:S09]  /*db20*/  ISETP.GE.AND P5, PT, R23, UR4, PT ;  /* 0x0000000417007c0c */ /* 0x000fd2000bfa6270 */
[CC--:B0-234-:R-:W-:Y:S02]  /*db30*/  @!P3 LEA R4, P0, R18.reuse, R2.reuse, 0x1 ;  /* 0x000000021204b211 */ /* 0x0ddfe400078008ff */
        /* <DEDUP_REMOVED lines=8> */
.L_x_407:
[----:B------:R-:W-:Y:S05]  /*dbc0*/  BSYNC B0 ;  /* 0x0000000000007941 */ /* 0x000fea0003800000 */
.L_x_398:
[----:B------:R-:W-:Y:S02]  /*dbd0*/  ULDC UR4, c[0x0][0xc3c] ;  /* 0x00030f0000047ab9 */ /* 0x000fe40000000800 */
[----:B-1----:R-:W-:-:S13]  /*dbe0*/  ISETP.GE.AND P0, PT, R43, UR4, PT ;  /* 0x000000042b007c0c */ /* 0x002fda000bf06270 */
[----:B------:R-:W-:Y:S05]  /*dbf0*/  @!P0 BRA `(.L_x_417) ;  /* 0xffffff3000788947 */ /* 0x000fea000383ffff */
[----:B------:R-:W-:Y:S05]  /*dc00*/  EXIT ;  /* 0x000000000000794d */ /* 0x000fea0003800000 */
.L_x_373:
[----:B------:R-:W-:-:S08]  /*dc10*/  NOP ;  /* 0x0000000000007918 */ /* 0x000fd00000000000 */
[----:B0-----:R-:W0:-:S00]  /*dc20*/  USETMAXREG.DEALLOC.CTAPOOL 0x18 ;  /* 0x00000018000079c8 */ /* 0x001e0000080e0500 */
[----:B0-----:R-:W-:-:S06]  /*dc30*/  LOP3.LUT R0, R0, 0x3, RZ, 0xc0, !PT ;  /* 0x0000000300007812 */ /* 0x001fcc00078ec0ff */
[----:B------:R-:W0:Y:S02]  /*dc40*/  SHFL.IDX PT, R0, R0, RZ, 0x1f ;  /* 0x00001fff00007589 */ /* 0x000e2400000e0000 */
[----:B0-----:R-:W-:Y:S01]  /*dc50*/  ISETP.NE.AND P0, PT, R0, RZ, PT ;  /* 0x000000ff0000720c */ /* 0x001fe20003f05270 */
[----:B------:R-:W-:-:S03]  /*dc60*/  IMAD.MOV.U32 R0, RZ, RZ, RZ ;  /* 0x000000ffff007224 */ /* 0x000fc600078e00ff */
[----:B------:R-:W-:-:S05]  /*dc70*/  P2R R2, PR, RZ, 0x1 ;  /* 0x00000001ff027803 */ /* 0x000fca0000000000 */
[----:B------:R0:W-:Y:S04]  /*dc80*/  STL [R1+0x58], R2 ;  /* 0x0000580201007387 */ /* 0x0001e80000100800 */
[----:B------:R-:W-:Y:S05]  /*dc90*/  @!P0 BRA `(.L_x_418) ;  /* 0x00000000001c8947 */ /* 0x000fea0003800000 */
[----:B------:R-:W1:Y:S08]  /*dca0*/  S2UR UR5, SR_CgaCtaId ;  /* 0x00000000000579c3 */ /* 0x000e700000008800 */
[----:B------:R-:W-:Y:S06]  /*dcb0*/  BAR.SYNC.DEFER_BLOCKING 0x5, 0x180 ;  /* 0x0146000000007b1d */ /* 0x000fec0000010000 */
[----:B------:R-:W-:-:S02]  /*dcc0*/  UMOV UR4, 0x400 ;  /* 0x0000040000047882 */ /* 0x000fc40000000000 */
[----:B-1----:R-:W-:-:S09]  /*dcd0*/  ULEA UR4, UR5, UR4, 0x18 ;  /* 0x0000000405047291 */ /* 0x002fd2000f8ec03f */
[----:B------:R-:W1:Y:S01]  /*dce0*/  LDS.128 R16, [UR4+0x368d0] ;  /* 0x0368d004ff107984 */ /* 0x000e620008000c00 */
[----:B------:R-:W-:Y:S06]  /*dcf0*/  BAR.ARV 0x4, 0x180 ;  /* 0x0106000000007b1d */ /* 0x000fec0000002000 */
[----:B------:R-:W-:Y:S05]  /*dd00*/  BRA `(.L_x_419) ;  /* 0x0000000400fc7947 */ /* 0x000fea0003800000 */
.L_x_418:
[----:B0-----:R-:W0:Y:S01]  /*dd10*/  S2R R2, SR_TID.X ;  /* 0x0000000000027919 */ /* 0x001e220000002100 */
[----:B------:R-:W-:Y:S01]  /*dd20*/  ULDC UR4, c[0x0][0xc3c] ;  /* 0x00030f0000047ab9 */ /* 0x000fe20000000800 */
[----:B------:R-:W1:Y:S01]  /*dd30*/  S2UR UR6, SR_CTAID.X ;  /* 0x00000000000679c3 */ /* 0x000e620000002500 */
[----:B------:R-:W-:Y:S01]  /*dd40*/  ULDC UR5, c[0x0][0xc38] ;  /* 0x00030e0000057ab9 */ /* 0x000fe20000000800 */
[----:B0-----:R-:W-:-:S04]  /*dd50*/  LOP3.LUT R5, R2, 0x1f, RZ, 0xc0, !PT ;  /* 0x0000001f02057812 */ /* 0x001fc800078ec0ff */
[----:B------:R-:W-:-:S04]  /*dd60*/  ISETP.NE.AND P0, PT, R5, 0x1f, PT ;  /* 0x0000001f0500780c */ /* 0x000fc80003f05270 */
[----:B------:R-:W-:-:S13]  /*dd70*/  ISETP.GE.OR P1, PT, R5, UR4, !P0 ;  /* 0x0000000405007c0c */ /* 0x000fda000c726670 */
[----:B------:R-:W0:Y:S02]  /*dd80*/  @!P1 LDC.64 R2, c[0x0][0xc80] ;  /* 0x00032000ff029b82 */ /* 0x000e240000000a00 */
[----:B0-----:R-:W-:-:S05]  /*dd90*/  @!P1 IMAD.WIDE.U32 R2, R5, 0x4, R2 ;  /* 0x0000000405029825 */ /* 0x001fca00078e0002 */
[----:B------:R-:W2:Y:S01]  /*dda0*/  @!P1 LDG.E R0, desc[UR60][R2.64] ;  /* 0x0000003c02009981 */ /* 0x000ea2000c1e1900 */
[C---:B------:R-:W-:Y:S01]  /*ddb0*/  ISETP.NE.AND P1, PT, R5.reuse, RZ, PT ;  /* 0x000000ff0500720c */ /* 0x040fe20003f25270 */
[----:B------:R-:W-:Y:S01]  /*ddc0*/  UMOV UR4, URZ ;  /* 0x0000003f00047c82 */ /* 0x000fe20008000000 */
[C---:B------:R-:W-:Y:S01]  /*ddd0*/  ISETP.GE.U32.AND P2, PT, R5.reuse, 0x2, PT ;  /* 0x000000020500780c */ /* 0x040fe20003f46070 */
[----:B------:R-:W-:Y:S01]  /*dde0*/  IMAD.MOV.U32 R16, RZ, RZ, RZ ;  /* 0x000000ffff107224 */ /* 0x000fe200078e00ff */
[C---:B------:R-:W-:Y:S02]  /*ddf0*/  ISETP.GE.U32.AND P3, PT, R5.reuse, 0x4, PT ;  /* 0x000000040500780c */ /* 0x040fe40003f66070 */
[C---:B------:R-:W-:Y:S02]  /*de00*/  ISETP.GE.U32.AND P4, PT, R5.reuse, 0x8, PT ;  /* 0x000000080500780c */ /* 0x040fe40003f86070 */
[----:B------:R-:W-:Y:S01]  /*de10*/  ISETP.GE.U32.AND P5, PT, R5, 0x10, PT ;  /* 0x000000100500780c */ /* 0x000fe20003fa6070 */
[----:B--2---:R-:W0:Y:S02]  /*de20*/  SHFL.UP PT, R4, R0, 0x1, RZ ;  /* 0x0420000000047989 */ /* 0x004e2400000e00ff */
[----:B0-----:R-:W-:-:S05]  /*de30*/  SEL R7, R4, RZ, P1 ;  /* 0x000000ff04077207 */ /* 0x001fca0000800000 */
[----:B------:R-:W-:-:S05]  /*de40*/  IMAD.IADD R7, R0, 0x1, R7 ;  /* 0x0000000100077824 */ /* 0x000fca00078e0207 */
[----:B------:R-:W0:Y:S02]  /*de50*/  SHFL.UP PT, R4, R7, 0x2, RZ ;  /* 0x0440000007047989 */ /* 0x000e2400000e00ff */
[----:B0-----:R-:W-:-:S05]  /*de60*/  SEL R4, R4, RZ, P2 ;  /* 0x000000ff04047207 */ /* 0x001fca0001000000 */
[----:B------:R-:W-:-:S05]  /*de70*/  IMAD.IADD R4, R7, 0x1, R4 ;  /* 0x0000000107047824 */ /* 0x000fca00078e0204 */
[----:B------:R-:W0:Y:S02]  /*de80*/  SHFL.UP PT, R6, R4, 0x4, RZ ;  /* 0x0480000004067989 */ /* 0x000e2400000e00ff */
[----:B0-----:R-:W-:-:S04]  /*de90*/  SEL R3, R6, RZ, P3 ;  /* 0x000000ff06037207 */ /* 0x001fc80001800000 */
[----:B------:R-:W-:-:S05]  /*dea0*/  IADD3 R3, R4, R3, RZ ;  /* 0x0000000304037210 */ /* 0x000fca0007ffe0ff */
[----:B------:R-:W0:Y:S02]  /*deb0*/  SHFL.UP PT, R2, R3, 0x8, RZ ;  /* 0x0500000003027989 */ /* 0x000e2400000e00ff */
[----:B0-----:R-:W-:-:S05]  /*dec0*/  SEL R2, R2, RZ, P4 ;  /* 0x000000ff02027207 */ /* 0x001fca0002000000 */
[----:B------:R-:W-:-:S05]  /*ded0*/  IMAD.IADD R6, R3, 0x1, R2 ;  /* 0x0000000103067824 */ /* 0x000fca00078e0202 */
[----:B------:R-:W0:Y:S02]  /*dee0*/  SHFL.UP PT, R2, R6, 0x10, RZ ;  /* 0x0600000006027989 */ /* 0x000e2400000e00ff */
[----:B0-----:R-:W-:-:S05]  /*def0*/  SEL R7, R2, RZ, P5 ;  /* 0x000000ff02077207 */ /* 0x001fca0002800000 */
[----:B------:R-:W-:-:S05]  /*df00*/  IMAD.IADD R2, R6, 0x1, R7 ;  /* 0x0000000106027824 */ /* 0x000fca00078e0207 */
[----:B------:R-:W0:Y:S02]  /*df10*/  SHFL.IDX PT, R4, R2, 0x1f, 0x1f ;  /* 0x03e01f0002047f89 */ /* 0x000e2400000e0000 */
[----:B0-----:R-:W-:-:S04]  /*df20*/  IMAD R4, R4, UR5, RZ ;  /* 0x0000000504047c24 */ /* 0x001fc8000f8e02ff */
[----:B------:R-:W-:Y:S01]  /*df30*/  IMAD.MOV.U32 R7, RZ, RZ, R4 ;  /* 0x000000ffff077224 */ /* 0x000fe200078e0004 */
[----:B-1----:R-:W-:-:S13]  /*df40*/  ISETP.GT.AND P6, PT, R4, UR6, PT ;  /* 0x0000000604007c0c */ /* 0x002fda000bfc4270 */
[----:B------:R-:W-:Y:S05]  /*df50*/  @P6 BRA `(.L_x_420) ;  /* 0x0000000000a06947 */ /* 0x000fea0003800000 */
[----:B------:R-:W0:Y:S01]  /*df60*/  LDC R6, c[0x0][0xc3c] ;  /* 0x00030f00ff067b82 */ /* 0x000e220000000800 */
[----:B------:R-:W-:Y:S01]  /*df70*/  IMAD.MOV.U32 R4, RZ, RZ, R7 ;  /* 0x000000ffff047224 */ /* 0x000fe200078e0007 */
[----:B------:R-:W-:Y:S01]  /*df80*/  UMOV UR4, URZ ;  /* 0x0000003f00047c82 */ /* 0x000fe20008000000 */
[----:B------:R-:W-:Y:S01]  /*df90*/  ULDC UR7, c[0x0][0xc3c] ;  /* 0x00030f0000077ab9 */ /* 0x000fe20000000800 */
[----:B------:R-:W-:-:S05]  /*dfa0*/  ULDC UR5, c[0x0][0xc38] ;  /* 0x00030e0000057ab9 */ /* 0x000fca0000000800 */
.L_x_424:
[----:B------:R-:W-:Y:S01]  /*dfb0*/  UIADD3 UR4, UR4, 0x1f, URZ ;  /* 0x0000001f04047890 */ /* 0x000fe2000fffe03f */
[----:B------:R-:W-:-:S05]  /*dfc0*/  IMAD.U32 R19, RZ, RZ, UR7 ;  /* 0x00000007ff137e24 */ /* 0x000fca000f8e00ff */
[----:B0-----:R-:W-:-:S13]  /*dfd0*/  ISETP.LE.AND P6, PT, R6, UR4, PT ;  /* 0x0000000406007c0c */ /* 0x001fda000bfc3270 */
[----:B------:R-:W-:Y:S05]  /*dfe0*/  @P6 BRA `(.L_x_421) ;  /* 0x0000000400206947 */ /* 0x000fea0003800000 */
[----:B------:R-:W-:Y:S01]  /*dff0*/  VIADD R7, R5, UR4 ;  /* 0x0000000405077c36 */ /* 0x000fe20008000000 */
[----:B------:R-:W-:Y:S01]  /*e000*/  BSSY B0, `(.L_x_422) ;  /* 0x0000007000007945 */ /* 0x000fe20003800000 */
[----:B------:R-:W-:-:S03]  /*e010*/  IMAD.MOV.U32 R0, RZ, RZ, RZ ;  /* 0x000000ffff007224 */ /* 0x000fc600078e00ff */
[----:B------:R-:W-:-:S13]  /*e020*/  ISETP.GE.OR P6, PT, R7, R6, !P0 ;  /* 0x000000060700720c */ /* 0x000fda00047c6670 */
[----:B------:R-:W-:Y:S05]  /*e030*/  @P6 BRA `(.L_x_423) ;  /* 0x00000000000c6947 */ /* 0x000fea0003800000 */
[----:B------:R-:W0:Y:S02]  /*e040*/  LDC.64 R2, c[0x0][0xc80] ;  /* 0x00032000ff027b82 */ /* 0x000e240000000a00 */
[----:B0-----:R-:W-:-:S05]  /*e050*/  IMAD.WIDE R2, R7, 0x4, R2 ;  /* 0x0000000407027825 */ /* 0x001fca00078e0202 */
[----:B------:R0:W5:Y:S02]  /*e060*/  LDG.E R0, desc[UR60][R2.64] ;  /* 0x0000003c02007981 */ /* 0x000164000c1e1900 */
.L_x_423:
[----:B------:R-:W-:Y:S05]  /*e070*/  BSYNC B0 ;  /* 0x0000000000007941 */ /* 0x000fea0003800000 */
.L_x_422:
[----:B0----5:R-:W0:Y:S02]  /*e080*/  SHFL.UP PT, R2, R0, 0x1, RZ ;  /* 0x0420000000027989 */ /* 0x021e2400000e00ff */
        /* <DEDUP_REMOVED lines=16> */
[----:B------:R-:W-:-:S05]  /*e190*/  IMAD.IADD R4, R3, 0x1, R4 ;  /* 0x0000000103047824 */ /* 0x000fca00078e0204 */
[----:B------:R-:W-:-:S13]  /*e1a0*/  ISETP.GT.AND P6, PT, R4, UR6, PT ;  /* 0x0000000604007c0c */ /* 0x000fda000bfc4270 */
[----:B------:R-:W-:Y:S05]  /*e1b0*/  @!P6 BRA `(.L_x_424) ;  /* 0xfffffffc007ce947 */ /* 0x000fea000383ffff */
[----:B------:R-:W-:Y:S02]  /*e1c0*/  IMAD.MOV.U32 R2, RZ, RZ, R9 ;  /* 0x000000ffff027224 */ /* 0x000fe400078e0009 */
[----:B------:R-:W-:-:S07]  /*e1d0*/  IMAD.MOV.U32 R7, RZ, RZ, R3 ;  /* 0x000000ffff077224 */ /* 0x000fce00078e0003 */
.L_x_420:
[----:B------:R-:W-:-:S04]  /*e1e0*/  IMAD.IADD R7, R4, 0x1, -R7 ;  /* 0x0000000104077824 */ /* 0x000fc800078e0a07 */
[----:B------:R-:W-:-:S05]  /*e1f0*/  IMAD R3, R2, UR5, R7 ;  /* 0x0000000502037c24 */ /* 0x000fca000f8e0207 */
[----:B------:R-:W-:-:S13]  /*e200*/  ISETP.GT.AND P0, PT, R3, UR6, PT ;  /* 0x0000000603007c0c */ /* 0x000fda000bf04270 */
[----:B------:R-:W-:-:S04]  /*e210*/  VOTE.ANY R6, PT, !P0 ;  /* 0x0000000000067806 */ /* 0x000fc800040e0100 */
[----:B------:R-:W0:Y:S01]  /*e220*/  POPC R19, R6 ;  /* 0x0000000600137309 */ /* 0x000e220000000000 */
[----:B------:R-:W-:Y:S01]  /*e230*/  ISETP.NE.AND P0, PT, R6, RZ, PT ;  /* 0x000000ff0600720c */ /* 0x000fe20003f05270 */
[----:B0-----:R-:W0:Y:S02]  /*e240*/  SHFL.IDX PT, R0, R0, R19, 0x1f ;  /* 0x00001f1300007589 */ /* 0x001e2400000e0000 */
[----:B0-----:R-:W-:-:S04]  /*e250*/  IABS R4, R0 ;  /* 0x0000000000047213 */ /* 0x001fc80000000000 */
[----:B------:R-:W0:Y:S08]  /*e260*/  I2F.RP R8, R4 ;  /* 0x0000000400087306 */ /* 0x000e300000209400 */
[----:B0-----:R-:W0:Y:S02]  /*e270*/  MUFU.RCP R8, R8 ;  /* 0x0000000800087308 */ /* 0x001e240000001000 */
[----:B0-----:R-:W-:-:S06]  /*e280*/  VIADD R3, R8, 0xffffffe ;  /* 0x0ffffffe08037836 */ /* 0x001fcc0000000000 */
[----:B------:R-:W0:Y:S02]  /*e290*/  F2I.FTZ.U32.TRUNC.NTZ R3, R3 ;  /* 0x0000000300037305 */ /* 0x000e24000021f000 */
[----:B0-----:R-:W-:Y:S01]  /*e2a0*/  IMAD.MOV R11, RZ, RZ, -R3 ;  /* 0x000000ffff0b7224 */ /* 0x001fe200078e0a03 */
[----:B------:R-:W-:Y:S06]  /*e2b0*/  @!P0 BRA `(.L_x_425) ;  /* 0x0000000000088947 */ /* 0x000fec0003800000 */
[----:B------:R-:W-:-:S05]  /*e2c0*/  VIADD R9, R19, 0xffffffff ;  /* 0xffffffff13097836 */ /* 0x000fca0000000000 */
[----:B------:R0:W1:Y:S02]  /*e2d0*/  SHFL.IDX PT, R16, R2, R9, 0x1f ;  /* 0x00001f0902107589 */ /* 0x00006400000e0000 */
.L_x_425:
[----:B-1----:R-:W-:Y:S01]  /*e2e0*/  IMAD R16, R16, UR5, R7 ;  /* 0x0000000510107c24 */ /* 0x002fe2000f8e0207 */
[----:B------:R-:W-:Y:S01]  /*e2f0*/  IABS R6, R0 ;  /* 0x0000000000067213 */ /* 0x000fe20000000000 */
[----:B------:R-:W-:Y:S02]  /*e300*/  IMAD R7, R11, R4, RZ ;  /* 0x000000040b077224 */ /* 0x000fe400078e02ff */
[----:B0-----:R-:W-:Y:S01]  /*e310*/  IMAD.MOV.U32 R2, RZ, RZ, RZ ;  /* 0x000000ffff027224 */ /* 0x001fe200078e00ff */
[----:B------:R-:W-:Y:S01]  /*e320*/  IADD3 R17, -R16, UR6, RZ ;  /* 0x0000000610117c10 */ /* 0x000fe2000fffe1ff */
[----:B------:R-:W-:Y:S01]  /*e330*/  VIADD R19, R19, UR4 ;  /* 0x0000000413137c36 */ /* 0x000fe20008000000 */
[----:B------:R-:W-:Y:S01]  /*e340*/  IADD3 R6, RZ, -R6, RZ ;  /* 0x80000006ff067210 */ /* 0x000fe20007ffe0ff */
[----:B------:R-:W-:Y:S01]  /*e350*/  IMAD.HI.U32 R2, R3, R7, R2 ;  /* 0x0000000703027227 */ /* 0x000fe200078e0002 */
[----:B------:R-:W-:-:S05]  /*e360*/  IABS R3, R17 ;  /* 0x0000001100037213 */ /* 0x000fca0000000000 */
[----:B------:R-:W-:-:S04]  /*e370*/  IMAD.HI.U32 R2, R2, R3, RZ ;  /* 0x0000000302027227 */ /* 0x000fc800078e00ff */
[----:B------:R-:W-:-:S05]  /*e380*/  IMAD R3, R2, R6, R3 ;  /* 0x0000000602037224 */ /* 0x000fca00078e0203 */
[----:B------:R-:W-:-:S13]  /*e390*/  ISETP.GT.U32.AND P1, PT, R4, R3, PT ;  /* 0x000000030400720c */ /* 0x000fda0003f24070 */
[----:B------:R-:W-:Y:S02]  /*e3a0*/  @!P1 IMAD.IADD R3, R3, 0x1, -R4 ;  /* 0x0000000103039824 */ /* 0x000fe400078e0a04 */
[----:B------:R-:W-:Y:S01]  /*e3b0*/  @!P1 VIADD R2, R2, 0x1 ;  /* 0x0000000102029836 */ /* 0x000fe20000000000 */
[----:B------:R-:W-:Y:S02]  /*e3c0*/  ISETP.NE.AND P1, PT, R0, RZ, PT ;  /* 0x000000ff0000720c */ /* 0x000fe40003f25270 */
[----:B------:R-:W-:Y:S02]  /*e3d0*/  ISETP.GE.U32.AND P0, PT, R3, R4, PT ;  /* 0x000000040300720c */ /* 0x000fe40003f06070 */
[----:B------:R-:W-:-:S04]  /*e3e0*/  LOP3.LUT R3, R17, R0, RZ, 0x3c, !PT ;  /* 0x0000000011037212 */ /* 0x000fc800078e3cff */
[----:B------:R-:W-:-:S07]  /*e3f0*/  ISETP.GE.AND P2, PT, R3, RZ, PT ;  /* 0x000000ff0300720c */ /* 0x000fce0003f46270 */
[----:B------:R-:W-:-:S06]  /*e400*/  @P0 VIADD R2, R2, 0x1 ;  /* 0x0000000102020836 */ /* 0x000fcc0000000000 */
[----:B------:R-:W-:Y:S01]  /*e410*/  @!P2 IMAD.MOV R2, RZ, RZ, -R2 ;  /* 0x000000ffff02a224 */ /* 0x000fe200078e0a02 */
[----:B------:R-:W-:-:S05]  /*e420*/  @!P1 LOP3.LUT R2, RZ, R0, RZ, 0x33, !PT ;  /* 0x00000000ff029212 */ /* 0x000fca00078e33ff */
[--C-:B------:R-:W-:Y:S02]  /*e430*/  IMAD.MOV R3, RZ, RZ, -R2.reuse ;  /* 0x000000ffff037224 */ /* 0x100fe400078e0a02 */
[----:B------:R-:W-:Y:S02]  /*e440*/  IMAD.MOV.U32 R18, RZ, RZ, R2 ;  /* 0x000000ffff127224 */ /* 0x000fe400078e0002 */
[----:B------:R-:W-:Y:S01]  /*e450*/  IMAD R17, R0, R3, R17 ;  /* 0x0000000300117224 */ /* 0x000fe200078e0211 */
[----:B------:R-:W-:Y:S06]  /*e460*/  BRA `(.L_x_426) ;  /* 0x00000000000c7947 */ /* 0x000fec0003800000 */
.L_x_421:
[----:B------:R-:W-:Y:S02]  /*e470*/  IMAD.MOV.U32 R17, RZ, RZ, RZ ;  /* 0x000000ffff117224 */ /* 0x000fe400078e00ff */
[----:B------:R-:W-:Y:S02]  /*e480*/  IMAD.U32 R16, RZ, RZ, UR6 ;  /* 0x00000006ff107e24 */ /* 0x000fe4000f8e00ff */
[----:B------:R-:W-:-:S07]  /*e490*/  IMAD.MOV.U32 R18, RZ, RZ, RZ ;  /* 0x000000ffff127224 */ /* 0x000fce00078e00ff */
.L_x_426:
[----:B------:R-:W-:-:S13]  /*e4a0*/  ISETP.NE.AND P0, PT, R5, RZ, PT ;  /* 0x000000ff0500720c */ /* 0x000fda0003f05270 */
[----:B------:R-:W0:Y:S01]  /*e4b0*/  @!P0 S2R R3, SR_CgaCtaId ;  /* 0x0000000000038919 */ /* 0x000e220000008800 */
[----:B------:R-:W-:-:S04]  /*e4c0*/  @!P0 MOV R0, 0x400 ;  /* 0x0000040000008802 */ /* 0x000fc80000000f00 */
[----:B0-----:R-:W-:-:S05]  /*e4d0*/  @!P0 LEA R0, R3, R0, 0x18 ;  /* 0x0000000003008211 */ /* 0x001fca00078ec0ff */
[----:B------:R0:W-:Y:S01]  /*e4e0*/  @!P0 STS.128 [R0+0x368d0], R16 ;  /* 0x0368d01000008388 */ /* 0x0001e20000000c00 */
[----:B------:R-:W-:Y:S06]  /*e4f0*/  BAR.ARV 0x5, 0x180 ;  /* 0x0146000000007b1d */ /* 0x000fec0000002000 */
.L_x_419:
[----:B0-----:R-:W-:Y:S01]  /*e500*/  MOV R0, 0x1 ;  /* 0x0000000100007802 */ /* 0x001fe20000000f00 */
[----:B------:R0:W-:Y:S01]  /*e510*/  STL [R1+0x50], RZ ;  /* 0x000050ff01007387 */ /* 0x0001e20000100800 */
[----:B------:R-:W-:Y:S02]  /*e520*/  ULDC UR4, c[0x0][0xc3c] ;  /* 0x00030f0000047ab9 */ /* 0x000fe40000000800 */
[----:B-1----:R-:W-:Y:S01]  /*e530*/  ISETP.GE.AND P0, PT, R19, UR4, PT ;  /* 0x0000000413007c0c */ /* 0x002fe2000bf06270 */
[----:B------:R0:W-:Y:S04]  /*e540*/  STL [R1+0x10], R0 ;  /* 0x0000100001007387 */ /* 0x0001e80000100800 */
[----:B------:R0:W-:Y:S08]  /*e550*/  STL [R1+0x8], RZ ;  /* 0x000008ff01007387 */ /* 0x0001f00000100800 */
[----:B0-----:R-:W-:Y:S05]  /*e560*/  @P0 BRA `(.L_x_427) ;  /* 0x0000005400f80947 */ /* 0x001fea0003800000 */
[----:B------:R-:W0:Y:S01]  /*e570*/  S2R R5, SR_TID.X ;  /* 0x0000000000057919 */ /* 0x000e220000002100 */
[----:B------:R-:W1:Y:S01]  /*e580*/  S2UR UR5, SR_CgaCtaId ;  /* 0x00000000000579c3 */ /* 0x000e620000008800 */
[----:B------:R-:W-:Y:S01]  /*e590*/  UMOV UR4, 0x400 ;  /* 0x0000040000047882 */ /* 0x000fe20000000000 */
[----:B------:R-:W-:Y:S01]  /*e5a0*/  BSSY B8, `(.L_x_427) ;  /* 0x000057a000087945 */ /* 0x000fe20003800000 */
[----:B------:R-:W-:Y:S01]  /*e5b0*/  ULDC UR38, c[0x0][0xc] ;  /* 0x0000030000267ab9 */ /* 0x000fe20000000800 */
[----:B------:R-:W-:Y:S01]  /*e5c0*/  ULDC.64 UR36, c[0x0][0x198] ;  /* 0x0000660000247ab9 */ /* 0x000fe20000000a00 */
[----:B-1----:R-:W-:Y:S01]  /*e5d0*/  ULEA UR4, UR5, UR4, 0x18 ;  /* 0x0000000405047291 */ /* 0x002fe2000f8ec03f */
[C---:B0-----:R-:W-:Y:S01]  /*e5e0*/  IMAD.SHL.U32 R0, R5.reuse, 0x8, RZ ;  /* 0x0000000805007824 */ /* 0x041fe200078e00ff */
[----:B------:R-:W-:-:S04]  /*e5f0*/  LOP3.LUT R4, R5, 0x7f, RZ, 0xc0, !PT ;  /* 0x0000007f05047812 */ /* 0x000fc800078ec0ff */
[C---:B------:R-:W-:Y:S02]  /*e600*/  LOP3.LUT R2, R0.reuse, 0x1f8, RZ, 0xc0, !PT ;  /* 0x000001f800027812 */ /* 0x040fe400078ec0ff */
[----:B------:R-:W-:Y:S02]  /*e610*/  LOP3.LUT R0, R0, 0x38, RZ, 0xc0, !PT ;  /* 0x0000003800007812 */ /* 0x000fe400078ec0ff */
[----:B------:R-:W-:Y:S01]  /*e620*/  LOP3.LUT R3, R2, 0x38, R5, 0x78, !PT ;  /* 0x0000003802037812 */ /* 0x000fe200078e7805 */
[----:B------:R-:W-:-:S05]  /*e630*/  IMAD.SHL.U32 R2, R4, 0x8, RZ ;  /* 0x0000000804027824 */ /* 0x000fca00078e00ff */
[----:B------:R-:W-:Y:S01]  /*e640*/  LOP3.LUT R3, R3, 0x200, R2, 0xf8, !PT ;  /* 0x0000020003037812 */ /* 0x000fe200078ef802 */
[----:B------:R-:W-:Y:S01]  /*e650*/  IMAD.SHL.U32 R2, R5, 0x10, RZ ;  /* 0x0000001005027824 */ /* 0x000fe200078e00ff */
[----:B------:R-:W-:Y:S01]  /*e660*/  SHF.R.U32.HI R5, RZ, 0x3, R4 ;  /* 0x00000003ff057819 */ /* 0x000fe20000011604 */
[----:B------:R-:W-:-:S03]  /*e670*/  IMAD.U32 R4, RZ, RZ, UR4 ;  /* 0x00000004ff047e24 */ /* 0x000fc6000f8e00ff */
[----:B------:R-:W-:Y:S01]  /*e680*/  LOP3.LUT R2, R5, 0x70, R2, 0xf8, !PT ;  /* 0x0000007005027812 */ /* 0x000fe200078ef802 */
[----:B------:R-:W-:Y:S01]  /*e690*/  IMAD R3, R3, 0x2, R4 ;  /* 0x0000000203037824 */ /* 0x000fe200078e0204 */
[----:B------:R-:W-:Y:S01]  /*e6a0*/  STL [R1+0x4], R4 ;  /* 0x0000040401007387 */ /* 0x000fe20000100800 */
[----:B------:R-:W-:-:S03]  /*e6b0*/  IMAD.MOV.U32 R2, RZ, RZ, 0x1 ;  /* 0x00000001ff027424 */ /* 0x000fc600078e00ff */
[----:B------:R-:W-:Y:S04]  /*e6c0*/  STL [R1+0x24], R3 ;  /* 0x0000240301007387 */ /* 0x000fe80000100800 */
[----:B------:R-:W-:Y:S04]  /*e6d0*/  STL [R1+0x8], RZ ;  /* 0x000008ff01007387 */ /* 0x000fe80000100800 */
[----:B------:R0:W-:Y:S04]  /*e6e0*/  STL [R1+0x10], R2 ;  /* 0x0000100201007387 */ /* 0x0001e80000100800 */
[----:B------:R1:W-:Y:S01]  /*e6f0*/  STL [R1+0x50], RZ ;  /* 0x000050ff01007387 */ /* 0x0003e20000100800 */
[----:B0-----:R-:W-:-:S02]  /*e700*/  LOP3.LUT R2, R0, 0x40, RZ, 0xfc, !PT ;  /* 0x0000004000027812 */ /* 0x001fc400078efcff */
[----:B-1----:R-:W-:-:S07]  /*e710*/  LOP3.LUT R0, R0, 0x80, RZ, 0xfc, !PT ;  /* 0x0000008000007812 */ /* 0x002fce00078efcff */
.L_x_533:
[----:B0--3--:R-:W0:Y:S02]  /*e720*/  LDC.64 R2, c[0x0][0xc88] ;  /* 0x00032200ff027b82 */ /* 0x009e240000000a00 */
[----:B0-----:R-:W-:-:S05]  /*e730*/  IMAD.WIDE R2, R19, 0x4, R2 ;  /* 0x0000000413027825 */ /* 0x001fca00078e0202 */
[----:B------:R-:W2:Y:S01]  /*e740*/  LDG.E R11, desc[UR60][R2.64] ;  /* 0x0000003c020b7981 */ /* 0x000ea2000c1e1900 */
[----:B------:R-:W-:Y:S05]  /*e750*/  YIELD ;  /* 0x0000000000007946 */ /* 0x000fea0003800000 */
[----:B------:R-:W-:Y:S01]  /*e760*/  ULDC.64 UR4, c[0x0][0xa28] ;  /* 0x00028a0000047ab9 */ /* 0x000fe20000000a00 */
[----:B------:R-:W-:Y:S01]  /*e770*/  IMAD.MOV.U32 R0, RZ, RZ, RZ ;  /* 0x000000ffff007224 */ /* 0x000fe200078e00ff */
[----:B------:R-:W-:Y:S01]  /*e780*/  ISETP.NE.U32.AND P0, PT, RZ, UR4, PT ;  /* 0x00000004ff007c0c */ /* 0x000fe2000bf05070 */
[----:B------:R-:W-:Y:S01]  /*e790*/  IMAD.MOV.U32 R6, RZ, RZ, RZ ;  /* 0x000000ffff067224 */ /* 0x000fe200078e00ff */
[----:B------:R-:W-:Y:S01]  /*e7a0*/  ULDC.64 UR6, c[0x0][0xa18] ;  /* 0x0002860000067ab9 */ /* 0x000fe20000000a00 */
[----:B------:R-:W-:Y:S01]  /*e7b0*/  ULDC.64 UR8, c[0x0][0xa08] ;  /* 0x0002820000087ab9 */ /* 0x000fe20000000a00 */
[----:B------:R-:W-:-:S02]  /*e7c0*/  ISETP.NE.AND.EX P0, PT, RZ, UR5, PT, P0 ;  /* 0x00000005ff007c0c */ /* 0x000fc4000bf05300 */
[----:B--2---:R-:W-:Y:S01]  /*e7d0*/  SHF.R.S32.HI R4, RZ, 0x1f, R11 ;  /* 0x0000001fff047819 */ /* 0x004fe2000001140b */
[----:B------:R-:W-:-:S10]  /*e7e0*/  IMAD.SHL.U32 R10, R11, 0x4, RZ ;  /* 0x000000040b0a7824 */ /* 0x000fd400078e00ff */
[C---:B------:R-:W-:Y:S01]  /*e7f0*/  @P0 LEA R2, P1, R11.reuse, UR4, 0x2 ;  /* 0x000000040b020c11 */ /* 0x040fe2000f8210ff */
[----:B------:R-:W-:Y:S03]  /*e800*/  STL [R1+0x28], R11 ;  /* 0x0000280b01007387 */ /* 0x000fe60000100800 */
[C-C-:B------:R-:W-:Y:S01]  /*e810*/  @P0 LEA.HI.X R3, R11.reuse, UR5, R4.reuse, 0x2, P1 ;  /* 0x000000050b030c11 */ /* 0x140fe200088f1404 */
[----:B------:R-:W-:Y:S01]  /*e820*/  ULDC.64 UR4, c[0x0][0xa00] ;  /* 0x0002800000047ab9 */ /* 0x000fe20000000a00 */
[----:B------:R-:W-:Y:S01]  /*e830*/  SHF.L.U64.HI R9, R11, 0x2, R4 ;  /* 0x000000020b097819 */ /* 0x000fe20000010204 */
[----:B------:R0:W-:Y:S01]  /*e840*/  STL [R1+0x38], R4 ;  /* 0x0000380401007387 */ /* 0x0001e20000100800 */
[----:B------:R-:W-:-:S03]  /*e850*/  ISETP.NE.U32.AND P1, PT, RZ, UR4, PT ;  /* 0x00000004ff007c0c */ /* 0x000fc6000bf25070 */
[----:B-1---5:R1:W5:Y:S01]  /*e860*/  @P0 LDG.E R0, desc[UR60][R2.64] ;  /* 0x0000003c02000981 */ /* 0x022362000c1e1900 */
[----:B------:R-:W-:Y:S01]  /*e870*/  ISETP.NE.AND.EX P1, PT, RZ, UR5, PT, P1 ;  /* 0x00000005ff007c0c */ /* 0x000fe2000bf25310 */
[----:B----4-:R-:W-:Y:S01]  /*e880*/  IMAD.MOV.U32 R8, RZ, RZ, RZ ;  /* 0x000000ffff087224 */ /* 0x010fe200078e00ff */
[----:B------:R-:W-:Y:S01]  /*e890*/  ISETP.NE.U32.AND P2, PT, RZ, UR6, PT ;  /* 0x00000006ff007c0c */ /* 0x000fe2000bf45070 */
[----:B------:R-:W-:Y:S01]  /*e8a0*/  STL [R1], R10 ;  /* 0x0000000a01007387 */ /* 0x000fe20000100800 */
[----:B------:R-:W-:Y:S02]  /*e8b0*/  ISETP.NE.U32.AND P0, PT, RZ, UR8, PT ;  /* 0x00000008ff007c0c */ /* 0x000fe4000bf05070 */
[----:B------:R-:W-:Y:S01]  /*e8c0*/  ISETP.NE.AND.EX P2, PT, RZ, UR7, PT, P2 ;  /* 0x00000007ff007c0c */ /* 0x000fe2000bf45320 */
[----:B------:R-:W-:Y:S01]  /*e8d0*/  STL [R1+0x1c], R9 ;  /* 0x00001c0901007387 */ /* 0x000fe20000100800 */
[----:B------:R-:W-:Y:S02]  /*e8e0*/  ISETP.NE.AND.EX P0, PT, RZ, UR9, PT, P0 ;  /* 0x00000009ff007c0c */ /* 0x000fe4000bf05300 */
[----:B-1----:R-:W-:-:S02]  /*e8f0*/  IADD3 R2, P3, R10, UR4, RZ ;  /* 0x000000040a027c10 */ /* 0x002fc4000ff7e0ff */
[----:B0-----:R-:W-:Y:S02]  /*e900*/  IADD3 R4, P4, R10, UR8, RZ ;  /* 0x000000080a047c10 */ /* 0x001fe4000ff9e0ff */
[C---:B------:R-:W-:Y:S01]  /*e910*/  IADD3.X R3, R9.reuse, UR5, RZ, P3, !PT ;  /* 0x0000000509037c10 */ /* 0x040fe20009ffe4ff */
[----:B------:R-:W-:Y:S01]  /*e920*/  ULDC UR4, c[0x0][0x288] ;  /* 0x0000a20000047ab9 */ /* 0x000fe20000000800 */
[----:B------:R-:W-:-:S03]  /*e930*/  IADD3.X R5, R9, UR9, RZ, P4, !PT ;  /* 0x0000000909057c10 */ /* 0x000fc6000a7fe4ff */
[----:B------:R-:W2:Y:S01]  /*e940*/  @P1 LDG.E R6, desc[UR60][R2.64] ;  /* 0x0000003c02061981 */ /* 0x000ea2000c1e1900 */
[----:B------:R-:W-:Y:S01]  /*e950*/  MOV R12, UR4 ;  /* 0x00000004000c7c02 */ /* 0x000fe20008000f00 */
[----:B------:R-:W-:Y:S02]  /*e960*/  ULDC.64 UR4, c[0x0][0x418] ;  /* 0x0001060000047ab9 */ /* 0x000fe40000000a00 */
[----:B------:R-:W5:Y:S04]  /*e970*/  @P0 LDG.E R8, desc[UR60][R4.64] ;  /* 0x0000003c04080981 */ /* 0x000f68000c1e1900 */
[----:B--2---:R0:W-:Y:S02]  /*e980*/  STL [R1+0x34], R6 ;  /* 0x0000340601007387 */ /* 0x0041e40000100800 */
[----:B0-----:R-:W-:-:S04]  /*e990*/  @P2 IADD3 R6, P3, R10, UR6, RZ ;  /* 0x000000060a062c10 */ /* 0x001fc8000ff7e0ff */
[----:B------:R-:W-:-:S05]  /*e9a0*/  @P2 IADD3.X R7, R9, UR7, RZ, P3, !PT ;  /* 0x0000000709072c10 */ /* 0x000fca0009ffe4ff */
[----:B------:R0:W2:Y:S01]  /*e9b0*/  @P2 LDG.E R12, desc[UR60][R6.64] ;  /* 0x0000003c060c2981 */ /* 0x0000a2000c1e1900 */
[----:B------:R-:W-:-:S03]  /*e9c0*/  UISETP.NE.U32.AND UP0, UPT, UR4, URZ, UPT ;  /* 0x0000003f0400728c */ /* 0x000fc6000bf05070 */
[----:B------:R-:W-:Y:S01]  /*e9d0*/  ULDC UR4, c[0x0][0x424] ;  /* 0x0001090000047ab9 */ /* 0x000fe20000000800 */
[----:B------:R-:W-:-:S03]  /*e9e0*/  UISETP.NE.AND.EX UP0, UPT, UR5, URZ, UPT, UP0 ;  /* 0x0000003f0500728c */ /* 0x000fc6000bf05300 */
[----:B------:R-:W-:Y:S01]  /*e9f0*/  ULDC UR5, c[0x0][0x2f0] ;  /* 0x0000bc0000057ab9 */ /* 0x000fe20000000800 */
[----:B------:R-:W-:-:S04]  /*ea00*/  USEL UR4, UR4, 0x1, UP0 ;  /* 0x0000000104047887 */ /* 0x000fc80008000000 */
[----:B------:R-:W-:-:S06]  /*ea10*/  UIMAD UR4, UR4, UR5, URZ ;  /* 0x00000005040472a4 */ /* 0x000fcc000f8e023f */
[----:B0-----:R-:W-:Y:S01]  /*ea20*/  IMAD.U32 R6, RZ, RZ, UR4 ;  /* 0x00000004ff067e24 */ /* 0x001fe2000f8e00ff */
[----:B--2---:R0:W-:Y:S01]  /*ea30*/  STL [R1+0x3c], R12 ;  /* 0x00003c0c01007387 */ /* 0x0041e20000100800 */
[----:B------:R-:W-:Y:S05]  /*ea40*/  @P2 BRA `(.L_x_428) ;  /* 0x0000000000142947 */ /* 0x000fea0003800000 */
[----:B------:R-:W-:Y:S05]  /*ea50*/  @!P1 BRA `(.L_x_428) ;  /* 0x0000000000109947 */ /* 0x000fea0003800000 */
[----:B------:R-:W2:Y:S04]  /*ea60*/  LDG.E R7, desc[UR60][R2.64] ;  /* 0x0000003c02077981 */ /* 0x000ea8000c1e1900 */
[----:B------:R-:W2:Y:S02]  /*ea70*/  LDG.E R2, desc[UR60][R2.64+0x4] ;  /* 0x0000043c02027981 */ /* 0x000ea4000c1e1900 */
[----:B--2---:R-:W-:-:S05]  /*ea80*/  IMAD.IADD R2, R2, 0x1, -R7 ;  /* 0x0000000102027824 */ /* 0x004fca00078e0a07 */
[----:B------:R1:W-:Y:S02]  /*ea90*/  STL [R1+0x3c], R2 ;  /* 0x00003c0201007387 */ /* 0x0003e40000100800 */
.L_x_428:
[----:B-1----:R-:W-:Y:S01]  /*eaa0*/  IMAD.MOV.U32 R2, RZ, RZ, R11 ;  /* 0x000000ffff027224 */ /* 0x002fe200078e000b */
[----:B------:R-:W-:Y:S01]  /*eab0*/  ULDC.64 UR4, c[0x0][0xa20] ;  /* 0x0002880000047ab9 */ /* 0x000fe20000000a00 */
[----:B-----5:R-:W-:Y:S01]  /*eac0*/  IMAD.IADD R3, R8, 0x1, R0 ;  /* 0x0000000108037824 */ /* 0x020fe200078e0200 */
[----:B------:R-:W-:Y:S02]  /*ead0*/  ISETP.NE.U32.AND P1, PT, RZ, UR4, PT ;  /* 0x00000004ff007c0c */ /* 0x000fe4000bf25070 */
[----:B------:R1:W-:Y:S02]  /*eae0*/  STL [R1+0xc], R2 ;  /* 0x00000c0201007387 */ /* 0x0003e40000100800 */
[----:B------:R-:W-:Y:S02]  /*eaf0*/  ISETP.NE.AND.EX P1, PT, RZ, UR5, PT, P1 ;  /* 0x00000005ff007c0c */ /* 0x000fe4000bf25310 */
[----:B------:R1:W-:Y:S11]  /*eb00*/  STL [R1+0x18], R3 ;  /* 0x0000180301007387 */ /* 0x0003f60000100800 */
[----:B-1----:R-:W-:Y:S05]  /*eb10*/  @!P1 BRA `(.L_x_429) ;  /* 0x0000000000109947 */ /* 0x002fea0003800000 */
[----:B------:R-:W-:-:S04]  /*eb20*/  IADD3 R6, P0, R10, UR4, RZ ;  /* 0x000000040a067c10 */ /* 0x000fc8000ff1e0ff */
[----:B------:R-:W-:-:S05]  /*eb30*/  IADD3.X R7, R9, UR5, RZ, P0, !PT ;  /* 0x0000000509077c10 */ /* 0x000fca00087fe4ff */
[----:B------:R1:W5:Y:S01]  /*eb40*/  LDG.E R6, desc[UR60][R6.64] ;  /* 0x0000003c06067981 */ /* 0x000362000c1e1900 */
[----:B------:R-:W-:Y:S05]  /*eb50*/  BRA `(.L_x_430) ;  /* 0x0000000000107947 */ /* 0x000fea0003800000 */
.L_x_429:
[----:B------:R-:W-:Y:S05]  /*eb60*/  @!P0 BRA `(.L_x_430) ;  /* 0x00000000000c8947 */ /* 0x000fea0003800000 */
[----:B------:R-:W2:Y:S04]  /*eb70*/  LDG.E R6, desc[UR60][R4.64] ;  /* 0x0000003c04067981 */ /* 0x000ea8000c1e1900 */
[----:B------:R-:W2:Y:S02]  /*eb80*/  LDG.E R4, desc[UR60][R4.64+0x4] ;  /* 0x0000043c04047981 */ /* 0x000ea4000c1e1900 */
[----:B--2---:R-:W-:-:S07]  /*eb90*/  IMAD.IADD R6, R4, 0x1, -R6 ;  /* 0x0000000104067824 */ /* 0x004fce00078e0a06 */
.L_x_430:
[----:B-----5:R-:W-:Y:S01]  /*eba0*/  IMAD.IADD R0, R6, 0x1, -R0 ;  /* 0x0000000106007824 */ /* 0x020fe200078e0a00 */
[----:B------:R-:W-:Y:S01]  /*ebb0*/  BSSY B7, `(.L_x_431) ;  /* 0x0000476000077945 */ /* 0x000fe20003800000 */
[----:B------:R-:W-:Y:S02]  /*ebc0*/  IMAD.MOV.U32 R2, RZ, RZ, RZ ;  /* 0x000000ffff027224 */ /* 0x000fe400078e00ff */
[C---:B------:R-:W-:Y:S01]  /*ebd0*/  VIADD R3, R0.reuse, 0x6f ;  /* 0x0000006f00037836 */ /* 0x040fe20000000000 */
[----:B------:R2:W-:Y:S01]  /*ebe0*/  STL [R1+0x40], R0 ;  /* 0x0000400001007387 */ /* 0x0005e20000100800 */
[----:B------:R-:W-:Y:S02]  /*ebf0*/  ISETP.GT.AND P0, PT, R0, RZ, PT ;  /* 0x000000ff0000720c */ /* 0x000fe40003f04270 */
[----:B------:R-:W-:-:S05]  /*ec00*/  IMAD.HI R2, R3, -0x6db6db6d, R2 ;  /* 0x9249249303027827 */ /* 0x000fca00078e0202 */
[----:B--2---:R-:W-:-:S04]  /*ec10*/  SHF.R.U32.HI R0, RZ, 0x1f, R2 ;  /* 0x0000001fff007819 */ /* 0x004fc80000011602 */
[----:B------:R-:W-:-:S05]  /*ec20*/  LEA.HI.SX32 R0, R2, R0, 0x1a ;  /* 0x0000000002007211 */ /* 0x000fca00078fd2ff */
[----:B------:R2:W-:Y:S01]  /*ec30*/  STL [R1+0x30], R0 ;  /* 0x0000300001007387 */ /* 0x0005e20000100800 */
[----:B------:R-:W-:Y:S05]  /*ec40*/  @P0 BRA `(.L_x_432) ;  /* 0x0000000000440947 */ /* 0x000fea0003800000 */
[----:B------:R-:W3:Y:S02]  /*ec50*/  S2R R4, SR_TID.X ;  /* 0x0000000000047919 */ /* 0x000ee40000002100 */
[----:B---3--:R-:W-:-:S04]  /*ec60*/  LOP3.LUT R4, R4, 0x7f, RZ, 0xc0, !PT ;  /* 0x0000007f04047812 */ /* 0x008fc800078ec0ff */
[----:B------:R-:W-:-:S13]  /*ec70*/  ISETP.NE.AND P0, PT, R4, RZ, PT ;  /* 0x000000ff0400720c */ /* 0x000fda0003f05270 */
[----:B------:R-:W-:Y:S05]  /*ec80*/  @P0 BRA `(.L_x_433) ;  /* 0x0000004400a00947 */ /* 0x000fea0003800000 */
[----:B------:R-:W3:Y:S01]  /*ec90*/  S2R R3, SR_LANEID ;  /* 0x0000000000037919 */ /* 0x000ee20000000000 */
[----:B------:R-:W-:Y:S02]  /*eca0*/  VOTEU.ANY UR4, UPT, PT ;  /* 0x0000000000047886 */ /* 0x000fe400038e0100 */
[----:B--2---:R-:W3:Y:S08]  /*ecb0*/  FLO.U32 R0, UR4 ;  /* 0x0000000400007d00 */ /* 0x004ef000080e0000 */
[----:B------:R-:W2:Y:S01]  /*ecc0*/  POPC R5, UR4 ;  /* 0x0000000400057d09 */ /* 0x000ea20008000000 */
[----:B---3--:R-:W-:-:S02]  /*ecd0*/  ISETP.EQ.U32.AND P0, PT, R0, R3, PT ;  /* 0x000000030000720c */ /* 0x008fc40003f02070 */
[----:B------:R-:W2:Y:S11]  /*ece0*/  LDC.64 R2, c[0x0][0xc60] ;  /* 0x00031800ff027b82 */ /* 0x000eb60000000a00 */
[----:B--2---:R-:W2:Y:S01]  /*ecf0*/  @P0 ATOMG.E.ADD.STRONG.GPU PT, R3, desc[UR60][R2.64], R5 ;  /* 0x00000005020309a8 */ /* 0x004ea200081ee1fc */
[----:B------:R-:W3:Y:S02]  /*ed00*/  S2R R4, SR_LTMASK ;  /* 0x0000000000047919 */ /* 0x000ee40000003900 */
[----:B---3--:R-:W-:-:S04]  /*ed10*/  LOP3.LUT R4, R4, UR4, RZ, 0xc0, !PT ;  /* 0x0000000404047c12 */ /* 0x008fc8000f8ec0ff */
[----:B-1----:R-:W1:Y:S01]  /*ed20*/  POPC R7, R4 ;  /* 0x0000000400077309 */ /* 0x002e620000000000 */
[----:B--2---:R-:W1:Y:S02]  /*ed30*/  SHFL.IDX PT, R0, R3, R0, 0x1f ;  /* 0x00001f0003007589 */ /* 0x004e6400000e0000 */
[----:B-1----:R-:W-:Y:S01]  /*ed40*/  IADD3 R16, R0, UR38, R7 ;  /* 0x0000002600107c10 */ /* 0x002fe2000fffe007 */
[----:B------:R-:W-:Y:S06]  /*ed50*/  BRA `(.L_x_433) ;  /* 0x00000044006c7947 */ /* 0x000fec0003800000 */
.L_x_432:
[----:B--2---:R-:W2:Y:S01]  /*ed60*/  LDL R0, [R1+0x4] ;  /* 0x0000040001007983 */ /* 0x004ea20000100800 */
[----:B------:R-:W-:Y:S01]  /*ed70*/  BSSY B6, `(.L_x_434) ;  /* 0x0000014000067945 */ /* 0x000fe20003800000 */
[----:B--2---:R-:W-:-:S05]  /*ed80*/  VIADD R0, R0, 0x21400 ;  /* 0x0002140000007836 */ /* 0x004fca0000000000 */
[----:B------:R-:W-:-:S13]  /*ed90*/  LOP3.LUT P0, RZ, R0, 0x3ff, RZ, 0xc0, !PT ;  /* 0x000003ff00ff7812 */ /* 0x000fda000780c0ff */
[----:B------:R-:W-:Y:S05]  /*eda0*/  @!P0 BRA `(.L_x_435) ;  /* 0x0000000000408947 */ /* 0x000fea0003800000 */
[----:B------:R-:W-:Y:S01]  /*edb0*/  MOV R2, 0x0 ;  /* 0x0000000000027802 */ /* 0x000fe20000000f00 */
[----:B------:R-:W-:Y:S01]  /*edc0*/  ULDC.64 UR6, c[0x4][0xa8] ;  /* 0x01002a0000067ab9 */ /* 0x000fe20000000a00 */
[----:B------:R-:W-:Y:S01]  /*edd0*/  ULDC.64 UR8, c[0x4][0xb0] ;  /* 0x01002c0000087ab9 */ /* 0x000fe20000000a00 */
[----:B------:R-:W-:Y:S01]  /*ede0*/  ULDC.64 UR4, c[0x4][0x8] ;  /* 0x0100020000047ab9 */ /* 0x000fe20000000a00 */
[----:B------:R-:W-:Y:S01]  /*edf0*/  IMAD.U32 R4, RZ, RZ, UR6 ;  /* 0x00000006ff047e24 */ /* 0x000fe2000f8e00ff */
[----:B------:R-:W-:Y:S01]  /*ee00*/  MOV R5, UR7 ;  /* 0x0000000700057c02 */ /* 0x000fe20008000f00 */
[----:B------:R-:W2:Y:S01]  /*ee10*/  LDC.64 R2, c[0x4][R2] ;  /* 0x0100000002027b82 */ /* 0x000ea20000000a00 */
[----:B------:R-:W-:Y:S02]  /*ee20*/  IMAD.U32 R6, RZ, RZ, UR8 ;  /* 0x00000008ff067e24 */ /* 0x000fe4000f8e00ff */
[----:B-1----:R-:W-:Y:S02]  /*ee30*/  IMAD.U32 R7, RZ, RZ, UR9 ;  /* 0x00000009ff077e24 */ /* 0x002fe4000f8e00ff */
[----:B------:R-:W-:-:S02]  /*ee40*/  IMAD.U32 R10, RZ, RZ, UR4 ;  /* 0x00000004ff0a7e24 */ /* 0x000fc4000f8e00ff */
[----:B------:R-:W-:Y:S02]  /*ee50*/  IMAD.U32 R11, RZ, RZ, UR5 ;  /* 0x00000005ff0b7e24 */ /* 0x000fe4000f8e00ff */
[----:B------:R-:W-:Y:S02]  /*ee60*/  IMAD.MOV.U32 R8, RZ, RZ, 0x70 ;  /* 0x00000070ff087424 */ /* 0x000fe400078e00ff */
[----:B0-----:R-:W-:Y:S02]  /*ee70*/  IMAD.MOV.U32 R12, RZ, RZ, 0x1 ;  /* 0x00000001ff0c7424 */ /* 0x001fe400078e00ff */
[----:B------:R-:W-:-:S07]  /*ee80*/  IMAD.MOV.U32 R13, RZ, RZ, RZ ;  /* 0x000000ffff0d7224 */ /* 0x000fce00078e00ff */
[----:B------:R-:W-:-:S07]  /*ee90*/  LEPC R20, `(.L_x_435) ;  /* 0x000000001014794e */ /* 0x000fce0000000000 */
[----:B--2---:R-:W-:Y:S05]  /*eea0*/  CALL.ABS.NOINC R2 ;  /* 0x0000000002007343 */ /* 0x004fea0003c00000 */
.L_x_435:
[----:B------:R-:W-:Y:S05]  /*eeb0*/  BSYNC B6 ;  /* 0x0000000000067941 */ /* 0x000fea0003800000 */
.L_x_434:
[----:B------:R-:W2:Y:S01]  /*eec0*/  LDL R2, [R1+0x4] ;  /* 0x0000040001027983 */ /* 0x000ea20000100800 */
        /* <DEDUP_REMOVED lines=8> */
[----:B------:R2:W3:Y:S01]  /*ef50*/  LDC.64 R2, c[0x4][R0] ;  /* 0x0100000000027b82 */ /* 0x0004e20000000a00 */
[----:B------:R-:W-:Y:S01]  /*ef60*/  IMAD.U32 R4, RZ, RZ, UR6 ;  /* 0x00000006ff047e24 */ /* 0x000fe2000f8e00ff */
[----:B------:R-:W-:Y:S01]  /*ef70*/  MOV R6, UR8 ;  /* 0x0000000800067c02 */ /* 0x000fe20008000f00 */
[----:B------:R-:W-:Y:S02]  /*ef80*/  IMAD.U32 R5, RZ, RZ, UR7 ;  /* 0x00000007ff057e24 */ /* 0x000fe4000f8e00ff */
[----:B-1----:R-:W-:Y:S02]  /*ef90*/  IMAD.U32 R7, RZ, RZ, UR9 ;  /* 0x00000009ff077e24 */ /* 0x002fe4000f8e00ff */
[----:B------:R-:W-:-:S02]  /*efa0*/  IMAD.U32 R10, RZ, RZ, UR4 ;  /* 0x00000004ff0a7e24 */ /* 0x000fc4000f8e00ff */
[----:B------:R-:W-:Y:S02]  /*efb0*/  IMAD.U32 R11, RZ, RZ, UR5 ;  /* 0x00000005ff0b7e24 */ /* 0x000fe4000f8e00ff */
[----:B------:R-:W-:Y:S02]  /*efc0*/  IMAD.MOV.U32 R8, RZ, RZ, 0x70 ;  /* 0x00000070ff087424 */ /* 0x000fe400078e00ff */
[----:B0-----:R-:W-:Y:S02]  /*efd0*/  IMAD.MOV.U32 R12, RZ, RZ, 0x1 ;  /* 0x00000001ff0c7424 */ /* 0x001fe400078e00ff */
[----:B--2---:R-:W-:-:S07]  /*efe0*/  IMAD.MOV.U32 R13, RZ, RZ, RZ ;  /* 0x000000ffff0d7224 */ /* 0x004fce00078e00ff */
[----:B------:R-:W-:-:S07]  /*eff0*/  LEPC R20, `(.L_x_438) ;  /* 0x000000001014794e */ /* 0x000fce0000000000 */
[----:B---3--:R-:W-:Y:S05]  /*f000*/  CALL.ABS.NOINC R2 ;  /* 0x0000000002007343 */ /* 0x008fea0003c00000 */
.L_x_438:
[----:B------:R-:W-:Y:S01]  /*f010*/  MOV R2, 0x0 ;  /* 0x0000000000027802 */ /* 0x000fe20000000f00 */
[----:B------:R-:W-:Y:S01]  /*f020*/  ULDC.64 UR6, c[0x4][0xa8] ;  /* 0x01002a0000067ab9 */ /* 0x000fe20000000a00 */
[----:B------:R-:W-:Y:S01]  /*f030*/  ULDC.64 UR8, c[0x4][0xb0] ;  /* 0x01002c0000087ab9 */ /* 0x000fe20000000a00 */
[----:B------:R-:W-:Y:S01]  /*f040*/  ULDC.64 UR4, c[0x4][0x18] ;  /* 0x0100060000047ab9 */ /* 0x000fe20000000a00 */
[----:B------:R-:W-:Y:S01]  /*f050*/  IMAD.U32 R4, RZ, RZ, UR6 ;  /* 0x00000006ff047e24 */ /* 0x000fe2000f8e00ff */
        /* <DEDUP_REMOVED lines=10> */
[----:B0-----:R-:W-:Y:S05]  /*f100*/  CALL.ABS.NOINC R2 ;  /* 0x0000000002007343 */ /* 0x001fea0003c00000 */
.L_x_437:
[----:B------:R-:W-:Y:S05]  /*f110*/  BSYNC B6 ;  /* 0x0000000000067941 */ /* 0x000fea0003800000 */
.L_x_436:
[----:B------:R-:W2:Y:S01]  /*f120*/  LDL.LU R2, [R1] ;  /* 0x0000000001027983 */ /* 0x000ea20000300800 */
[----:B------:R-:W-:-:S03]  /*f130*/  ULDC.64 UR4, c[0x0][0x9f8] ;  /* 0x00027e0000047ab9 */ /* 0x000fc60000000a00 */
[----:B------:R-:W3:Y:S04]  /*f140*/  LDL.LU R4, [R1+0x1c] ;  /* 0x00001c0001047983 */ /* 0x000ee80000300800 */
[----:B-1----:R-:W4:Y:S01]  /*f150*/  LDL R7, [R1+0xc] ;  /* 0x00000c0001077983 */ /* 0x002f220000100800 */
[----:B------:R-:W-:-:S03]  /*f160*/  ISETP.NE.U32.AND P0, PT, RZ, UR4, PT ;  /* 0x00000004ff007c0c */ /* 0x000fc6000bf05070 */
[----:B------:R-:W5:Y:S01]  /*f170*/  LDL R0, [R1+0x30] ;  /* 0x0000300001007983 */ /* 0x000f620000100800 */
[----:B------:R-:W-:-:S13]  /*f180*/  ISETP.NE.AND.EX P0, PT, RZ, UR5, PT, P0 ;  /* 0x00000005ff007c0c */ /* 0x000fda000bf05300 */
[----:B--2---:R-:W-:-:S04]  /*f190*/  @P0 IADD3 R2, P1, R2, UR4, RZ ;  /* 0x0000000402020c10 */ /* 0x004fc8000ff3e0ff */
[----:B---3--:R-:W-:Y:S01]  /*f1a0*/  @P0 IADD3.X R3, R4, UR5, RZ, P1, !PT ;  /* 0x0000000504030c10 */ /* 0x008fe20008ffe4ff */
[----:B------:R-:W-:-:S04]  /*f1b0*/  ULDC.64 UR4, c[0x0][0xa08] ;  /* 0x0002820000047ab9 */ /* 0x000fc80000000a00 */
[----:B----4-:R1:W2:Y:S01]  /*f1c0*/  @P0 LDG.E R7, desc[UR60][R2.64] ;  /* 0x0000003c02070981 */ /* 0x0102a2000c1e1900 */
[----:B-----5:R-:W-:Y:S01]  /*f1d0*/  VIADD R9, R0, 0xffffffff ;  /* 0xffffffff00097836 */ /* 0x020fe20000000000 */
[----:B-1----:R-:W1:Y:S01]  /*f1e0*/  LDC.64 R2, c[0x0][0x418] ;  /* 0x00010600ff027b82 */ /* 0x002e620000000a00 */
[----:B--2---:R-:W-:Y:S01]  /*f1f0*/  SHF.R.S32.HI R8, RZ, 0x1f, R7 ;  /* 0x0000001fff087819 */ /* 0x004fe20000011407 */
[----:B------:R2:W-:Y:S04]  /*f200*/  @P0 STL [R1+0xc], R7 ;  /* 0x00000c0701000387 */ /* 0x0005e80000100800 */
[----:B------:R2:W-:Y:S04]  /*f210*/  STL [R1+0x2c], R9 ;  /* 0x00002c0901007387 */ /* 0x0005e80000100800 */
[----:B------:R2:W-:Y:S01]  /*f220*/  STL [R1+0x1c], R8 ;  /* 0x00001c0801007387 */ /* 0x0005e20000100800 */
[----:B-1----:R-:W-:Y:S01]  /*f230*/  LOP3.LUT P0, RZ, R2, UR4, RZ, 0xfc, !PT ;  /* 0x0000000402ff7c12 */ /* 0x002fe2000f80fcff */
[----:B------:R-:W-:-:S03]  /*f240*/  UMOV UR4, 0xffffffff ;  /* 0xffffffff00047882 */ /* 0x000fc60000000000 */
[----:B------:R-:W-:-:S04]  /*f250*/  LOP3.LUT P0, RZ, R3, UR5, RZ, 0xfc, P0 ;  /* 0x0000000503ff7c12 */ /* 0x000fc8000800fcff */
[----:B------:R-:W-:Y:S01]  /*f260*/  SEL R0, R7, RZ, !P0 ;  /* 0x000000ff07007207 */ /* 0x000fe20004000000 */
[----:B--2---:R-:W-:Y:S08]  /*f270*/  BRA.DIV UR4, `(.L_x_439) ;  /* 0x00000052040c7947 */ /* 0x004ff0000b800000 */
[----:B------:R-:W1:Y:S02]  /*f280*/  S2R R4, SR_TID.X ;  /* 0x0000000000047919 */ /* 0x000e640000002100 */
[----:B-1----:R-:W-:-:S04]  /*f290*/  SHF.R.U32.HI R4, RZ, 0x5, R4 ;  /* 0x00000005ff047819 */ /* 0x002fc80000011604 */
[----:B------:R-:W-:-:S05]  /*f2a0*/  LOP3.LUT R4, R4, 0x3, RZ, 0xc0, !PT ;  /* 0x0000000304047812 */ /* 0x000fca00078ec0ff */
[----:B------:R1:W2:Y:S02]  /*f2b0*/  SHFL.IDX PT, R14, R4, RZ, 0x1f ;  /* 0x00001fff040e7589 */ /* 0x0002a400000e0000 */
.L_x_549:
[----:B------:R-:W-:Y:S01]  /*f2c0*/  PLOP3.LUT P1, PT, PT, PT, PT, 0x8, 0x0 ;  /* 0x000000000000781c */ /* 0x000fe20003f2e170 */
[----:B------:R3:W-:Y:S01]  /*f2d0*/  STL [R1], R0 ;  /* 0x0000000001007387 */ /* 0x0007e20000100800 */
[----:B--2---:R-:W-:Y:S02]  /*f2e0*/  ISETP.NE.AND P0, PT, R14, RZ, PT ;  /* 0x000000ff0e00720c */ /* 0x004fe40003f05270 */
[----:B---3--:R-:W-:-:S05]  /*f2f0*/  P2R R0, PR, RZ, 0x2 ;  /* 0x00000002ff007803 */ /* 0x008fca0000000000 */
[----:B------:R2:W-:Y:S06]  /*f300*/  STL [R1+0x20], R0 ;  /* 0x0000200001007387 */ /* 0x0005ec0000100800 */
[----:B------:R-:W-:Y:S05]  /*f310*/  @P0 BRA `(.L_x_440) ;  /* 0x0000000400480947 */ /* 0x000fea0003800000 */
[----:B------:R-:W-:-:S03]  /*f320*/  UMOV UR4, 0xffffffff ;  /* 0xffffffff00047882 */ /* 0x000fc60000000000 */
[----:B------:R-:W-:Y:S05]  /*f330*/  BRA.DIV UR4, `(.L_x_441) ;  /* 0x0000005204107947 */ /* 0x000fea000b800000 */
[----:B------:R-:W-:-:S13]  /*f340*/  ELECT P6, URZ, PT ;  /* 0x00000000003f782f */ /* 0x000fda00038c0000 */
.L_x_552:
[----:B------:R-:W-:Y:S05]  /*f350*/  @!P6 BRA `(.L_x_440) ;  /* 0x000000040038e947 */ /* 0x000fea0003800000 */
[----:B------:R3:W-:Y:S01]  /*f360*/  STL [R1+0x14], R9 ;  /* 0x0000140901007387 */ /* 0x0007e20000100800 */
[----:B------:R-:W-:-:S04]  /*f370*/  ISETP.NE.U32.AND P0, PT, R2, RZ, PT ;  /* 0x000000ff0200720c */ /* 0x000fc80003f05070 */
[----:B------:R-:W-:-:S13]  /*f380*/  ISETP.NE.AND.EX P0, PT, R3, RZ, PT, P0 ;  /* 0x000000ff0300720c */ /* 0x000fda0003f05300 */
[----:B---3--:R-:W-:Y:S05]  /*f390*/  @!P0 BRA `(.L_x_442) ;  /* 0x0000000000508947 */ /* 0x008fea0003800000 */
[----:B------:R-:W3:Y:S01]  /*f3a0*/  LDC R6, c[0x0][0x43c] ;  /* 0x00010f00ff067b82 */ /* 0x000ee20000000800 */
[----:B--2---:R-:W-:Y:S01]  /*f3b0*/  IMAD.MOV.U32 R0, RZ, RZ, R9 ;  /* 0x000000ffff007224 */ /* 0x004fe200078e0009 */
[----:B------:R-:W-:Y:S01]  /*f3c0*/  ULDC.64 UR4, c[0x0][0x428] ;  /* 0x00010a0000047ab9 */ /* 0x000fe20000000a00 */
[----:B---3--:R-:W-:-:S13]  /*f3d0*/  ISETP.NE.AND P0, PT, R6, 0x1, PT ;  /* 0x000000010600780c */ /* 0x008fda0003f05270 */
[----:B-1----:R-:W1:Y:S02]  /*f3e0*/  @P0 LDC.64 R4, c[0x0][0x440] ;  /* 0x00011000ff040b82 */ /* 0x002e640000000a00 */
[----:B-1----:R-:W-:-:S05]  /*f3f0*/  @P0 IMAD.HI.U32 R4, R9, R4, RZ ;  /* 0x0000000409040227 */ /* 0x002fca00078e00ff */
[----:B------:R-:W-:-:S04]  /*f400*/  @P0 SHF.R.U32.HI R0, RZ, R5, R4 ;  /* 0x00000005ff000219 */ /* 0x000fc80000011604 */
[--C-:B------:R-:W-:Y:S01]  /*f410*/  SHF.R.S32.HI R5, RZ, 0x1f, R0.reuse ;  /* 0x0000001fff057819 */ /* 0x100fe20000011400 */
[----:B------:R-:W-:-:S04]  /*f420*/  IMAD.MOV R4, RZ, RZ, -R0 ;  /* 0x000000ffff047224 */ /* 0x000fc800078e0a00 */
[----:B------:R-:W-:Y:S02]  /*f430*/  IMAD R6, R6, R4, R9 ;  /* 0x0000000406067224 */ /* 0x000fe400078e0209 */
[----:B------:R-:W-:-:S03]  /*f440*/  IMAD.MOV.U32 R4, RZ, RZ, R0 ;  /* 0x000000ffff047224 */ /* 0x000fc600078e0000 */
[----:B------:R1:W-:Y:S01]  /*f450*/  STL [R1+0x14], R6 ;  /* 0x0000140601007387 */ /* 0x0003e20000100800 */
[----:B------:R-:W-:-:S03]  /*f460*/  IMAD.WIDE.U32 R4, R7, UR4, R4 ;  /* 0x0000000407047c25 */ /* 0x000fc6000f8e0004 */
[----:B------:R-:W-:Y:S01]  /*f470*/  LEA R2, P0, R4, R2, 0x2 ;  /* 0x0000000204027211 */ /* 0x000fe200078010ff */
[----:B-1----:R-:W-:-:S04]  /*f480*/  IMAD R6, R8, UR4, RZ ;  /* 0x0000000408067c24 */ /* 0x002fc8000f8e02ff */
[----:B------:R-:W-:-:S04]  /*f490*/  IMAD R0, R7, UR5, R6 ;  /* 0x0000000507007c24 */ /* 0x000fc8000f8e0206 */
[----:B------:R-:W-:-:S05]  /*f4a0*/  IMAD.IADD R0, R5, 0x1, R0 ;  /* 0x0000000105007824 */ /* 0x000fca00078e0200 */
[----:B------:R-:W-:-:S05]  /*f4b0*/  LEA.HI.X R3, R4, R3, R0, 0x2, P0 ;  /* 0x0000000304037211 */ /* 0x000fca00000f1400 */
[----:B------:R-:W2:Y:S04]  /*f4c0*/  LDG.E R0, desc[UR60][R2.64] ;  /* 0x0000003c02007981 */ /* 0x000ea8000c1e1900 */
[----:B--2---:R3:W-:Y:S02]  /*f4d0*/  STL [R1], R0 ;  /* 0x0000000001007387 */ /* 0x0047e40000100800 */
.L_x_442:
[----:B------:R-:W4:Y:S04]  /*f4e0*/  LDL R7, [R1+0x4] ;  /* 0x0000040001077983 */ /* 0x000f280000100800 */
[----:B--23--:R-:W4:Y:S04]  /*f4f0*/  LDL R0, [R1+0x8] ;  /* 0x0000080001007983 */ /* 0x00cf280000100800 */
[----:B------:R-:W2:Y:S01]  /*f500*/  LDL R2, [R1+0x10] ;  /* 0x0000100001027983 */ /* 0x000ea20000100800 */
[----:B----4-:R-:W-:Y:S01]  /*f510*/  IMAD R0, R0, 0x8, R7 ;  /* 0x0000000800007824 */ /* 0x010fe200078e0207 */
[----:B--2---:R-:W-:-:S04]  /*f520*/  SHF.L.U32 R2, R2, 0x1f, RZ ;  /* 0x0000001f02027819 */ /* 0x004fc800000006ff */
[----:B------:R-:W2:Y:S02]  /*f530*/  SYNCS.PHASECHK.TRANS64.TRYWAIT P0, [R0+URZ+0x36840], R2 ;  /* 0x03684002000075a7 */ /* 0x000ea4000800017f */
[----:B--2---:R-:W-:Y:S05]  /*f540*/  @!P0 BRA `(.L_x_443) ;  /* 0x0000004c00ac8947 */ /* 0x004fea0003800000 */
.L_x_553:
[----:B------:R-:W3:Y:S02]  /*f550*/  S2R R3, SR_TID.X ;  /* 0x0000000000037919 */ /* 0x000ee40000002100 */
[----:B---3--:R-:W-:-:S04]  /*f560*/  LOP3.LUT R3, R3, 0x7f, RZ, 0xc0, !PT ;  /* 0x0000007f03037812 */ /* 0x008fc800078ec0ff */
[----:B------:R-:W-:-:S13]  /*f570*/  ISETP.NE.AND P0, PT, R3, RZ, PT ;  /* 0x000000ff0300720c */ /* 0x000fda0003f05270 */
[----:B------:R-:W-:Y:S05]  /*f580*/  @P0 BRA `(.L_x_444) ;  /* 0x00000000001c0947 */ /* 0x000fea0003800000 */
[----:B------:R-:W3:Y:S01]  /*f590*/  S2R R3, SR_TID.X ;  /* 0x0000000000037919 */ /* 0x000ee20000002100 */
[----:B--2---:R-:W-:-:S04]  /*f5a0*/  MOV R2, 0xa800 ;  /* 0x0000a80000027802 */ /* 0x004fc80000000f00 */
[----:B------:R4:W-:Y:S01]  /*f5b0*/  SYNCS.ARRIVE.TRANS64 RZ, [R0+URZ+0x36830], R2 ;  /* 0x0368300200ff79a7 */ /* 0x0009e2000800003f */
[----:B---3--:R-:W-:-:S04]  /*f5c0*/  LOP3.LUT R3, R3, 0x1f, RZ, 0xc0, !PT ;  /* 0x0000001f03037812 */ /* 0x008fc800078ec0ff */
[----:B------:R-:W-:-:S13]  /*f5d0*/  ISETP.NE.AND P0, PT, R3, RZ, PT ;  /* 0x000000ff0300720c */ /* 0x000fda0003f05270 */
[----:B----4-:R-:W-:Y:S05]  /*f5e0*/  @!P0 BRA `(.L_x_444) ;  /* 0x0000000000048947 */ /* 0x010fea0003800000 */
[----:B------:R-:W-:Y:S01]  /*f5f0*/  BPT.TRAP 0x1 ;  /* 0x000000040000795c */ /* 0x000fe20000300000 */
.L_x_444:
[----:B------:R-:W3:Y:S04]  /*f600*/  LDL R6, [R1+0x4] ;  /* 0x0000040001067983 */ /* 0x000ee80000100800 */
[----:B------:R-:W3:Y:S04]  /*f610*/  LDL R5, [R1+0x8] ;  /* 0x0000080001057983 */ /* 0x000ee80000100800 */
[----:B-1----:R-:W4:Y:S04]  /*f620*/  LDL R4, [R1+0x14] ;  /* 0x0000140001047983 */ /* 0x002f280000100800 */
[----:B------:R-:W5:Y:S04]  /*f630*/  LDL R3, [R1+0x18] ;  /* 0x0000180001037983 */ /* 0x000f680000100800 */
[----:B--2---:R-:W2:Y:S01]  /*f640*/  LDL R2, [R1] ;  /* 0x0000000001027983 */ /* 0x004ea20000100800 */
[----:B------:R-:W-:Y:S01]  /*f650*/  R2UR UR9, R0 ;  /* 0x00000000000972ca */ /* 0x000fe200000e0000 */
[----:B------:R-:W-:Y:S01]  /*f660*/  UIADD3 UR4, UP0, UR36, 0x370, URZ ;  /* 0x0000037024047890 */ /* 0x000fe2000ff1e03f */
[----:B------:R-:W-:Y:S01]  /*f670*/  R2UR UR12, R18 ;  /* 0x00000000120c72ca */ /* 0x000fe200000e0000 */
[----:B------:R-:W-:Y:S01]  /*f680*/  UMOV UR10, URZ ;  /* 0x0000003f000a7c82 */ /* 0x000fe20008000000 */
[----:B------:R-:W-:Y:S01]  /*f690*/  PLOP3.LUT P0, PT, PT, PT, PT, 0x80, 0x0 ;  /* 0x000000000000781c */ /* 0x000fe20003f0f070 */
[----:B------:R-:W-:Y:S01]  /*f6a0*/  UMOV UR6, 0x0 ;  /* 0x0000000000067882 */ /* 0x000fe20000000000 */
[----:B------:R-:W-:Y:S01]  /*f6b0*/  UMOV UR7, 0x14f00000 ;  /* 0x14f0000000077882 */ /* 0x000fe20000000000 */
[----:B------:R-:W-:-:S06]  /*f6c0*/  UMOV UR16, 0x40 ;  /* 0x0000004000107882 */ /* 0x000fcc0000000000 */
[----:B------:R-:W-:Y:S01]  /*f6d0*/  UIADD3 UR9, UR9, 0x36830, URZ ;  /* 0x0003683009097890 */ /* 0x000fe2000fffe03f */
[----:B---3--:R-:W-:Y:S01]  /*f6e0*/  IMAD R0, R5, 0xa800, R6 ;  /* 0x0000a80005007824 */ /* 0x008fe200078e0206 */
[----:B----4-:R-:W-:-:S04]  /*f6f0*/  R2UR UR11, R4 ;  /* 0x00000000040b72ca */ /* 0x010fc800000e0000 */
[----:B------:R-:W-:Y:S02]  /*f700*/  R2UR UR8, R0 ;  /* 0x00000000000872ca */ /* 0x000fe400000e0000 */
[----:B-----5:R-:W-:Y:S02]  /*f710*/  R2UR UR5, R3 ;  /* 0x00000000030572ca */ /* 0x020fe400000e0000 */
[----:B------:R-:W-:Y:S02]  /*f720*/  P2R R0, PR, RZ, 0x1 ;  /* 0x00000001ff007803 */ /* 0x000fe40000000000 */
[----:B--2---:R-:W-:-:S03]  /*f730*/  R2UR UR13, R2 ;  /* 0x00000000020d72ca */ /* 0x004fc600000e0000 */
[----:B------:R3:W-:Y:S04]  /*f740*/  STL [R1+0x20], R0 ;  /* 0x0000200001007387 */ /* 0x0007e80000100800 */
[----:B------:R-:W-:Y:S02]  /*f750*/  UIADD3 UR14, UR8, 0x21400, URZ ;  /* 0x00021400080e7890 */ /* 0x000fe4000fffe03f */
[----:B------:R-:W-:Y:S02]  /*f760*/  UIMAD UR11, UR11, 0x70, UR5 ;  /* 0x000000700b0b78a4 */ /* 0x000fe4000f8e0205 */
[----:B------:R-:W-:Y:S02]  /*f770*/  UIADD3.X UR5, URZ, UR37, URZ, UP0, !UPT ;  /* 0x000000253f057290 */ /* 0x000fe400087fe43f */
[----:B------:R-:W-:-:S02]  /*f780*/  UIADD3 UR15, UR8, 0x24c00, URZ ;  /* 0x00024c00080f7890 */ /* 0x000fc4000fffe03f */
[----:B------:R-:W-:-:S03]  /*f790*/  UIADD3 UR17, UR8, 0x28400, URZ ;  /* 0x0002840008117890 */ /* 0x000fc6000fffe03f */
[----:B------:R-:W-:Y:S01]  /*f7a0*/  UMOV UR8, UR14 ;  /* 0x0000000e00087c82 */ /* 0x000fe20008000000 */
[----:B------:R-:W-:Y:S01]  /*f7b0*/  UMOV UR14, 0x80 ;  /* 0x00000080000e7882 */ /* 0x000fe20000000000 */
[----:B------:R1:W-:Y:S02]  /*f7c0*/  UTMALDG.4D [UR8], [UR4], desc[UR6] ;  /* 0x00000608040075b4 */ /* 0x0003e40008019000 */
[----:B-1----:R-:W-:Y:S01]  /*f7d0*/  UMOV UR8, UR15 ;  /* 0x0000000f00087c82 */ /* 0x002fe20008000000 */
[----:B------:R-:W-:Y:S02]  /*f7e0*/  UMOV UR10, UR16 ;  /* 0x00000010000a7c82 */ /* 0x000fe40008000000 */
[----:B------:R1:W-:Y:S02]  /*f7f0*/  UTMALDG.4D [UR8], [UR4], desc[UR6] ;  /* 0x00000608040075b4 */ /* 0x0003e40008019000 */
[----:B-1----:R-:W-:Y:S01]  /*f800*/  UMOV UR8, UR17 ;  /* 0x0000001100087c82 */ /* 0x002fe20008000000 */
[----:B------:R-:W-:-:S02]  /*f810*/  UMOV UR10, UR14 ;  /* 0x0000000e000a7c82 */ /* 0x000fc40008000000 */
[----:B------:R3:W-:Y:S02]  /*f820*/  UTMALDG.4D [UR8], [UR4], desc[UR6] ;  /* 0x00000608040075b4 */ /* 0x0007e40008019000 */
[----:B---3--:R-:W-:Y:S01]  /*f830*/  NOP ;  /* 0x0000000000007918 */ /* 0x008fe20000000000 */
.L_x_440:
[----:B------:R-:W3:Y:S04]  /*f840*/  LDL R2, [R1+0x4] ;  /* 0x0000040001027983 */ /* 0x000ee80000100800 */
[----:B------:R-:W2:Y:S04]  /*f850*/  LDL.LU R3, [R1+0x34] ;  /* 0x0000340001037983 */ /* 0x000ea80000300800 */
[----:B------:R-:W4:Y:S04]  /*f860*/  LDL.LU R5, [R1+0x28] ;  /* 0x0000280001057983 */ /* 0x000f280000300800 */
[----:B-1----:R-:W5:Y:S01]  /*f870*/  LDL.LU R4, [R1+0x38] ;  /* 0x0000380001047983 */ /* 0x002f620000300800 */
[----:B------:R-:W-:Y:S05]  /*f880*/  WARPSYNC.ALL ;  /* 0x0000000000007948 */ /* 0x000fea0003800000 */
[----:B------:R-:W-:Y:S01]  /*f890*/  ULDC.64 UR4, c[0x0][0x298] ;  /* 0x0000a60000047ab9 */ /* 0x000fe20000000a00 */
[----:B------:R-:W-:Y:S01]  /*f8a0*/  ULDC.64 UR6, c[0x0][0xa00] ;  /* 0x0002800000067ab9 */ /* 0x000fe20000000a00 */
[----:B------:R-:W-:Y:S01]  /*f8b0*/  BSSY B6, `(.L_x_445) ;  /* 0x0000024000067945 */ /* 0x000fe20003800000 */
[----:B------:R-:W-:Y:S01]  /*f8c0*/  BAR.SYNC.DEFER_BLOCKING 0x8, 0x180 ;  /* 0x0206000000007b1d */ /* 0x000fe20000010000 */
[----:B------:R-:W-:-:S04]  /*f8d0*/  ISETP.NE.U32.AND P0, PT, RZ, UR6, PT ;  /* 0x00000006ff007c0c */ /* 0x000fc8000bf05070 */
[----:B------:R-:W-:Y:S01]  /*f8e0*/  ISETP.NE.AND.EX P0, PT, RZ, UR7, PT, P0 ;  /* 0x00000007ff007c0c */ /* 0x000fe2000bf05300 */
[----:B---3--:R-:W-:Y:S01]  /*f8f0*/  VIADD R2, R2, 0x15400 ;  /* 0x0001540002027836 */ /* 0x008fe20000000000 */
[----:B--2---:R-:W-:-:S04]  /*f900*/  SHF.R.S32.HI R0, RZ, 0x1f, R3 ;  /* 0x0000001fff007819 */ /* 0x004fc80000011403 */
[----:B------:R-:W-:Y:S02]  /*f910*/  LOP3.LUT P1, RZ, R2, 0x3ff, RZ, 0xc0, !PT ;  /* 0x000003ff02ff7812 */ /* 0x000fe4000782c0ff */
[----:B----4-:R-:W-:Y:S01]  /*f920*/  SEL R5, R5, RZ, !P0 ;  /* 0x000000ff05057207 */ /* 0x010fe20004000000 */
[----:B------:R-:W-:Y:S01]  /*f930*/  IMAD R0, R0, UR4, RZ ;  /* 0x0000000400007c24 */ /* 0x000fe2000f8e02ff */
[----:B-----5:R-:W-:-:S03]  /*f940*/  SEL R4, R4, RZ, !P0 ;  /* 0x000000ff04047207 */ /* 0x020fc60004000000 */
[C---:B------:R-:W-:Y:S02]  /*f950*/  IMAD R0, R3.reuse, UR5, R0 ;  /* 0x0000000503007c24 */ /* 0x040fe4000f8e0200 */
[----:B------:R-:W-:-:S05]  /*f960*/  IMAD.WIDE.U32 R2, R3, UR4, RZ ;  /* 0x0000000403027c25 */ /* 0x000fca000f8e00ff */
[----:B------:R1:W-:Y:S04]  /*f970*/  STL.64 [R1+0x48], R2 ;  /* 0x0000480201007387 */ /* 0x0003e80000100a00 */
[----:B------:R2:W-:Y:S04]  /*f980*/  STL [R1+0x28], R5 ;  /* 0x0000280501007387 */ /* 0x0005e80000100800 */
[----:B------:R2:W-:Y:S01]  /*f990*/  STL [R1+0x54], R4 ;  /* 0x0000540401007387 */ /* 0x0005e20000100800 */
[----:B-1----:R-:W-:Y:S01]  /*f9a0*/  IMAD.IADD R2, R3, 0x1, R0 ;  /* 0x0000000103027824 */ /* 0x002fe200078e0200 */
[----:B------:R-:W-:-:S05]  /*f9b0*/  SHF.R.S32.HI R0, RZ, 0x1f, R18 ;  /* 0x0000001fff007819 */ /* 0x000fca0000011412 */
[----:B------:R2:W-:Y:S04]  /*f9c0*/  STL [R1+0x38], R0 ;  /* 0x0000380001007387 */ /* 0x0005e80000100800 */
[----:B------:R2:W-:Y:S01]  /*f9d0*/  STL [R1+0x34], R2 ;  /* 0x0000340201007387 */ /* 0x0005e20000100800 */
[----:B------:R-:W-:Y:S05]  /*f9e0*/  @!P1 BRA `(.L_x_446) ;  /* 0x0000000000409947 */ /* 0x000fea0003800000 */
[----:B--2---:R-:W-:Y:S01]  /*f9f0*/  MOV R2, 0x0 ;  /* 0x0000000000027802 */ /* 0x004fe20000000f00 */
[----:B------:R-:W-:Y:S01]  /*fa00*/  ULDC.64 UR6, c[0x4][0xa8] ;  /* 0x01002a0000067ab9 */ /* 0x000fe20000000a00 */
[----:B------:R-:W-:Y:S01]  /*fa10*/  ULDC.64 UR8, c[0x4][0xb0] ;  /* 0x01002c0000087ab9 */ /* 0x000fe20000000a00 */
[----:B------:R-:W-:Y:S01]  /*fa20*/  ULDC.64 UR4, c[0x4][0x20] ;  /* 0x0100080000047ab9 */ /* 0x000fe20000000a00 */
[----:B------:R-:W-:Y:S01]  /*fa30*/  IMAD.U32 R4, RZ, RZ, UR6 ;  /* 0x00000006ff047e24 */ /* 0x000fe2000f8e00ff */
[----:B------:R-:W-:Y:S01]  /*fa40*/  MOV R13, RZ ;  /* 0x000000ff000d7202 */ /* 0x000fe20000000f00 */
[----:B------:R-:W1:Y:S01]  /*fa50*/  LDC.64 R2, c[0x4][R2] ;  /* 0x0100000002027b82 */ /* 0x000e620000000a00 */
[----:B------:R-:W-:Y:S02]  /*fa60*/  IMAD.U32 R5, RZ, RZ, UR7 ;  /* 0x00000007ff057e24 */ /* 0x000fe4000f8e00ff */
[----:B------:R-:W-:Y:S02]  /*fa70*/  IMAD.U32 R6, RZ, RZ, UR8 ;  /* 0x00000008ff067e24 */ /* 0x000fe4000f8e00ff */
[----:B------:R-:W-:-:S02]  /*fa80*/  IMAD.U32 R7, RZ, RZ, UR9 ;  /* 0x00000009ff077e24 */ /* 0x000fc4000f8e00ff */
[----:B------:R-:W-:Y:S02]  /*fa90*/  IMAD.U32 R10, RZ, RZ, UR4 ;  /* 0x00000004ff0a7e24 */ /* 0x000fe4000f8e00ff */
[----:B------:R-:W-:Y:S02]  /*faa0*/  IMAD.U32 R11, RZ, RZ, UR5 ;  /* 0x00000005ff0b7e24 */ /* 0x000fe4000f8e00ff */
[----:B------:R-:W-:Y:S02]  /*fab0*/  IMAD.MOV.U32 R8, RZ, RZ, 0x70 ;  /* 0x00000070ff087424 */ /* 0x000fe400078e00ff */
[----:B0-----:R-:W-:-:S07]  /*fac0*/  IMAD.MOV.U32 R12, RZ, RZ, 0x1 ;  /* 0x00000001ff0c7424 */ /* 0x001fce00078e00ff */
[----:B------:R-:W-:-:S07]  /*fad0*/  LEPC R20, `(.L_x_446) ;  /* 0x000000001014794e */ /* 0x000fce0000000000 */
[----:B-1----:R-:W-:Y:S05]  /*fae0*/  CALL.ABS.NOINC R2 ;  /* 0x0000000002007343 */ /* 0x002fea0003c00000 */
.L_x_446:
[----:B------:R-:W-:Y:S05]  /*faf0*/  BSYNC B6 ;  /* 0x0000000000067941 */ /* 0x000fea0003800000 */
.L_x_445:
[----:B--2---:R-:W2:Y:S01]  /*fb00*/  LDL.LU R4, [R1+0x34] ;  /* 0x0000340001047983 */ /* 0x004ea20000300800 */
[----:B------:R-:W1:Y:S01]  /*fb10*/  LDC R7, c[0x0][0x448] ;  /* 0x00011200ff077b82 */ /* 0x000e620000000800 */
[----:B------:R-:W-:Y:S01]  /*fb20*/  ULDC.64 UR4, c[0x0][0x2d8] ;  /* 0x0000b60000047ab9 */ /* 0x000fe20000000a00 */
[----:B------:R-:W-:Y:S01]  /*fb30*/  IMAD.SHL.U32 R17, R17, 0x80, RZ ;  /* 0x0000008011117824 */ /* 0x000fe200078e00ff */
[----:B------:R-:W2:Y:S01]  /*fb40*/  LDL.LU.64 R2, [R1+0x48] ;  /* 0x0000480001027983 */ /* 0x000ea20000300a00 */
[----:B------:R-:W-:-:S03]  /*fb50*/  ULDC.64 UR6, c[0x0][0x280] ;  /* 0x0000a00000067ab9 */ /* 0x000fc60000000a00 */
[----:B------:R-:W3:Y:S04]  /*fb60*/  LDL.LU R0, [R1+0x38] ;  /* 0x0000380001007983 */ /* 0x000ee80000300800 */
[----:B------:R-:W4:Y:S04]  /*fb70*/  LDL.LU R6, [R1+0x54] ;  /* 0x0000540001067983 */ /* 0x000f280000300800 */
[----:B------:R-:W4:Y:S01]  /*fb80*/  LDL.LU R5, [R1+0x28] ;  /* 0x0000280001057983 */ /* 0x000f220000300800 */
[----:B------:R-:W0:Y:S01]  /*fb90*/  S2R R8, SR_TID.X ;  /* 0x0000000000087919 */ /* 0x000e220000002100 */
[----:B-1----:R-:W-:Y:S01]  /*fba0*/  ISETP.NE.AND P0, PT, R7, 0x1, PT ;  /* 0x000000010700780c */ /* 0x002fe20003f05270 */
[----:B0-----:R-:W-:-:S05]  /*fbb0*/  IMAD.SHL.U32 R10, R8, 0x8, RZ ;  /* 0x00000008080a7824 */ /* 0x001fca00078e00ff */
[----:B------:R-:W-:-:S04]  /*fbc0*/  LOP3.LUT R10, R10, 0x38, RZ, 0xc0, !PT ;  /* 0x000000380a0a7812 */ /* 0x000fc800078ec0ff */
[C---:B------:R-:W-:Y:S02]  /*fbd0*/  LOP3.LUT R9, R10.reuse, 0x40, RZ, 0xfc, !PT ;  /* 0x000000400a097812 */ /* 0x040fe400078efcff */
[----:B------:R-:W-:Y:S01]  /*fbe0*/  LOP3.LUT R8, R10, 0x80, RZ, 0xfc, !PT ;  /* 0x000000800a087812 */ /* 0x000fe200078efcff */
[----:B--2---:R-:W-:Y:S02]  /*fbf0*/  IMAD.MOV.U32 R3, RZ, RZ, R4 ;  /* 0x000000ffff037224 */ /* 0x004fe400078e0004 */
[----:B------:R-:W0:Y:S01]  /*fc00*/  S2R R4, SR_TID.X ;  /* 0x0000000000047919 */ /* 0x000e220000002100 */
[----:B---3--:R-:W-:Y:S02]  /*fc10*/  IMAD R0, R0, UR4, RZ ;  /* 0x0000000400007c24 */ /* 0x008fe4000f8e02ff */
[----:B------:R-:W-:-:S04]  /*fc20*/  IMAD.WIDE.U32 R2, R18, UR4, R2 ;  /* 0x0000000412027c25 */ /* 0x000fc8000f8e0002 */
[----:B------:R-:W-:Y:S01]  /*fc30*/  IMAD R0, R18, UR5, R0 ;  /* 0x0000000512007c24 */ /* 0x000fe2000f8e0200 */
[----:B------:R-:W-:-:S03]  /*fc40*/  ULDC.64 UR4, c[0x0][0x2e0] ;  /* 0x0000b80000047ab9 */ /* 0x000fc60000000a00 */
[----:B------:R-:W-:Y:S02]  /*fc50*/  IMAD.IADD R3, R3, 0x1, R0 ;  /* 0x0000000103037824 */ /* 0x000fe400078e0200 */
[----:B----4-:R-:W-:Y:S02]  /*fc60*/  IMAD R0, R6, UR4, RZ ;  /* 0x0000000406007c24 */ /* 0x010fe4000f8e02ff */
[C---:B------:R-:W-:Y:S01]  /*fc70*/  IMAD.WIDE.U32 R2, R5.reuse, UR4, R2 ;  /* 0x0000000405027c25 */ /* 0x040fe2000f8e0002 */
[----:B------:R-:W1:Y:S03]  /*fc80*/  @P0 LDC R6, c[0x0][0x450] ;  /* 0x00011400ff060b82 */ /* 0x000e660000000800 */
[----:B------:R-:W-:Y:S01]  /*fc90*/  IMAD R0, R5, UR5, R0 ;  /* 0x0000000505007c24 */ /* 0x000fe2000f8e0200 */
[----:B------:R-:W-:-:S03]  /*fca0*/  ULDC.64 UR4, c[0x0][0x2d0] ;  /* 0x0000b40000047ab9 */ /* 0x000fc60000000a00 */
[----:B------:R-:W-:Y:S01]  /*fcb0*/  IMAD.IADD R3, R3, 0x1, R0 ;  /* 0x0000000103037824 */ /* 0x000fe200078e0200 */
[C---:B0-----:R-:W-:Y:S01]  /*fcc0*/  LOP3.LUT R5, R4.reuse, 0x7f, RZ, 0xc0, !PT ;  /* 0x0000007f04057812 */ /* 0x041fe200078ec0ff */
[----:B------:R-:W-:-:S03]  /*fcd0*/  IMAD.SHL.U32 R4, R4, 0x10, RZ ;  /* 0x0000001004047824 */ /* 0x000fc600078e00ff */
[----:B------:R-:W-:-:S04]  /*fce0*/  SHF.R.U32.HI R5, RZ, 0x3, R5 ;  /* 0x00000003ff057819 */ /* 0x000fc80000011605 */
[----:B------:R-:W-:Y:S02]  /*fcf0*/  LOP3.LUT R4, R5, 0x70, R4, 0xf8, !PT ;  /* 0x0000007005047812 */ /* 0x000fe400078ef804 */
[----:B------:R-:W0:Y:S02]  /*fd00*/  @P0 LDC R5, c[0x0][0x44c] ;  /* 0x00011300ff050b82 */ /* 0x000e240000000800 */
[----:B------:R-:W-:-:S05]  /*fd10*/  LOP3.LUT R0, R4, R17, RZ, 0xfc, !PT ;  /* 0x0000001104007212 */ /* 0x000fca00078efcff */
[----:B------:R-:W-:Y:S02]  /*fd20*/  IMAD.MOV.U32 R4, RZ, RZ, R0 ;  /* 0x000000ffff047224 */ /* 0x000fe400078e0000 */
[----:B0-----:R-:W-:-:S05]  /*fd30*/  @P0 IMAD.HI.U32 R5, R0, R5, RZ ;  /* 0x0000000500050227 */ /* 0x001fca00078e00ff */
[----:B-1----:R-:W-:-:S05]  /*fd40*/  @P0 SHF.R.U32.HI R4, RZ, R6, R5 ;  /* 0x00000006ff040219 */ /* 0x002fca0000011605 */
[----:B------:R-:W-:Y:S02]  /*fd50*/  IMAD.MOV R5, RZ, RZ, -R4 ;  /* 0x000000ffff057224 */ /* 0x000fe400078e0a04 */
[----:B------:R-:W-:-:S04]  /*fd60*/  IMAD.WIDE.U32 R2, R4, UR4, R2 ;  /* 0x0000000404027c25 */ /* 0x000fc8000f8e0002 */
[----:B------:R-:W-:Y:S01]  /*fd70*/  IMAD R0, R7, R5, R0 ;  /* 0x0000000507007224 */ /* 0x000fe200078e0200 */
[----:B------:R-:W-:-:S05]  /*fd80*/  SHF.R.S32.HI R5, RZ, 0x1f, R4 ;  /* 0x0000001fff057819 */ /* 0x000fca0000011404 */
[----:B------:R-:W-:-:S04]  /*fd90*/  IMAD R5, R5, UR4, RZ ;  /* 0x0000000405057c24 */ /* 0x000fc8000f8e02ff */
[----:B------:R-:W-:Y:S01]  /*fda0*/  IMAD R4, R4, UR5, R5 ;  /* 0x0000000504047c24 */ /* 0x000fe2000f8e0205 */
[----:B------:R-:W-:-:S03]  /*fdb0*/  ULDC.64 UR4, c[0x0][0x2c8] ;  /* 0x0000b20000047ab9 */ /* 0x000fc60000000a00 */
[----:B------:R-:W-:Y:S01]  /*fdc0*/  IMAD.IADD R3, R3, 0x1, R4 ;  /* 0x0000000103037824 */ /* 0x000fe200078e0204 */
[----:B------:R-:W-:Y:S01]  /*fdd0*/  SHF.R.S32.HI R4, RZ, 0x1f, R0 ;  /* 0x0000001fff047819 */ /* 0x000fe20000011400 */
[----:B------:R-:W-:-:S04]  /*fde0*/  IMAD.WIDE.U32 R2, R0, UR4, R2 ;  /* 0x0000000400027c25 */ /* 0x000fc8000f8e0002 */
[----:B------:R-:W-:Y:S01]  /*fdf0*/  IMAD R4, R4, UR4, RZ ;  /* 0x0000000404047c24 */ /* 0x000fe2000f8e02ff */
[----:B------:R-:W-:Y:S02]  /*fe00*/  ULDC UR4, c[0x0][0x2b8] ;  /* 0x0000ae0000047ab9 */ /* 0x000fe40000000800 */
[----:B------:R-:W-:Y:S01]  /*fe10*/  ISETP.GE.AND P2, PT, R10, UR4, PT ;  /* 0x000000040a007c0c */ /* 0x000fe2000bf46270 */
[----:B------:R-:W-:Y:S01]  /*fe20*/  IMAD R0, R0, UR5, R4 ;  /* 0x0000000500007c24 */ /* 0x000fe2000f8e0204 */
[----:B------:R0:W5:Y:S01]  /*fe30*/  LDL R10, [R1+0x24] ;  /* 0x00002400010a7983 */ /* 0x0001620000100800 */
[----:B------:R-:W-:Y:S02]  /*fe40*/  LEA R4, P3, R2, UR6, 0x1 ;  /* 0x0000000602047c11 */ /* 0x000fe4000f8608ff */
[----:B------:R-:W-:Y:S01]  /*fe50*/  IMAD.IADD R0, R3, 0x1, R0 ;  /* 0x0000000103007824 */ /* 0x000fe200078e0200 */
[----:B------:R-:W-:Y:S02]  /*fe60*/  ISETP.GE.AND P1, PT, R9, UR4, PT ;  /* 0x0000000409007c0c */ /* 0x000fe4000bf26270 */
[----:B------:R-:W-:Y:S01]  /*fe70*/  ISETP.GE.AND P0, PT, R8, UR4, PT ;  /* 0x0000000408007c0c */ /* 0x000fe2000bf06270 */
[----:B------:R-:W-:Y:S01]  /*fe80*/  UMOV UR4, 0xffffffff ;  /* 0xffffffff00047882 */ /* 0x000fe20000000000 */
[----:B------:R-:W-:-:S02]  /*fe90*/  LEA.HI.X R0, R2, UR7, R0, 0x1, P3 ;  /* 0x0000000702007c11 */ /* 0x000fc400098f0c00 */
[----:B0-----:R-:W-:Y:S09]  /*fea0*/  BRA.DIV UR4, `(.L_x_447) ;  /* 0x0000004604687947 */ /* 0x001ff2000b800000 */
[----:B------:R-:W0:Y:S02]  /*feb0*/  S2R R5, SR_TID.X ;  /* 0x0000000000057919 */ /* 0x000e240000002100 */
[----:B0-----:R-:W-:-:S04]  /*fec0*/  LOP3.LUT R5, R5, 0x7f, RZ, 0xc0, !PT ;  /* 0x0000007f05057812 */ /* 0x001fc800078ec0ff */
[----:B------:R-:W-:Y:S02]  /*fed0*/  SHF.R.U32.HI R6, RZ, 0x3, R5 ;  /* 0x00000003ff067819 */ /* 0x000fe40000011605 */
[----:B------:R-:W2:Y:S02]  /*fee0*/  LDL.LU R5, [R1+0x3c] ;  /* 0x00003c0001057983 */ /* 0x000ea40000300800 */
[----:B------:R-:W-:Y:S02]  /*fef0*/  IADD3 R2, R6, R17, RZ ;  /* 0x0000001106027210 */ /* 0x000fe40007ffe0ff */
[----:B------:R-:W0:Y:S01]  /*ff00*/  S2R R6, SR_TID.X ;  /* 0x0000000000067919 */ /* 0x000e220000002100 */
[----:B------:R-:W-:Y:S01]  /*ff10*/  SHFL.IDX PT, R9, R0, 0x1, 0x181f ;  /* 0x00381f0000097f89 */ /* 0x000fe200000e0000 */
[----:B0-----:R-:W-:-:S03]  /*ff20*/  IMAD.SHL.U32 R11, R6, 0x8, RZ ;  /* 0x00000008060b7824 */ /* 0x001fc600078e00ff */
[----:B------:R-:W-:Y:S02]  /*ff30*/  SHFL.IDX PT, R6, R0, RZ, 0x181f ;  /* 0x00181fff00067589 */ /* 0x000fe400000e0000 */
[----:B------:R-:W-:Y:S01]  /*ff40*/  LOP3.LUT R11, R11, 0x38, RZ, 0xc0, !PT ;  /* 0x000000380b0b7812 */ /* 0x000fe200078ec0ff */
[----:B--2---:R-:W-:Y:S02]  /*ff50*/  IMAD R3, R5, R7, RZ ;  /* 0x0000000705037224 */ /* 0x004fe400078e02ff */
[----:B------:R-:W0:Y:S01]  /*ff60*/  SHFL.IDX PT, R7, R4, RZ, 0x181f ;  /* 0x00181fff04077589 */ /* 0x000e2200000e0000 */
[C---:B------:R-:W-:Y:S02]  /*ff70*/  VIADD R5, R2.reuse, 0x10 ;  /* 0x0000001002057836 */ /* 0x040fe40000000000 */
[----:B------:R-:W-:-:S03]  /*ff80*/  ISETP.GE.AND P4, PT, R2, R3, PT ;  /* 0x000000030200720c */ /* 0x000fc60003f86270 */
[----:B------:R-:W-:Y:S02]  /*ff90*/  ISETP.GE.AND P3, PT, R5, R3, PT ;  /* 0x000000030500720c */ /* 0x000fe40003f66270 */
[----:B------:R-:W1:Y:S08]  /*ffa0*/  SHFL.IDX PT, R5, R4, 0x1, 0x181f ;  /* 0x00381f0004057f89 */ /* 0x000e7000000e0000 */
[----:B0-----:R-:W-:-:S05]  /*ffb0*/  @!P4 LEA R7, P5, R11, R7, 0x1 ;  /* 0x000000070b07c211 */ /* 0x001fca00078a08ff */
[----:B------:R-:W-:Y:S01]  /*ffc0*/  @!P4 IMAD.X R6, RZ, RZ, R6, P5 ;  /* 0x000000ffff06c224 */ /* 0x000fe200028e0606 */
[----:B-1----:R-:W-:-:S04]  /*ffd0*/  @!P3 LEA R8, P5, R11, R5, 0x1 ;  /* 0x000000050b08b211 */ /* 0x002fc800078a08ff */
[----:B------:R-:W-:Y:S01]  /*ffe0*/  @!P4 LOP3.LUT R7, R7, R6, RZ, 0x3c, !PT ;  /* 0x000000060707c212 */ /* 0x000fe200078e3cff */
[----:B------:R-:W-:-:S03]  /*fff0*/  @!P3 IMAD.X R5, RZ, RZ, R9, P5 ;  /* 0x000000ffff05b224 */ /* 0x000fc600028e0609 */
[----:B------:R-:W-:-:S04]  /*10000*/  @!P4 LOP3.LUT R6, R7, R6, RZ, 0x3c, !PT ;  /* 0x000000060706c212 */ /* 0x000fc800078e3cff */
[----:B------:R-:W-:-:S05]  /*10010*/  @!P4 LOP3.LUT R7, R7, R6, RZ, 0x3c, !PT ;  /* 0x000000060707c212 */ /* 0x000fca00078e3cff */
[----:B-----5:R-:W-:Y:S04]  /*10020*/  @!P4 LDGSTS.E.BYPASS.LTC128B.128 [R10+0x15400], desc[UR60][R6.64], !P2 ;  /* 0x15400000060acfae */ /* 0x020fe8000d101d7c */
[----:B------:R-:W-:Y:S04]  /*10030*/  @!P4 LDGSTS.E.BYPASS.LTC128B.128 [R10+0x19400], desc[UR60][R6.64+0x80], !P1 ;  /* 0x19400080060acfae */ /* 0x000fe8000c901d7c */
[----:B------:R0:W-:Y:S02]  /*10040*/  @!P4 LDGSTS.E.BYPASS.LTC128B.128 [R10+0x1d400], desc[UR60][R6.64+0x100], !P0 ;  /* 0x1d400100060acfae */ /* 0x0001e4000c101d7c */
[----:B0-----:R-:W-:-:S02]  /*10050*/  @!P3 IMAD.MOV.U32 R6, RZ, RZ, R8 ;  /* 0x000000ffff06b224 */ /* 0x001fc400078e0008 */
[----:B------:R-:W-:Y:S01]  /*10060*/  @!P3 IMAD.MOV.U32 R7, RZ, RZ, R5 ;  /* 0x000000ffff07b224 */ /* 0x000fe200078e0005 */
[----:B------:R-:W-:Y:S01]  /*10070*/  SHFL.IDX PT, R8, R0, 0x2, 0x181f ;  /* 0x00581f0000087f89 */ /* 0x000fe200000e0000 */
[----:B------:R-:W-:-:S03]  /*10080*/  VIADD R5, R2, 0x20 ;  /* 0x0000002002057836 */ /* 0x000fc60000000000 */
[----:B------:R-:W-:Y:S04]  /*10090*/  @!P3 LDGSTS.E.BYPASS.LTC128B.128 [R10+0x15c00], desc[UR60][R6.64], !P2 ;  /* 0x15c00000060abfae */ /* 0x000fe8000d101d7c */
[----:B------:R-:W-:Y:S04]  /*100a0*/  @!P3 LDGSTS.E.BYPASS.LTC128B.128 [R10+0x19c00], desc[UR60][R6.64+0x80], !P1 ;  /* 0x19c00080060abfae */ /* 0x000fe8000c901d7c */
[----:B------:R0:W-:Y:S01]  /*100b0*/  @!P3 LDGSTS.E.BYPASS.LTC128B.128 [R10+0x1dc00], desc[UR60][R6.64+0x100], !P0 ;  /* 0x1dc00100060abfae */ /* 0x0001e2000c101d7c */
[----:B------:R-:W-:-:S03]  /*100c0*/  ISETP.GE.AND P3, PT, R5, R3, PT ;  /* 0x000000030500720c */ /* 0x000fc60003f66270 */
[----:B------:R-:W1:Y:S10]  /*100d0*/  SHFL.IDX PT, R5, R4, 0x2, 0x181f ;  /* 0x00581f0004057f89 */ /* 0x000e7400000e0000 */
[----:B-1----:R-:W-:-:S05]  /*100e0*/  @!P3 LEA R5, P4, R11, R5, 0x1 ;  /* 0x000000050b05b211 */ /* 0x002fca00078808ff */
[----:B0-----:R-:W-:-:S04]  /*100f0*/  @!P3 IMAD.X R6, RZ, RZ, R8, P4 ;  /* 0x000000ffff06b224 */ /* 0x001fc800020e0608 */
[----:B------:R-:W-:Y:S02]  /*10100*/  @!P3 IMAD.MOV.U32 R7, RZ, RZ, R6 ;  /* 0x000000ffff07b224 */ /* 0x000fe400078e0006 */
[----:B------:R-:W-:Y:S01]  /*10110*/  @!P3 IMAD.MOV.U32 R6, RZ, RZ, R5 ;  /* 0x000000ffff06b224 */ /* 0x000fe200078e0005 */
[----:B------:R-:W-:-:S04]  /*10120*/  IADD3 R5, R2, 0x30, RZ ;  /* 0x0000003002057810 */ /* 0x000fc80007ffe0ff */
        /* <DEDUP_REMOVED lines=33> */
[----:B------:R-:W-:Y:S01]  /*10340*/  @!P3 LDGSTS.E.BYPASS.LTC128B.128 [R10+0x17c00], desc[UR60][R6.64], !P2 ;  /* 0x17c00000060abfae */ /* 0x000fe2000d101d7c */
[----:B------:R-:W-:-:S03]  /*10350*/  ISETP.GE.AND P4, PT, R5, R3, PT ;  /* 0x000000030500720c */ /* 0x000fc60003f86270 */
[----:B------:R-:W0:Y:S04]  /*10360*/  SHFL.IDX PT, R5, R4, 0x6, 0x181f ;  /* 0x00d81f0004057f89 */ /* 0x000e2800000e0000 */
[----:B------:R-:W-:Y:S04]  /*10370*/  @!P3 LDGSTS.E.BYPASS.LTC128B.128 [R10+0x1bc00], desc[UR60][R6.64+0x80], !P1 ;  /* 0x1bc00080060abfae */ /* 0x000fe8000c901d7c */
[----:B------:R1:W-:Y:S04]  /*10380*/  @!P3 LDGSTS.E.BYPASS.LTC128B.128 [R10+0x1fc00], desc[UR60][R6.64+0x100], !P0 ;  /* 0x1fc00100060abfae */ /* 0x0003e8000c101d7c */
[----:B------:R-:W-:Y:S04]  /*10390*/  SHFL.IDX PT, R4, R4, 0x7, 0x181f ;  /* 0x00f81f0004047f89 */ /* 0x000fe800000e0000 */
[----:B-1----:R-:W1:Y:S01]  /*103a0*/  SHFL.IDX PT, R6, R0, 0x6, 0x181f ;  /* 0x00d81f0000067f89 */ /* 0x002e6200000e0000 */
[----:B0-----:R-:W-:-:S03]  /*103b0*/  @!P4 LEA R5, P3, R11, R5, 0x1 ;  /* 0x000000050b05c211 */ /* 0x001fc600078608ff */
[----:B------:R-:W2:Y:S02]  /*103c0*/  SHFL.IDX PT, R0, R0, 0x7, 0x181f ;  /* 0x00f81f0000007f89 */ /* 0x000ea400000e0000 */
[----:B-1----:R-:W-:-:S04]  /*103d0*/  @!P4 IMAD.X R6, RZ, RZ, R6, P3 ;  /* 0x000000ffff06c224 */ /* 0x002fc800018e0606 */
[----:B------:R-:W-:Y:S02]  /*103e0*/  @!P4 IMAD.MOV.U32 R7, RZ, RZ, R6 ;  /* 0x000000ffff07c224 */ /* 0x000fe400078e0006 */
[----:B------:R-:W-:-:S05]  /*103f0*/  @!P4 IMAD.MOV.U32 R6, RZ, RZ, R5 ;  /* 0x000000ffff06c224 */ /* 0x000fca00078e0005 */
[----:B------:R1:W-:Y:S04]  /*10400*/  @!P4 LDGSTS.E.BYPASS.LTC128B.128 [R10+0x18400], desc[UR60][R6.64], !P2 ;  /* 0x18400000060acfae */ /* 0x0003e8000d101d7c */
[----:B------:R1:W-:Y:S04]  /*10410*/  @!P4 LDGSTS.E.BYPASS.LTC128B.128 [R10+0x1c400], desc[UR60][R6.64+0x80], !P1 ;  /* 0x1c400080060acfae */ /* 0x0003e8000c901d7c */
[----:B--2---:R1:W-:Y:S02]  /*10420*/  @!P4 LDGSTS.E.BYPASS.LTC128B.128 [R10+0x20400], desc[UR60][R6.64+0x100], !P0 ;  /* 0x20400100060acfae */ /* 0x0043e4000c101d7c */
.L_x_570:
[----:B------:R-:W-:Y:S01]  /*10430*/  VIADD R2, R2, 0x70 ;  /* 0x0000007002027836 */ /* 0x000fe20000000000 */
[----:B------:R-:W-:Y:S04]  /*10440*/  BSSY B0, `(.L_x_448) ;  /* 0x000000e000007945 */ /* 0x000fe80003800000 */
[----:B------:R-:W-:-:S13]  /*10450*/  ISETP.GE.AND P3, PT, R2, R3, PT ;  /* 0x000000030200720c */ /* 0x000fda0003f66270 */
[----:B------:R-:W-:Y:S05]  /*10460*/  @P3 BRA `(.L_x_449) ;  /* 0x00000000002c3947 */ /* 0x000fea0003800000 */
[----:B------:R-:W2:Y:S02]  /*10470*/  S2R R5, SR_TID.X ;  /* 0x0000000000057919 */ /* 0x000ea40000002100 */
[----:B--2---:R-:W-:-:S05]  /*10480*/  IMAD.SHL.U32 R5, R5, 0x8, RZ ;  /* 0x0000000805057824 */ /* 0x004fca00078e00ff */
[----:B------:R-:W-:-:S04]  /*10490*/  LOP3.LUT R5, R5, 0x38, RZ, 0xc0, !PT ;  /* 0x0000003805057812 */ /* 0x000fc800078ec0ff */
[----:B------:R-:W-:-:S05]  /*104a0*/  LEA R2, P3, R5, R4, 0x1 ;  /* 0x0000000405027211 */ /* 0x000fca00078608ff */
[----:B------:R-:W-:-:S05]  /*104b0*/  IMAD.X R3, RZ, RZ, R0, P3 ;  /* 0x000000ffff037224 */ /* 0x000fca00018e0600 */
[----:B------:R-:W-:Y:S01]  /*104c0*/  @!PT LDS RZ, [RZ] ;  /* 0x00000000fffff984 */ /* 0x000fe20000000800 */
[----:B------:R-:W-:Y:S01]  /*104d0*/  @!PT LDS RZ, [RZ] ;  /* 0x00000000fffff984 */ /* 0x000fe20000000800 */
[----:B------:R-:W-:Y:S01]  /*104e0*/  @!PT LDS RZ, [RZ] ;  /* 0x00000000fffff984 */ /* 0x000fe20000000800 */
[----:B------:R2:W-:Y:S04]  /*104f0*/  LDGSTS.E.BYPASS.LTC128B.128 [R10+0x18c00], desc[UR60][R2.64], !P2 ;  /* 0x18c00000020a7fae */ /* 0x0005e8000d101d7c */
[----:B------:R2:W-:Y:S04]  /*10500*/  LDGSTS.E.BYPASS.LTC128B.128 [R10+0x1cc00], desc[UR60][R2.64+0x80], !P1 ;  /* 0x1cc00080020a7fae */ /* 0x0005e8000c901d7c */
[----:B------:R2:W-:Y:S02]  /*10510*/  LDGSTS.E.BYPASS.LTC128B.128 [R10+0x20c00], desc[UR60][R2.64+0x100], !P0 ;  /* 0x20c00100020a7fae */ /* 0x0005e4000c101d7c */
.L_x_449:
[----:B------:R-:W-:Y:S05]  /*10520*/  BSYNC B0 ;  /* 0x0000000000007941 */ /* 0x000fea0003800000 */
.L_x_448:
[----:B012---:R-:W2:Y:S01]  /*10530*/  LDL R10, [R1+0x4] ;  /* 0x00000400010a7983 */ /* 0x007ea20000100800 */
[----:B------:R-:W-:Y:S01]  /*10540*/  PLOP3.LUT P0, PT, PT, PT, PT, 0x80, 0x0 ;  /* 0x000000000000781c */ /* 0x000fe20003f0f070 */
[----:B------:R-:W-:Y:S01]  /*10550*/  NOP ;  /* 0x0000000000007918 */ /* 0x000fe20000000000 */
[----:B--2---:R-:W-:-:S11]  /*10560*/  VIADD R6, R10, 0x36800 ;  /* 0x000368000a067836 */ /* 0x004fd60000000000 */
.L_x_450:
[----:B------:R-:W2:Y:S01]  /*10570*/  LDL R2, [R1+0x4] ;  /* 0x0000040001027983 */ /* 0x000ea20000100800 */
[----:B------:R-:W-:Y:S02]  /*10580*/  PLOP3.LUT P1, PT, P1, P0, PT, 0xa2, 0x0 ;  /* 0x000000000000781c */ /* 0x000fe40000f21472 */
[----:B--2---:R-:W-:-:S08]  /*10590*/  @P0 R2UR P1, UR4, R2 ;  /* 0x00000000020402ca */ /* 0x004fd00000020000 */
[----:B------:R-:W-:-:S05]  /*105a0*/  @P0 PLOP3.LUT P0, PT, P1, PT, PT, 0x80, 0x0 ;  /* 0x000000000000081c */ /* 0x000fca0000f0f070 */
[----:B------:R-:W-:Y:S01]  /*105b0*/  @!P1 SYNCS.ARRIVE.TRANS64.RED.A0T1 RZ, [UR4+0x36800], RZ ;  /* 0x036800ffffff99a7 */ /* 0x000fe20008200404 */
[----:B------:R-:W-:Y:S07]  /*105c0*/  @!P1 ARRIVES.LDGSTSBAR.64.TRANSCNT [UR4+0x36800] ;  /* 0x03680000ff0099b0 */ /* 0x000fee0008000a84 */
[----:B------:R-:W-:Y:S05]  /*105d0*/  @P0 BRA.U.ANY `(.L_x_450) ;  /* 0xfffffffd00e40947 */ /* 0x000fea000393ffff */
[----:B------:R-:W2:Y:S02]  /*105e0*/  LDL.LU R3, [R1+0x50] ;  /* 0x0000500001037983 */ /* 0x000ea40000300800 */
[----:B--2---:R-:W-:-:S05]  /*105f0*/  VIADD R3, R3, 0x1 ;  /* 0x0000000103037836 */ /* 0x004fca0000000000 */
[----:B------:R0:W-:Y:S01]  /*10600*/  STL [R1+0x50], R3 ;  /* 0x0000500301007387 */ /* 0x0001e20000100800 */
[----:B------:R-:W-:-:S04]  /*10610*/  LEA.HI R0, R3, R3, RZ, 0x1 ;  /* 0x0000000303007211 */ /* 0x000fc800078f08ff */
[----:B------:R-:W-:-:S05]  /*10620*/  LOP3.LUT R0, R0, 0xfffffffe, RZ, 0xc0, !PT ;  /* 0xfffffffe00007812 */ /* 0x000fca00078ec0ff */
[----:B------:R-:W-:-:S05]  /*10630*/  IMAD.IADD R0, R3, 0x1, -R0 ;  /* 0x0000000103007824 */ /* 0x000fca00078e0a00 */
[----:B------:R-:W-:Y:S01]  /*10640*/  SHF.L.U32 R0, R0, 0x1f, RZ ;  /* 0x0000001f00007819 */ /* 0x000fe200000006ff */
[----:B------:R-:W-:Y:S01]  /*10650*/  NOP ;  /* 0x0000000000007918 */ /* 0x000fe20000000000 */
[----:B------:R0:W-:Y:S01]  /*10660*/  SYNCS.ARRIVE.TRANS64.A1T0 RZ, [R2+URZ+0x36800], RZ ;  /* 0x036800ff02ff79a7 */ /* 0x0001e2000810003f */
[----:B------:R-:W-:Y:S01]  /*10670*/  BSSY B0, `(.L_x_451) ;  /* 0x0000003000007945 */ /* 0x000fe20003800000 */
[----:B------:R-:W1:Y:S03]  /*10680*/  SYNCS.PHASECHK.TRANS64.TRYWAIT P0, [R2+URZ+0x36820], R0 ;  /* 0x03682000020075a7 */ /* 0x000e66000800017f */
[----:B01----:R-:W-:Y:S05]  /*10690*/  @!P0 BRA `(.L_x_452) ;  /* 0x0000004800588947 */ /* 0x003fea0003800000 */
.L_x_571:
[----:B------:R-:W-:Y:S05]  /*106a0*/  BSYNC B0 ;  /* 0x0000000000007941 */ /* 0x000fea0003800000 */
.L_x_451:
[----:B0-----:R-:W2:Y:S01]  /*106b0*/  LDL.LU R2, [R1+0x40] ;  /* 0x0000400001027983 */ /* 0x001ea20000300800 */
[----:B------:R-:W-:Y:S01]  /*106c0*/  BSSY B0, `(.L_x_453) ;  /* 0x0000257000007945 */ /* 0x000fe20003800000 */
[----:B--2---:R-:W-:-:S13]  /*106d0*/  ISETP.GE.AND P0, PT, R2, 0x71, PT ;  /* 0x000000710200780c */ /* 0x004fda0003f06270 */
[----:B------:R-:W-:Y:S05]  /*106e0*/  @!P0 BRA `(.L_x_454) ;  /* 0x0000002400508947 */ /* 0x000fea0003800000 */
[----:B------:R-:W2:Y:S01]  /*106f0*/  LDL R2, [R1+0x30] ;  /* 0x0000300001027983 */ /* 0x000ea20000100800 */
[----:B------:R-:W-:Y:S01]  /*10700*/  IMAD.MOV.U32 R0, RZ, RZ, 0x1 ;  /* 0x00000001ff007424 */ /* 0x000fe200078e00ff */
[----:B------:R-:W-:Y:S01]  /*10710*/  BSSY B2, `(.L_x_455) ;  /* 0x00000cd000027945 */ /* 0x000fe20003800000 */
[----:B--2---:R-:W-:-:S04]  /*10720*/  IADD3 R9, -R2, RZ, RZ ;  /* 0x000000ff02097210 */ /* 0x004fc80007ffe1ff */
[----:B------:R-:W-:-:S05]  /*10730*/  VIADDMNMX R9, R9, R0, 0xffffffff, !PT ;  /* 0xffffffff09097446 */ /* 0x000fca0007800100 */
[----:B------:R-:W-:-:S05]  /*10740*/  IMAD.IADD R0, R2, 0x1, R9 ;  /* 0x0000000102007824 */ /* 0x000fca00078e0209 */
[----:B------:R-:W-:-:S04]  /*10750*/  LOP3.LUT R0, R0, 0x1, RZ, 0xc0, !PT ;  /* 0x0000000100007812 */ /* 0x000fc800078ec0ff */
[----:B------:R-:W-:Y:S01]  /*10760*/  ISETP.NE.U32.AND P0, PT, R0, 0x1, PT ;  /* 0x000000010000780c */ /* 0x000fe20003f05070 */
[----:B------:R-:W-:-:S12]  /*10770*/  VIADD R0, R2, 0xfffffffe ;  /* 0xfffffffe02007836 */ /* 0x000fd80000000000 */
[----:B------:R-:W-:Y:S05]  /*10780*/  @P0 BRA `(.L_x_456) ;  /* 0x0000000c00140947 */ /* 0x000fea0003800000 */
[----:B------:R-:W2:Y:S04]  /*10790*/  LDL R4, [R1+0x20] ;  /* 0x0000200001047983 */ /* 0x000ea80000100800 */
[----:B------:R-:W3:Y:S04]  /*107a0*/  LDL R3, [R1+0x8] ;  /* 0x0000080001037983 */ /* 0x000ee80000100800 */
[----:B------:R-:W4:Y:S01]  /*107b0*/  LDL R2, [R1+0x10] ;  /* 0x0000100001027983 */ /* 0x000f220000100800 */
[----:B------:R-:W-:Y:S01]  /*107c0*/  BSSY B1, `(.L_x_457) ;  /* 0x00000bd000017945 */ /* 0x000fe20003800000 */
[----:B--2---:R-:W-:Y:S01]  /*107d0*/  ISETP.NE.AND P1, PT, R4, RZ, PT ;  /* 0x000000ff0400720c */ /* 0x004fe20003f25270 */
[----:B---3--:R-:W-:-:S05]  /*107e0*/  VIADD R8, R3, 0x1 ;  /* 0x0000000103087836 */ /* 0x008fca0000000000 */
[----:B------:R-:W-:-:S04]  /*107f0*/  ISETP.NE.AND P0, PT, R8, 0x2, PT ;  /* 0x000000020800780c */ /* 0x000fc80003f05270 */
[----:B------:R-:W-:Y:S02]  /*10800*/  SEL R10, RZ, 0x1, P0 ;  /* 0x00000001ff0a7807 */ /* 0x000fe40000000000 */
[----:B------:R-:W-:Y:S02]  /*10810*/  SEL R8, R8, RZ, P0 ;  /* 0x000000ff08087207 */ /* 0x000fe40000000000 */
[----:B----4-:R-:W-:Y:S01]  /*10820*/  LOP3.LUT R10, R2, R10, RZ, 0x3c, !PT ;  /* 0x0000000a020a7212 */ /* 0x010fe200078e3cff */
[----:B------:R-:W-:Y:S06]  /*10830*/  @!P1 BRA `(.L_x_458) ;  /* 0x0000000800d49947 */ /* 0x000fec0003800000 */
[----:B------:R0:W5:Y:S01]  /*10840*/  LDL R4, [R1] ;  /* 0x0000000001047983 */ /* 0x0001620000100800 */
[----:B------:R-:W-:Y:S02]  /*10850*/  ULDC.64 UR4, c[0x0][0x418] ;  /* 0x0001060000047ab9 */ /* 0x000fe40000000a00 */
[----:B------:R-:W-:-:S04]  /*10860*/  ISETP.NE.U32.AND P0, PT, RZ, UR4, PT ;  /* 0x00000004ff007c0c */ /* 0x000fc8000bf05070 */
[----:B------:R-:W-:-:S13]  /*10870*/  ISETP.NE.AND.EX P0, PT, RZ, UR5, PT, P0 ;  /* 0x00000005ff007c0c */ /* 0x000fda000bf05300 */
[----:B0-----:R-:W-:Y:S05]  /*10880*/  @!P0 BRA `(.L_x_459) ;  /* 0x00000000004c8947 */ /* 0x001fea0003800000 */
[----:B------:R-:W2:Y:S01]  /*10890*/  LDL R11, [R1+0x1c] ;  /* 0x00001c00010b7983 */ /* 0x000ea20000100800 */
[----:B------:R-:W0:Y:S01]  /*108a0*/  LDC R5, c[0x0][0x43c] ;  /* 0x00010f00ff057b82 */ /* 0x000e220000000800 */
[----:B------:R-:W-:Y:S02]  /*108b0*/  ULDC.64 UR6, c[0x0][0x428] ;  /* 0x00010a0000067ab9 */ /* 0x000fe40000000a00 */
[----:B------:R-:W3:Y:S01]  /*108c0*/  LDL R7, [R1+0xc] ;  /* 0x00000c0001077983 */ /* 0x000ee20000100800 */
[----:B0-----:R-:W-:-:S13]  /*108d0*/  ISETP.NE.AND P0, PT, R5, 0x1, PT ;  /* 0x000000010500780c */ /* 0x001fda0003f05270 */
[----:B------:R-:W0:Y:S02]  /*108e0*/  @P0 LDC.64 R2, c[0x0][0x440] ;  /* 0x00011000ff020b82 */ /* 0x000e240000000a00 */
[----:B0----5:R-:W-:-:S04]  /*108f0*/  @P0 IMAD.HI.U32 R4, R0, R2, RZ ;  /* 0x0000000200040227 */ /* 0x021fc800078e00ff */
[----:B------:R-:W-:Y:S01]  /*10900*/  IMAD.MOV.U32 R2, RZ, RZ, R0 ;  /* 0x000000ffff027224 */ /* 0x000fe200078e0000 */
[----:B------:R-:W-:-:S05]  /*10910*/  @P0 SHF.R.U32.HI R2, RZ, R3, R4 ;  /* 0x00000003ff020219 */ /* 0x000fca0000011604 */
[----:B------:R-:W-:-:S04]  /*10920*/  IMAD.MOV R3, RZ, RZ, -R2 ;  /* 0x000000ffff037224 */ /* 0x000fc800078e0a02 */
[----:B------:R-:W-:Y:S01]  /*10930*/  IMAD R0, R5, R3, R0 ;  /* 0x0000000305007224 */ /* 0x000fe200078e0200 */
[----:B------:R-:W-:Y:S01]  /*10940*/  SHF.R.S32.HI R3, RZ, 0x1f, R2 ;  /* 0x0000001fff037819 */ /* 0x000fe20000011402 */
[----:B--2---:R-:W-:-:S04]  /*10950*/  IMAD R4, R11, UR6, RZ ;  /* 0x000000060b047c24 */ /* 0x004fc8000f8e02ff */
[C---:B---3--:R-:W-:Y:S02]  /*10960*/  IMAD R4, R7.reuse, UR7, R4 ;  /* 0x0000000707047c24 */ /* 0x048fe4000f8e0204 */
[----:B------:R-:W-:-:S04]  /*10970*/  IMAD.WIDE.U32 R2, R7, UR6, R2 ;  /* 0x0000000607027c25 */ /* 0x000fc8000f8e0002 */
[----:B------:R-:W-:Y:S01]  /*10980*/  IMAD.IADD R3, R4, 0x1, R3 ;  /* 0x0000000104037824 */ /* 0x000fe200078e0203 */
[----:B------:R-:W-:-:S04]  /*10990*/  LEA R4, P0, R2, UR4, 0x2 ;  /* 0x0000000402047c11 */ /* 0x000fc8000f8010ff */
[----:B------:R-:W-:-:S05]  /*109a0*/  LEA.HI.X R5, R2, UR5, R3, 0x2, P0 ;  /* 0x0000000502057c11 */ /* 0x000fca00080f1403 */
[----:B------:R0:W5:Y:S04]  /*109b0*/  LDG.E R4, desc[UR60][R4.64] ;  /* 0x0000003c04047981 */ /* 0x000168000c1e1900 */
.L_x_459:
[----:B------:R-:W2:Y:S01]  /*109c0*/  LDL R2, [R1+0x4] ;  /* 0x0000040001027983 */ /* 0x000ea20000100800 */
[----:B------:R-:W-:Y:S01]  /*109d0*/  BSSY B3, `(.L_x_460) ;  /* 0x0000005000037945 */ /* 0x000fe20003800000 */
[----:B--2---:R-:W-:Y:S01]  /*109e0*/  IMAD R3, R8, 0x8, R2 ;  /* 0x0000000808037824 */ /* 0x004fe200078e0202 */
[----:B------:R-:W-:-:S04]  /*109f0*/  SHF.L.U32 R2, R10, 0x1f, RZ ;  /* 0x0000001f0a027819 */ /* 0x000fc800000006ff */
[----:B------:R-:W1:Y:S02]  /*10a00*/  SYNCS.PHASECHK.TRANS64.TRYWAIT P0, [R3+URZ+0x36840], R2 ;  /* 0x03684002030075a7 */ /* 0x000e64000800017f */
[----:B-1----:R-:W-:Y:S05]  /*10a10*/  @!P0 BRA `(.L_x_461) ;  /* 0x0000004400908947 */ /* 0x002fea0003800000 */
.L_x_572:
[----:B------:R-:W-:Y:S05]  /*10a20*/  BSYNC B3 ;  /* 0x0000000000037941 */ /* 0x000fea0003800000 */
.L_x_460:
[----:B0-----:R-:W0:Y:S01]  /*10a30*/  S2R R5, SR_TID.X ;  /* 0x0000000000057919 */ /* 0x001e220000002100 */
[----:B------:R-:W-:Y:S01]  /*10a40*/  BSSY B3, `(.L_x_462) ;  /* 0x000000b000037945 */ /* 0x000fe20003800000 */
[----:B0-----:R-:W-:-:S04]  /*10a50*/  LOP3.LUT R5, R5, 0x7f, RZ, 0xc0, !PT ;  /* 0x0000007f05057812 */ /* 0x001fc800078ec0ff */
[----:B------:R-:W-:-:S13]  /*10a60*/  ISETP.NE.AND P1, PT, R5, RZ, PT ;  /* 0x000000ff0500720c */ /* 0x000fda0003f25270 */
[----:B------:R-:W-:Y:S05]  /*10a70*/  @P1 BRA `(.L_x_463) ;  /* 0x00000000001c1947 */ /* 0x000fea0003800000 */
[----:B------:R-:W0:Y:S01]  /*10a80*/  S2R R5, SR_TID.X ;  /* 0x0000000000057919 */ /* 0x000e220000002100 */
[----:B-1----:R-:W-:-:S04]  /*10a90*/  IMAD.MOV.U32 R2, RZ, RZ, 0xa800 ;  /* 0x0000a800ff027424 */ /* 0x002fc800078e00ff */
[----:B------:R2:W-:Y:S01]  /*10aa0*/  SYNCS.ARRIVE.TRANS64 RZ, [R3+URZ+0x36830], R2 ;  /* 0x0368300203ff79a7 */ /* 0x0005e2000800003f */
[----:B0-----:R-:W-:-:S04]  /*10ab0*/  LOP3.LUT R5, R5, 0x1f, RZ, 0xc0, !PT ;  /* 0x0000001f05057812 */ /* 0x001fc800078ec0ff */
[----:B------:R-:W-:-:S13]  /*10ac0*/  ISETP.NE.AND P0, PT, R5, RZ, PT ;  /* 0x000000ff0500720c */ /* 0x000fda0003f05270 */
[----:B--2---:R-:W-:Y:S05]  /*10ad0*/  @!P0 BRA `(.L_x_463) ;  /* 0x0000000000048947 */ /* 0x004fea0003800000 */
[----:B------:R-:W-:Y:S01]  /*10ae0*/  BPT.TRAP 0x1 ;  /* 0x000000040000795c */ /* 0x000fe20000300000 */
.L_x_463:
[----:B------:R-:W-:Y:S05]  /*10af0*/  BSYNC B3 ;  /* 0x0000000000037941 */ /* 0x000fea0003800000 */
.L_x_462:
[----:B------:R-:W2:Y:S04]  /*10b00*/  LDL R5, [R1+0x4] ;  /* 0x0000040001057983 */ /* 0x000ea80000100800 */
[----:B-1----:R-:W3:Y:S01]  /*10b10*/  LDL R2, [R1+0x18] ;  /* 0x0000180001027983 */ /* 0x002ee20000100800 */
[----:B------:R-:W-:Y:S01]  /*10b20*/  IMAD.MOV.U32 R11, RZ, RZ, RZ ;  /* 0x000000ffff0b7224 */ /* 0x000fe200078e00ff */
[----:B------:R-:W-:Y:S01]  /*10b30*/  UIADD3 UR4, UP0, UR36, 0x370, URZ ;  /* 0x0000037024047890 */ /* 0x000fe2000ff1e03f */
[----:B------:R-:W-:Y:S01]  /*10b40*/  PLOP3.LUT P0, PT, PT, PT, PT, 0x80, 0x0 ;  /* 0x000000000000781c */ /* 0x000fe20003f0f070 */
[----:B------:R-:W-:Y:S01]  /*10b50*/  UMOV UR6, 0x0 ;  /* 0x0000000000067882 */ /* 0x000fe20000000000 */
[----:B------:R-:W-:Y:S01]  /*10b60*/  IADD3 R3, R3, 0x36830, RZ ;  /* 0x0003683003037810 */ /* 0x000fe20007ffe0ff */
[----:B------:R-:W-:Y:S01]  /*10b70*/  UIADD3.X UR5, URZ, UR37, URZ, UP0, !UPT ;  /* 0x000000253f057290 */ /* 0x000fe200087fe43f */
[----:B------:R-:W-:Y:S01]  /*10b80*/  R2UR UR10, R11 ;  /* 0x000000000b0a72ca */ /* 0x000fe200000e0000 */
[----:B------:R-:W-:Y:S01]  /*10b90*/  UMOV UR7, 0x14f00000 ;  /* 0x14f0000000077882 */ /* 0x000fe20000000000 */
[----:B--2---:R-:W-:-:S02]  /*10ba0*/  IMAD R7, R8, 0xa800, R5 ;  /* 0x0000a80008077824 */ /* 0x004fc400078e0205 */
[----:B---3--:R-:W-:Y:S02]  /*10bb0*/  IMAD R2, R0, 0x70, R2 ;  /* 0x0000007000027824 */ /* 0x008fe400078e0202 */
[----:B------:R-:W-:-:S09]  /*10bc0*/  VIADD R5, R7, 0x21400 ;  /* 0x0002140007057836 */ /* 0x000fd20000000000 */
.L_x_464:
        /* <DEDUP_REMOVED lines=16> */
.L_x_465:
        /* <DEDUP_REMOVED lines=16> */
.L_x_466:
        /* <DEDUP_REMOVED lines=10> */
[----:B------:R-:W2:Y:S04]  /*10e70*/  LDL.LU R12, [R1+0x10] ;  /* 0x00001000010c7983 */ /* 0x000ea80000300800 */
[----:B------:R-:W3:Y:S01]  /*10e80*/  LDL R7, [R1+0x8] ;  /* 0x0000080001077983 */ /* 0x000ee20000100800 */
[----:B------:R-:W-:Y:S01]  /*10e90*/  BSSY B3, `(.L_x_467) ;  /* 0x0000005000037945 */ /* 0x000fe20003800000 */
[----:B--2---:R-:W-:Y:S01]  /*10ea0*/  SHF.L.U32 R2, R12, 0x1f, RZ ;  /* 0x0000001f0c027819 */ /* 0x004fe200000006ff */
[----:B---3--:R-:W-:-:S04]  /*10eb0*/  IMAD R3, R7, 0x8, R6 ;  /* 0x0000000807037824 */ /* 0x008fc800078e0206 */
[----:B------:R-:W0:Y:S02]  /*10ec0*/  SYNCS.PHASECHK.TRANS64.TRYWAIT P0, [R3+URZ+0x60], R2 ;  /* 0x00006002030075a7 */ /* 0x000e24000800017f */
[----:B0-----:R-:W-:Y:S05]  /*10ed0*/  @!P0 BRA `(.L_x_468) ;  /* 0x0000004000748947 */ /* 0x001fea0003800000 */
.L_x_573:
[----:B------:R-:W-:Y:S05]  /*10ee0*/  BSYNC B3 ;  /* 0x0000000000037941 */ /* 0x000fea0003800000 */
.L_x_467:
[----:B------:R1:W5:Y:S01]  /*10ef0*/  LDL R17, [R1+0x8] ;  /* 0x0000080001117983 */ /* 0x0003620000100800 */
[----:B------:R-:W-:Y:S01]  /*10f00*/  BSSY B3, `(.L_x_469) ;  /* 0x000000d000037945 */ /* 0x000fe20003800000 */
[----:B------:R-:W-:Y:S02]  /*10f10*/  IMAD.MOV.U32 R12, RZ, RZ, 0x0 ;  /* 0x00000000ff0c7424 */ /* 0x000fe400078e00ff */
[----:B------:R-:W-:Y:S01]  /*10f20*/  IMAD.MOV.U32 R13, RZ, RZ, 0x14f00000 ;  /* 0x14f00000ff0d7424 */ /* 0x000fe200078e00ff */
[----:B------:R-:W-:Y:S06]  /*10f30*/  @P1 BRA `(.L_x_470) ;  /* 0x0000000000241947 */ /* 0x000fec0003800000 */
[----:B------:R-:W2:Y:S01]  /*10f40*/  LDL R7, [R1+0x4] ;  /* 0x0000040001077983 */ /* 0x000ea20000100800 */
[----:B------:R-:W3:Y:S01]  /*10f50*/  S2R R5, SR_TID.X ;  /* 0x0000000000057919 */ /* 0x000ee20000002100 */
[----:B0-----:R-:W-:Y:S01]  /*10f60*/  IMAD.MOV.U32 R3, RZ, RZ, 0xa800 ;  /* 0x0000a800ff037424 */ /* 0x001fe200078e00ff */
[----:B---3--:R-:W-:-:S04]  /*10f70*/  LOP3.LUT R5, R5, 0x1f, RZ, 0xc0, !PT ;  /* 0x0000001f05057812 */ /* 0x008fc800078ec0ff */
[----:B------:R-:W-:Y:S01]  /*10f80*/  ISETP.NE.AND P0, PT, R5, RZ, PT ;  /* 0x000000ff0500720c */ /* 0x000fe20003f05270 */
[----:B--2--5:R-:W-:-:S04]  /*10f90*/  IMAD R2, R17, 0x8, R7 ;  /* 0x0000000811027824 */ /* 0x024fc800078e0207 */
[----:B------:R2:W-:Y:S08]  /*10fa0*/  SYNCS.ARRIVE.TRANS64 RZ, [R2+URZ+0x36850], R3 ;  /* 0x0368500302ff79a7 */ /* 0x0005f0000800003f */
[----:B------:R-:W-:Y:S05]  /*10fb0*/  @!P0 BRA `(.L_x_470) ;  /* 0x0000000000048947 */ /* 0x000fea0003800000 */
[----:B------:R-:W-:Y:S01]  /*10fc0*/  BPT.TRAP 0x1 ;  /* 0x000000040000795c */ /* 0x000fe20000300000 */
.L_x_470:
[----:B------:R-:W-:Y:S05]  /*10fd0*/  BSYNC B3 ;  /* 0x0000000000037941 */ /* 0x000fea0003800000 */
.L_x_469:
[----:B0-2---:R-:W2:Y:S04]  /*10fe0*/  LDL R2, [R1+0x4] ;  /* 0x0000040001027983 */ /* 0x005ea80000100800 */
[----:B------:R-:W3:Y:S04]  /*10ff0*/  LDL R7, [R1+0x18] ;  /* 0x0000180001077983 */ /* 0x000ee80000100800 */
[----:B------:R-:W3:Y:S01]  /*11000*/  LDL.LU R5, [R1+0x14] ;  /* 0x0000140001057983 */ /* 0x000ee20000300800 */
[----:B------:R-:W-:Y:S01]  /*11010*/  R2UR UR10, R11 ;  /* 0x000000000b0a72ca */ /* 0x000fe200000e0000 */
[----:B------:R-:W-:Y:S01]  /*11020*/  UIADD3 UR4, UP0, UR36, 0x470, URZ ;  /* 0x0000047024047890 */ /* 0x000fe2000ff1e03f */
[----:B------:R-:W-:-:S02]  /*11030*/  R2UR UR6, R12 ;  /* 0x000000000c0672ca */ /* 0x000fc400000e0000 */
[----:B------:R-:W-:Y:S01]  /*11040*/  R2UR UR7, R13 ;  /* 0x000000000d0772ca */ /* 0x000fe200000e0000 */
[----:B------:R-:W-:Y:S01]  /*11050*/  UIADD3.X UR5, URZ, UR37, URZ, UP0, !UPT ;  /* 0x000000253f057290 */ /* 0x000fe200087fe43f */
[----:B------:R-:W-:Y:S02]  /*11060*/  PLOP3.LUT P0, PT, PT, PT, PT, 0x80, 0x0 ;  /* 0x000000000000781c */ /* 0x000fe40003f0f070 */
[C---:B--2--5:R-:W-:Y:S01]  /*11070*/  LEA R3, R17.reuse, R2, 0x3 ;  /* 0x0000000211037211 */ /* 0x064fe200078e18ff */
[----:B------:R-:W-:-:S04]  /*11080*/  IMAD R2, R17, 0xa800, R2 ;  /* 0x0000a80011027824 */ /* 0x000fc800078e0202 */
[----:B------:R-:W-:Y:S02]  /*11090*/  VIADD R3, R3, 0x36850 ;  /* 0x0003685003037836 */ /* 0x000fe40000000000 */
[----:B---3--:R-:W-:Y:S02]  /*110a0*/  IMAD R5, R5, 0x70, R7 ;  /* 0x0000007005057824 */ /* 0x008fe400078e0207 */
[----:B------:R-:W-:-:S07]  /*110b0*/  VIADD R7, R2, 0x400 ;  /* 0x0000040002077836 */ /* 0x000fce0000000000 */
.L_x_471:
[----:B------:R-:W2:Y:S01]  /*110c0*/  LDL R11, [R1] ;  /* 0x00000000010b7983 */ /* 0x000ea20000100800 */
[----:B------:R-:W-:-:S13]  /*110d0*/  @P0 ELECT P1, URZ, PT ;  /* 0x00000000003f082f */ /* 0x000fda0003820000 */
[----:B------:R-:W-:Y:S02]  /*110e0*/  @P1 R2UR UR12, R18 ;  /* 0x00000000120c12ca */ /* 0x000fe400000e0000 */
[----:B------:R-:W-:Y:S02]  /*110f0*/  @P1 R2UR UR11, R5 ;  /* 0x00000000050b12ca */ /* 0x000fe400000e0000 */
[----:B------:R-:W-:Y:S02]  /*11100*/  @P1 R2UR UR9, R3 ;  /* 0x00000000030912ca */ /* 0x000fe400000e0000 */
[----:B------:R-:W-:Y:S02]  /*11110*/  @P1 R2UR UR8, R7 ;  /* 0x00000000070812ca */ /* 0x000fe400000e0000 */
[----:B------:R-:W-:Y:S02]  /*11120*/  @P1 PLOP3.LUT P0, PT, P1, PT, PT, 0x8, 0x0 ;  /* 0x000000000000181c */ /* 0x000fe40000f0e170 */
[----:B--2---:R-:W-:-:S02]  /*11130*/  @P1 R2UR UR13, R11 ;  /* 0x000000000b0d12ca */ /* 0x004fc400000e0000 */
[----:B------:R-:W-:-:S11]  /*11140*/  PLOP3.LUT P1, PT, PT, PT, PT, 0x8, 0x0 ;  /* 0x000000000000781c */ /* 0x000fd60003f2e170 */
[----:B------:R0:W-:Y:S02]  /*11150*/  UTMALDG.4D [UR8], [UR4], desc[UR6] ;  /* 0x00000608040075b4 */ /* 0x0001e40008019000 */
[----:B0-----:R-:W-:Y:S05]  /*11160*/  @P0 BRA.U.ANY `(.L_x_471) ;  /* 0xfffffffd00d40947 */ /* 0x001fea000393ffff */
[----:B------:R-:W-:Y:S01]  /*11170*/  R2UR UR10, R15 ;  /* 0x000000000f0a72ca */ /* 0x000fe200000e0000 */
[----:B------:R-:W-:Y:S01]  /*11180*/  VIADD R7, R2, 0x3c00 ;  /* 0x00003c0002077836 */ /* 0x000fe20000000000 */
[----:B------:R-:W-:Y:S02]  /*11190*/  R2UR UR6, R12 ;  /* 0x000000000c0672ca */ /* 0x000fe400000e0000 */
[----:B------:R-:W-:Y:S02]  /*111a0*/  R2UR UR7, R13 ;  /* 0x000000000d0772ca */ /* 0x000fe400000e0000 */
[----:B------:R-:W-:-:S13]  /*111b0*/  PLOP3.LUT P0, PT, PT, PT, PT, 0x80, 0x0 ;  /* 0x000000000000781c */ /* 0x000fda0003f0f070 */
.L_x_472:
        /* <DEDUP_REMOVED lines=16> */
.L_x_473:
        /* <DEDUP_REMOVED lines=11> */
[----:B------:R0:W-:Y:S04]  /*11370*/  STL [R1], R4 ;  /* 0x0000000401007387 */ /* 0x0001e80000100800 */
[----:B------:R0:W-:Y:S02]  /*11380*/  STL [R1+0x14], R0 ;  /* 0x0000140001007387 */ /* 0x0001e40000100800 */
.L_x_458:
[----:B------:R-:W-:Y:S05]  /*11390*/  BSYNC B1 ;  /* 0x0000000000017941 */ /* 0x000fea0003800000 */
.L_x_457:
[----:B0-----:R-:W2:Y:S04]  /*113a0*/  LDL.LU R0, [R1+0x30] ;  /* 0x0000300001007983 */ /* 0x001ea80000300800 */
[----:B------:R0:W-:Y:S04]  /*113b0*/  STL [R1+0x8], R8 ;  /* 0x0000080801007387 */ /* 0x0001e80000100800 */
[----:B------:R0:W-:Y:S02]  /*113c0*/  STL [R1+0x10], R10 ;  /* 0x0000100a01007387 */ /* 0x0001e40000100800 */
[----:B0-2---:R-:W-:-:S07]  /*113d0*/  VIADD R0, R0, 0xfffffffd ;  /* 0xfffffffd00007836 */ /* 0x005fce0000000000 */
.L_x_456:
[----:B------:R-:W-:Y:S05]  /*113e0*/  BSYNC B2 ;  /* 0x0000000000027941 */ /* 0x000fea0003800000 */
.L_x_455:
[----:B------:R-:W2:Y:S01]  /*113f0*/  LDL.LU R2, [R1+0x2c] ;  /* 0x00002c0001027983 */ /* 0x000ea20000300800 */
[----:B------:R-:W-:-:S05]  /*11400*/  IMAD.MOV R9, RZ, RZ, -R9 ;  /* 0x000000ffff097224 */ /* 0x000fca00078e0a09 */
[----:B--2---:R-:W-:-:S13]  /*11410*/  ISETP.NE.AND P0, PT, R2, R9, PT ;  /* 0x000000090200720c */ /* 0x004fda0003f05270 */
[----:B------:R-:W-:Y:S05]  /*11420*/  @!P0 BRA `(.L_x_454) ;  /* 0x0000001800008947 */ /* 0x000fea0003800000 */
[----:B------:R0:W5:Y:S02]  /*11430*/  LDL R8, [R1] ;  /* 0x0000000001087983 */ /* 0x0001640000100800 */
.L_x_508:
[----:B--2---:R-:W2:Y:S04]  /*11440*/  LDL R4, [R1+0x20] ;  /* 0x0000200001047983 */ /* 0x004ea80000100800 */
[----:B---3--:R-:W3:Y:S04]  /*11450*/  LDL R3, [R1+0x8] ;  /* 0x0000080001037983 */ /* 0x008ee80000100800 */
[----:B----4-:R-:W4:Y:S01]  /*11460*/  LDL R2, [R1+0x10] ;  /* 0x0000100001027983 */ /* 0x010f220000100800 */
[----:B------:R-:W-:Y:S05]  /*11470*/  YIELD ;  /* 0x0000000000007946 */ /* 0x000fea0003800000 */
        /* <DEDUP_REMOVED lines=8> */
[----:B------:R-:W-:Y:S01]  /*11500*/  ULDC.64 UR4, c[0x0][0x418] ;  /* 0x0001060000047ab9 */ /* 0x000fe20000000a00 */
[----:B------:R-:W-:Y:S01]  /*11510*/  IMAD.MOV.U32 R7, RZ, RZ, R0 ;  /* 0x000000ffff077224 */ /* 0x000fe200078e0000 */
[----:B------:R-:W-:-:S04]  /*11520*/  ISETP.NE.U32.AND P0, PT, RZ, UR4, PT ;  /* 0x00000004ff007c0c */ /* 0x000fc8000bf05070 */
[----:B------:R-:W-:-:S13]  /*11530*/  ISETP.NE.AND.EX P0, PT, RZ, UR5, PT, P0 ;  /* 0x00000005ff007c0c */ /* 0x000fda000bf05300 */
[----:B------:R-:W-:Y:S05]  /*11540*/  @!P0 BRA `(.L_x_476) ;  /* 0x00000000004c8947 */ /* 0x000fea0003800000 */
[----:B------:R-:W2:Y:S01]  /*11550*/  LDL R10, [R1+0x1c] ;  /* 0x00001c00010a7983 */ /* 0x000ea20000100800 */
[----:B-----5:R-:W3:Y:S01]  /*11560*/  LDC R8, c[0x0][0x43c] ;  /* 0x00010f00ff087b82 */ /* 0x020ee20000000800 */
[----:B------:R-:W-:Y:S02]  /*11570*/  ULDC.64 UR6, c[0x0][0x428] ;  /* 0x00010a0000067ab9 */ /* 0x000fe40000000a00 */
[----:B------:R-:W4:Y:S01]  /*11580*/  LDL R9, [R1+0xc] ;  /* 0x00000c0001097983 */ /* 0x000f220000100800 */
[----:B---3--:R-:W-:-:S13]  /*11590*/  ISETP.NE.AND P0, PT, R8, 0x1, PT ;  /* 0x000000010800780c */ /* 0x008fda0003f05270 */
[----:B------:R-:W3:Y:S02]  /*115a0*/  @P0 LDC.64 R2, c[0x0][0x440] ;  /* 0x00011000ff020b82 */ /* 0x000ee40000000a00 */
[----:B---3--:R-:W-:-:S04]  /*115b0*/  @P0 IMAD.HI.U32 R7, R0, R2, RZ ;  /* 0x0000000200070227 */ /* 0x008fc800078e00ff */
[----:B------:R-:W-:Y:S01]  /*115c0*/  IMAD.MOV.U32 R2, RZ, RZ, R0 ;  /* 0x000000ffff027224 */ /* 0x000fe200078e0000 */
[----:B------:R-:W-:-:S04]  /*115d0*/  @P0 SHF.R.U32.HI R2, RZ, R3, R7 ;  /* 0x00000003ff020219 */ /* 0x000fc80000011607 */
[--C-:B------:R-:W-:Y:S01]  /*115e0*/  SHF.R.S32.HI R3, RZ, 0x1f, R2.reuse ;  /* 0x0000001fff037819 */ /* 0x100fe20000011402 */
[----:B------:R-:W-:-:S04]  /*115f0*/  IMAD.MOV R7, RZ, RZ, -R2 ;  /* 0x000000ffff077224 */ /* 0x000fc800078e0a02 */
[----:B------:R-:W-:Y:S02]  /*11600*/  IMAD R7, R8, R7, R0 ;  /* 0x0000000708077224 */ /* 0x000fe400078e0200 */
[----:B--2---:R-:W-:-:S04]  /*11610*/  IMAD R8, R10, UR6, RZ ;  /* 0x000000060a087c24 */ /* 0x004fc8000f8e02ff */
[C---:B----4-:R-:W-:Y:S02]  /*11620*/  IMAD R8, R9.reuse, UR7, R8 ;  /* 0x0000000709087c24 */ /* 0x050fe4000f8e0208 */
[----:B------:R-:W-:-:S05]  /*11630*/  IMAD.WIDE.U32 R2, R9, UR6, R2 ;  /* 0x0000000609027c25 */ /* 0x000fca000f8e0002 */
[----:B------:R-:W-:Y:S02]  /*11640*/  IADD3 R3, R8, R3, RZ ;  /* 0x0000000308037210 */ /* 0x000fe40007ffe0ff */
[----:B------:R-:W-:-:S04]  /*11650*/  LEA R8, P0, R2, UR4, 0x2 ;  /* 0x0000000402087c11 */ /* 0x000fc8000f8010ff */
[----:B------:R-:W-:-:S05]  /*11660*/  LEA.HI.X R9, R2, UR5, R3, 0x2, P0 ;  /* 0x0000000502097c11 */ /* 0x000fca00080f1403 */
[----:B------:R2:W5:Y:S04]  /*11670*/  LDG.E R8, desc[UR60][R8.64] ;  /* 0x0000003c08087981 */ /* 0x000568000c1e1900 */
.L_x_476:
[----:B------:R-:W3:Y:S01]  /*11680*/  LDL R2, [R1+0x4] ;  /* 0x0000040001027983 */ /* 0x000ee20000100800 */
[----:B------:R-:W-:Y:S01]  /*11690*/  BSSY B2, `(.L_x_477) ;  /* 0x0000005000027945 */ /* 0x000fe20003800000 */
[----:B---3--:R-:W-:Y:S01]  /*116a0*/  IMAD R3, R4, 0x8, R2 ;  /* 0x0000000804037824 */ /* 0x008fe200078e0202 */
[----:B------:R-:W-:-:S04]  /*116b0*/  SHF.L.U32 R2, R5, 0x1f, RZ ;  /* 0x0000001f05027819 */ /* 0x000fc800000006ff */
[----:B------:R-:W3:Y:S02]  /*116c0*/  SYNCS.PHASECHK.TRANS64.TRYWAIT P0, [R3+URZ+0x36840], R2 ;  /* 0x03684002030075a7 */ /* 0x000ee4000800017f */
[----:B---3--:R-:W-:Y:S05]  /*116d0*/  @!P0 BRA `(.L_x_478) ;  /* 0x0000003800888947 */ /* 0x008fea0003800000 */
.L_x_574:
[----:B------:R-:W-:Y:S05]  /*116e0*/  BSYNC B2 ;  /* 0x0000000000027941 */ /* 0x000fea0003800000 */
.L_x_477:
[----:B--2---:R-:W2:Y:S01]  /*116f0*/  S2R R9, SR_TID.X ;  /* 0x0000000000097919 */ /* 0x004ea20000002100 */
[----:B------:R-:W-:Y:S01]  /*11700*/  BSSY B2, `(.L_x_479) ;  /* 0x000000b000027945 */ /* 0x000fe20003800000 */
[----:B--2---:R-:W-:-:S04]  /*11710*/  LOP3.LUT R9, R9, 0x7f, RZ, 0xc0, !PT ;  /* 0x0000007f09097812 */ /* 0x004fc800078ec0ff */
[----:B------:R-:W-:-:S13]  /*11720*/  ISETP.NE.AND P1, PT, R9, RZ, PT ;  /* 0x000000ff0900720c */ /* 0x000fda0003f25270 */
[----:B------:R-:W-:Y:S05]  /*11730*/  @P1 BRA `(.L_x_480) ;  /* 0x00000000001c1947 */ /* 0x000fea0003800000 */
[----:B------:R-:W2:Y:S01]  /*11740*/  S2R R9, SR_TID.X ;  /* 0x0000000000097919 */ /* 0x000ea20000002100 */
[----:B---3--:R-:W-:-:S04]  /*11750*/  IMAD.MOV.U32 R2, RZ, RZ, 0xa800 ;  /* 0x0000a800ff027424 */ /* 0x008fc800078e00ff */
[----:B------:R4:W-:Y:S01]  /*11760*/  SYNCS.ARRIVE.TRANS64 RZ, [R3+URZ+0x36830], R2 ;  /* 0x0368300203ff79a7 */ /* 0x0009e2000800003f */
[----:B--2---:R-:W-:-:S04]  /*11770*/  LOP3.LUT R9, R9, 0x1f, RZ, 0xc0, !PT ;  /* 0x0000001f09097812 */ /* 0x004fc800078ec0ff */
[----:B------:R-:W-:-:S13]  /*11780*/  ISETP.NE.AND P0, PT, R9, RZ, PT ;  /* 0x000000ff0900720c */ /* 0x000fda0003f05270 */
[----:B----4-:R-:W-:Y:S05]  /*11790*/  @!P0 BRA `(.L_x_480) ;  /* 0x0000000000048947 */ /* 0x010fea0003800000 */
[----:B------:R-:W-:Y:S01]  /*117a0*/  BPT.TRAP 0x1 ;  /* 0x000000040000795c */ /* 0x000fe20000300000 */
.L_x_480:
[----:B------:R-:W-:Y:S05]  /*117b0*/  BSYNC B2 ;  /* 0x0000000000027941 */ /* 0x000fea0003800000 */
.L_x_479:
[----:B------:R-:W2:Y:S04]  /*117c0*/  LDL R9, [R1+0x4] ;  /* 0x0000040001097983 */ /* 0x000ea80000100800 */
[----:B---3--:R-:W3:Y:S01]  /*117d0*/  LDL R2, [R1+0x18] ;  /* 0x0000180001027983 */ /* 0x008ee20000100800 */
        /* <DEDUP_REMOVED lines=8> */
[----:B--2---:R-:W-:-:S02]  /*11860*/  IMAD R9, R4, 0xa800, R9 ;  /* 0x0000a80004097824 */ /* 0x004fc400078e0209 */
[----:B---3--:R-:W-:Y:S02]  /*11870*/  IMAD R2, R7, 0x70, R2 ;  /* 0x0000007007027824 */ /* 0x008fe400078e0202 */
[----:B------:R-:W-:-:S08]  /*11880*/  VIADD R10, R9, 0x21400 ;  /* 0x00021400090a7836 */ /* 0x000fd00000000000 */
.L_x_481:
        /* <DEDUP_REMOVED lines=9> */
[----:B--2---:R-:W-:Y:S05]  /*11920*/  @P0 BRA.U.ANY `(.L_x_481) ;  /* 0xfffffffd00d80947 */ /* 0x004fea000393ffff */
[----:B------:R-:W-:Y:S01]  /*11930*/  IMAD.MOV.U32 R15, RZ, RZ, 0x40 ;  /* 0x00000040ff0f7424 */ /* 0x000fe200078e00ff */
[----:B------:R-:W-:Y:S01]  /*11940*/  PLOP3.LUT P0, PT, PT, PT, PT, 0x80, 0x0 ;  /* 0x000000000000781c */ /* 0x000fe20003f0f070 */
[----:B------:R-:W-:Y:S01]  /*11950*/  VIADD R10, R9, 0x24c00 ;  /* 0x00024c00090a7836 */ /* 0x000fe20000000000 */
[----:B------:R-:W-:Y:S01]  /*11960*/  UMOV UR6, 0x0 ;  /* 0x0000000000067882 */ /* 0x000fe20000000000 */
[----:B------:R-:W-:Y:S01]  /*11970*/  UMOV UR7, 0x14f00000 ;  /* 0x14f0000000077882 */ /* 0x000fe20000000000 */
[----:B------:R-:W-:-:S15]  /*11980*/  R2UR UR10, R15 ;  /* 0x000000000f0a72ca */ /* 0x000fde00000e0000 */
.L_x_482:
        /* <DEDUP_REMOVED lines=16> */
.L_x_483:
        /* <DEDUP_REMOVED lines=10> */
[----:B------:R-:W2:Y:S04]  /*11b30*/  LDL.LU R12, [R1+0x10] ;  /* 0x00001000010c7983 */ /* 0x000ea80000300800 */
[----:B------:R-:W3:Y:S01]  /*11b40*/  LDL R10, [R1+0x8] ;  /* 0x00000800010a7983 */ /* 0x000ee20000100800 */
[----:B------:R-:W-:Y:S01]  /*11b50*/  BSSY B2, `(.L_x_484) ;  /* 0x0000005000027945 */ /* 0x000fe20003800000 */
[----:B--2---:R-:W-:Y:S01]  /*11b60*/  SHF.L.U32 R3, R12, 0x1f, RZ ;  /* 0x0000001f0c037819 */ /* 0x004fe200000006ff */
[----:B---3--:R-:W-:-:S04]  /*11b70*/  IMAD R2, R10, 0x8, R6 ;  /* 0x000000080a027824 */ /* 0x008fc800078e0206 */
[----:B------:R-:W2:Y:S02]  /*11b80*/  SYNCS.PHASECHK.TRANS64.TRYWAIT P0, [R2+URZ+0x60], R3 ;  /* 0x00006003020075a7 */ /* 0x000ea4000800017f */
[----:B--2---:R-:W-:Y:S05]  /*11b90*/  @!P0 BRA `(.L_x_485) ;  /* 0x00000034006c8947 */ /* 0x004fea0003800000 */
.L_x_575:
[----:B------:R-:W-:Y:S05]  /*11ba0*/  BSYNC B2 ;  /* 0x0000000000027941 */ /* 0x000fea0003800000 */
.L_x_484:
[----:B------:R-:W-:Y:S01]  /*11bb0*/  BSSY B2, `(.L_x_486) ;  /* 0x000000b000027945 */ /* 0x000fe20003800000 */
[----:B------:R-:W-:Y:S01]  /*11bc0*/  MOV R12, 0x0 ;  /* 0x00000000000c7802 */ /* 0x000fe20000000f00 */
[----:B------:R-:W-:Y:S02]  /*11bd0*/  IMAD.MOV.U32 R13, RZ, RZ, 0x14f00000 ;  /* 0x14f00000ff0d7424 */ /* 0x000fe400078e00ff */
[----:B------:R-:W-:Y:S05]  /*11be0*/  @P1 BRA `(.L_x_487) ;  /* 0x00000000001c1947 */ /* 0x000fea0003800000 */
[----:B------:R-:W3:Y:S01]  /*11bf0*/  S2R R9, SR_TID.X ;  /* 0x0000000000097919 */ /* 0x000ee20000002100 */
[----:B--2---:R-:W-:-:S04]  /*11c00*/  IMAD.MOV.U32 R3, RZ, RZ, 0xa800 ;  /* 0x0000a800ff037424 */ /* 0x004fc800078e00ff */
[----:B------:R4:W-:Y:S01]  /*11c10*/  SYNCS.ARRIVE.TRANS64 RZ, [R2+URZ+0x50], R3 ;  /* 0x0000500302ff79a7 */ /* 0x0009e2000800003f */
[----:B---3--:R-:W-:-:S04]  /*11c20*/  LOP3.LUT R9, R9, 0x1f, RZ, 0xc0, !PT ;  /* 0x0000001f09097812 */ /* 0x008fc800078ec0ff */
[----:B------:R-:W-:-:S13]  /*11c30*/  ISETP.NE.AND P0, PT, R9, RZ, PT ;  /* 0x000000ff0900720c */ /* 0x000fda0003f05270 */
[----:B----4-:R-:W-:Y:S05]  /*11c40*/  @!P0 BRA `(.L_x_487) ;  /* 0x0000000000048947 */ /* 0x010fea0003800000 */
[----:B------:R-:W-:Y:S01]  /*11c50*/  BPT.TRAP 0x1 ;  /* 0x000000040000795c */ /* 0x000fe20000300000 */
.L_x_487:
[----:B------:R-:W-:Y:S05]  /*11c60*/  BSYNC B2 ;  /* 0x0000000000027941 */ /* 0x000fea0003800000 */
.L_x_486:
[----:B------:R-:W3:Y:S04]  /*11c70*/  LDL R17, [R1+0x4] ;  /* 0x0000040001117983 */ /* 0x000ee80000100800 */
[----:B--2---:R-:W3:Y:S04]  /*11c80*/  LDL.LU R3, [R1+0x8] ;  /* 0x0000080001037983 */ /* 0x004ee80000300800 */
[----:B------:R-:W2:Y:S04]  /*11c90*/  LDL R10, [R1+0x18] ;  /* 0x00001800010a7983 */ /* 0x000ea80000100800 */
[----:B------:R-:W2:Y:S01]  /*11ca0*/  LDL.LU R9, [R1+0x14] ;  /* 0x0000140001097983 */ /* 0x000ea20000300800 */
[----:B------:R-:W-:Y:S01]  /*11cb0*/  R2UR UR10, R11 ;  /* 0x000000000b0a72ca */ /* 0x000fe200000e0000 */
[----:B------:R-:W-:Y:S01]  /*11cc0*/  UIADD3 UR4, UP0, UR36, 0x470, URZ ;  /* 0x0000047024047890 */ /* 0x000fe2000ff1e03f */
[----:B------:R-:W-:Y:S01]  /*11cd0*/  R2UR UR6, R12 ;  /* 0x000000000c0672ca */ /* 0x000fe200000e0000 */
[----:B------:R-:W-:Y:S01]  /*11ce0*/  VIADD R2, R2, 0x50 ;  /* 0x0000005002027836 */ /* 0x000fe20000000000 */
[----:B------:R-:W-:Y:S01]  /*11cf0*/  R2UR UR7, R13 ;  /* 0x000000000d0772ca */ /* 0x000fe200000e0000 */
[----:B------:R-:W-:Y:S01]  /*11d00*/  UIADD3.X UR5, URZ, UR37, URZ, UP0, !UPT ;  /* 0x000000253f057290 */ /* 0x000fe200087fe43f */
[----:B------:R-:W-:Y:S01]  /*11d10*/  PLOP3.LUT P0, PT, PT, PT, PT, 0x80, 0x0 ;  /* 0x000000000000781c */ /* 0x000fe20003f0f070 */
[----:B---3--:R-:W-:-:S02]  /*11d20*/  IMAD R3, R3, 0xa800, R17 ;  /* 0x0000a80003037824 */ /* 0x008fc400078e0211 */
[----:B--2---:R-:W-:Y:S02]  /*11d30*/  IMAD R9, R9, 0x70, R10 ;  /* 0x0000007009097824 */ /* 0x004fe400078e020a */
[----:B------:R-:W-:-:S08]  /*11d40*/  VIADD R10, R3, 0x400 ;  /* 0x00000400030a7836 */ /* 0x000fd00000000000 */
.L_x_488:
        /* <DEDUP_REMOVED lines=10> */
[----:B--2---:R-:W-:Y:S05]  /*11df0*/  @P0 BRA.U.ANY `(.L_x_488) ;  /* 0xfffffffd00d40947 */ /* 0x004fea000393ffff */
[----:B------:R-:W-:Y:S01]  /*11e00*/  R2UR UR10, R15 ;  /* 0x000000000f0a72ca */ /* 0x000fe200000e0000 */
[----:B------:R-:W-:Y:S01]  /*11e10*/  VIADD R10, R3, 0x3c00 ;  /* 0x00003c00030a7836 */ /* 0x000fe20000000000 */
[----:B------:R-:W-:Y:S02]  /*11e20*/  R2UR UR6, R12 ;  /* 0x000000000c0672ca */ /* 0x000fe400000e0000 */
[----:B------:R-:W-:Y:S02]  /*11e30*/  R2UR UR7, R13 ;  /* 0x000000000d0772ca */ /* 0x000fe400000e0000 */
[----:B------:R-:W-:-:S13]  /*11e40*/  PLOP3.LUT P0, PT, PT, PT, PT, 0x80, 0x0 ;  /* 0x000000000000781c */ /* 0x000fda0003f0f070 */
.L_x_489:
        /* <DEDUP_REMOVED lines=16> */
.L_x_490:
        /* <DEDUP_REMOVED lines=11> */
[----:B------:R2:W-:Y:S04]  /*12000*/  STL [R1+0x14], R7 ;  /* 0x0000140701007387 */ /* 0x0005e80000100800 */
[----:B------:R2:W-:Y:S02]  /*12010*/  STL [R1], R8 ;  /* 0x0000000801007387 */ /* 0x0005e40000100800 */
.L_x_475:
[----:B------:R-:W-:Y:S05]  /*12020*/  BSYNC B1 ;  /* 0x0000000000017941 */ /* 0x000fea0003800000 */
.L_x_474:
        /* <DEDUP_REMOVED lines=8> */
[----:B------:R3:W-:Y:S04]  /*120b0*/  STL [R1+0x10], R10 ;  /* 0x0000100a01007387 */ /* 0x0007e80000100800 */
[----:B------:R3:W-:Y:S01]  /*120c0*/  STL [R1+0x8], R11 ;  /* 0x0000080b01007387 */ /* 0x0007e20000100800 */
[----:B------:R-:W-:Y:S05]  /*120d0*/  @!P1 BRA `(.L_x_492) ;  /* 0x0000000800c49947 */ /* 0x000fea0003800000 */
[----:B------:R-:W-:Y:S01]  /*120e0*/  ULDC.64 UR4, c[0x0][0x418] ;  /* 0x0001060000047ab9 */ /* 0x000fe20000000a00 */
[----:B--2---:R-:W-:Y:S01]  /*120f0*/  VIADD R7, R0, 0xffffffff ;  /* 0xffffffff00077836 */ /* 0x004fe20000000000 */
[----:B------:R-:W-:-:S04]  /*12100*/  ISETP.NE.U32.AND P0, PT, RZ, UR4, PT ;  /* 0x00000004ff007c0c */ /* 0x000fc8000bf05070 */
[----:B------:R-:W-:-:S13]  /*12110*/  ISETP.NE.AND.EX P0, PT, RZ, UR5, PT, P0 ;  /* 0x00000005ff007c0c */ /* 0x000fda000bf05300 */
[----:B------:R-:W-:Y:S05]  /*12120*/  @!P0 BRA `(.L_x_493) ;  /* 0x00000000004c8947 */ /* 0x000fea0003800000 */
[----:B------:R-:W2:Y:S01]  /*12130*/  LDL R13, [R1+0x1c] ;  /* 0x00001c00010d7983 */ /* 0x000ea20000100800 */
[----:B------:R-:W4:Y:S01]  /*12140*/  LDC R9, c[0x0][0x43c] ;  /* 0x00010f00ff097b82 */ /* 0x000f220000000800 */
[----:B------:R-:W-:Y:S02]  /*12150*/  ULDC.64 UR6, c[0x0][0x428] ;  /* 0x00010a0000067ab9 */ /* 0x000fe40000000a00 */
[----:B------:R-:W3:Y:S01]  /*12160*/  LDL R12, [R1+0xc] ;  /* 0x00000c00010c7983 */ /* 0x000ee20000100800 */
[----:B----4-:R-:W-:-:S13]  /*12170*/  ISETP.NE.AND P0, PT, R9, 0x1, PT ;  /* 0x000000010900780c */ /* 0x010fda0003f05270 */
[----:B------:R-:W4:Y:S02]  /*12180*/  @P0 LDC.64 R2, c[0x0][0x440] ;  /* 0x00011000ff020b82 */ /* 0x000f240000000a00 */
[----:B----45:R-:W-:-:S04]  /*12190*/  @P0 IMAD.HI.U32 R8, R7, R2, RZ ;  /* 0x0000000207080227 */ /* 0x030fc800078e00ff */
[----:B------:R-:W-:Y:S01]  /*121a0*/  IMAD.MOV.U32 R2, RZ, RZ, R7 ;  /* 0x000000ffff027224 */ /* 0x000fe200078e0007 */
[----:B------:R-:W-:-:S05]  /*121b0*/  @P0 SHF.R.U32.HI R2, RZ, R3, R8 ;  /* 0x00000003ff020219 */ /* 0x000fca0000011608 */
[----:B------:R-:W-:-:S04]  /*121c0*/  IMAD.MOV R3, RZ, RZ, -R2 ;  /* 0x000000ffff037224 */ /* 0x000fc800078e0a02 */
[----:B------:R-:W-:Y:S01]  /*121d0*/  IMAD R7, R9, R3, R7 ;  /* 0x0000000309077224 */ /* 0x000fe200078e0207 */
[----:B------:R-:W-:Y:S01]  /*121e0*/  SHF.R.S32.HI R3, RZ, 0x1f, R2 ;  /* 0x0000001fff037819 */ /* 0x000fe20000011402 */
[----:B--2---:R-:W-:-:S04]  /*121f0*/  IMAD R8, R13, UR6, RZ ;  /* 0x000000060d087c24 */ /* 0x004fc8000f8e02ff */
[C---:B---3--:R-:W-:Y:S02]  /*12200*/  IMAD R8, R12.reuse, UR7, R8 ;  /* 0x000000070c087c24 */ /* 0x048fe4000f8e0208 */
[----:B------:R-:W-:-:S05]  /*12210*/  IMAD.WIDE.U32 R2, R12, UR6, R2 ;  /* 0x000000060c027c25 */ /* 0x000fca000f8e0002 */
[----:B------:R-:W-:Y:S02]  /*12220*/  IADD3 R3, R8, R3, RZ ;  /* 0x0000000308037210 */ /* 0x000fe40007ffe0ff */
[----:B------:R-:W-:-:S04]  /*12230*/  LEA R8, P0, R2, UR4, 0x2 ;  /* 0x0000000402087c11 */ /* 0x000fc8000f8010ff */
[----:B------:R-:W-:-:S05]  /*12240*/  LEA.HI.X R9, R2, UR5, R3, 0x2, P0 ;  /* 0x0000000502097c11 */ /* 0x000fca00080f1403 */
[----:B------:R2:W5:Y:S04]  /*12250*/  LDG.E R8, desc[UR60][R8.64] ;  /* 0x0000003c08087981 */ /* 0x000568000c1e1900 */
.L_x_493:
[----:B------:R-:W4:Y:S01]  /*12260*/  LDL R2, [R1+0x4] ;  /* 0x0000040001027983 */ /* 0x000f220000100800 */
[----:B------:R-:W-:Y:S01]  /*12270*/  SHF.L.U32 R3, R10, 0x1f, RZ ;  /* 0x0000001f0a037819 */ /* 0x000fe200000006ff */
[----:B------:R-:W-:Y:S01]  /*12280*/  BSSY B2, `(.L_x_494) ;  /* 0x0000004000027945 */ /* 0x000fe20003800000 */
[----:B----4-:R-:W-:-:S04]  /*12290*/  IMAD R2, R11, 0x8, R2 ;  /* 0x000000080b027824 */ /* 0x010fc800078e0202 */
[----:B------:R-:W4:Y:S02]  /*122a0*/  SYNCS.PHASECHK.TRANS64.TRYWAIT P0, [R2+URZ+0x36840], R3 ;  /* 0x03684003020075a7 */ /* 0x000f24000800017f */
[----:B----4-:R-:W-:Y:S05]  /*122b0*/  @!P0 BRA `(.L_x_495) ;  /* 0x0000002c00b88947 */ /* 0x010fea0003800000 */
.L_x_576:
[----:B------:R-:W-:Y:S05]  /*122c0*/  BSYNC B2 ;  /* 0x0000000000027941 */ /* 0x000fea0003800000 */
.L_x_494:
[----:B--2---:R-:W2:Y:S01]  /*122d0*/  S2R R9, SR_TID.X ;  /* 0x0000000000097919 */ /* 0x004ea20000002100 */
[----:B------:R-:W-:Y:S01]  /*122e0*/  BSSY B2, `(.L_x_496) ;  /* 0x000000b000027945 */ /* 0x000fe20003800000 */
[----:B--2---:R-:W-:-:S04]  /*122f0*/  LOP3.LUT R9, R9, 0x7f, RZ, 0xc0, !PT ;  /* 0x0000007f09097812 */ /* 0x004fc800078ec0ff */
[----:B------:R-:W-:-:S13]  /*12300*/  ISETP.NE.AND P1, PT, R9, RZ, PT ;  /* 0x000000ff0900720c */ /* 0x000fda0003f25270 */
[----:B------:R-:W-:Y:S05]  /*12310*/  @P1 BRA `(.L_x_497) ;  /* 0x00000000001c1947 */ /* 0x000fea0003800000 */
[----:B------:R-:W2:Y:S01]  /*12320*/  S2R R9, SR_TID.X ;  /* 0x0000000000097919 */ /* 0x000ea20000002100 */
[----:B----4-:R-:W-:-:S04]  /*12330*/  IMAD.MOV.U32 R3, RZ, RZ, 0xa800 ;  /* 0x0000a800ff037424 */ /* 0x010fc800078e00ff */
[----:B------:R4:W-:Y:S01]  /*12340*/  SYNCS.ARRIVE.TRANS64 RZ, [R2+URZ+0x36830], R3 ;  /* 0x0368300302ff79a7 */ /* 0x0009e2000800003f */
[----:B--2---:R-:W-:-:S04]  /*12350*/  LOP3.LUT R9, R9, 0x1f, RZ, 0xc0, !PT ;  /* 0x0000001f09097812 */ /* 0x004fc800078ec0ff */
[----:B------:R-:W-:-:S13]  /*12360*/  ISETP.NE.AND P0, PT, R9, RZ, PT ;  /* 0x000000ff0900720c */ /* 0x000fda0003f05270 */
[----:B----4-:R-:W-:Y:S05]  /*12370*/  @!P0 BRA `(.L_x_497) ;  /* 0x0000000000048947 */ /* 0x010fea0003800000 */
[----:B------:R-:W-:Y:S01]  /*12380*/  BPT.TRAP 0x1 ;  /* 0x000000040000795c */ /* 0x000fe20000300000 */
.L_x_497:
[----:B------:R-:W-:Y:S05]  /*12390*/  BSYNC B2 ;  /* 0x0000000000027941 */ /* 0x000fea0003800000 */
.L_x_496:
[----:B------:R-:W2:Y:S04]  /*123a0*/  LDL R9, [R1+0x8] ;  /* 0x0000080001097983 */ /* 0x000ea80000100800 */
[----:B---3--:R-:W3:Y:S04]  /*123b0*/  LDL R10, [R1+0x4] ;  /* 0x00000400010a7983 */ /* 0x008ee80000100800 */
[----:B----4-:R-:W4:Y:S01]  /*123c0*/  LDL R2, [R1+0x18] ;  /* 0x0000180001027983 */ /* 0x010f220000100800 */
[----:B------:R-:W-:-:S05]  /*123d0*/  IMAD.MOV.U32 R12, RZ, RZ, RZ ;  /* 0x000000ffff0c7224 */ /* 0x000fca00078e00ff */
[----:B------:R-:W-:Y:S01]  /*123e0*/  R2UR UR10, R12 ;  /* 0x000000000c0a72ca */ /* 0x000fe200000e0000 */
[----:B------:R-:W-:Y:S01]  /*123f0*/  UIADD3 UR4, UP0, UR36, 0x370, URZ ;  /* 0x0000037024047890 */ /* 0x000fe2000ff1e03f */
[----:B------:R-:W-:Y:S01]  /*12400*/  PLOP3.LUT P0, PT, PT, PT, PT, 0x80, 0x0 ;  /* 0x000000000000781c */ /* 0x000fe20003f0f070 */
[----:B------:R-:W-:Y:S01]  /*12410*/  UMOV UR6, 0x0 ;  /* 0x0000000000067882 */ /* 0x000fe20000000000 */
[----:B------:R-:W-:Y:S01]  /*12420*/  UMOV UR7, 0x14f00000 ;  /* 0x14f0000000077882 */ /* 0x000fe20000000000 */
[----:B------:R-:W-:Y:S01]  /*12430*/  UIADD3.X UR5, URZ, UR37, URZ, UP0, !UPT ;  /* 0x000000253f057290 */ /* 0x000fe200087fe43f */
[C---:B--2---:R-:W-:Y:S02]  /*12440*/  IMAD R3, R9.reuse, 0x8, R6 ;  /* 0x0000000809037824 */ /* 0x044fe400078e0206 */
[----:B---3--:R-:W-:Y:S02]  /*12450*/  IMAD R9, R9, 0xa800, R10 ;  /* 0x0000a80009097824 */ /* 0x008fe400078e020a */
[----:B------:R-:W-:-:S02]  /*12460*/  VIADD R3, R3, 0x30 ;  /* 0x0000003003037836 */ /* 0x000fc40000000000 */
[----:B----4-:R-:W-:Y:S02]  /*12470*/  IMAD R2, R7, 0x70, R2 ;  /* 0x0000007007027824 */ /* 0x010fe400078e0202 */
[----:B------:R-:W-:-:S07]  /*12480*/  VIADD R10, R9, 0x21400 ;  /* 0x00021400090a7836 */ /* 0x000fce0000000000 */
.L_x_498:
        /* <DEDUP_REMOVED lines=16> */
.L_x_499:
        /* <DEDUP_REMOVED lines=16> */
.L_x_500:
        /* <DEDUP_REMOVED lines=10> */
[----:B------:R-:W-:Y:S01]  /*12730*/  SHF.L.U32 R5, R5, 0x1f, RZ ;  /* 0x0000001f05057819 */ /* 0x000fe200000006ff */
[----:B------:R-:W-:Y:S01]  /*12740*/  BSSY B2, `(.L_x_501) ;  /* 0x0000004000027945 */ /* 0x000fe20003800000 */
[----:B------:R-:W-:-:S04]  /*12750*/  LEA R2, R4, R6, 0x3 ;  /* 0x0000000604027211 */ /* 0x000fc800078e18ff */
[----:B------:R-:W2:Y:S02]  /*12760*/  SYNCS.PHASECHK.TRANS64.TRYWAIT P0, [R2+URZ+0x60], R5 ;  /* 0x00006005020075a7 */ /* 0x000ea4000800017f */
[----:B--2---:R-:W-:Y:S05]  /*12770*/  @!P0 BRA `(.L_x_502) ;  /* 0x00000028009c8947 */ /* 0x004fea0003800000 */
.L_x_577:
[----:B------:R-:W-:Y:S05]  /*12780*/  BSYNC B2 ;  /* 0x0000000000027941 */ /* 0x000fea0003800000 */
.L_x_501:
[----:B------:R-:W-:Y:S01]  /*12790*/  BSSY B2, `(.L_x_503) ;  /* 0x000000b000027945 */ /* 0x000fe20003800000 */
[----:B------:R-:W-:Y:S02]  /*127a0*/  IMAD.MOV.U32 R10, RZ, RZ, 0x0 ;  /* 0x00000000ff0a7424 */ /* 0x000fe400078e00ff */
[----:B------:R-:W-:Y:S01]  /*127b0*/  IMAD.MOV.U32 R11, RZ, RZ, 0x14f00000 ;  /* 0x14f00000ff0b7424 */ /* 0x000fe200078e00ff */
[----:B------:R-:W-:Y:S06]  /*127c0*/  @P1 BRA `(.L_x_504) ;  /* 0x00000000001c1947 */ /* 0x000fec0003800000 */
[----:B------:R-:W3:Y:S02]  /*127d0*/  S2R R3, SR_TID.X ;  /* 0x0000000000037919 */ /* 0x000ee40000002100 */
[----:B---3--:R-:W-:Y:S01]  /*127e0*/  LOP3.LUT R9, R3, 0x1f, RZ, 0xc0, !PT ;  /* 0x0000001f03097812 */ /* 0x008fe200078ec0ff */
[----:B------:R-:W-:-:S03]  /*127f0*/  IMAD.MOV.U32 R3, RZ, RZ, 0xa800 ;  /* 0x0000a800ff037424 */ /* 0x000fc600078e00ff */
[----:B------:R-:W-:Y:S01]  /*12800*/  ISETP.NE.AND P0, PT, R9, RZ, PT ;  /* 0x000000ff0900720c */ /* 0x000fe20003f05270 */
[----:B------:R3:W-:-:S12]  /*12810*/  SYNCS.ARRIVE.TRANS64 RZ, [R2+URZ+0x50], R3 ;  /* 0x0000500302ff79a7 */ /* 0x0007d8000800003f */
[----:B---3--:R-:W-:Y:S05]  /*12820*/  @!P0 BRA `(.L_x_504) ;  /* 0x0000000000048947 */ /* 0x008fea0003800000 */
[----:B------:R-:W-:Y:S01]  /*12830*/  BPT.TRAP 0x1 ;  /* 0x000000040000795c */ /* 0x000fe20000300000 */
.L_x_504:
[----:B------:R-:W-:Y:S05]  /*12840*/  BSYNC B2 ;  /* 0x0000000000027941 */ /* 0x000fea0003800000 */
.L_x_503:
[----:B------:R-:W3:Y:S04]  /*12850*/  LDL R9, [R1+0x4] ;  /* 0x0000040001097983 */ /* 0x000ee80000100800 */
[----:B--2---:R-:W2:Y:S04]  /*12860*/  LDL R5, [R1+0x18] ;  /* 0x0000180001057983 */ /* 0x004ea80000100800 */
        /* <DEDUP_REMOVED lines=11> */
.L_x_505:
        /* <DEDUP_REMOVED lines=16> */
.L_x_506:
        /* <DEDUP_REMOVED lines=16> */
.L_x_507:
        /* <DEDUP_REMOVED lines=13> */
.L_x_492:
[----:B------:R-:W-:Y:S05]  /*12bf0*/  BSYNC B1 ;  /* 0x0000000000017941 */ /* 0x000fea0003800000 */
.L_x_491:
[C---:B------:R-:W-:Y:S01]  /*12c00*/  ISETP.GT.AND P0, PT, R0.reuse, 0x1, PT ;  /* 0x000000010000780c */ /* 0x040fe20003f04270 */
[----:B------:R-:W-:-:S12]  /*12c10*/  VIADD R0, R0, 0xfffffffe ;  /* 0xfffffffe00007836 */ /* 0x000fd80000000000 */
[----:B------:R-:W-:Y:S05]  /*12c20*/  @P0 BRA `(.L_x_508) ;  /* 0xffffffe800040947 */ /* 0x000fea000383ffff */
.L_x_454:
[----:B------:R-:W-:Y:S05]  /*12c30*/  BSYNC B0 ;  /* 0x0000000000007941 */ /* 0x000fea0003800000 */
.L_x_453:
[----:B------:R-:W0:Y:S01]  /*12c40*/  S2R R2, SR_TID.X ;  /* 0x0000000000027919 */ /* 0x000e220000002100 */
[----:B------:R-:W-:Y:S01]  /*12c50*/  BSSY B0, `(.L_x_509) ;  /* 0x0000010000007945 */ /* 0x000fe20003800000 */
[----:B0-----:R-:W-:-:S04]  /*12c60*/  LOP3.LUT R3, R2, 0x7f, RZ, 0xc0, !PT ;  /* 0x0000007f02037812 */ /* 0x001fc800078ec0ff */
[----:B------:R-:W-:-:S13]  /*12c70*/  ISETP.NE.AND P0, PT, R3, RZ, PT ;  /* 0x000000ff0300720c */ /* 0x000fda0003f05270 */
[----:B------:R-:W-:Y:S05]  /*12c80*/  @P0 BRA `(.L_x_510) ;  /* 0x0000000000300947 */ /* 0x000fea0003800000 */
[----:B------:R-:W0:Y:S01]  /*12c90*/  S2R R2, SR_LANEID ;  /* 0x0000000000027919 */ /* 0x000e220000000000 */
[----:B------:R-:W-:Y:S01]  /*12ca0*/  VOTEU.ANY UR4, UPT, PT ;  /* 0x0000000000047886 */ /* 0x000fe200038e0100 */
[----:B------:R-:W1:Y:S01]  /*12cb0*/  LDC.64 R4, c[0x0][0xc60] ;  /* 0x00031800ff047b82 */ /* 0x000e620000000a00 */
[----:B------:R-:W0:Y:S02]  /*12cc0*/  FLO.U32 R0, UR4 ;  /* 0x0000000400007d00 */ /* 0x000e2400080e0000 */
[----:B0-----:R-:W-:-:S06]  /*12cd0*/  ISETP.EQ.U32.AND P0, PT, R0, R2, PT ;  /* 0x000000020000720c */ /* 0x001fcc0003f02070 */
[----:B------:R-:W1:Y:S07]  /*12ce0*/  POPC R2, UR4 ;  /* 0x0000000400027d09 */ /* 0x000e6e0008000000 */
[----:B-1----:R-:W2:Y:S04]  /*12cf0*/  @P0 ATOMG.E.ADD.STRONG.GPU PT, R2, desc[UR60][R4.64], R2 ;  /* 0x00000002040209a8 */ /* 0x002ea800081ee1fc */
[----:B--2---:R0:W1:Y:S02]  /*12d00*/  SHFL.IDX PT, R2, R2, R0, 0x1f ;  /* 0x00001f0002027589 */ /* 0x00406400000e0000 */
[----:B0-----:R-:W0:Y:S02]  /*12d10*/  S2R R0, SR_LTMASK ;  /* 0x0000000000007919 */ /* 0x001e240000003900 */
[----:B0-----:R-:W-:-:S06]  /*12d20*/  LOP3.LUT R0, R0, UR4, RZ, 0xc0, !PT ;  /* 0x0000000400007c12 */ /* 0x001fcc000f8ec0ff */
[----:B------:R-:W1:Y:S02]  /*12d30*/  POPC R0, R0 ;  /* 0x0000000000007309 */ /* 0x000e640000000000 */
[----:B-1----:R-:W-:-:S07]  /*12d40*/  IADD3 R16, R2, UR38, R0 ;  /* 0x0000002602107c10 */ /* 0x002fce000fffe000 */
.L_x_510:
[----:B------:R-:W-:Y:S05]  /*12d50*/  BSYNC B0 ;  /* 0x0000000000007941 */ /* 0x000fea0003800000 */
.L_x_509:
[----:B------:R-:W2:Y:S01]  /*12d60*/  LDL.LU R0, [R1+0x20] ;  /* 0x0000200001007983 */ /* 0x000ea20000300800 */
[----:B------:R-:W-:Y:S01]  /*12d70*/  BSSY B0, `(.L_x_511) ;  /* 0x0000050000007945 */ /* 0x000fe20003800000 */
[----:B--2---:R-:W-:-:S13]  /*12d80*/  ISETP.NE.AND P0, PT, R0, RZ, PT ;  /* 0x000000ff0000720c */ /* 0x004fda0003f05270 */
[----:B------:R-:W-:Y:S05]  /*12d90*/  @!P0 BRA `(.L_x_512) ;  /* 0x0000000400348947 */ /* 0x000fea0003800000 */
[----:B------:R-:W2:Y:S04]  /*12da0*/  LDL R4, [R1+0x4] ;  /* 0x0000040001047983 */ /* 0x000ea80000100800 */
[----:B------:R-:W2:Y:S04]  /*12db0*/  LDL R2, [R1+0x8] ;  /* 0x0000080001027983 */ /* 0x000ea80000100800 */
[----:B------:R-:W3:Y:S01]  /*12dc0*/  LDL R0, [R1+0x10] ;  /* 0x0000100001007983 */ /* 0x000ee20000100800 */
[----:B------:R-:W-:Y:S01]  /*12dd0*/  BSSY B1, `(.L_x_513) ;  /* 0x0000006000017945 */ /* 0x000fe20003800000 */
[----:B------:R-:W-:Y:S01]  /*12de0*/  ISETP.NE.AND P1, PT, R3, RZ, PT ;  /* 0x000000ff0300720c */ /* 0x000fe20003f25270 */
[----:B--2---:R-:W-:Y:S01]  /*12df0*/  IMAD R2, R2, 0x8, R4 ;  /* 0x0000000802027824 */ /* 0x004fe200078e0204 */
[----:B---3--:R-:W-:-:S04]  /*12e00*/  SHF.L.U32 R0, R0, 0x1f, RZ ;  /* 0x0000001f00007819 */ /* 0x008fc800000006ff */
[----:B------:R-:W0:Y:S02]  /*12e10*/  SYNCS.PHASECHK.TRANS64.TRYWAIT P0, [R2+URZ+0x36860], R0 ;  /* 0x03686000020075a7 */ /* 0x000e24000800017f */
[----:B0-----:R-:W-:Y:S05]  /*12e20*/  @!P0 BRA `(.L_x_514) ;  /* 0x0000002400048947 */ /* 0x001fea0003800000 */
.L_x_578:
[----:B------:R-:W-:Y:S05]  /*12e30*/  BSYNC B1 ;  /* 0x0000000000017941 */ /* 0x000fea0003800000 */
.L_x_513:
[----:B------:R-:W-:Y:S04]  /*12e40*/  BSSY B1, `(.L_x_515) ;  /* 0x0000009000017945 */ /* 0x000fe80003800000 */
[----:B------:R-:W-:Y:S05]  /*12e50*/  @P1 BRA `(.L_x_516) ;  /* 0x00000000001c1947 */ /* 0x000fea0003800000 */
[----:B------:R-:W2:Y:S01]  /*12e60*/  S2R R3, SR_TID.X ;  /* 0x0000000000037919 */ /* 0x000ea20000002100 */
[----:B0-----:R-:W-:-:S04]  /*12e70*/  IMAD.MOV.U32 R0, RZ, RZ, 0xa800 ;  /* 0x0000a800ff007424 */ /* 0x001fc800078e00ff */
[----:B------:R3:W-:Y:S01]  /*12e80*/  SYNCS.ARRIVE.TRANS64 RZ, [R2+URZ+0x36850], R0 ;  /* 0x0368500002ff79a7 */ /* 0x0007e2000800003f */
[----:B--2---:R-:W-:-:S04]  /*12e90*/  LOP3.LUT R3, R3, 0x1f, RZ, 0xc0, !PT ;  /* 0x0000001f03037812 */ /* 0x004fc800078ec0ff */
[----:B------:R-:W-:-:S13]  /*12ea0*/  ISETP.NE.AND P0, PT, R3, RZ, PT ;  /* 0x000000ff0300720c */ /* 0x000fda0003f05270 */
[----:B---3--:R-:W-:Y:S05]  /*12eb0*/  @!P0 BRA `(.L_x_516) ;  /* 0x0000000000048947 */ /* 0x008fea0003800000 */
[----:B------:R-:W-:Y:S01]  /*12ec0*/  BPT.TRAP 0x1 ;  /* 0x000000040000795c */ /* 0x000fe20000300000 */
.L_x_516:
[----:B------:R-:W-:Y:S05]  /*12ed0*/  BSYNC B1 ;  /* 0x0000000000017941 */ /* 0x000fea0003800000 */
.L_x_515:
[----:B------:R-:W2:Y:S04]  /*12ee0*/  LDL R5, [R1+0x4] ;  /* 0x0000040001057983 */ /* 0x000ea80000100800 */
[----:B0-----:R-:W2:Y:S04]  /*12ef0*/  LDL R0, [R1+0x8] ;  /* 0x0000080001007983 */ /* 0x001ea80000100800 */
[----:B------:R-:W3:Y:S04]  /*12f00*/  LDL.LU R4, [R1+0x18] ;  /* 0x0000180001047983 */ /* 0x000ee80000300800 */
[----:B------:R-:W3:Y:S01]  /*12f10*/  LDL R3, [R1+0x14] ;  /* 0x0000140001037983 */ /* 0x000ee20000100800 */
[----:B------:R-:W-:Y:S01]  /*12f20*/  UIADD3 UR4, UP0, UR36, 0x470, URZ ;  /* 0x0000047024047890 */ /* 0x000fe2000ff1e03f */
[----:B------:R-:W-:Y:S01]  /*12f30*/  PLOP3.LUT P0, PT, PT, PT, PT, 0x80, 0x0 ;  /* 0x000000000000781c */ /* 0x000fe20003f0f070 */
[----:B------:R-:W-:Y:S01]  /*12f40*/  UMOV UR6, 0x0 ;  /* 0x0000000000067882 */ /* 0x000fe20000000000 */
[----:B------:R-:W-:Y:S01]  /*12f50*/  IADD3 R2, R2, 0x36850, RZ ;  /* 0x0003685002027810 */ /* 0x000fe20007ffe0ff */
[----:B------:R-:W-:Y:S01]  /*12f60*/  UIADD3.X UR5, URZ, UR37, URZ, UP0, !UPT ;  /* 0x000000253f057290 */ /* 0x000fe200087fe43f */
[----:B------:R-:W-:Y:S01]  /*12f70*/  UMOV UR7, 0x14f00000 ;  /* 0x14f0000000077882 */ /* 0x000fe20000000000 */
[----:B------:R-:W-:Y:S01]  /*12f80*/  UMOV UR10, URZ ;  /* 0x0000003f000a7c82 */ /* 0x000fe20008000000 */
[----:B--2---:R-:W-:-:S02]  /*12f90*/  IMAD R0, R0, 0xa800, R5 ;  /* 0x0000a80000007824 */ /* 0x004fc400078e0205 */
[----:B---3--:R-:W-:Y:S02]  /*12fa0*/  IMAD R3, R3, 0x70, R4 ;  /* 0x0000007003037824 */ /* 0x008fe400078e0204 */
[----:B------:R-:W-:-:S07]  /*12fb0*/  VIADD R4, R0, 0x400 ;  /* 0x0000040000047836 */ /* 0x000fce0000000000 */
.L_x_517:
        /* <DEDUP_REMOVED lines=11> */
[----:B------:R-:W-:Y:S01]  /*13070*/  PLOP3.LUT P0, PT, PT, PT, PT, 0x80, 0x0 ;  /* 0x000000000000781c */ /* 0x000fe20003f0f070 */
[----:B------:R-:W-:Y:S01]  /*13080*/  VIADD R4, R0, 0x3c00 ;  /* 0x00003c0000047836 */ /* 0x000fe20000000000 */
[----:B------:R-:W-:Y:S01]  /*13090*/  UMOV UR6, 0x0 ;  /* 0x0000000000067882 */ /* 0x000fe20000000000 */
[----:B------:R-:W-:Y:S01]  /*130a0*/  UMOV UR7, 0x14f00000 ;  /* 0x14f0000000077882 */ /* 0x000fe20000000000 */
[----:B------:R-:W-:-:S09]  /*130b0*/  UMOV UR10, 0x40 ;  /* 0x00000040000a7882 */ /* 0x000fd20000000000 */
.L_x_518:
        /* <DEDUP_REMOVED lines=16> */
.L_x_519:
        /* <DEDUP_REMOVED lines=11> */
.L_x_512:
[----:B------:R-:W-:Y:S05]  /*13270*/  BSYNC B0 ;  /* 0x0000000000007941 */ /* 0x000fea0003800000 */
.L_x_511:
[----:B------:R-:W2:Y:S04]  /*13280*/  LDL.LU R5, [R1+0x8] ;  /* 0x0000080001057983 */ /* 0x000ea80000300800 */
[----:B------:R-:W3:Y:S01]  /*13290*/  LDL.LU R4, [R1+0x10] ;  /* 0x0000100001047983 */ /* 0x000ee20000300800 */
[----:B--2---:R-:W-:-:S05]  /*132a0*/  VIADD R0, R5, 0x1 ;  /* 0x0000000105007836 */ /* 0x004fca0000000000 */
[----:B------:R-:W-:-:S04]  /*132b0*/  ISETP.NE.AND P0, PT, R0, 0x2, PT ;  /* 0x000000020000780c */ /* 0x000fc80003f05270 */
[----:B------:R-:W-:Y:S02]  /*132c0*/  SEL R2, RZ, 0x1, P0 ;  /* 0x00000001ff027807 */ /* 0x000fe40000000000 */
[----:B------:R-:W-:Y:S02]  /*132d0*/  SEL R0, R0, RZ, P0 ;  /* 0x000000ff00007207 */ /* 0x000fe40000000000 */
[----:B---3--:R-:W-:-:S03]  /*132e0*/  LOP3.LUT R4, R4, R2, RZ, 0x3c, !PT ;  /* 0x0000000204047212 */ /* 0x008fc600078e3cff */
[----:B------:R0:W-:Y:S04]  /*132f0*/  STL [R1+0x8], R0 ;  /* 0x0000080001007387 */ /* 0x0001e80000100800 */
[----:B------:R0:W-:Y:S02]  /*13300*/  STL [R1+0x10], R4 ;  /* 0x0000100401007387 */ /* 0x0001e40000100800 */
.L_x_433:
[----:B------:R-:W-:Y:S05]  /*13310*/  BSYNC B7 ;  /* 0x0000000000077941 */ /* 0x000fea0003800000 */
.L_x_431:
[----:B0-2---:R-:W2:Y:S02]  /*13320*/  LDL R0, [R1+0x58] ;  /* 0x0000580001007983 */ /* 0x005ea40000100800 */
[----:B--2---:R-:W-:-:S13]  /*13330*/  ISETP.NE.AND P0, PT, R0, RZ, PT ;  /* 0x000000ff0000720c */ /* 0x004fda0003f05270 */
[----:B------:R-:W-:Y:S05]  /*13340*/  @!P0 BRA `(.L_x_520) ;  /* 0x0000000000288947 */ /* 0x000fea0003800000 */
[----:B------:R-:W-:Y:S05]  /*13350*/  WARPSYNC.ALL ;  /* 0x0000000000007948 */ /* 0x000fea0003800000 */
[----:B------:R-:W0:Y:S08]  /*13360*/  S2UR UR5, SR_CgaCtaId ;  /* 0x00000000000579c3 */ /* 0x000e300000008800 */
[----:B------:R-:W-:Y:S06]  /*13370*/  BAR.SYNC.DEFER_BLOCKING 0x5, 0x180 ;  /* 0x0146000000007b1d */ /* 0x000fec0000010000 */
[----:B------:R-:W-:-:S02]  /*13380*/  UMOV UR4, 0x400 ;  /* 0x0000040000047882 */ /* 0x000fc40000000000 */
[----:B0-----:R-:W-:-:S06]  /*13390*/  ULEA UR4, UR5, UR4, 0x18 ;  /* 0x0000000405047291 */ /* 0x001fcc000f8ec03f */
[----:B------:R-:W-:-:S05]  /*133a0*/  IMAD.U32 R0, RZ, RZ, UR4 ;  /* 0x00000004ff007e24 */ /* 0x000fca000f8e00ff */
[----:B------:R0:W2:Y:S04]  /*133b0*/  LDS.128 R16, [R0+0x368d0] ;  /* 0x0368d00000107984 */ /* 0x0000a80000000c00 */
[----:B------:R0:W-:Y:S01]  /*133c0*/  STL [R1+0x4], R0 ;  /* 0x0000040001007387 */ /* 0x0001e20000100800 */
[----:B------:R-:W-:Y:S06]  /*133d0*/  BAR.ARV 0x4, 0x180 ;  /* 0x0106000000007b1d */ /* 0x000fec0000002000 */
[----:B------:R-:W-:Y:S05]  /*133e0*/  BRA `(.L_x_521) ;  /* 0x0000000800487947 */ /* 0x000fea0003800000 */
.L_x_520:
[----:B------:R-:W1:Y:S01]  /*133f0*/  S2R R0, SR_TID.X ;  /* 0x0000000000007919 */ /* 0x000e620000002100 */
[----:B------:R-:W-:Y:S01]  /*13400*/  UMOV UR4, 0xffffffff ;  /* 0xffffffff00047882 */ /* 0x000fe20000000000 */
[----:B-1--4-:R-:W-:-:S04]  /*13410*/  LOP3.LUT R7, R0, 0x1f, RZ, 0xc0, !PT ;  /* 0x0000001f00077812 */ /* 0x012fc800078ec0ff */
[----:B------:R-:W-:Y:S01]  /*13420*/  ISETP.NE.AND P0, PT, R7, 0x1f, PT ;  /* 0x0000001f0700780c */ /* 0x000fe20003f05270 */
[----:B------:R-:W-:-:S12]  /*13430*/  BRA.DIV UR4, `(.L_x_522) ;  /* 0x0000001e04947947 */ /* 0x000fd8000b800000 */
[----:B------:R-:W-:Y:S01]  /*13440*/  IMAD.IADD R5, R19, 0x1, R7 ;  /* 0x0000000113057824 */ /* 0x000fe200078e0207 */
[----:B------:R-:W-:-:S04]  /*13450*/  ULDC UR4, c[0x0][0xc3c] ;  /* 0x00030f0000047ab9 */ /* 0x000fc80000000800 */
[----:B------:R-:W-:-:S13]  /*13460*/  ISETP.GE.OR P1, PT, R5, UR4, !P0 ;  /* 0x0000000405007c0c */ /* 0x000fda000c726670 */
[----:B------:R-:W0:Y:S02]  /*13470*/  @!P1 LDC.64 R2, c[0x0][0xc80] ;  /* 0x00032000ff029b82 */ /* 0x000e240000000a00 */
[----:B0-----:R-:W-:-:S06]  /*13480*/  @!P1 IMAD.WIDE R2, R5, 0x4, R2 ;  /* 0x0000000405029825 */ /* 0x001fcc00078e0202 */
[----:B------:R0:W2:Y:S01]  /*13490*/  @!P1 LDG.E R3, desc[UR60][R2.64] ;  /* 0x0000003c02039981 */ /* 0x0000a2000c1e1900 */
[C---:B------:R-:W-:Y:S02]  /*134a0*/  ISETP.GE.U32.AND P2, PT, R7.reuse, 0x2, PT ;  /* 0x000000020700780c */ /* 0x040fe40003f46070 */
[C---:B------:R-:W-:Y:S01]  /*134b0*/  ISETP.GE.U32.AND P3, PT, R7.reuse, 0x4, PT ;  /* 0x000000040700780c */ /* 0x040fe20003f66070 */
[----:B------:R-:W-:Y:S01]  /*134c0*/  SHFL.IDX PT, R4, R16, 0x1, 0x1f ;  /* 0x00201f0010047f89 */ /* 0x000fe200000e0000 */
[C---:B------:R-:W-:Y:S02]  /*134d0*/  ISETP.GE.U32.AND P4, PT, R7.reuse, 0x8, PT ;  /* 0x000000080700780c */ /* 0x040fe40003f86070 */
[C---:B------:R-:W-:Y:S01]  /*134e0*/  ISETP.GE.U32.AND P5, PT, R7.reuse, 0x10, PT ;  /* 0x000000100700780c */ /* 0x040fe20003fa6070 */
[----:B0-----:R-:W-:Y:S02]  /*134f0*/  IMAD.MOV.U32 R2, RZ, RZ, RZ ;  /* 0x000000ffff027224 */ /* 0x001fe400078e00ff */
[----:B--2---:R-:W-:Y:S01]  /*13500*/  @!P1 IMAD.MOV.U32 R2, RZ, RZ, R3 ;  /* 0x000000ffff029224 */ /* 0x004fe200078e0003 */
[----:B------:R-:W-:-:S04]  /*13510*/  ISETP.NE.AND P1, PT, R7, RZ, PT ;  /* 0x000000ff0700720c */ /* 0x000fc80003f25270 */
[----:B------:R-:W0:Y:S02]  /*13520*/  SHFL.UP PT, R3, R2, 0x1, RZ ;  /* 0x0420000002037989 */ /* 0x000e2400000e00ff */
        /* <DEDUP_REMOVED lines=13> */
[----:B------:R-:W-:Y:S02]  /*13600*/  IMAD.IADD R3, R3, 0x1, R0 ;  /* 0x0000000103037824 */ /* 0x000fe400078e0200 */
[----:B------:R0:W1:Y:S04]  /*13610*/  SHFL.IDX PT, R0, R16, RZ, 0x1f ;  /* 0x00001fff10007589 */ /* 0x00006800000e0000 */
[----:B------:R0:W2:Y:S02]  /*13620*/  SHFL.IDX PT, R6, R3, 0x1f, 0x1f ;  /* 0x03e01f0003067f89 */ /* 0x0000a400000e0000 */
.L_x_588:
[----:B------:R-:W-:Y:S02]  /*13630*/  ULDC UR4, c[0x0][0xc38] ;  /* 0x00030e0000047ab9 */ /* 0x000fe40000000800 */
[----:B0-----:R-:W-:-:S04]  /*13640*/  IMAD.U32 R16, RZ, RZ, UR4 ;  /* 0x00000004ff107e24 */ /* 0x001fc8000f8e00ff */
[----:B--2---:R-:W-:-:S04]  /*13650*/  IMAD R6, R6, R16, RZ ;  /* 0x0000001006067224 */ /* 0x004fc800078e02ff */
[----:B------:R-:W-:-:S05]  /*13660*/  IMAD.IADD R4, R4, 0x1, R6 ;  /* 0x0000000104047824 */ /* 0x000fca00078e0206 */
[----:B-1----:R-:W-:-:S13]  /*13670*/  ISETP.GT.AND P6, PT, R4, R0, PT ;  /* 0x000000000400720c */ /* 0x002fda0003fc4270 */
[----:B------:R-:W-:Y:S05]  /*13680*/  @P6 BRA `(.L_x_523) ;  /* 0x00000000009c6947 */ /* 0x000fea0003800000 */
.L_x_528:
[----:B0-----:R-:W0:Y:S01]  /*13690*/  LDC R2, c[0x0][0xc3c] ;  /* 0x00030f00ff027b82 */ /* 0x001e220000000800 */
[----:B------:R-:W-:-:S05]  /*136a0*/  VIADD R19, R19, 0x1f ;  /* 0x0000001f13137836 */ /* 0x000fca0000000000 */
[----:B0-----:R-:W-:-:S13]  /*136b0*/  ISETP.GE.AND P6, PT, R19, R2, PT ;  /* 0x000000021300720c */ /* 0x001fda0003fc6270 */
[----:B------:R-:W-:Y:S05]  /*136c0*/  @P6 BRA `(.L_x_524) ;  /* 0x0000000400446947 */ /* 0x000fea0003800000 */
[----:B------:R-:W0:Y:S01]  /*136d0*/  S2R R3, SR_TID.X ;  /* 0x0000000000037919 */ /* 0x000e220000002100 */
[----:B------:R-:W-:Y:S01]  /*136e0*/  BSSY B0, `(.L_x_525) ;  /* 0x0000009000007945 */ /* 0x000fe20003800000 */
[----:B0-----:R-:W-:-:S05]  /*136f0*/  LOP3.LUT R3, R3, 0x1f, RZ, 0xc0, !PT ;  /* 0x0000001f03037812 */ /* 0x001fca00078ec0ff */
[----:B------:R-:W-:-:S05]  /*13700*/  IMAD.IADD R5, R19, 0x1, R3 ;  /* 0x0000000113057824 */ /* 0x000fca00078e0203 */
[----:B------:R-:W-:Y:S01]  /*13710*/  ISETP.GE.OR P6, PT, R5, R2, !P0 ;  /* 0x000000020500720c */ /* 0x000fe200047c6670 */
[----:B------:R-:W-:-:S12]  /*13720*/  IMAD.MOV.U32 R2, RZ, RZ, RZ ;  /* 0x000000ffff027224 */ /* 0x000fd800078e00ff */
[----:B------:R-:W-:Y:S05]  /*13730*/  @P6 BRA `(.L_x_526) ;  /* 0x00000000000c6947 */ /* 0x000fea0003800000 */
[----:B------:R-:W0:Y:S02]  /*13740*/  LDC.64 R2, c[0x0][0xc80] ;  /* 0x00032000ff027b82 */ /* 0x000e240000000a00 */
[----:B0-----:R-:W-:-:S06]  /*13750*/  IMAD.WIDE R2, R5, 0x4, R2 ;  /* 0x0000000405027825 */ /* 0x001fcc00078e0202 */
[----:B------:R0:W5:Y:S02]  /*13760*/  LDG.E R2, desc[UR60][R2.64] ;  /* 0x0000003c02027981 */ /* 0x000164000c1e1900 */
.L_x_526:
[----:B------:R-:W-:Y:S05]  /*13770*/  BSYNC B0 ;  /* 0x0000000000007941 */ /* 0x000fea0003800000 */
.L_x_525:
[----:B------:R-:W-:-:S03]  /*13780*/  UMOV UR4, 0xffffffff ;  /* 0xffffffff00047882 */ /* 0x000fc60000000000 */
[----:B------:R-:W-:Y:S05]  /*13790*/  BRA.DIV UR4, `(.L_x_527) ;  /* 0x0000001e04f87947 */ /* 0x000fea000b800000 */
[----:B-----5:R-:W0:Y:S02]  /*137a0*/  SHFL.UP PT, R14, R2, 0x1, RZ ;  /* 0x04200000020e7989 */ /* 0x020e2400000e00ff */
[----:B0-----:R-:W-:-:S05]  /*137b0*/  SEL R3, R14, RZ, P1 ;  /* 0x000000ff0e037207 */ /* 0x001fca0000800000 */
[----:B------:R-:W-:-:S05]  /*137c0*/  IMAD.IADD R3, R2, 0x1, R3 ;  /* 0x0000000102037824 */ /* 0x000fca00078e0203 */
        /* <DEDUP_REMOVED lines=12> */
[----:B------:R0:W1:Y:S02]  /*13890*/  SHFL.IDX PT, R6, R3, 0x1f, 0x1f ;  /* 0x03e01f0003067f89 */ /* 0x00006400000e0000 */
.L_x_596:
[----:B------:R-:W-:Y:S02]  /*138a0*/  ULDC UR4, c[0x0][0xc38] ;  /* 0x00030e0000047ab9 */ /* 0x000fe40000000800 */
[----:B------:R-:W-:-:S04]  /*138b0*/  IMAD.U32 R16, RZ, RZ, UR4 ;  /* 0x00000004ff107e24 */ /* 0x000fc8000f8e00ff */
[----:B-1----:R-:W-:-:S04]  /*138c0*/  IMAD R6, R6, R16, RZ ;  /* 0x0000001006067224 */ /* 0x002fc800078e02ff */
[----:B------:R-:W-:-:S05]  /*138d0*/  IMAD.IADD R4, R6, 0x1, R4 ;  /* 0x0000000106047824 */ /* 0x000fca00078e0204 */
[----:B------:R-:W-:-:S13]  /*138e0*/  ISETP.GT.AND P6, PT, R4, R0, PT ;  /* 0x000000000400720c */ /* 0x000fda0003fc4270 */
[----:B------:R-:W-:Y:S05]  /*138f0*/  @!P6 BRA `(.L_x_528) ;  /* 0xfffffffc0064e947 */ /* 0x000fea000383ffff */
.L_x_523:
[----:B------:R-:W-:Y:S01]  /*13900*/  IMAD.IADD R6, R4, 0x1, -R6 ;  /* 0x0000000104067824 */ /* 0x000fe200078e0a06 */
[----:B------:R-:W-:-:S03]  /*13910*/  UMOV UR4, 0xffffffff ;  /* 0xffffffff00047882 */ /* 0x000fc60000000000 */
[----:B------:R-:W-:-:S05]  /*13920*/  IMAD R4, R3, R16, R6 ;  /* 0x0000001003047224 */ /* 0x000fca00078e0206 */
[----:B------:R-:W-:Y:S01]  /*13930*/  ISETP.GT.AND P6, PT, R4, R0, PT ;  /* 0x000000000400720c */ /* 0x000fe20003fc4270 */
[----:B------:R-:W-:-:S12]  /*13940*/  BRA.DIV UR4, `(.L_x_529) ;  /* 0x0000002204607947 */ /* 0x000fd8000b800000 */
[----:B------:R-:W-:-:S04]  /*13950*/  VOTE.ANY R5, PT, !P6 ;  /* 0x0000000000057806 */ /* 0x000fc800070e0100 */
[----:B------:R-:W1:Y:S02]  /*13960*/  POPC R4, R5 ;  /* 0x0000000500047309 */ /* 0x000e640000000000 */
[----:B-1----:R1:W2:Y:S02]  /*13970*/  SHFL.IDX PT, R17, R2, R4, 0x1f ;  /* 0x00001f0402117589 */ /* 0x0022a400000e0000 */
.L_x_600:
[----:B------:R-:W-:Y:S01]  /*13980*/  ISETP.NE.AND P0, PT, R5, RZ, PT ;  /* 0x000000ff0500720c */ /* 0x000fe20003f05270 */
[----:B-1----:R-:W-:-:S12]  /*13990*/  IMAD.MOV.U32 R2, RZ, RZ, RZ ;  /* 0x000000ffff027224 */ /* 0x002fd800078e00ff */
[----:B------:R-:W-:Y:S05]  /*139a0*/  @!P0 BRA `(.L_x_530) ;  /* 0x0000000000108947 */ /* 0x000fea0003800000 */
[----:B------:R-:W-:Y:S01]  /*139b0*/  UMOV UR4, 0xffffffff ;  /* 0xffffffff00047882 */ /* 0x000fe20000000000 */
[----:B------:R-:W-:Y:S02]  /*139c0*/  VIADD R12, R4, 0xffffffff ;  /* 0xffffffff040c7836 */ /* 0x000fe40000000000 */
[----:B------:R-:W-:Y:S05]  /*139d0*/  BRA.DIV UR4, `(.L_x_531) ;  /* 0x0000002204847947 */ /* 0x000fea000b800000 */
[----:B------:R1:W3:Y:S02]  /*139e0*/  SHFL.IDX PT, R2, R3, R12, 0x1f ;  /* 0x00001f0c03027589 */ /* 0x0002e400000e0000 */
.L_x_530:
[----:B--2---:R-:W-:Y:S01]  /*139f0*/  IABS R5, R17 ;  /* 0x0000001100057213 */ /* 0x004fe20000000000 */
[----:B---3--:R-:W-:Y:S02]  /*13a00*/  IMAD R16, R2, R16, R6 ;  /* 0x0000001002107224 */ /* 0x008fe400078e0206 */
[----:B------:R-:W-:Y:S01]  /*13a10*/  IMAD.IADD R19, R4, 0x1, R19 ;  /* 0x0000000104137824 */ /* 0x000fe200078e0213 */
[----:B------:R-:W2:Y:S01]  /*13a20*/  I2F.RP R2, R5 ;  /* 0x0000000500027306 */ /* 0x000ea20000209400 */
[----:B------:R-:W-:-:S07]  /*13a30*/  IMAD.IADD R0, R0, 0x1, -R16 ;  /* 0x0000000100007824 */ /* 0x000fce00078e0a10 */
[----:B--2---:R-:W2:Y:S02]  /*13a40*/  MUFU.RCP R2, R2 ;  /* 0x0000000200027308 */ /* 0x004ea40000001000 */
[----:B--2---:R-:W-:-:S06]  /*13a50*/  VIADD R2, R2, 0xffffffe ;  /* 0x0ffffffe02027836 */ /* 0x004fcc0000000000 */
[----:B01----:R-:W0:Y:S02]  /*13a60*/  F2I.FTZ.U32.TRUNC.NTZ R3, R2 ;  /* 0x0000000200037305 */ /* 0x003e24000021f000 */
[----:B0-----:R-:W-:-:S04]  /*13a70*/  IMAD.MOV R2, RZ, RZ, -R3 ;  /* 0x000000ffff027224 */ /* 0x001fc800078e0a03 */
[----:B------:R-:W-:Y:S02]  /*13a80*/  IMAD R6, R2, R5, RZ ;  /* 0x0000000502067224 */ /* 0x000fe400078e02ff */
[----:B------:R-:W-:-:S04]  /*13a90*/  IMAD.MOV.U32 R2, RZ, RZ, RZ ;  /* 0x000000ffff027224 */ /* 0x000fc800078e00ff */
[----:B------:R-:W-:Y:S01]  /*13aa0*/  IMAD.HI.U32 R2, R3, R6, R2 ;  /* 0x0000000603027227 */ /* 0x000fe200078e0002 */
[----:B------:R-:W-:Y:S02]  /*13ab0*/  IABS R6, R17 ;  /* 0x0000001100067213 */ /* 0x000fe40000000000 */
[----:B------:R-:W-:Y:S02]  /*13ac0*/  IABS R3, R0 ;  /* 0x0000000000037213 */ /* 0x000fe40000000000 */
[----:B------:R-:W-:-:S03]  /*13ad0*/  IADD3 R6, RZ, -R6, RZ ;  /* 0x80000006ff067210 */ /* 0x000fc60007ffe0ff */
        /* <DEDUP_REMOVED lines=16> */
.L_x_524:
[----:B------:R-:W-:Y:S01]  /*13be0*/  UMOV UR4, URZ ;  /* 0x0000003f00047c82 */ /* 0x000fe20008000000 */
[----:B------:R-:W-:Y:S01]  /*13bf0*/  UMOV UR5, URZ ;  /* 0x0000003f00057c82 */ /* 0x000fe20008000000 */
[----:B------:R-:W-:Y:S01]  /*13c00*/  ULDC UR6, c[0x0][0xc3c] ;  /* 0x00030f0000067ab9 */ /* 0x000fe20000000800 */
[----:B------:R-:W-:Y:S01]  /*13c10*/  IMAD.MOV.U32 R16, RZ, RZ, R0 ;  /* 0x000000ffff107224 */ /* 0x000fe200078e0000 */
[----:B------:R-:W-:Y:S01]  /*13c20*/  MOV R19, UR6 ;  /* 0x0000000600137c02 */ /* 0x000fe20008000f00 */
[----:B------:R-:W-:Y:S02]  /*13c30*/  IMAD.U32 R17, RZ, RZ, UR4 ;  /* 0x00000004ff117e24 */ /* 0x000fe4000f8e00ff */
[----:B------:R-:W-:-:S07]  /*13c40*/  IMAD.U32 R18, RZ, RZ, UR5 ;  /* 0x00000005ff127e24 */ /* 0x000fce000f8e00ff */
.L_x_532:
[----:B------:R3:W2:Y:S01]  /*13c50*/  LDL R3, [R1+0x4] ;  /* 0x0000040001037983 */ /* 0x0006a20000100800 */
[----:B------:R-:W0:Y:S01]  /*13c60*/  S2R R0, SR_TID.X ;  /* 0x0000000000007919 */ /* 0x000e220000002100 */
[----:B------:R-:W-:Y:S05]  /*13c70*/  WARPSYNC.ALL ;  /* 0x0000000000007948 */ /* 0x000fea0003800000 */
[----:B0-----:R-:W-:Y:S01]  /*13c80*/  LOP3.LUT R0, R0, 0x1f, RZ, 0xc0, !PT ;  /* 0x0000001f00007812 */ /* 0x001fe200078ec0ff */
[----:B------:R-:W-:Y:S03]  /*13c90*/  BAR.SYNC.DEFER_BLOCKING 0x4, 0x180 ;  /* 0x0106000000007b1d */ /* 0x000fe60000010000 */
[----:B------:R-:W-:-:S13]  /*13ca0*/  ISETP.NE.AND P0, PT, R0, RZ, PT ;  /* 0x000000ff0000720c */ /* 0x000fda0003f05270 */
[----:B------:R-:W2:Y:S01]  /*13cb0*/  @!P0 S2R R0, SR_CgaCtaId ;  /* 0x0000000000008919 */ /* 0x000ea20000008800 */
[----:B------:R-:W-:-:S04]  /*13cc0*/  @!P0 MOV R2, 0x400 ;  /* 0x0000040000028802 */ /* 0x000fc80000000f00 */
[----:B--2---:R-:W-:-:S05]  /*13cd0*/  @!P0 LEA R3, R0, R2, 0x18 ;  /* 0x0000000200038211 */ /* 0x004fca00078ec0ff */
[----:B------:R3:W-:Y:S04]  /*13ce0*/  @!P0 STS.128 [R3+0x368d0], R16 ;  /* 0x0368d01003008388 */ /* 0x0007e80000000c00 */
[----:B------:R3:W-:Y:S01]  /*13cf0*/  @!P0 STL [R1+0x4], R3 ;  /* 0x0000040301008387 */ /* 0x0007e20000100800 */
[----:B------:R-:W-:Y:S06]  /*13d00*/  BAR.ARV 0x5, 0x180 ;  /* 0x0146000000007b1d */ /* 0x000fec0000002000 */
.L_x_521:
[----:B------:R-:W-:Y:S02]  /*13d10*/  ULDC UR4, c[0x0][0xc3c] ;  /* 0x00030f0000047ab9 */ /* 0x000fe40000000800 */
[----:B--2---:R-:W-:-:S13]  /*13d20*/  ISETP.GE.AND P0, PT, R19, UR4, PT ;  /* 0x0000000413007c0c */ /* 0x004fda000bf06270 */
[----:B------:R-:W-:Y:S05]  /*13d30*/  @!P0 BRA `(.L_x_533) ;  /* 0xffffffa800788947 */ /* 0x000fea000383ffff */
[----:B------:R-:W-:Y:S05]  /*13d40*/  BSYNC B8 ;  /* 0x0000000000087941 */ /* 0x000fea0003800000 */
.L_x_427:
[----:B0-----:R-:W2:Y:S01]  /*13d50*/  LDL.LU R0, [R1+0x50] ;  /* 0x0000500001007983 */ /* 0x001ea20000300800 */
[----:B------:R-:W-:Y:S01]  /*13d60*/  BSSY B0, `(.L_x_534) ;  /* 0x000000b000007945 */ /* 0x000fe20003800000 */
[----:B------:R-:W0:Y:S01]  /*13d70*/  S2R R5, SR_CgaCtaId ;  /* 0x0000000000057919 */ /* 0x000e220000008800 */
[----:B--2---:R-:W-:-:S05]  /*13d80*/  VIADD R0, R0, 0x1 ;  /* 0x0000000100007836 */ /* 0x004fca0000000000 */
[----:B------:R-:W-:-:S04]  /*13d90*/  LEA.HI R2, R0, R0, RZ, 0x1 ;  /* 0x0000000000027211 */ /* 0x000fc800078f08ff */
[----:B---3--:R-:W-:-:S05]  /*13da0*/  LOP3.LUT R3, R2, 0xfffffffe, RZ, 0xc0, !PT ;  /* 0xfffffffe02037812 */ /* 0x008fca00078ec0ff */
[----:B------:R-:W-:Y:S01]  /*13db0*/  IMAD.IADD R3, R0, 0x1, -R3 ;  /* 0x0000000100037824 */ /* 0x000fe200078e0a03 */
[----:B------:R-:W-:-:S04]  /*13dc0*/  MOV R0, 0x400 ;  /* 0x0000040000007802 */ /* 0x000fc80000000f00 */
[----:B0-----:R-:W-:Y:S02]  /*13dd0*/  LEA R0, R5, R0, 0x18 ;  /* 0x0000000005007211 */ /* 0x001fe400078ec0ff */
[----:B------:R-:W-:-:S04]  /*13de0*/  SHF.L.U32 R3, R3, 0x1f, RZ ;  /* 0x0000001f03037819 */ /* 0x000fc800000006ff */
[----:B------:R-:W0:Y:S02]  /*13df0*/  SYNCS.PHASECHK.TRANS64.TRYWAIT P0, [R0+URZ+0x36820], R3 ;  /* 0x03682003000075a7 */ /* 0x000e24000800017f */
[----:B0-----:R-:W-:Y:S05]  /*13e00*/  @!P0 BRA `(.L_x_535) ;  /* 0x0000001c00a08947 */ /* 0x001fea0003800000 */
.L_x_603:
[----:B------:R-:W-:Y:S05]  /*13e10*/  BSYNC B0 ;  /* 0x0000000000007941 */ /* 0x000fea0003800000 */
.L_x_534:
[----:B------:R-:W-:-:S03]  /*13e20*/  UMOV UR4, 0xffffffff ;  /* 0xffffffff00047882 */ /* 0x000fc60000000000 */
[----:B------:R-:W-:Y:S05]  /*13e30*/  BRA.DIV UR4, `(.L_x_536) ;  /* 0x0000001e04a87947 */ /* 0x000fea000b800000 */
[----:B------:R-:W2:Y:S02]  /*13e40*/  S2R R2, SR_TID.X ;  /* 0x0000000000027919 */ /* 0x000ea40000002100 */
[----:B--2---:R-:W-:-:S04]  /*13e50*/  SHF.R.U32.HI R2, RZ, 0x5, R2 ;  /* 0x00000005ff027819 */ /* 0x004fc80000011602 */
[----:B------:R-:W-:-:S05]  /*13e60*/  LOP3.LUT R2, R2, 0x3, RZ, 0xc0, !PT ;  /* 0x0000000302027812 */ /* 0x000fca00078ec0ff */
[----:B------:R2:W3:Y:S02]  /*13e70*/  SHFL.IDX PT, R14, R2, RZ, 0x1f ;  /* 0x00001fff020e7589 */ /* 0x0004e400000e0000 */
.L_x_606:
[----:B---3--:R-:W-:Y:S01]  /*13e80*/  ISETP.NE.AND P0, PT, R14, RZ, PT ;  /* 0x000000ff0e00720c */ /* 0x008fe20003f05270 */
[----:B------:R-:W-:-:S12]  /*13e90*/  BSSY B0, `(.L_x_537) ;  /* 0x0000027000007945 */ /* 0x000fd80003800000 */
[----:B------:R-:W-:Y:S05]  /*13ea0*/  @P0 BRA `(.L_x_538) ;  /* 0x0000000000940947 */ /* 0x000fea0003800000 */
[----:B------:R-:W-:-:S03]  /*13eb0*/  UMOV UR4, 0xffffffff ;  /* 0xffffffff00047882 */ /* 0x000fc60000000000 */
[----:B------:R-:W-:Y:S05]  /*13ec0*/  BRA.DIV UR4, `(.L_x_539) ;  /* 0x0000001e04b87947 */ /* 0x000fea000b800000 */
[----:B------:R-:W-:-:S13]  /*13ed0*/  ELECT P6, URZ, PT ;  /* 0x00000000003f782f */ /* 0x000fda00038c0000 */
.L_x_609:
[----:B------:R-:W-:Y:S05]  /*13ee0*/  @!P6 BRA `(.L_x_538) ;  /* 0x000000000084e947 */ /* 0x000fea0003800000 */
[----:B--2---:R-:W2:Y:S02]  /*13ef0*/  LDL.LU R2, [R1+0x5c] ;  /* 0x00005c0001027983 */ /* 0x004ea40000300800 */
[----:B--2---:R-:W-:-:S04]  /*13f00*/  LOP3.LUT R2, R2, 0x2, RZ, 0xfc, !PT ;  /* 0x0000000202027812 */ /* 0x004fc800078efcff */
[----:B------:R-:W-:-:S13]  /*13f10*/  ISETP.NE.AND P2, PT, R2, 0x3, PT ;  /* 0x000000030200780c */ /* 0x000fda0003f45270 */
[----:B------:R-:W-:Y:S05]  /*13f20*/  @!P2 BRA `(.L_x_540) ;  /* 0x000000000004a947 */ /* 0x000fea0003800000 */
[----:B------:R-:W-:Y:S01]  /*13f30*/  BPT.TRAP 0x1 ;  /* 0x000000040000795c */ /* 0x000fe20000300000 */
.L_x_540:
[----:B0-----:R-:W2:Y:S04]  /*13f40*/  LDL R3, [R1+0x8] ;  /* 0x0000080001037983 */ /* 0x001ea80000100800 */
[----:B-1--4-:R-:W3:Y:S01]  /*13f50*/  LDL.LU R7, [R1+0x10] ;  /* 0x0000100001077983 */ /* 0x012ee20000300800 */
[----:B------:R-:W-:-:S04]  /*13f60*/  VIADD R2, R0, 0x36840 ;  /* 0x0003684000027836 */ /* 0x000fc80000000000 */
[C---:B--2---:R-:W-:Y:S02]  /*13f70*/  IMAD R6, R3.reuse, 0x8, R2 ;  /* 0x0000000803067824 */ /* 0x044fe400078e0202 */
[----:B------:R-:W-:Y:S01]  /*13f80*/  VIADD R3, R3, 0x1 ;  /* 0x0000000103037836 */ /* 0x000fe20000000000 */
[----:B---3--:R-:W-:-:S04]  /*13f90*/  SHF.L.U32 R5, R7, 0x1f, RZ ;  /* 0x0000001f07057819 */ /* 0x008fc800000006ff */
[C---:B------:R-:W-:Y:S01]  /*13fa0*/  ISETP.NE.AND P1, PT, R3.reuse, 0x2, PT ;  /* 0x000000020300780c */ /* 0x040fe20003f25270 */
[----:B------:R-:W0:Y:S03]  /*13fb0*/  SYNCS.PHASECHK.TRANS64.TRYWAIT P0, [R6+URZ], R5 ;  /* 0x00000005060075a7 */ /* 0x000e26000800017f */
[----:B------:R-:W-:Y:S02]  /*13fc0*/  SEL R4, RZ, 0x1, P1 ;  /* 0x00000001ff047807 */ /* 0x000fe40000800000 */
[----:B------:R-:W-:Y:S02]  /*13fd0*/  SEL R3, R3, RZ, P1 ;  /* 0x000000ff03037207 */ /* 0x000fe40000800000 */
[----:B------:R-:W-:-:S03]  /*13fe0*/  LOP3.LUT R4, R7, R4, RZ, 0x3c, !PT ;  /* 0x0000000407047212 */ /* 0x000fc600078e3cff */
[----:B------:R-:W-:Y:S01]  /*13ff0*/  IMAD R7, R3, 0x8, R2 ;  /* 0x0000000803077824 */ /* 0x000fe200078e0202 */
[----:B------:R-:W-:Y:S01]  /*14000*/  SHF.L.U32 R2, R4, 0x1f, RZ ;  /* 0x0000001f04027819 */ /* 0x000fe200000006ff */
[----:B0-----:R-:W-:Y:S06]  /*14010*/  @!P0 BRA `(.L_x_541) ;  /* 0x0000001c00848947 */ /* 0x001fec0003800000 */
.L_x_610:
[----:B------:R-:W1:Y:S02]  /*14020*/  SYNCS.PHASECHK.TRANS64.TRYWAIT P0, [R7+URZ], R2 ;  /* 0x00000002070075a7 */ /* 0x000e64000800017f */
[----:B-1----:R-:W-:Y:S05]  /*14030*/  @!P0 BRA `(.L_x_542) ;  /* 0x0000001c00908947 */ /* 0x002fea0003800000 */
.L_x_611:
[----:B------:R-:W-:Y:S05]  /*14040*/  @!P2 BRA `(.L_x_543) ;  /* 0x000000000004a947 */ /* 0x000fea0003800000 */
[----:B------:R-:W-:Y:S01]  /*14050*/  BPT.TRAP 0x1 ;  /* 0x000000040000795c */ /* 0x000fe20000300000 */
.L_x_543:
[----:B------:R-:W2:Y:S01]  /*14060*/  LDL.LU R4, [R1+0x8] ;  /* 0x0000080001047983 */ /* 0x000ea20000300800 */
[----:B------:R-:W-:-:S04]  /*14070*/  VIADD R0, R0, 0x36860 ;  /* 0x0003686000007836 */ /* 0x000fc80000000000 */
[----:B--2---:R-:W-:-:S04]  /*14080*/  IMAD R4, R4, 0x8, R0 ;  /* 0x0000000804047824 */ /* 0x004fc800078e0200 */
[----:B------:R-:W2:Y:S02]  /*14090*/  SYNCS.PHASECHK.TRANS64.TRYWAIT P0, [R4+URZ], R5 ;  /* 0x00000005040075a7 */ /* 0x000ea4000800017f */
[----:B--2---:R-:W-:Y:S05]  /*140a0*/  @!P0 BRA `(.L_x_544) ;  /* 0x0000001c00888947 */ /* 0x004fea0003800000 */
.L_x_612:
[----:B------:R-:W-:-:S07]  /*140b0*/  IMAD R3, R3, 0x8, R0 ;  /* 0x0000000803037824 */ /* 0x000fce00078e0200 */
.L_x_545:
[----:B---3--:R3:W4:Y:S02]  /*140c0*/  SYNCS.PHASECHK.TRANS64.TRYWAIT P0, [R3+URZ], R2 ;  /* 0x00000002030075a7 */ /* 0x008724000800017f */
[----:B----4-:R-:W-:Y:S05]  /*140d0*/  @!P0 NANOSLEEP.SYNCS 0x989680 ;  /* 0x009896800000895d */ /* 0x010fea0003900000 */
[----:B------:R-:W4:Y:S02]  /*140e0*/  @!P0 SYNCS.PHASECHK.TRANS64 P0, [R3+URZ], R2 ;  /* 0x00000002030085a7 */ /* 0x000f24000800007f */
[----:B----4-:R-:W-:Y:S05]  /*140f0*/  @!P0 BRA `(.L_x_545) ;  /* 0xfffffffc00f08947 */ /* 0x010fea000383ffff */
.L_x_538:
[----:B------:R-:W-:Y:S05]  /*14100*/  BSYNC B0 ;  /* 0x0000000000007941 */ /* 0x000fea0003800000 */
.L_x_537:
[----:B------:R-:W-:Y:S05]  /*14110*/  EXIT ;  /* 0x000000000000794d */ /* 0x000fea0003800000 */
.L_x_379:
[----:B0-----:R0:W1:Y:S02]  /*14120*/  SYNCS.PHASECHK.TRANS64.TRYWAIT P1, [R2+URZ+0x36800], R3 ;  /* 0x03680003020075a7 */ /* 0x001064000802017f */
[----:B-1----:R-:W-:Y:S05]  /*14130*/  @!P1 NANOSLEEP.SYNCS 0x989680 ;  /* 0x009896800000995d */ /* 0x002fea0003900000 */
[----:B------:R-:W1:Y:S02]  /*14140*/  @!P1 SYNCS.PHASECHK.TRANS64 P1, [R2+URZ+0x36800], R3 ;  /* 0x03680003020095a7 */ /* 0x000e64000802007f */
[----:B-1----:R-:W-:Y:S05]  /*14150*/  @!P1 BRA `(.L_x_379) ;  /* 0xfffffffc00f09947 */ /* 0x002fea000383ffff */
[----:B------:R-:W-:Y:S05]  /*14160*/  BRA `(.L_x_546) ;  /* 0xfffffed400507947 */ /* 0x000fea000383ffff */
.L_x_383:
[----:B-1----:R1:W2:Y:S02]  /*14170*/  SYNCS.PHASECHK.TRANS64.TRYWAIT P2, [R0+URZ+0x36830], R3 ;  /* 0x03683003000075a7 */ /* 0x0022a4000804017f */
[----:B--2---:R-:W-:Y:S05]  /*14180*/  @!P2 NANOSLEEP.SYNCS 0x989680 ;  /* 0x009896800000a95d */ /* 0x004fea0003900000 */
[----:B------:R-:W2:Y:S02]  /*14190*/  @!P2 SYNCS.PHASECHK.TRANS64 P2, [R0+URZ+0x36830], R3 ;  /* 0x036830030000a5a7 */ /* 0x000ea4000804007f */
[----:B--2---:R-:W-:Y:S05]  /*141a0*/  @!P2 BRA `(.L_x_383) ;  /* 0xfffffffc00f0a947 */ /* 0x004fea000383ffff */
[----:B------:R-:W-:Y:S05]  /*141b0*/  BRA `(.L_x_382) ;  /* 0xfffffed400747947 */ /* 0x000fea000383ffff */
.L_x_388:
[----:B-1----:R1:W2:Y:S02]  /*141c0*/  SYNCS.PHASECHK.TRANS64.TRYWAIT P2, [R12+URZ+0x36830], R9 ;  /* 0x036830090c0075a7 */ /* 0x0022a4000804017f */
[----:B--2---:R-:W-:Y:S05]  /*141d0*/  @!P2 NANOSLEEP.SYNCS 0x989680 ;  /* 0x009896800000a95d */ /* 0x004fea0003900000 */
[----:B------:R-:W2:Y:S02]  /*141e0*/  @!P2 SYNCS.PHASECHK.TRANS64 P2, [R12+URZ+0x36830], R9 ;  /* 0x036830090c00a5a7 */ /* 0x000ea4000804007f */
[----:B--2---:R-:W-:Y:S05]  /*141f0*/  @!P2 BRA `(.L_x_388) ;  /* 0xfffffffc00f0a947 */ /* 0x004fea000383ffff */
[----:B------:R-:W-:Y:S05]  /*14200*/  BRA `(.L_x_387) ;  /* 0xffffff2000587947 */ /* 0x000fea000383ffff */
.L_x_392:
[----:B-1----:R1:W2:Y:S02]  /*14210*/  SYNCS.PHASECHK.TRANS64.TRYWAIT P2, [R14+URZ+0x36850], R7 ;  /* 0x036850070e0075a7 */ /* 0x0022a4000804017f */
[----:B--2---:R-:W-:Y:S05]  /*14220*/  @!P2 NANOSLEEP.SYNCS 0x989680 ;  /* 0x009896800000a95d */ /* 0x004fea0003900000 */
[----:B------:R-:W2:Y:S02]  /*14230*/  @!P2 SYNCS.PHASECHK.TRANS64 P2, [R14+URZ+0x36850], R7 ;  /* 0x036850070e00a5a7 */ /* 0x000ea4000804007f */
[----:B--2---:R-:W-:Y:S05]  /*14240*/  @!P2 BRA `(.L_x_392) ;  /* 0xfffffffc00f0a947 */ /* 0x004fea000383ffff */
[----:B------:R-:W-:Y:S05]  /*14250*/  BRA `(.L_x_391) ;  /* 0xffffff4400a47947 */ /* 0x000fea000383ffff */
.L_x_397:
[----:B-1----:R1:W2:Y:S02]  /*14260*/  SYNCS.PHASECHK.TRANS64.TRYWAIT P0, [R13+URZ+0x36850], R0 ;  /* 0x036850000d0075a7 */ /* 0x0022a4000800017f */
[----:B--2---:R-:W-:Y:S05]  /*14270*/  @!P0 NANOSLEEP.SYNCS 0x989680 ;  /* 0x009896800000895d */ /* 0x004fea0003900000 */
[----:B------:R-:W2:Y:S02]  /*14280*/  @!P0 SYNCS.PHASECHK.TRANS64 P0, [R13+URZ+0x36850], R0 ;  /* 0x036850000d0085a7 */ /* 0x000ea4000800007f */
[----:B--2---:R-:W-:Y:S05]  /*14290*/  @!P0 BRA `(.L_x_397) ;  /* 0xfffffffc00f08947 */ /* 0x004fea000383ffff */
[----:B------:R-:W-:Y:S05]  /*142a0*/  BRA `(.L_x_396) ;  /* 0xffffff6800047947 */ /* 0x000fea000383ffff */
.L_x_439:
[----:B------:R-:W1:Y:S01]  /*142b0*/  S2R R4, SR_TID.X ;  /* 0x0000000000047919 */ /* 0x000e620000002100 */
[----:B------:R-:W-:Y:S01]  /*142c0*/  BSSY B0, `(.L_x_547) ;  /* 0x000000a000007945 */ /* 0x000fe20003800000 */
[----:B0-----:R-:W-:Y:S01]  /*142d0*/  MOV R12, RZ ;  /* 0x000000ff000c7202 */ /* 0x001fe20000000f00 */
[----:B------:R-:W-:Y:S02]  /*142e0*/  IMAD.MOV.U32 R11, RZ, RZ, 0x1f ;  /* 0x0000001fff0b7424 */ /* 0x000fe400078e00ff */
[----:B------:R-:W-:Y:S01]  /*142f0*/  IMAD.MOV.U32 R15, RZ, RZ, -0x1 ;  /* 0xffffffffff0f7424 */ /* 0x000fe200078e00ff */
[----:B-1----:R-:W-:-:S04]  /*14300*/  SHF.R.U32.HI R4, RZ, 0x5, R4 ;  /* 0x00000005ff047819 */ /* 0x002fc80000011604 */
[----:B------:R-:W-:-:S05]  /*14310*/  LOP3.LUT R4, R4, 0x3, RZ, 0xc0, !PT ;  /* 0x0000000304047812 */ /* 0x000fca00078ec0ff */
[----:B------:R-:W-:-:S07]  /*14320*/  IMAD.MOV.U32 R13, RZ, RZ, R4 ;  /* 0x000000ffff0d7224 */ /* 0x000fce00078e0004 */
[----:B------:R-:W-:Y:S05]  /*14330*/  WARPSYNC.COLLECTIVE R15, `(.L_x_548) ;  /* 0x000000000f087348 */ /* 0x000fea0003c00000 */
[----:B------:R0:W1:Y:S02]  /*14340*/  SHFL.IDX P6, R14, R13, R12, R11 ;  /* 0x0000000c0d0e7389 */ /* 0x00006400000c000b */
[----:B01----:R-:W-:Y:S01]  /*14350*/  ENDCOLLECTIVE ;  /* 0x000000000000791b */ /* 0x003fe20003800000 */
.L_x_548:
[----:B------:R-:W-:Y:S05]  /*14360*/  BSYNC B0 ;  /* 0x0000000000007941 */ /* 0x000fea0003800000 */
.L_x_547:
[----:B------:R-:W-:Y:S05]  /*14370*/  BRA `(.L_x_549) ;  /* 0xffffffac00d07947 */ /* 0x000fea000383ffff */
.L_x_441:
[----:B------:R-:W-:Y:S01]  /*14380*/  BSSY B0, `(.L_x_550) ;  /* 0x0000006000007945 */ /* 0x000fe20003800000 */
[----:B------:R-:W-:-:S07]  /*14390*/  IMAD.MOV.U32 R15, RZ, RZ, -0x1 ;  /* 0xffffffffff0f7424 */ /* 0x000fce00078e00ff */
[----:B012---:R-:W-:Y:S05]  /*143a0*/  WARPSYNC.COLLECTIVE R15, `(.L_x_551) ;  /* 0x000000000f0c7348 */ /* 0x007fea0003c00000 */
[----:B------:R-:W-:Y:S02]  /*143b0*/  ELECT P6, UR62, PT ;  /* 0x00000000003e782f */ /* 0x000fe400038c0000 */
[----:B------:R-:W-:Y:S01]  /*143c0*/  MOV R14, UR62 ;  /* 0x0000003e000e7c02 */ /* 0x000fe20008000f00 */
[----:B012---:R-:W-:Y:S10]  /*143d0*/  ENDCOLLECTIVE ;  /* 0x000000000000791b */ /* 0x007ff40003800000 */
.L_x_551:
[----:B------:R-:W-:Y:S05]  /*143e0*/  BSYNC B0 ;  /* 0x0000000000007941 */ /* 0x000fea0003800000 */
.L_x_550:
[----:B------:R-:W-:Y:S05]  /*143f0*/  BRA `(.L_x_552) ;  /* 0xffffffac00d47947 */ /* 0x000fea000383ffff */
.L_x_443:
[----:B--2---:R2:W3:Y:S02]  /*14400*/  SYNCS.PHASECHK.TRANS64.TRYWAIT P0, [R0+URZ+0x36840], R2 ;  /* 0x03684002000075a7 */ /* 0x0044e4000800017f */
[----:B---3--:R-:W-:Y:S05]  /*14410*/  @!P0 NANOSLEEP.SYNCS 0x989680 ;  /* 0x009896800000895d */ /* 0x008fea0003900000 */
[----:B------:R-:W3:Y:S02]  /*14420*/  @!P0 SYNCS.PHASECHK.TRANS64 P0, [R0+URZ+0x36840], R2 ;  /* 0x03684002000085a7 */ /* 0x000ee4000800007f */
[----:B---3--:R-:W-:Y:S05]  /*14430*/  @!P0 BRA `(.L_x_443) ;  /* 0xfffffffc00f08947 */ /* 0x008fea000383ffff */
[----:B------:R-:W-:Y:S05]  /*14440*/  BRA `(.L_x_553) ;  /* 0xffffffb000407947 */ /* 0x000fea000383ffff */
.L_x_447:
[----:B------:R0:W5:Y:S01]  /*14450*/  LDL.LU R8, [R1+0x3c] ;  /* 0x00003c0001087983 */ /* 0x0001620000300800 */
[----:B------:R-:W-:Y:S02]  /*14460*/  IMAD.MOV.U32 R13, RZ, RZ, R0 ;  /* 0x000000ffff0d7224 */ /* 0x000fe400078e0000 */
[----:B------:R-:W-:Y:S01]  /*14470*/  IMAD.MOV.U32 R12, RZ, RZ, RZ ;  /* 0x000000ffff0c7224 */ /* 0x000fe200078e00ff */
[----:B------:R-:W1:Y:S01]  /*14480*/  S2R R5, SR_TID.X ;  /* 0x0000000000057919 */ /* 0x000e620000002100 */
[----:B------:R-:W-:Y:S02]  /*14490*/  IMAD.MOV.U32 R11, RZ, RZ, 0x181f ;  /* 0x0000181fff0b7424 */ /* 0x000fe400078e00ff */
[----:B------:R-:W-:-:S07]  /*144a0*/  IMAD.MOV.U32 R15, RZ, RZ, -0x1 ;  /* 0xffffffffff0f7424 */ /* 0x000fce00078e00ff */
[----:B01---5:R-:W-:Y:S05]  /*144b0*/  WARPSYNC.COLLECTIVE R15, `(.L_x_554) ;  /* 0x000000000f087348 */ /* 0x023fea0003c00000 */
[----:B------:R2:W3:Y:S02]  /*144c0*/  SHFL.IDX P6, R14, R13, R12, R11 ;  /* 0x0000000c0d0e7389 */ /* 0x0004e400000c000b */
[----:B0123-5:R-:W-:Y:S01]  /*144d0*/  ENDCOLLECTIVE ;  /* 0x000000000000791b */ /* 0x02ffe20003800000 */
.L_x_554:
[----:B------:R-:W-:Y:S02]  /*144e0*/  IMAD.MOV.U32 R13, RZ, RZ, R4 ;  /* 0x000000ffff0d7224 */ /* 0x000fe400078e0004 */
[----:B------:R-:W-:-:S07]  /*144f0*/  IMAD.MOV.U32 R6, RZ, RZ, R14 ;  /* 0x000000ffff067224 */ /* 0x000fce00078e000e */
[----:B------:R-:W-:Y:S05]  /*14500*/  WARPSYNC.COLLECTIVE R15, `(.L_x_555) ;  /* 0x000000000f087348 */ /* 0x000fea0003c00000 */
[----:B------:R0:W1:Y:S02]  /*14510*/  SHFL.IDX P6, R14, R13, R12, R11 ;  /* 0x0000000c0d0e7389 */ /* 0x00006400000c000b */
[----:B01----:R-:W-:Y:S01]  /*14520*/  ENDCOLLECTIVE ;  /* 0x000000000000791b */ /* 0x003fe20003800000 */
.L_x_555:
[----:B------:R-:W-:Y:S02]  /*14530*/  IMAD.MOV.U32 R13, RZ, RZ, R0 ;  /* 0x000000ffff0d7224 */ /* 0x000fe400078e0000 */
[----:B------:R-:W-:Y:S02]  /*14540*/  IMAD.MOV.U32 R12, RZ, RZ, 0x1 ;  /* 0x00000001ff0c7424 */ /* 0x000fe400078e00ff */
[----:B------:R-:W-:Y:S02]  /*14550*/  IMAD R3, R8, R7, RZ ;  /* 0x0000000708037224 */ /* 0x000fe400078e02ff */
[----:B------:R-:W0:Y:S01]  /*14560*/  S2R R8, SR_TID.X ;  /* 0x0000000000087919 */ /* 0x000e220000002100 */
[----:B------:R-:W-:-:S07]  /*14570*/  IMAD.MOV.U32 R7, RZ, RZ, R14 ;  /* 0x000000ffff077224 */ /* 0x000fce00078e000e */
[----:B0-----:R-:W-:Y:S05]  /*14580*/  WARPSYNC.COLLECTIVE R15, `(.L_x_556) ;  /* 0x000000000f087348 */ /* 0x001fea0003c00000 */
[----:B------:R1:W2:Y:S02]  /*14590*/  SHFL.IDX P6, R14, R13, R12, R11 ;  /* 0x0000000c0d0e7389 */ /* 0x0002a400000c000b */
[----:B012---:R-:W-:Y:S01]  /*145a0*/  ENDCOLLECTIVE ;  /* 0x000000000000791b */ /* 0x007fe20003800000 */
.L_x_556:
[----:B------:R-:W-:Y:S02]  /*145b0*/  IMAD.MOV.U32 R13, RZ, RZ, R4 ;  /* 0x000000ffff0d7224 */ /* 0x000fe400078e0004 */
[----:B------:R-:W-:-:S07]  /*145c0*/  IMAD.MOV.U32 R9, RZ, RZ, R14 ;  /* 0x000000ffff097224 */ /* 0x000fce00078e000e */
[----:B------:R-:W-:Y:S05]  /*145d0*/  WARPSYNC.COLLECTIVE R15, `(.L_x_557) ;  /* 0x000000000f087348 */ /* 0x000fea0003c00000 */
[----:B------:R0:W1:Y:S02]  /*145e0*/  SHFL.IDX P6, R14, R13, R12, R11 ;  /* 0x0000000c0d0e7389 */ /* 0x00006400000c000b */
[----:B01----:R-:W-:Y:S01]  /*145f0*/  ENDCOLLECTIVE ;  /* 0x000000000000791b */ /* 0x003fe20003800000 */
.L_x_557:
[----:B------:R-:W-:-:S04]  /*14600*/  LOP3.LUT R8, R8, 0x7f, RZ, 0xc0, !PT ;  /* 0x0000007f08087812 */ /* 0x000fc800078ec0ff */
[----:B------:R-:W-:-:S04]  /*14610*/  SHF.R.U32.HI R8, RZ, 0x3, R8 ;  /* 0x00000003ff087819 */ /* 0x000fc80000011608 */
[----:B------:R-:W-:Y:S01]  /*14620*/  IADD3 R2, R8, R17, RZ ;  /* 0x0000001108027210 */ /* 0x000fe20007ffe0ff */
[----:B------:R-:W-:-:S03]  /*14630*/  IMAD.SHL.U32 R17, R5, 0x8, RZ ;  /* 0x0000000805117824 */ /* 0x000fc600078e00ff */
[C---:B------:R-:W-:Y:S01]  /*14640*/  ISETP.GE.AND P3, PT, R2.reuse, R3, PT ;  /* 0x000000030200720c */ /* 0x040fe20003f66270 */
[----:B------:R-:W-:Y:S01]  /*14650*/  VIADD R5, R2, 0x10 ;  /* 0x0000001002057836 */ /* 0x000fe20000000000 */
[----:B------:R-:W-:Y:S01]  /*14660*/  LOP3.LUT R17, R17, 0x38, RZ, 0xc0, !PT ;  /* 0x0000003811117812 */ /* 0x000fe200078ec0ff */
[----:B------:R-:W-:Y:S02]  /*14670*/  IMAD.MOV.U32 R13, RZ, RZ, R0 ;  /* 0x000000ffff0d7224 */ /* 0x000fe400078e0000 */
[----:B------:R-:W-:-:S08]  /*14680*/  IMAD.MOV.U32 R12, RZ, RZ, 0x2 ;  /* 0x00000002ff0c7424 */ /* 0x000fd000078e00ff */
[----:B------:R-:W-:-:S05]  /*14690*/  @!P3 LEA R7, P5, R17, R7, 0x1 ;  /* 0x000000071107b211 */ /* 0x000fca00078a08ff */
[----:B------:R-:W-:-:S05]  /*146a0*/  @!P3 IMAD.X R6, RZ, RZ, R6, P5 ;  /* 0x000000ffff06b224 */ /* 0x000fca00028e0606 */
[----:B------:R-:W-:-:S04]  /*146b0*/  @!P3 LOP3.LUT R7, R7, R6, RZ, 0x3c, !PT ;  /* 0x000000060707b212 */ /* 0x000fc800078e3cff */
[----:B------:R-:W-:-:S04]  /*146c0*/  @!P3 LOP3.LUT R6, R7, R6, RZ, 0x3c, !PT ;  /* 0x000000060706b212 */ /* 0x000fc800078e3cff */
[----:B------:R-:W-:-:S05]  /*146d0*/  @!P3 LOP3.LUT R7, R7, R6, RZ, 0x3c, !PT ;  /* 0x000000060707b212 */ /* 0x000fca00078e3cff */
        /* <DEDUP_REMOVED lines=11> */
.L_x_558:
[----:B------:R-:W-:Y:S01]  /*14790*/  @!P3 LEA R8, P5, R17, R5, 0x1 ;  /* 0x000000051108b211 */ /* 0x000fe200078a08ff */
[----:B------:R-:W-:-:S04]  /*147a0*/  IMAD.MOV.U32 R13, RZ, RZ, R4 ;  /* 0x000000ffff0d7224 */ /* 0x000fc800078e0004 */
[----:B------:R-:W-:Y:S02]  /*147b0*/  @!P3 IMAD.MOV.U32 R6, RZ, RZ, R8 ;  /* 0x000000ffff06b224 */ /* 0x000fe400078e0008 */
[----:B------:R-:W-:-:S05]  /*147c0*/  @!P3 IMAD.X R5, RZ, RZ, R9, P5 ;  /* 0x000000ffff05b224 */ /* 0x000fca00028e0609 */
[----:B------:R-:W-:Y:S01]  /*147d0*/  @!P3 MOV R7, R5 ;  /* 0x000000050007b202 */ /* 0x000fe20000000f00 */
[----:B------:R-:W-:-:S07]  /*147e0*/  IMAD.MOV.U32 R8, RZ, RZ, R14 ;  /* 0x000000ffff087224 */ /* 0x000fce00078e000e */
[----:B------:R-:W-:Y:S05]  /*147f0*/  WARPSYNC.COLLECTIVE R15, `(.L_x_559) ;  /* 0x000000000f087348 */ /* 0x000fea0003c00000 */
[----:B------:R0:W1:Y:S02]  /*14800*/  SHFL.IDX P6, R14, R13, R12, R11 ;  /* 0x0000000c0d0e7389 */ /* 0x00006400000c000b */
[----:B01----:R-:W-:Y:S01]  /*14810*/  ENDCOLLECTIVE ;  /* 0x000000000000791b */ /* 0x003fe20003800000 */
.L_x_559:
[----:B------:R-:W-:Y:S01]  /*14820*/  VIADD R5, R2, 0x20 ;  /* 0x0000002002057836 */ /* 0x000fe20000000000 */
[----:B------:R-:W-:Y:S01]  /*14830*/  @!PT LDS RZ, [RZ] ;  /* 0x00000000fffff984 */ /* 0x000fe20000000800 */
[----:B------:R-:W-:Y:S01]  /*14840*/  @!PT LDS RZ, [RZ] ;  /* 0x00000000fffff984 */ /* 0x000fe20000000800 */
[----:B------:R-:W-:Y:S01]  /*14850*/  @!PT LDS RZ, [RZ] ;  /* 0x00000000fffff984 */ /* 0x000fe20000000800 */
[----:B------:R0:W-:Y:S04]  /*14860*/  @!P3 LDGSTS.E.BYPASS.LTC128B.128 [R10+0x15c00], desc[UR60][R6.64], !P2 ;  /* 0x15c00000060abfae */ /* 0x0001e8000d101d7c */
[----:B------:R0:W-:Y:S04]  /*14870*/  @!P3 LDGSTS.E.BYPASS.LTC128B.128 [R10+0x19c00], desc[UR60][R6.64+0x80], !P1 ;  /* 0x19c00080060abfae */ /* 0x0001e8000c901d7c */
[----:B------:R0:W-:Y:S01]  /*14880*/  @!P3 LDGSTS.E.BYPASS.LTC128B.128 [R10+0x1dc00], desc[UR60][R6.64+0x100], !P0 ;  /* 0x1dc00100060abfae */ /* 0x0001e2000c101d7c */
[----:B------:R-:W-:Y:S01]  /*14890*/  ISETP.GE.AND P3, PT, R5, R3, PT ;  /* 0x000000030500720c */ /* 0x000fe20003f66270 */
[----:B------:R-:W-:Y:S01]  /*148a0*/  IMAD.MOV.U32 R12, RZ, RZ, 0x3 ;  /* 0x00000003ff0c7424 */ /* 0x000fe200078e00ff */
[----:B------:R-:W-:Y:S01]  /*148b0*/  MOV R13, R0 ;  /* 0x00000000000d7202 */ /* 0x000fe20000000f00 */
[----:B------:R-:W-:-:S10]  /*148c0*/  IMAD.MOV.U32 R5, RZ, RZ, R14 ;  /* 0x000000ffff057224 */ /* 0x000fd400078e000e */
[----:B0-----:R-:W-:Y:S05]  /*148d0*/  WARPSYNC.COLLECTIVE R15, `(.L_x_560) ;  /* 0x000000000f087348 */ /* 0x001fea0003c00000 */
[----:B------:R1:W2:Y:S02]  /*148e0*/  SHFL.IDX P6, R14, R13, R12, R11 ;  /* 0x0000000c0d0e7389 */ /* 0x0002a400000c000b */
[----:B012---:R-:W-:Y:S01]  /*148f0*/  ENDCOLLECTIVE ;  /* 0x000000000000791b */ /* 0x007fe20003800000 */
.L_x_560:
[----:B------:R-:W-:-:S05]  /*14900*/  @!P3 LEA R5, P4, R17, R5, 0x1 ;  /* 0x000000051105b211 */ /* 0x000fca00078808ff */
[----:B------:R-:W-:Y:S02]  /*14910*/  @!P3 IMAD.X R6, RZ, RZ, R8, P4 ;  /* 0x000000ffff06b224 */ /* 0x000fe400020e0608 */
[C---:B------:R-:W-:Y:S02]  /*14920*/  VIADD R8, R2.reuse, 0x60 ;  /* 0x0000006002087836 */ /* 0x040fe40000000000 */
        /* <DEDUP_REMOVED lines=15> */
.L_x_561:
[----:B------:R-:W-:Y:S02]  /*14a20*/  IMAD.MOV.U32 R13, RZ, RZ, R0 ;  /* 0x000000ffff0d7224 */ /* 0x000fe400078e0000 */
[----:B------:R-:W-:Y:S02]  /*14a30*/  IMAD.MOV.U32 R12, RZ, RZ, 0x4 ;  /* 0x00000004ff0c7424 */ /* 0x000fe400078e00ff */
[----:B------:R-:W-:-:S07]  /*14a40*/  IMAD.MOV.U32 R5, RZ, RZ, R14 ;  /* 0x000000ffff057224 */ /* 0x000fce00078e000e */
[----:B------:R-:W-:Y:S05]  /*14a50*/  WARPSYNC.COLLECTIVE R15, `(.L_x_562) ;  /* 0x000000000f087348 */ /* 0x000fea0003c00000 */
[----:B------:R0:W1:Y:S02]  /*14a60*/  SHFL.IDX P6, R14, R13, R12, R11 ;  /* 0x0000000c0d0e7389 */ /* 0x00006400000c000b */
[----:B01----:R-:W-:Y:S01]  /*14a70*/  ENDCOLLECTIVE ;  /* 0x000000000000791b */ /* 0x003fe20003800000 */
.L_x_562:
        /* <DEDUP_REMOVED lines=12> */
[----:B------:R-:W-:-:S02]  /*14b40*/  ISETP.GE.AND P3, PT, R5, R3, PT ;  /* 0x000000030500720c */ /* 0x000fc40003f66270 */
[----:B0-----:R-:W-:-:S11]  /*14b50*/  MOV R6, R14 ;  /* 0x0000000e00067202 */ /* 0x001fd60000000f00 */
[----:B------:R-:W-:Y:S05]  /*14b60*/  WARPSYNC.COLLECTIVE R15, `(.L_x_563) ;  /* 0x000000000f087348 */ /* 0x000fea0003c00000 */
[----:B------:R0:W1:Y:S02]  /*14b70*/  SHFL.IDX P6, R14, R13, R12, R11 ;  /* 0x0000000c0d0e7389 */ /* 0x00006400000c000b */
[----:B01----:R-:W-:Y:S01]  /*14b80*/  ENDCOLLECTIVE ;  /* 0x000000000000791b */ /* 0x003fe20003800000 */
.L_x_563:
[----:B------:R-:W-:Y:S02]  /*14b90*/  IMAD.MOV.U32 R13, RZ, RZ, R0 ;  /* 0x000000ffff0d7224 */ /* 0x000fe400078e0000 */
[----:B------:R-:W-:Y:S02]  /*14ba0*/  IMAD.MOV.U32 R12, RZ, RZ, 0x5 ;  /* 0x00000005ff0c7424 */ /* 0x000fe400078e00ff */
[----:B------:R-:W-:-:S07]  /*14bb0*/  IMAD.MOV.U32 R5, RZ, RZ, R14 ;  /* 0x000000ffff057224 */ /* 0x000fce00078e000e */
[----:B------:R-:W-:Y:S05]  /*14bc0*/  WARPSYNC.COLLECTIVE R15, `(.L_x_564) ;  /* 0x000000000f087348 */ /* 0x000fea0003c00000 */
[----:B------:R0:W1:Y:S02]  /*14bd0*/  SHFL.IDX P6, R14, R13, R12, R11 ;  /* 0x0000000c0d0e7389 */ /* 0x00006400000c000b */
[----:B01----:R-:W-:Y:S01]  /*14be0*/  ENDCOLLECTIVE ;  /* 0x000000000000791b */ /* 0x003fe20003800000 */
.L_x_564:
        /* <DEDUP_REMOVED lines=17> */
.L_x_565:
[----:B------:R-:W-:Y:S02]  /*14d00*/  IMAD.MOV.U32 R13, RZ, RZ, R0 ;  /* 0x000000ffff0d7224 */ /* 0x000fe400078e0000 */
[----:B------:R-:W-:Y:S01]  /*14d10*/  IMAD.MOV.U32 R12, RZ, RZ, 0x6 ;  /* 0x00000006ff0c7424 */ /* 0x000fe200078e00ff */
[----:B------:R-:W-:-:S07]  /*14d20*/  MOV R5, R14 ;  /* 0x0000000e00057202 */ /* 0x000fce0000000f00 */
[----:B------:R-:W-:Y:S05]  /*14d30*/  WARPSYNC.COLLECTIVE R15, `(.L_x_566) ;  /* 0x000000000f087348 */ /* 0x000fea0003c00000 */
[----:B------:R0:W1:Y:S02]  /*14d40*/  SHFL.IDX P6, R14, R13, R12, R11 ;  /* 0x0000000c0d0e7389 */ /* 0x00006400000c000b */
[----:B01----:R-:W-:Y:S01]  /*14d50*/  ENDCOLLECTIVE ;  /* 0x000000000000791b */ /* 0x003fe20003800000 */
.L_x_566:
[----:B------:R-:W-:-:S05]  /*14d60*/  @!P3 LEA R5, P4, R17, R5, 0x1 ;  /* 0x000000051105b211 */ /* 0x000fca00078808ff */
[----:B------:R-:W-:Y:S01]  /*14d70*/  @!P3 IMAD.X R6, RZ, RZ, R6, P4 ;  /* 0x000000ffff06b224 */ /* 0x000fe200020e0606 */
[----:B------:R-:W-:-:S03]  /*14d80*/  ISETP.GE.AND P4, PT, R8, R3, PT ;  /* 0x000000030800720c */ /* 0x000fc60003f86270 */
[----:B------:R-:W-:Y:S02]  /*14d90*/  @!P3 IMAD.MOV.U32 R7, RZ, RZ, R6 ;  /* 0x000000ffff07b224 */ /* 0x000fe400078e0006 */
[----:B------:R-:W-:Y:S02]  /*14da0*/  @!P3 IMAD.MOV.U32 R6, RZ, RZ, R5 ;  /* 0x000000ffff06b224 */ /* 0x000fe400078e0005 */
[----:B------:R-:W-:-:S03]  /*14db0*/  IMAD.MOV.U32 R13, RZ, RZ, R4 ;  /* 0x000000ffff0d7224 */ /* 0x000fc600078e0004 */
[----:B------:R-:W-:Y:S01]  /*14dc0*/  @!PT LDS RZ, [RZ] ;  /* 0x00000000fffff984 */ /* 0x000fe20000000800 */
[----:B------:R-:W-:Y:S01]  /*14dd0*/  @!PT LDS RZ, [RZ] ;  /* 0x00000000fffff984 */ /* 0x000fe20000000800 */
[----:B------:R-:W-:Y:S01]  /*14de0*/  @!PT LDS RZ, [RZ] ;  /* 0x00000000fffff984 */ /* 0x000fe20000000800 */
[----:B------:R-:W-:Y:S04]  /*14df0*/  @!P3 LDGSTS.E.BYPASS.LTC128B.128 [R10+0x17c00], desc[UR60][R6.64], !P2 ;  /* 0x17c00000060abfae */ /* 0x000fe8000d101d7c */
[----:B------:R-:W-:Y:S04]  /*14e00*/  @!P3 LDGSTS.E.BYPASS.LTC128B.128 [R10+0x1bc00], desc[UR60][R6.64+0x80], !P1 ;  /* 0x1bc00080060abfae */ /* 0x000fe8000c901d7c */
[----:B------:R0:W-:Y:S02]  /*14e10*/  @!P3 LDGSTS.E.BYPASS.LTC128B.128 [R10+0x1fc00], desc[UR60][R6.64+0x100], !P0 ;  /* 0x1fc00100060abfae */ /* 0x0001e4000c101d7c */
[----:B0-----:R-:W-:-:S07]  /*14e20*/  IMAD.MOV.U32 R6, RZ, RZ, R14 ;  /* 0x000000ffff067224 */ /* 0x001fce00078e000e */
[----:B------:R-:W-:Y:S05]  /*14e30*/  WARPSYNC.COLLECTIVE R15, `(.L_x_567) ;  /* 0x000000000f087348 */ /* 0x000fea0003c00000 */
[----:B------:R0:W1:Y:S02]  /*14e40*/  SHFL.IDX P6, R14, R13, R12, R11 ;  /* 0x0000000c0d0e7389 */ /* 0x00006400000c000b */
[----:B01----:R-:W-:Y:S01]  /*14e50*/  ENDCOLLECTIVE ;  /* 0x000000000000791b */ /* 0x003fe20003800000 */
.L_x_567:
[----:B------:R-:W-:Y:S02]  /*14e60*/  IMAD.MOV.U32 R13, RZ, RZ, R0 ;  /* 0x000000ffff0d7224 */ /* 0x000fe400078e0000 */
[----:B------:R-:W-:Y:S02]  /*14e70*/  IMAD.MOV.U32 R12, RZ, RZ, 0x7 ;  /* 0x00000007ff0c7424 */ /* 0x000fe400078e00ff */
[----:B------:R-:W-:-:S07]  /*14e80*/  IMAD.MOV.U32 R5, RZ, RZ, R14 ;  /* 0x000000ffff057224 */ /* 0x000fce00078e000e */
[----:B------:R-:W-:Y:S05]  /*14e90*/  WARPSYNC.COLLECTIVE R15, `(.L_x_568) ;  /* 0x000000000f087348 */ /* 0x000fea0003c00000 */
[----:B------:R0:W1:Y:S02]  /*14ea0*/  SHFL.IDX P6, R14, R13, R12, R11 ;  /* 0x0000000c0d0e7389 */ /* 0x00006400000c000b */
[----:B01----:R-:W-:Y:S01]  /*14eb0*/  ENDCOLLECTIVE ;  /* 0x000000000000791b */ /* 0x003fe20003800000 */
.L_x_568:
[----:B------:R-:W-:-:S05]  /*14ec0*/  @!P4 LEA R5, P3, R17, R5, 0x1 ;  /* 0x000000051105c211 */ /* 0x000fca00078608ff */
[----:B------:R-:W-:-:S05]  /*14ed0*/  @!P4 IMAD.X R6, RZ, RZ, R6, P3 ;  /* 0x000000ffff06c224 */ /* 0x000fca00018e0606 */
[----:B------:R-:W-:Y:S01]  /*14ee0*/  @!P4 MOV R7, R6 ;  /* 0x000000060007c202 */ /* 0x000fe20000000f00 */
        /* <DEDUP_REMOVED lines=11> */
.L_x_569:
[----:B------:R-:W-:Y:S01]  /*14fa0*/  @!PT LDS RZ, [RZ] ;  /* 0x00000000fffff984 */ /* 0x000fe20000000800 */
[----:B------:R-:W-:Y:S01]  /*14fb0*/  @!PT LDS RZ, [RZ] ;  /* 0x00000000fffff984 */ /* 0x000fe20000000800 */
[----:B------:R-:W-:Y:S01]  /*14fc0*/  @!PT LDS RZ, [RZ] ;  /* 0x00000000fffff984 */ /* 0x000fe20000000800 */
[----:B------:R0:W-:Y:S01]  /*14fd0*/  @!P4 LDGSTS.E.BYPASS.LTC128B.128 [R10+0x20400], desc[UR60][R6.64+0x100], !P0 ;  /* 0x20400100060acfae */ /* 0x0001e2000c101d7c */
[----:B------:R-:W-:Y:S01]  /*14fe0*/  IMAD.MOV.U32 R4, RZ, RZ, R14 ;  /* 0x000000ffff047224 */ /* 0x000fe200078e000e */
[----:B------:R-:W-:Y:S06]  /*14ff0*/  BRA `(.L_x_570) ;  /* 0xffffffb4000c7947 */ /* 0x000fec000383ffff */
.L_x_452:
[----:B0-----:R-:W2:Y:S02]  /*15000*/  LDL R2, [R1+0x4] ;  /* 0x0000040001027983 */ /* 0x001ea40000100800 */
[----:B--2---:R0:W1:Y:S02]  /*15010*/  SYNCS.PHASECHK.TRANS64.TRYWAIT P0, [R2+URZ+0x36820], R0 ;  /* 0x03682000020075a7 */ /* 0x004064000800017f */
[----:B-1----:R-:W-:Y:S05]  /*15020*/  @!P0 NANOSLEEP.SYNCS 0x989680 ;  /* 0x009896800000895d */ /* 0x002fea0003900000 */
[----:B------:R-:W1:Y:S02]  /*15030*/  @!P0 SYNCS.PHASECHK.TRANS64 P0, [R2+URZ+0x36820], R0 ;  /* 0x03682000020085a7 */ /* 0x000e64000800007f */
[----:B-1----:R-:W-:Y:S05]  /*15040*/  @!P0 BRA `(.L_x_452) ;  /* 0xfffffffc00ec8947 */ /* 0x002fea000383ffff */
[----:B------:R-:W-:Y:S05]  /*15050*/  BRA `(.L_x_571) ;  /* 0xffffffb400907947 */ /* 0x000fea000383ffff */
.L_x_461:
[----:B-1----:R1:W2:Y:S02]  /*15060*/  SYNCS.PHASECHK.TRANS64.TRYWAIT P0, [R3+URZ+0x36840], R2 ;  /* 0x03684002030075a7 */ /* 0x0022a4000800017f */
[----:B--2---:R-:W-:Y:S05]  /*15070*/  @!P0 NANOSLEEP.SYNCS 0x989680 ;  /* 0x009896800000895d */ /* 0x004fea0003900000 */
[----:B------:R-:W2:Y:S02]  /*15080*/  @!P0 SYNCS.PHASECHK.TRANS64 P0, [R3+URZ+0x36840], R2 ;  /* 0x03684002030085a7 */ /* 0x000ea4000800007f */
[----:B--2---:R-:W-:Y:S05]  /*15090*/  @!P0 BRA `(.L_x_461) ;  /* 0xfffffffc00f08947 */ /* 0x004fea000383ffff */
[----:B------:R-:W-:Y:S05]  /*150a0*/  BRA `(.L_x_572) ;  /* 0xffffffb8005c7947 */ /* 0x000fea000383ffff */
.L_x_468:
[----:B0-----:R0:W1:Y:S02]  /*150b0*/  SYNCS.PHASECHK.TRANS64.TRYWAIT P0, [R3+URZ+0x60], R2 ;  /* 0x00006002030075a7 */ /* 0x001064000800017f */
[----:B-1----:R-:W-:Y:S05]  /*150c0*/  @!P0 NANOSLEEP.SYNCS 0x989680 ;  /* 0x009896800000895d */ /* 0x002fea0003900000 */
[----:B------:R-:W1:Y:S02]  /*150d0*/  @!P0 SYNCS.PHASECHK.TRANS64 P0, [R3+URZ+0x60], R2 ;  /* 0x00006002030085a7 */ /* 0x000e64000800007f */
[----:B-1----:R-:W-:Y:S05]  /*150e0*/  @!P0 BRA `(.L_x_468) ;  /* 0xfffffffc00f08947 */ /* 0x002fea000383ffff */
[----:B------:R-:W-:Y:S05]  /*150f0*/  BRA `(.L_x_573) ;  /* 0xffffffbc00787947 */ /* 0x000fea000383ffff */
.L_x_478:
[----:B---3--:R3:W4:Y:S02]  /*15100*/  SYNCS.PHASECHK.TRANS64.TRYWAIT P0, [R3+URZ+0x36840], R2 ;  /* 0x03684002030075a7 */ /* 0x008724000800017f */
[----:B----4-:R-:W-:Y:S05]  /*15110*/  @!P0 NANOSLEEP.SYNCS 0x989680 ;  /* 0x009896800000895d */ /* 0x010fea0003900000 */
[----:B------:R-:W4:Y:S02]  /*15120*/  @!P0 SYNCS.PHASECHK.TRANS64 P0, [R3+URZ+0x36840], R2 ;  /* 0x03684002030085a7 */ /* 0x000f24000800007f */
[----:B----4-:R-:W-:Y:S05]  /*15130*/  @!P0 BRA `(.L_x_478) ;  /* 0xfffffffc00f08947 */ /* 0x010fea000383ffff */
[----:B------:R-:W-:Y:S05]  /*15140*/  BRA `(.L_x_574) ;  /* 0xffffffc400647947 */ /* 0x000fea000383ffff */
.L_x_485:
[----:B--2---:R2:W3:Y:S02]  /*15150*/  SYNCS.PHASECHK.TRANS64.TRYWAIT P0, [R2+URZ+0x60], R3 ;  /* 0x00006003020075a7 */ /* 0x0044e4000800017f */
[----:B---3--:R-:W-:Y:S05]  /*15160*/  @!P0 NANOSLEEP.SYNCS 0x989680 ;  /* 0x009896800000895d */ /* 0x008fea0003900000 */
[----:B------:R-:W3:Y:S02]  /*15170*/  @!P0 SYNCS.PHASECHK.TRANS64 P0, [R2+URZ+0x60], R3 ;  /* 0x00006003020085a7 */ /* 0x000ee4000800007f */
[----:B---3--:R-:W-:Y:S05]  /*15180*/  @!P0 BRA `(.L_x_485) ;  /* 0xfffffffc00f08947 */ /* 0x008fea000383ffff */
[----:B------:R-:W-:Y:S05]  /*15190*/  BRA `(.L_x_575) ;  /* 0xffffffc800807947 */ /* 0x000fea000383ffff */
.L_x_495:
[----:B----4-:R4:W0:Y:S02]  /*151a0*/  SYNCS.PHASECHK.TRANS64.TRYWAIT P0, [R2+URZ+0x36840], R3 ;  /* 0x03684003020075a7 */ /* 0x010824000800017f */
[----:B0-----:R-:W-:Y:S05]  /*151b0*/  @!P0 NANOSLEEP.SYNCS 0x989680 ;  /* 0x009896800000895d */ /* 0x001fea0003900000 */
[----:B------:R-:W0:Y:S02]  /*151c0*/  @!P0 SYNCS.PHASECHK.TRANS64 P0, [R2+URZ+0x36840], R3 ;  /* 0x03684003020085a7 */ /* 0x000e24000800007f */
[----:B0-----:R-:W-:Y:S05]  /*151d0*/  @!P0 BRA `(.L_x_495) ;  /* 0xfffffffc00f08947 */ /* 0x001fea000383ffff */
[----:B------:R-:W-:Y:S05]  /*151e0*/  BRA `(.L_x_576) ;  /* 0xffffffd000347947 */ /* 0x000fea000383ffff */
.L_x_502:
[----:B--2---:R2:W3:Y:S02]  /*151f0*/  SYNCS.PHASECHK.TRANS64.TRYWAIT P0, [R2+URZ+0x60], R5 ;  /* 0x00006005020075a7 */ /* 0x0044e4000800017f */
[----:B---3--:R-:W-:Y:S05]  /*15200*/  @!P0 NANOSLEEP.SYNCS 0x989680 ;  /* 0x009896800000895d */ /* 0x008fea0003900000 */
[----:B------:R-:W3:Y:S02]  /*15210*/  @!P0 SYNCS.PHASECHK.TRANS64 P0, [R2+URZ+0x60], R5 ;  /* 0x00006005020085a7 */ /* 0x000ee4000800007f */
[----:B---3--:R-:W-:Y:S05]  /*15220*/  @!P0 BRA `(.L_x_502) ;  /* 0xfffffffc00f08947 */ /* 0x008fea000383ffff */
[----:B------:R-:W-:Y:S05]  /*15230*/  BRA `(.L_x_577) ;  /* 0xffffffd400507947 */ /* 0x000fea000383ffff */
.L_x_514:
[----:B0-----:R0:W2:Y:S02]  /*15240*/  SYNCS.PHASECHK.TRANS64.TRYWAIT P0, [R2+URZ+0x36860], R0 ;  /* 0x03686000020075a7 */ /* 0x0010a4000800017f */
[----:B--2---:R-:W-:Y:S05]  /*15250*/  @!P0 NANOSLEEP.SYNCS 0x989680 ;  /* 0x009896800000895d */ /* 0x004fea0003900000 */
[----:B------:R-:W2:Y:S02]  /*15260*/  @!P0 SYNCS.PHASECHK.TRANS64 P0, [R2+URZ+0x36860], R0 ;  /* 0x03686000020085a7 */ /* 0x000ea4000800007f */
[----:B--2---:R-:W-:Y:S05]  /*15270*/  @!P0 BRA `(.L_x_514) ;  /* 0xfffffffc00f08947 */ /* 0x004fea000383ffff */
[----:B------:R-:W-:Y:S05]  /*15280*/  BRA `(.L_x_578) ;  /* 0xffffffd800e87947 */ /* 0x000fea000383ffff */
.L_x_522:
[----:B------:R-:W-:Y:S01]  /*15290*/  BSSY B0, `(.L_x_579) ;  /* 0x0000008000007945 */ /* 0x000fe20003800000 */
[----:B------:R-:W-:Y:S02]  /*152a0*/  IMAD.MOV.U32 R13, RZ, RZ, R16 ;  /* 0x000000ffff0d7224 */ /* 0x000fe400078e0010 */
[----:B------:R-:W-:Y:S02]  /*152b0*/  IMAD.MOV.U32 R12, RZ, RZ, RZ ;  /* 0x000000ffff0c7224 */ /* 0x000fe400078e00ff */
[----:B------:R-:W-:Y:S02]  /*152c0*/  IMAD.MOV.U32 R11, RZ, RZ, 0x1f ;  /* 0x0000001fff0b7424 */ /* 0x000fe400078e00ff */
[----:B------:R-:W-:-:S07]  /*152d0*/  IMAD.MOV.U32 R15, RZ, RZ, -0x1 ;  /* 0xffffffffff0f7424 */ /* 0x000fce00078e00ff */
[----:B-----5:R-:W-:Y:S05]  /*152e0*/  WARPSYNC.COLLECTIVE R15, `(.L_x_580) ;  /* 0x000000000f087348 */ /* 0x020fea0003c00000 */
[----:B------:R0:W1:Y:S02]  /*152f0*/  SHFL.IDX P6, R14, R13, R12, R11 ;  /* 0x0000000c0d0e7389 */ /* 0x00006400000c000b */
[----:B01---5:R-:W-:Y:S01]  /*15300*/  ENDCOLLECTIVE ;  /* 0x000000000000791b */ /* 0x023fe20003800000 */
.L_x_580:
[----:B------:R-:W-:Y:S05]  /*15310*/  BSYNC B0 ;  /* 0x0000000000007941 */ /* 0x000fea0003800000 */
.L_x_579:
[----:B------:R-:W-:Y:S01]  /*15320*/  IMAD.MOV.U32 R13, RZ, RZ, R16 ;  /* 0x000000ffff0d7224 */ /* 0x000fe200078e0010 */
[----:B------:R-:W-:Y:S01]  /*15330*/  MOV R0, R14 ;  /* 0x0000000e00007202 */ /* 0x000fe20000000f00 */
[----:B------:R-:W-:Y:S02]  /*15340*/  IMAD.MOV.U32 R12, RZ, RZ, 0x1 ;  /* 0x00000001ff0c7424 */ /* 0x000fe400078e00ff */
[----:B------:R-:W-:Y:S02]  /*15350*/  IMAD.MOV.U32 R11, RZ, RZ, 0x1f ;  /* 0x0000001fff0b7424 */ /* 0x000fe400078e00ff */
[----:B------:R-:W-:Y:S02]  /*15360*/  IMAD.MOV.U32 R15, RZ, RZ, -0x1 ;  /* 0xffffffffff0f7424 */ /* 0x000fe400078e00ff */
[----:B------:R-:W-:-:S07]  /*15370*/  IMAD.IADD R5, R19, 0x1, R7 ;  /* 0x0000000113057824 */ /* 0x000fce00078e0207 */
[----:B------:R-:W-:Y:S05]  /*15380*/  WARPSYNC.COLLECTIVE R15, `(.L_x_581) ;  /* 0x000000000f087348 */ /* 0x000fea0003c00000 */
[----:B------:R0:W1:Y:S02]  /*15390*/  SHFL.IDX P6, R14, R13, R12, R11 ;  /* 0x0000000c0d0e7389 */ /* 0x00006400000c000b */
[----:B01----:R-:W-:Y:S01]  /*153a0*/  ENDCOLLECTIVE ;  /* 0x000000000000791b */ /* 0x003fe20003800000 */
.L_x_581:
[----:B------:R-:W-:Y:S02]  /*153b0*/  ULDC UR4, c[0x0][0xc3c] ;  /* 0x00030f0000047ab9 */ /* 0x000fe40000000800 */
[----:B------:R-:W-:-:S13]  /*153c0*/  ISETP.GE.OR P1, PT, R5, UR4, !P0 ;  /* 0x0000000405007c0c */ /* 0x000fda000c726670 */
[----:B------:R-:W0:Y:S01]  /*153d0*/  @!P1 LDC.64 R2, c[0x0][0xc80] ;  /* 0x00032000ff029b82 */ /* 0x000e220000000a00 */
[----:B------:R-:W-:Y:S02]  /*153e0*/  IMAD.MOV.U32 R11, RZ, RZ, RZ ;  /* 0x000000ffff0b7224 */ /* 0x000fe400078e00ff */
[----:B------:R-:W-:Y:S02]  /*153f0*/  IMAD.MOV.U32 R4, RZ, RZ, R14 ;  /* 0x000000ffff047224 */ /* 0x000fe400078e000e */
[----:B0-----:R-:W-:-:S06]  /*15400*/  @!P1 IMAD.WIDE R2, R5, 0x4, R2 ;  /* 0x0000000405029825 */ /* 0x001fcc00078e0202 */
[----:B------:R0:W2:Y:S01]  /*15410*/  @!P1 LDG.E R3, desc[UR60][R2.64] ;  /* 0x0000003c02039981 */ /* 0x0000a2000c1e1900 */
[C---:B------:R-:W-:Y:S02]  /*15420*/  ISETP.GE.U32.AND P2, PT, R7.reuse, 0x2, PT ;  /* 0x000000020700780c */ /* 0x040fe40003f46070 */
[C---:B------:R-:W-:Y:S02]  /*15430*/  ISETP.GE.U32.AND P3, PT, R7.reuse, 0x4, PT ;  /* 0x000000040700780c */ /* 0x040fe40003f66070 */
[C---:B------:R-:W-:Y:S02]  /*15440*/  ISETP.GE.U32.AND P4, PT, R7.reuse, 0x8, PT ;  /* 0x000000080700780c */ /* 0x040fe40003f86070 */
[C---:B------:R-:W-:Y:S01]  /*15450*/  ISETP.GE.U32.AND P5, PT, R7.reuse, 0x10, PT ;  /* 0x000000100700780c */ /* 0x040fe20003fa6070 */
[----:B0-----:R-:W-:Y:S02]  /*15460*/  IMAD.MOV.U32 R2, RZ, RZ, RZ ;  /* 0x000000ffff027224 */ /* 0x001fe400078e00ff */
[----:B--2---:R-:W-:Y:S01]  /*15470*/  @!P1 IMAD.MOV.U32 R2, RZ, RZ, R3 ;  /* 0x000000ffff029224 */ /* 0x004fe200078e0003 */
[----:B------:R-:W-:-:S03]  /*15480*/  ISETP.NE.AND P1, PT, R7, RZ, PT ;  /* 0x000000ff0700720c */ /* 0x000fc60003f25270 */
[----:B------:R-:W-:-:S10]  /*15490*/  IMAD.MOV.U32 R13, RZ, RZ, R2 ;  /* 0x000000ffff0d7224 */ /* 0x000fd400078e0002 */
[----:B------:R-:W-:Y:S05]  /*154a0*/  WARPSYNC.COLLECTIVE R15, `(.L_x_582) ;  /* 0x000000000f087348 */ /* 0x000fea0003c00000 */
[----:B------:R0:W1:Y:S02]  /*154b0*/  SHFL.UP P6, R14, R13, R12, R11 ;  /* 0x0400000c0d0e7389 */ /* 0x00006400000c000b */
[----:B01----:R-:W-:Y:S01]  /*154c0*/  ENDCOLLECTIVE ;  /* 0x000000000000791b */ /* 0x003fe20003800000 */
.L_x_582:
[----:B------:R-:W-:Y:S01]  /*154d0*/  IMAD.MOV.U32 R12, RZ, RZ, 0x2 ;  /* 0x00000002ff0c7424 */ /* 0x000fe200078e00ff */
[----:B------:R-:W-:-:S04]  /*154e0*/  MOV R3, R14 ;  /* 0x0000000e00037202 */ /* 0x000fc80000000f00 */
[----:B------:R-:W-:-:S05]  /*154f0*/  SEL R5, R3, RZ, P1 ;  /* 0x000000ff03057207 */ /* 0x000fca0000800000 */
[----:B------:R-:W-:-:S04]  /*15500*/  IMAD.IADD R3, R2, 0x1, R5 ;  /* 0x0000000102037824 */ /* 0x000fc800078e0205 */
[----:B------:R-:W-:-:S07]  /*15510*/  IMAD.MOV.U32 R13, RZ, RZ, R3 ;  /* 0x000000ffff0d7224 */ /* 0x000fce00078e0003 */
[----:B------:R-:W-:Y:S05]  /*15520*/  WARPSYNC.COLLECTIVE R15, `(.L_x_583) ;  /* 0x000000000f087348 */ /* 0x000fea0003c00000 */
[----:B------:R0:W1:Y:S02]  /*15530*/  SHFL.UP P6, R14, R13, R12, R11 ;  /* 0x0400000c0d0e7389 */ /* 0x00006400000c000b */
[----:B01----:R-:W-:Y:S01]  /*15540*/  ENDCOLLECTIVE ;  /* 0x000000000000791b */ /* 0x003fe20003800000 */
.L_x_583:
[----:B------:R-:W-:Y:S02]  /*15550*/  IMAD.MOV.U32 R12, RZ, RZ, 0x4 ;  /* 0x00000004ff0c7424 */ /* 0x000fe400078e00ff */
[----:B------:R-:W-:-:S05]  /*15560*/  IMAD.MOV.U32 R5, RZ, RZ, R14 ;  /* 0x000000ffff057224 */ /* 0x000fca00078e000e */
[----:B------:R-:W-:-:S05]  /*15570*/  SEL R5, R5, RZ, P2 ;  /* 0x000000ff05057207 */ /* 0x000fca0001000000 */
[----:B------:R-:W-:-:S04]  /*15580*/  IMAD.IADD R3, R3, 0x1, R5 ;  /* 0x0000000103037824 */ /* 0x000fc800078e0205 */
[----:B------:R-:W-:-:S07]  /*15590*/  IMAD.MOV.U32 R13, RZ, RZ, R3 ;  /* 0x000000ffff0d7224 */ /* 0x000fce00078e0003 */
[----:B------:R-:W-:Y:S05]  /*155a0*/  WARPSYNC.COLLECTIVE R15, `(.L_x_584) ;  /* 0x000000000f087348 */ /* 0x000fea0003c00000 */
[----:B------:R0:W1:Y:S02]  /*155b0*/  SHFL.UP P6, R14, R13, R12, R11 ;  /* 0x0400000c0d0e7389 */ /* 0x00006400000c000b */
[----:B01----:R-:W-:Y:S01]  /*155c0*/  ENDCOLLECTIVE ;  /* 0x000000000000791b */ /* 0x003fe20003800000 */
.L_x_584:
[----:B------:R-:W-:Y:S01]  /*155d0*/  MOV R12, 0x8 ;  /* 0x00000008000c7802 */ /* 0x000fe20000000f00 */
[----:B------:R-:W-:-:S05]  /*155e0*/  IMAD.MOV.U32 R5, RZ, RZ, R14 ;  /* 0x000000ffff057224 */ /* 0x000fca00078e000e */
[----:B------:R-:W-:-:S05]  /*155f0*/  SEL R5, R5, RZ, P3 ;  /* 0x000000ff05057207 */ /* 0x000fca0001800000 */
[----:B------:R-:W-:-:S04]  /*15600*/  IMAD.IADD R3, R3, 0x1, R5 ;  /* 0x0000000103037824 */ /* 0x000fc800078e0205 */
[----:B------:R-:W-:-:S07]  /*15610*/  IMAD.MOV.U32 R13, RZ, RZ, R3 ;  /* 0x000000ffff0d7224 */ /* 0x000fce00078e0003 */
[----:B------:R-:W-:Y:S05]  /*15620*/  WARPSYNC.COLLECTIVE R15, `(.L_x_585) ;  /* 0x000000000f087348 */ /* 0x000fea0003c00000 */
[----:B------:R0:W1:Y:S02]  /*15630*/  SHFL.UP P6, R14, R13, R12, R11 ;  /* 0x0400000c0d0e7389 */ /* 0x00006400000c000b */
[----:B01----:R-:W-:Y:S01]  /*15640*/  ENDCOLLECTIVE ;  /* 0x000000000000791b */ /* 0x003fe20003800000 */
.L_x_585:
        /* <DEDUP_REMOVED lines=8> */
.L_x_586:
[----:B------:R-:W-:Y:S02]  /*156d0*/  IMAD.MOV.U32 R12, RZ, RZ, 0x1f ;  /* 0x0000001fff0c7424 */ /* 0x000fe400078e00ff */
[----:B------:R-:W-:Y:S02]  /*156e0*/  IMAD.MOV.U32 R11, RZ, RZ, 0x1f ;  /* 0x0000001fff0b7424 */ /* 0x000fe400078e00ff */
[----:B------:R-:W-:-:S05]  /*156f0*/  IMAD.MOV.U32 R5, RZ, RZ, R14 ;  /* 0x000000ffff057224 */ /* 0x000fca00078e000e */
[----:B------:R-:W-:-:S05]  /*15700*/  SEL R5, R5, RZ, P5 ;  /* 0x000000ff05057207 */ /* 0x000fca0002800000 */
[----:B------:R-:W-:-:S04]  /*15710*/  IMAD.IADD R3, R3, 0x1, R5 ;  /* 0x0000000103037824 */ /* 0x000fc800078e0205 */
[----:B------:R-:W-:-:S07]  /*15720*/  IMAD.MOV.U32 R13, RZ, RZ, R3 ;  /* 0x000000ffff0d7224 */ /* 0x000fce00078e0003 */
[----:B------:R-:W-:Y:S05]  /*15730*/  WARPSYNC.COLLECTIVE R15, `(.L_x_587) ;  /* 0x000000000f087348 */ /* 0x000fea0003c00000 */
[----:B------:R0:W1:Y:S02]  /*15740*/  SHFL.IDX P6, R14, R13, R12, R11 ;  /* 0x0000000c0d0e7389 */ /* 0x00006400000c000b */
[----:B01----:R-:W-:Y:S01]  /*15750*/  ENDCOLLECTIVE ;  /* 0x000000000000791b */ /* 0x003fe20003800000 */
.L_x_587:
[----:B------:R-:W-:Y:S01]  /*15760*/  IMAD.MOV.U32 R6, RZ, RZ, R14 ;  /* 0x000000ffff067224 */ /* 0x000fe200078e000e */
[----:B------:R-:W-:Y:S06]  /*15770*/  BRA `(.L_x_588) ;  /* 0xffffffdc00ac7947 */ /* 0x000fec000383ffff */
.L_x_527:
[----:B------:R-:W-:Y:S01]  /*15780*/  BSSY B0, `(.L_x_589) ;  /* 0x0000008000007945 */ /* 0x000fe20003800000 */
[----:B-----5:R-:W-:Y:S01]  /*15790*/  MOV R13, R2 ;  /* 0x00000002000d7202 */ /* 0x020fe20000000f00 */
[----:B------:R-:W-:Y:S02]  /*157a0*/  IMAD.MOV.U32 R12, RZ, RZ, 0x1 ;  /* 0x00000001ff0c7424 */ /* 0x000fe400078e00ff */
[----:B------:R-:W-:Y:S02]  /*157b0*/  IMAD.MOV.U32 R11, RZ, RZ, RZ ;  /* 0x000000ffff0b7224 */ /* 0x000fe400078e00ff */
[----:B------:R-:W-:-:S07]  /*157c0*/  IMAD.MOV.U32 R15, RZ, RZ, -0x1 ;  /* 0xffffffffff0f7424 */ /* 0x000fce00078e00ff */
[----:B0-----:R-:W-:Y:S05]  /*157d0*/  WARPSYNC.COLLECTIVE R15, `(.L_x_590) ;  /* 0x000000000f087348 */ /* 0x001fea0003c00000 */
[----:B------:R1:W2:Y:S02]  /*157e0*/  SHFL.UP P6, R14, R13, R12, R11 ;  /* 0x0400000c0d0e7389 */ /* 0x0002a400000c000b */
[----:B012---:R-:W-:Y:S01]  /*157f0*/  ENDCOLLECTIVE ;  /* 0x000000000000791b */ /* 0x007fe20003800000 */
.L_x_590:
[----:B------:R-:W-:Y:S05]  /*15800*/  BSYNC B0 ;  /* 0x0000000000007941 */ /* 0x000fea0003800000 */
.L_x_589:
[----:B------:R-:W-:Y:S01]  /*15810*/  SEL R3, R14, RZ, P1 ;  /* 0x000000ff0e037207 */ /* 0x000fe20000800000 */
[----:B------:R-:W-:Y:S02]  /*15820*/  IMAD.MOV.U32 R12, RZ, RZ, 0x2 ;  /* 0x00000002ff0c7424 */ /* 0x000fe400078e00ff */
[----:B------:R-:W-:Y:S02]  /*15830*/  IMAD.MOV.U32 R11, RZ, RZ, RZ ;  /* 0x000000ffff0b7224 */ /* 0x000fe400078e00ff */
[----:B------:R-:W-:Y:S02]  /*15840*/  IMAD.IADD R3, R2, 0x1, R3 ;  /* 0x0000000102037824 */ /* 0x000fe400078e0203 */
[----:B------:R-:W-:Y:S02]  /*15850*/  IMAD.MOV.U32 R15, RZ, RZ, -0x1 ;  /* 0xffffffffff0f7424 */ /* 0x000fe400078e00ff */
[----:B------:R-:W-:-:S07]  /*15860*/  IMAD.MOV.U32 R13, RZ, RZ, R3 ;  /* 0x000000ffff0d7224 */ /* 0x000fce00078e0003 */
[----:B------:R-:W-:Y:S05]  /*15870*/  WARPSYNC.COLLECTIVE R15, `(.L_x_591) ;  /* 0x000000000f087348 */ /* 0x000fea0003c00000 */
[----:B------:R0:W1:Y:S02]  /*15880*/  SHFL.UP P6, R14, R13, R12, R11 ;  /* 0x0400000c0d0e7389 */ /* 0x00006400000c000b */
[----:B01----:R-:W-:Y:S01]  /*15890*/  ENDCOLLECTIVE ;  /* 0x000000000000791b */ /* 0x003fe20003800000 */
.L_x_591:
[----:B------:R-:W-:Y:S02]  /*158a0*/  IMAD.MOV.U32 R12, RZ, RZ, 0x4 ;  /* 0x00000004ff0c7424 */ /* 0x000fe400078e00ff */
[----:B------:R-:W-:-:S05]  /*158b0*/  IMAD.MOV.U32 R5, RZ, RZ, R14 ;  /* 0x000000ffff057224 */ /* 0x000fca00078e000e */
[----:B------:R-:W-:-:S05]  /*158c0*/  SEL R5, R5, RZ, P2 ;  /* 0x000000ff05057207 */ /* 0x000fca0001000000 */
[----:B------:R-:W-:-:S05]  /*158d0*/  IMAD.IADD R3, R3, 0x1, R5 ;  /* 0x0000000103037824 */ /* 0x000fca00078e0205 */
[----:B------:R-:W-:-:S07]  /*158e0*/  MOV R13, R3 ;  /* 0x00000003000d7202 */ /* 0x000fce0000000f00 */
[----:B------:R-:W-:Y:S05]  /*158f0*/  WARPSYNC.COLLECTIVE R15, `(.L_x_592) ;  /* 0x000000000f087348 */ /* 0x000fea0003c00000 */
[----:B------:R0:W1:Y:S02]  /*15900*/  SHFL.UP P6, R14, R13, R12, R11 ;  /* 0x0400000c0d0e7389 */ /* 0x00006400000c000b */
[----:B01----:R-:W-:Y:S01]  /*15910*/  ENDCOLLECTIVE ;  /* 0x000000000000791b */ /* 0x003fe20003800000 */
.L_x_592:
        /* <DEDUP_REMOVED lines=8> */
.L_x_593:
        /* <DEDUP_REMOVED lines=8> */
.L_x_594:
[----:B------:R-:W-:Y:S02]  /*15a20*/  IMAD.MOV.U32 R12, RZ, RZ, 0x1f ;  /* 0x0000001fff0c7424 */ /* 0x000fe400078e00ff */
[----:B------:R-:W-:Y:S02]  /*15a30*/  IMAD.MOV.U32 R11, RZ, RZ, 0x1f ;  /* 0x0000001fff0b7424 */ /* 0x000fe400078e00ff */
[----:B------:R-:W-:-:S05]  /*15a40*/  IMAD.MOV.U32 R5, RZ, RZ, R14 ;  /* 0x000000ffff057224 */ /* 0x000fca00078e000e */
[----:B------:R-:W-:-:S04]  /*15a50*/  SEL R5, R5, RZ, P5 ;  /* 0x000000ff05057207 */ /* 0x000fc80002800000 */
[----:B------:R-:W-:-:S05]  /*15a60*/  IADD3 R3, R3, R5, RZ ;  /* 0x0000000503037210 */ /* 0x000fca0007ffe0ff */
[----:B------:R-:W-:-:S07]  /*15a70*/  IMAD.MOV.U32 R13, RZ, RZ, R3 ;  /* 0x000000ffff0d7224 */ /* 0x000fce00078e0003 */
[----:B------:R-:W-:Y:S05]  /*15a80*/  WARPSYNC.COLLECTIVE R15, `(.L_x_595) ;  /* 0x000000000f087348 */ /* 0x000fea0003c00000 */
[----:B------:R0:W1:Y:S02]  /*15a90*/  SHFL.IDX P6, R14, R13, R12, R11 ;  /* 0x0000000c0d0e7389 */ /* 0x00006400000c000b */
[----:B01----:R-:W-:Y:S01]  /*15aa0*/  ENDCOLLECTIVE ;  /* 0x000000000000791b */ /* 0x003fe20003800000 */
.L_x_595:
[----:B------:R-:W-:Y:S01]  /*15ab0*/  IMAD.MOV.U32 R6, RZ, RZ, R14 ;  /* 0x000000ffff067224 */ /* 0x000fe200078e000e */
[----:B------:R-:W-:Y:S06]  /*15ac0*/  BRA `(.L_x_596) ;  /* 0xffffffdc00747947 */ /* 0x000fec000383ffff */
.L_x_529:
[----:B------:R-:W-:Y:S01]  /*15ad0*/  BSSY B0, `(.L_x_597) ;  /* 0x0000006000007945 */ /* 0x000fe20003800000 */
[----:B------:R-:W-:Y:S01]  /*15ae0*/  PLOP3.LUT P6, PT, P6, PT, PT, 0x8, 0x0 ;  /* 0x000000000000781c */ /* 0x000fe200037ce170 */
[----:B------:R-:W-:-:S12]  /*15af0*/  IMAD.MOV.U32 R15, RZ, RZ, -0x1 ;  /* 0xffffffffff0f7424 */ /* 0x000fd800078e00ff */
[----:B0----5:R-:W-:Y:S05]  /*15b00*/  WARPSYNC.COLLECTIVE R15, `(.L_x_598) ;  /* 0x000000000f087348 */ /* 0x021fea0003c00000 */
[----:B------:R-:W-:Y:S01]  /*15b10*/  VOTE.ANY R14, PT, P6 ;  /* 0x00000000000e7806 */ /* 0x000fe200030e0100 */
[----:B0----5:R-:W-:Y:S06]  /*15b20*/  ENDCOLLECTIVE ;  /* 0x000000000000791b */ /* 0x021fec0003800000 */
.L_x_598:
[----:B------:R-:W-:Y:S05]  /*15b30*/  BSYNC B0 ;  /* 0x0000000000007941 */ /* 0x000fea0003800000 */
.L_x_597:
[----:B------:R-:W-:Y:S02]  /*15b40*/  IMAD.MOV.U32 R5, RZ, RZ, R14 ;  /* 0x000000ffff057224 */ /* 0x000fe400078e000e */
[----:B------:R-:W-:Y:S02]  /*15b50*/  IMAD.MOV.U32 R13, RZ, RZ, R2 ;  /* 0x000000ffff0d7224 */ /* 0x000fe400078e0002 */
[----:B------:R-:W0:Y:S01]  /*15b60*/  POPC R4, R5 ;  /* 0x0000000500047309 */ /* 0x000e220000000000 */
[----:B------:R-:W-:Y:S02]  /*15b70*/  IMAD.MOV.U32 R11, RZ, RZ, 0x1f ;  /* 0x0000001fff0b7424 */ /* 0x000fe400078e00ff */
[----:B------:R-:W-:Y:S02]  /*15b80*/  IMAD.MOV.U32 R15, RZ, RZ, -0x1 ;  /* 0xffffffffff0f7424 */ /* 0x000fe400078e00ff */
[----:B0-----:R-:W-:-:S07]  /*15b90*/  IMAD.MOV.U32 R12, RZ, RZ, R4 ;  /* 0x000000ffff0c7224 */ /* 0x001fce00078e0004 */
[----:B------:R-:W-:Y:S05]  /*15ba0*/  WARPSYNC.COLLECTIVE R15, `(.L_x_599) ;  /* 0x000000000f087348 */ /* 0x000fea0003c00000 */
[----:B------:R0:W1:Y:S02]  /*15bb0*/  SHFL.IDX P6, R14, R13, R12, R11 ;  /* 0x0000000c0d0e7389 */ /* 0x00006400000c000b */
[----:B01----:R-:W-:Y:S01]  /*15bc0*/  ENDCOLLECTIVE ;  /* 0x000000000000791b */ /* 0x003fe20003800000 */
.L_x_599:
[----:B------:R-:W-:Y:S01]  /*15bd0*/  MOV R17, R14 ;  /* 0x0000000e00117202 */ /* 0x000fe20000000f00 */
[----:B------:R-:W-:Y:S06]  /*15be0*/  BRA `(.L_x_600) ;  /* 0xffffffdc00647947 */ /* 0x000fec000383ffff */
.L_x_531:
[----:B------:R-:W-:Y:S01]  /*15bf0*/  BSSY B0, `(.L_x_601) ;  /* 0x0000007000007945 */ /* 0x000fe20003800000 */
[----:B------:R-:W-:Y:S02]  /*15c00*/  IMAD.MOV.U32 R13, RZ, RZ, R3 ;  /* 0x000000ffff0d7224 */ /* 0x000fe400078e0003 */
[----:B------:R-:W-:Y:S02]  /*15c10*/  IMAD.MOV.U32 R11, RZ, RZ, 0x1f ;  /* 0x0000001fff0b7424 */ /* 0x000fe400078e00ff */
[----:B------:R-:W-:-:S07]  /*15c20*/  IMAD.MOV.U32 R15, RZ, RZ, -0x1 ;  /* 0xffffffffff0f7424 */ /* 0x000fce00078e00ff */
[----:B0-2--5:R-:W-:Y:S05]  /*15c30*/  WARPSYNC.COLLECTIVE R15, `(.L_x_602) ;  /* 0x000000000f087348 */ /* 0x025fea0003c00000 */
[----:B------:R1:W3:Y:S02]  /*15c40*/  SHFL.IDX P6, R14, R13, R12, R11 ;  /* 0x0000000c0d0e7389 */ /* 0x0002e400000c000b */
[----:B0123-5:R-:W-:Y:S01]  /*15c50*/  ENDCOLLECTIVE ;  /* 0x000000000000791b */ /* 0x02ffe20003800000 */
.L_x_602:
[----:B------:R-:W-:Y:S05]  /*15c60*/  BSYNC B0 ;  /* 0x0000000000007941 */ /* 0x000fea0003800000 */
.L_x_601:
[----:B------:R-:W-:Y:S01]  /*15c70*/  IMAD.MOV.U32 R2, RZ, RZ, R14 ;  /* 0x000000ffff027224 */ /* 0x000fe200078e000e */
[----:B------:R-:W-:Y:S06]  /*15c80*/  BRA `(.L_x_530) ;  /* 0xffffffdc00587947 */ /* 0x000fec000383ffff */
.L_x_535:
[----:B0-----:R0:W2:Y:S02]  /*15c90*/  SYNCS.PHASECHK.TRANS64.TRYWAIT P0, [R0+URZ+0x36820], R3 ;  /* 0x03682003000075a7 */ /* 0x0010a4000800017f */
[----:B--2---:R-:W-:Y:S05]  /*15ca0*/  @!P0 NANOSLEEP.SYNCS 0x989680 ;  /* 0x009896800000895d */ /* 0x004fea0003900000 */
[----:B------:R-:W2:Y:S02]  /*15cb0*/  @!P0 SYNCS.PHASECHK.TRANS64 P0, [R0+URZ+0x36820], R3 ;  /* 0x03682003000085a7 */ /* 0x000ea4000800007f */
[----:B--2---:R-:W-:Y:S05]  /*15cc0*/  @!P0 BRA `(.L_x_535) ;  /* 0xfffffffc00f08947 */ /* 0x004fea000383ffff */
[----:B------:R-:W-:Y:S05]  /*15cd0*/  BRA `(.L_x_603) ;  /* 0xffffffe0004c7947 */ /* 0x000fea000383ffff */
.L_x_536:
[----:B------:R-:W2:Y:S01]  /*15ce0*/  S2R R2, SR_TID.X ;  /* 0x0000000000027919 */ /* 0x000ea20000002100 */
[----:B------:R-:W-:Y:S01]  /*15cf0*/  BSSY B0, `(.L_x_604) ;  /* 0x000000a000007945 */ /* 0x000fe20003800000 */
[----:B------:R-:W-:Y:S02]  /*15d00*/  IMAD.MOV.U32 R12, RZ, RZ, RZ ;  /* 0x000000ffff0c7224 */ /* 0x000fe400078e00ff */
[----:B------:R-:W-:Y:S02]  /*15d10*/  IMAD.MOV.U32 R11, RZ, RZ, 0x1f ;  /* 0x0000001fff0b7424 */ /* 0x000fe400078e00ff */
[----:B------:R-:W-:Y:S01]  /*15d20*/  IMAD.MOV.U32 R15, RZ, RZ, -0x1 ;  /* 0xffffffffff0f7424 */ /* 0x000fe200078e00ff */
[----:B--2---:R-:W-:-:S04]  /*15d30*/  SHF.R.U32.HI R2, RZ, 0x5, R2 ;  /* 0x00000005ff027819 */ /* 0x004fc80000011602 */
[----:B------:R-:W-:-:S05]  /*15d40*/  LOP3.LUT R2, R2, 0x3, RZ, 0xc0, !PT ;  /* 0x0000000302027812 */ /* 0x000fca00078ec0ff */
[----:B------:R-:W-:-:S07]  /*15d50*/  IMAD.MOV.U32 R13, RZ, RZ, R2 ;  /* 0x000000ffff0d7224 */ /* 0x000fce00078e0002 */
[----:B01--45:R-:W-:Y:S05]  /*15d60*/  WARPSYNC.COLLECTIVE R15, `(.L_x_605) ;  /* 0x000000000f087348 */ /* 0x033fea0003c00000 */
[----:B------:R2:W3:Y:S02]  /*15d70*/  SHFL.IDX P6, R14, R13, R12, R11 ;  /* 0x0000000c0d0e7389 */ /* 0x0004e400000c000b */
[----:B012345:R-:W-:Y:S01]  /*15d80*/  ENDCOLLECTIVE ;  /* 0x000000000000791b */ /* 0x03ffe20003800000 */
.L_x_605:
[----:B------:R-:W-:Y:S05]  /*15d90*/  BSYNC B0 ;  /* 0x0000000000007941 */ /* 0x000fea0003800000 */
.L_x_604:
[----:B------:R-:W-:Y:S05]  /*15da0*/  BRA `(.L_x_606) ;  /* 0xffffffe000347947 */ /* 0x000fea000383ffff */
.L_x_539:
[----:B------:R-:W-:Y:S01]  /*15db0*/  BSSY B1, `(.L_x_607) ;  /* 0x0000006000017945 */ /* 0x000fe20003800000 */
[----:B------:R-:W-:-:S07]  /*15dc0*/  IMAD.MOV.U32 R15, RZ, RZ, -0x1 ;  /* 0xffffffffff0f7424 */ /* 0x000fce00078e00ff */
[----:B012-45:R-:W-:Y:S05]  /*15dd0*/  WARPSYNC.COLLECTIVE R15, `(.L_x_608) ;  /* 0x000000000f0c7348 */ /* 0x037fea0003c00000 */
[----:B------:R-:W-:Y:S02]  /*15de0*/  ELECT P6, UR62, PT ;  /* 0x00000000003e782f */ /* 0x000fe400038c0000 */
[----:B------:R-:W-:Y:S01]  /*15df0*/  MOV R14, UR62 ;  /* 0x0000003e000e7c02 */ /* 0x000fe20008000f00 */
[----:B012-45:R-:W-:Y:S10]  /*15e00*/  ENDCOLLECTIVE ;  /* 0x000000000000791b */ /* 0x037ff40003800000 */
.L_x_608:
[----:B------:R-:W-:Y:S05]  /*15e10*/  BSYNC B1 ;  /* 0x0000000000017941 */ /* 0x000fea0003800000 */
.L_x_607:
[----:B------:R-:W-:Y:S05]  /*15e20*/  BRA `(.L_x_609) ;  /* 0xffffffe0002c7947 */ /* 0x000fea000383ffff */
.L_x_541:
[----:B0-----:R0:W1:Y:S02]  /*15e30*/  SYNCS.PHASECHK.TRANS64.TRYWAIT P0, [R6+URZ], R5 ;  /* 0x00000005060075a7 */ /* 0x001064000800017f */
[----:B-1----:R-:W-:Y:S05]  /*15e40*/  @!P0 NANOSLEEP.SYNCS 0x989680 ;  /* 0x009896800000895d */ /* 0x002fea0003900000 */
[----:B------:R-:W1:Y:S02]  /*15e50*/  @!P0 SYNCS.PHASECHK.TRANS64 P0, [R6+URZ], R5 ;  /* 0x00000005060085a7 */ /* 0x000e64000800007f */
[----:B-1----:R-:W-:Y:S05]  /*15e60*/  @!P0 BRA `(.L_x_541) ;  /* 0xfffffffc00f08947 */ /* 0x002fea000383ffff */
[----:B------:R-:W-:Y:S05]  /*15e70*/  BRA `(.L_x_610) ;  /* 0xffffffe000687947 */ /* 0x000fea000383ffff */
.L_x_542:
[----:B-1----:R1:W2:Y:S02]  /*15e80*/  SYNCS.PHASECHK.TRANS64.TRYWAIT P0, [R7+URZ], R2 ;  /* 0x00000002070075a7 */ /* 0x0022a4000800017f */
[----:B--2---:R-:W-:Y:S05]  /*15e90*/  @!P0 NANOSLEEP.SYNCS 0x989680 ;  /* 0x009896800000895d */ /* 0x004fea0003900000 */
[----:B------:R-:W2:Y:S02]  /*15ea0*/  @!P0 SYNCS.PHASECHK.TRANS64 P0, [R7+URZ], R2 ;  /* 0x00000002070085a7 */ /* 0x000ea4000800007f */
[----:B--2---:R-:W-:Y:S05]  /*15eb0*/  @!P0 BRA `(.L_x_542) ;  /* 0xfffffffc00f08947 */ /* 0x004fea000383ffff */
[----:B------:R-:W-:Y:S05]  /*15ec0*/  BRA `(.L_x_611) ;  /* 0xffffffe0005c7947 */ /* 0x000fea000383ffff */
.L_x_544:
[----:B--2---:R2:W3:Y:S02]  /*15ed0*/  SYNCS.PHASECHK.TRANS64.TRYWAIT P0, [R4+URZ], R5 ;  /* 0x00000005040075a7 */ /* 0x0044e4000800017f */
[----:B---3--:R-:W-:Y:S05]  /*15ee0*/  @!P0 NANOSLEEP.SYNCS 0x989680 ;  /* 0x009896800000895d */ /* 0x008fea0003900000 */
[----:B------:R-:W3:Y:S02]  /*15ef0*/  @!P0 SYNCS.PHASECHK.TRANS64 P0, [R4+URZ], R5 ;  /* 0x00000005040085a7 */ /* 0x000ee4000800007f */
[----:B---3--:R-:W-:Y:S05]  /*15f00*/  @!P0 BRA `(.L_x_544) ;  /* 0xfffffffc00f08947 */ /* 0x008fea000383ffff */
[----:B------:R-:W-:Y:S05]  /*15f10*/  BRA `(.L_x_612) ;  /* 0xffffffe000647947 */ /* 0x000fea000383ffff */
.L_x_613:
        /* <DEDUP_REMOVED lines=14> */
.L_x_3242:


//--------------------- .text._ZN7cutlass13device_kernelIN5flash11enable_sm90INS1_16FlashAttnFwdSm90INS1_25CollectiveMainloopFwdSm90ILi2EN4cute5tupleIJNS5_1CILi1EEES8_S8_EEENS6_IJNS7_ILi128EEENS7_ILi112EEENS7_ILi192EEEEEELi192ENS_6half_tEfNS_4arch4Sm90ELb0ELb0ELb1ELb1ELb0ELb1ELb0ELb1ELb1ELb1ELb0ELb0EEENS1_21CollectiveEpilogueFwdINS6_IJSA_SC_SB_EEES9_SE_SG_Li256ELb1ELb1ELb0ELb0EEENS1_36VarlenDynamicPersistentTileSchedulerILi128ELi112ELi256ELi128ELb0ELb1ELb1ELb0ELb1ELb1EEEEEEEEEvNT_6ParamsE --------------------------
	.section	.text._ZN7cutlass13device_kernelIN5flash11enable_sm90INS1_16FlashAttnFwdSm90INS1_25CollectiveMainloopFwdSm90ILi2EN4cute5tupleIJNS5_1CILi1EEES8_S8_EEENS6_IJNS7_ILi128EEENS7_ILi112EEENS7_ILi192EEEEEELi192ENS_6half_tEfNS_4arch4Sm90ELb0ELb0ELb1ELb1ELb0ELb1ELb0ELb1ELb1ELb1ELb0ELb0EEENS1_21CollectiveEpilogueFwdINS6_IJSA_SC_SB_EEES9_SE_SG_Li256ELb1ELb1ELb0ELb0EEENS1_36VarlenDynamicPersistentTileSchedulerILi128ELi112ELi256ELi128ELb0ELb1ELb1ELb0ELb1ELb1EEEEEEEEEvNT_6ParamsE,"ax",@progbits
	.align	128
.text._ZN7cutlass13device_kernelIN5flash11enable_sm90INS1_16FlashAttnFwdSm90INS1_25CollectiveMainloopFwdSm90ILi2EN4cute5tupleIJNS5_1CILi1EEES8_S8_EEENS6_IJNS7_ILi128EEENS7_ILi112EEENS7_ILi192EEEEEELi192ENS_6half_tEfNS_4arch4Sm90ELb0ELb0ELb1ELb1ELb0ELb1ELb0ELb1ELb1ELb1ELb0ELb0EEENS1_21CollectiveEpilogueFwdINS6_IJSA_SC_SB_EEES9_SE_SG_Li256ELb1ELb1ELb0ELb0EEENS1_36VarlenDynamicPersistentTileSchedulerILi128ELi112ELi256ELi128ELb0ELb1ELb1ELb0ELb1ELb1EEEEEEEEEvNT_6ParamsE:
        .type           _ZN7cutlass13device_kernelIN5flash11enable_sm90INS1_16FlashAttnFwdSm90INS1_25CollectiveMainloopFwdSm90ILi2EN4cute5tupleIJNS5_1CILi1EEES8_S8_EEENS6_IJNS7_ILi128EEENS7_ILi112EEENS7_ILi192EEEEEELi192ENS_6half_tEfNS_4arch4Sm90ELb0ELb0ELb1ELb1ELb0ELb1ELb0ELb1ELb1ELb1ELb0ELb0EEENS1_21CollectiveEpilogueFwdINS6_IJSA_SC_SB_EEES9_SE_SG_Li256ELb1ELb1ELb0ELb0EEENS1_36VarlenDynamicPersistentTileSchedulerILi128ELi112ELi256ELi128ELb0ELb1ELb1ELb0ELb1ELb1EEEEEEEEEvNT_6ParamsE,@function
        .size           _ZN7cutlass13device_kernelIN5flash11enable_sm90INS1_16FlashAttnFwdSm90INS1_25CollectiveMainloopFwdSm90ILi2EN4cute5tupleIJNS5_1CILi1EEES8_S8_EEENS6_IJNS7_ILi128EEENS7_ILi112EEENS7_ILi192EEEEEELi192ENS_6half_tEfNS_4arch4Sm90ELb0ELb0ELb1ELb1ELb0ELb1ELb0ELb1ELb1ELb1ELb0ELb0EEENS1_21CollectiveEpilogueFwdINS6_IJSA_SC_SB_EEES9_SE_SG_Li256ELb1ELb1ELb0ELb0EEENS1_36VarlenDynamicPersistentTileSchedulerILi128ELi112ELi256ELi128ELb0ELb1ELb1ELb0ELb1ELb1EEEEEEEEEvNT_6ParamsE,(.L_x_3243 - _ZN7cutlass13device_kernelIN5flash11enable_sm90INS1_16FlashAttnFwdSm90INS1_25CollectiveMainloopFwdSm90ILi2EN4cute5tupleIJNS5_1CILi1EEES8_S8_EEENS6_IJNS7_ILi128EEENS7_ILi112EEENS7_ILi192EEEEEELi192ENS_6half_tEfNS_4arch4Sm90ELb0ELb0ELb1ELb1ELb0ELb1ELb0ELb1ELb1ELb1ELb0ELb0EEENS1_21CollectiveEpilogueFwdINS6_IJSA_SC_SB_EEES9_SE_SG_Li256ELb1ELb1ELb0ELb0EEENS1_36VarlenDynamicPersistentTileSchedulerILi128ELi112ELi256ELi128ELb0ELb1ELb1ELb0ELb1ELb1EEEEEEEEEvNT_6ParamsE)
        .other          _ZN7cutlass13device_kernelIN5flash11enable_sm90INS1_16FlashAttnFwdSm90INS1_25CollectiveMainloopFwdSm90ILi2EN4cute5tupleIJNS5_1CILi1EEES8_S8_EEENS6_IJNS7_ILi128EEENS7_ILi112EEENS7_ILi192EEEEEELi192ENS_6half_tEfNS_4arch4Sm90ELb0ELb0ELb1ELb1ELb0ELb1ELb0ELb1ELb1ELb1ELb0ELb0EEENS1_21CollectiveEpilogueFwdINS6_IJSA_SC_SB_EEES9_SE_SG_Li256ELb1ELb1ELb0ELb0EEENS1_36VarlenDynamicPersistentTileSchedulerILi128ELi112ELi256ELi128ELb0ELb1ELb1ELb0ELb1ELb1EEEEEEEEEvNT_6ParamsE,@"STO_CUDA_ENTRY STV_DEFAULT"
_ZN7cutlass13device_kernelIN5flash11enable_sm90INS1_16FlashAttnFwdSm90INS1_25CollectiveMainloopFwdSm90ILi2EN4cute5tupleIJNS5_1CILi1EEES8_S8_EEENS6_IJNS7_ILi128EEENS7_ILi112EEENS7_ILi192EEEEEELi192ENS_6half_tEfNS_4arch4Sm90ELb0ELb0ELb1ELb1ELb0ELb1ELb0ELb1ELb1ELb1ELb0ELb0EEENS1_21CollectiveEpilogueFwdINS6_IJSA_SC_SB_EEES9_SE_SG_Li256ELb1ELb1ELb0ELb0EEENS1_36VarlenDynamicPersistentTileSchedulerILi128ELi112ELi256ELi128ELb0ELb1ELb1ELb0ELb1ELb1EEEEEEEEEvNT_6ParamsE:
[----:B------:R-:W0:Y:S02]  /*0000*/  LDC R1, c[0x0][0x28] ;  /* 0x00000a00ff017b82 */ /* 0x000e240000000800 */
[----:B0-----:R-:W-:Y:S01]  /*0010*/  VIADD R1, R1, 0xffffff60 ;  /* 0xffffff6001017836 */ /* 0x001fe20000000000 */
[----:B------:R-:W0:Y:S01]  /*0020*/  S2R R0, SR_TID.X ;  /* 0x0000000000007919 */ /* 0x000e220000002100 */
[----:B------:R-:W-:Y:S01]  /*0030*/  ELECT P0, URZ, PT ;  /* 0x00000000003f782f */ /* 0x000fe20003800000 */
[----:B------:R-:W-:Y:S01]  /*0040*/  BSSY B0, `(.L_x_614) ;  /* 0x0000014000007945 */ /* 0x000fe20003800000 */
[----:B0-----:R-:W-:-:S05]  /*0050*/  SHF.R.U32.HI R2, RZ, 0x5, R0 ;  /* 0x00000005ff027819 */ /* 0x001fca0000011600 */
[----:B------:R-:W0:Y:S02]  /*0060*/  SHFL.IDX PT, R3, R2, RZ, 0x1f ;  /* 0x00001fff02037589 */ /* 0x000e2400000e0000 */
[----:B0-----:R-:W-:Y:S02]  /*0070*/  ISETP.EQ.AND P0, PT, R3, RZ, P0 ;  /* 0x000000ff0300720c */ /* 0x001fe40000702270 */
[----:B------:R-:W-:-:S11]  /*0080*/  SHF.R.U32.HI R3, RZ, 0x7, R0 ;  /* 0x00000007ff037819 */ /* 0x000fd60000011600 */
[----:B------:R-:W-:Y:S05]  /*0090*/  @!P0 BRA `(.L_x_615) ;  /* 0x0000000000388947 */ /* 0x000fea0003800000 */
[----:B------:R-:W-:Y:S02]  /*00a0*/  ULDC.64 UR4, c[0x0][0x198] ;  /* 0x0000660000047ab9 */ /* 0x000fe40000000a00 */
[----:B------:R-:W-:Y:S02]  /*00b0*/  UIADD3 UR6, UP0, UR4, 0x370, URZ ;  /* 0x0000037004067890 */ /* 0x000fe4000ff1e03f */
[----:B------:R-:W-:Y:S02]  /*00c0*/  UIADD3 UR8, UP1, UR4, 0x470, URZ ;  /* 0x0000047004087890 */ /* 0x000fe4000ff3e03f */
[----:B------:R-:W-:Y:S02]  /*00d0*/  UIADD3 UR10, UP2, UR4, 0x570, URZ ;  /* 0x00000570040a7890 */ /* 0x000fe4000ff5e03f */
[----:B------:R-:W-:Y:S02]  /*00e0*/  UIADD3 UR4, UP3, UR4, 0x670, URZ ;  /* 0x0000067004047890 */ /* 0x000fe4000ff7e03f */
[----:B------:R-:W-:-:S02]  /*00f0*/  UIADD3.X UR7, URZ, UR5, URZ, UP0, !UPT ;  /* 0x000000053f077290 */ /* 0x000fc400087fe43f */
[----:B------:R-:W-:Y:S02]  /*0100*/  UIADD3.X UR9, URZ, UR5, URZ, UP1, !UPT ;  /* 0x000000053f097290 */ /* 0x000fe40008ffe43f */
[----:B------:R-:W-:Y:S02]  /*0110*/  UIADD3.X UR11, URZ, UR5, URZ, UP2, !UPT ;  /* 0x000000053f0b7290 */ /* 0x000fe400097fe43f */
[----:B------:R-:W-:-:S03]  /*0120*/  UIADD3.X UR5, URZ, UR5, URZ, UP3, !UPT ;  /* 0x000000053f057290 */ /* 0x000fc60009ffe43f */
[----:B------:R0:W-:Y:S02]  /*0130*/  UTMACCTL.PF [UR6] ;  /* 0x00000000060079b9 */ /* 0x0001e40008040000 */
[----:B------:R0:W-:Y:S02]  /*0140*/  UTMACCTL.PF [UR8] ;  /* 0x00000000080079b9 */ /* 0x0001e40008040000 */
[----:B------:R0:W-:Y:S02]  /*0150*/  UTMACCTL.PF [UR10] ;  /* 0x000000000a0079b9 */ /* 0x0001e40008040000 */
[----:B------:R0:W-:Y:S02]  /*0160*/  UTMACCTL.PF [UR4] ;  /* 0x00000000040079b9 */ /* 0x0001e40008040000 */
[----:B0-----:R-:W-:Y:S01]  /*0170*/  NOP ;  /* 0x0000000000007918 */ /* 0x001fe20000000000 */
.L_x_615:
[----:B------:R-:W-:Y:S05]  /*0180*/  BSYNC B0 ;  /* 0x0000000000007941 */ /* 0x000fea0003800000 */
.L_x_614:
[----:B------:R-:W-:Y:S01]  /*0190*/  VOTEU.ANY UP0, P0 ;  /* 0x00000000003f7886 */ /* 0x000fe20000000100 */
[----:B------:R-:W0:Y:S01]  /*01a0*/  SHFL.IDX PT, R3, R3, RZ, 0x1f ;  /* 0x00001fff03037589 */ /* 0x000e2200000e0000 */
[----:B------:R-:W-:Y:S01]  /*01b0*/  UMOV UR4, 0x80 ;  /* 0x0000008000047882 */ /* 0x000fe20000000000 */
[----:B------:R-:W-:Y:S01]  /*01c0*/  UMOV UR7, 0x100 ;  /* 0x0000010000077882 */ /* 0x000fe20000000000 */
[----:B------:R-:W-:Y:S01]  /*01d0*/  VOTEU.ANY UP1, P0 ;  /* 0x00000000003f7886 */ /* 0x000fe20000020100 */
[----:B------:R-:W1:Y:S01]  /*01e0*/  @UP0 S2UR UR8, SR_CgaCtaId ;  /* 0x00000000000809c3 */ /* 0x000e620000008800 */
[----:B------:R-:W2:Y:S01]  /*01f0*/  SHFL.IDX PT, R4, R2, RZ, 0x1f ;  /* 0x00001fff02047589 */ /* 0x000ea200000e0000 */
[----:B------:R-:W-:Y:S01]  /*0200*/  @UP0 UMOV UR6, 0x400 ;  /* 0x0000040000060882 */ /* 0x000fe20000000000 */
[----:B------:R-:W-:-:S04]  /*0210*/  @UP0 UIADD3 UR4, -UR4, 0x100000, URZ ;  /* 0x0010000004040890 */ /* 0x000fc8000fffe13f */
[----:B------:R-:W-:Y:S02]  /*0220*/  @UP0 USHF.L.U32 UR5, UR4, 0xb, URZ ;  /* 0x0000000b04050899 */ /* 0x000fe4000800063f */
[----:B------:R-:W-:Y:S01]  /*0230*/  @UP0 USHF.L.U32 UR4, UR4, 0x1, URZ ;  /* 0x0000000104040899 */ /* 0x000fe2000800063f */
[----:B------:R-:W-:Y:S01]  /*0240*/  VOTEU.ANY UP2, P0 ;  /* 0x00000000003f7886 */ /* 0x000fe20000040100 */
[----:B0-----:R-:W-:Y:S01]  /*0250*/  R2UR UR9, R3 ;  /* 0x00000000030972ca */ /* 0x001fe200000e0000 */
[----:B-1----:R-:W-:Y:S01]  /*0260*/  @UP0 ULEA UR8, UR8, UR6, 0x18 ;  /* 0x0000000608080291 */ /* 0x002fe2000f8ec03f */
[----:B--2---:R-:W-:Y:S01]  /*0270*/  ISETP.NE.AND P1, PT, R4, RZ, PT ;  /* 0x000000ff0400720c */ /* 0x004fe20003f25270 */
[----:B------:R-:W-:-:S04]  /*0280*/  @UP0 UIADD3 UR6, -UR7, 0x100000, URZ ;  /* 0x0010000007060890 */ /* 0x000fc8000fffe13f */
[----:B------:R-:W-:Y:S02]  /*0290*/  @UP0 USHF.L.U32 UR7, UR6, 0xb, URZ ;  /* 0x0000000b06070899 */ /* 0x000fe4000800063f */
[----:B------:R-:W-:-:S04]  /*02a0*/  @UP0 USHF.L.U32 UR6, UR6, 0x1, URZ ;  /* 0x0000000106060899 */ /* 0x000fc8000800063f */
[----:B------:R-:W-:Y:S01]  /*02b0*/  UISETP.NE.AND UP0, UPT, UR9, URZ, UPT ;  /* 0x0000003f0900728c */ /* 0x000fe2000bf05270 */
[----:B------:R-:W0:Y:S02]  /*02c0*/  FENCE.VIEW.ASYNC.S ;  /* 0x00000000000073c6 */ /* 0x000e240000000000 */
[----:B0-----:R0:W1:Y:S05]  /*02d0*/  @UP1 SYNCS.EXCH.64 URZ, [UR8+0x36800], UR4 ;  /* 0x03680004083f15b2 */ /* 0x00106a0008000100 */
[----:B------:R0:W2:Y:S01]  /*02e0*/  @UP2 SYNCS.EXCH.64 URZ, [UR8+0x36820], UR6 ;  /* 0x03682006083f25b2 */ /* 0x0000a20008000100 */
[----:B------:R-:W-:Y:S05]  /*02f0*/  @P1 BRA `(.L_x_616) ;  /* 0x0000000000481947 */ /* 0x000fea0003800000 */
        /* <DEDUP_REMOVED lines=17> */
[----:B---3--:R-:W-:Y:S01]  /*0410*/  NOP ;  /* 0x0000000000007918 */ /* 0x008fe20000000000 */
.L_x_616:
[----:B------:R-:W3:Y:S01]  /*0420*/  SHFL.IDX PT, R3, R2, RZ, 0x1f ;  /* 0x00001fff02037589 */ /* 0x000ee200000e0000 */
[----:B------:R-:W-:Y:S01]  /*0430*/  NOP ;  /* 0x0000000000007918 */ /* 0x000fe20000000000 */
[----:B---3--:R-:W-:-:S13]  /*0440*/  ISETP.NE.AND P0, PT, R3, RZ, PT ;  /* 0x000000ff0300720c */ /* 0x008fda0003f05270 */
        /* <DEDUP_REMOVED lines=18> */
[----:B---3--:R-:W-:Y:S01]  /*0570*/  NOP ;  /* 0x0000000000007918 */ /* 0x008fe20000000000 */
.L_x_617:
[----:B------:R-:W3:Y:S01]  /*0580*/  SHFL.IDX PT, R3, R2, RZ, 0x1f ;  /* 0x00001fff02037589 */ /* 0x000ee200000e0000 */
[----:B------:R-:W-:Y:S01]  /*0590*/  NOP ;  /* 0x0000000000007918 */ /* 0x000fe20000000000 */
[----:B---3--:R-:W-:-:S13]  /*05a0*/  ISETP.NE.AND P0, PT, R3, RZ, PT ;  /* 0x000000ff0300720c */ /* 0x008fda0003f05270 */
[----:B------:R-:W-:Y:S05]  /*05b0*/  @P0 BRA `(.L_x_618) ;  /* 0x0000000000380947 */ /* 0x000fea0003800000 */
[----:B0-----:R-:W0:Y:S01]  /*05c0*/  S2UR UR5, SR_CgaCtaId ;  /* 0x00000000000579c3 */ /* 0x001e220000008800 */
[----:B------:R-:W-:Y:S01]  /*05d0*/  UMOV UR4, 0x400 ;  /* 0x0000040000047882 */ /* 0x000fe20000000000 */
[----:B------:R-:W-:Y:S01]  /*05e0*/  UMOV UR7, 0x1 ;  /* 0x0000000100077882 */ /* 0x000fe20000000000 */
[----:B------:R-:W-:Y:S01]  /*05f0*/  ELECT P0, URZ, PT ;  /* 0x00000000003f782f */ /* 0x000fe20003800000 */
[----:B0-----:R-:W-:Y:S02]  /*0600*/  ULEA UR6, UR5, UR4, 0x18 ;  /* 0x0000000405067291 */ /* 0x001fe4000f8ec03f */
[----:B------:R-:W-:-:S04]  /*0610*/  UIADD3 UR4, -UR7, 0x100000, URZ ;  /* 0x0010000007047890 */ /* 0x000fc8000fffe13f */
[----:B------:R-:W-:Y:S02]  /*0620*/  USHF.L.U32 UR5, UR4, 0xb, URZ ;  /* 0x0000000b04057899 */ /* 0x000fe4000800063f */
[----:B------:R-:W-:Y:S01]  /*0630*/  USHF.L.U32 UR4, UR4, 0x1, URZ ;  /* 0x0000000104047899 */ /* 0x000fe2000800063f */
[----:B------:R-:W0:Y:S11]  /*0640*/  FENCE.VIEW.ASYNC.S ;  /* 0x00000000000073c6 */ /* 0x000e360000000000 */
[----:B0-----:R3:W0:Y:S01]  /*0650*/  SYNCS.EXCH.64 URZ, [UR6+0x36870], UR4 ;  /* 0x03687004063f75b2 */ /* 0x0016220008000100 */
[----:B------:R3:W0:Y:S01]  /*0660*/  SYNCS.EXCH.64 URZ, [UR6+0x36880], UR4 ;  /* 0x03688004063f75b2 */ /* 0x0006220008000100 */
[----:B------:R3:W0:Y:S01]  /*0670*/  SYNCS.EXCH.64 URZ, [UR6+0x36878], UR4 ;  /* 0x03687804063f75b2 */ /* 0x0006220008000100 */
[----:B------:R3:W0:Y:S02]  /*0680*/  SYNCS.EXCH.64 URZ, [UR6+0x36888], UR4 ;  /* 0x03688804063f75b2 */ /* 0x0006240008000100 */
[----:B---3--:R-:W-:Y:S01]  /*0690*/  NOP ;  /* 0x0000000000007918 */ /* 0x008fe20000000000 */
.L_x_618:
        /* <DEDUP_REMOVED lines=22> */
.L_x_619:
        /* <DEDUP_REMOVED lines=22> */
.L_x_620:
[----:B0-----:R-:W-:Y:S01]  /*0960*/  UMOV UR4, 0x1 ;  /* 0x0000000100047882 */ /* 0x001fe20000000000 */
[----:B------:R-:W-:Y:S01]  /*0970*/  PLOP3.LUT P0, PT, PT, PT, UP0, 0x80, 0x0 ;  /* 0x000000000000781c */ /* 0x000fe20003f0f008 */
[----:B------:R-:W-:Y:S01]  /*0980*/  USEL UR4, UR4, 0x2, !UP0 ;  /* 0x0000000204047887 */ /* 0x000fe2000c000000 */
[----:B------:R-:W-:Y:S01]  /*0990*/  NOP ;  /* 0x0000000000007918 */ /* 0x000fe20000000000 */
[----:B------:R-:W-:Y:S01]  /*09a0*/  ULDC.64 UR60, c[0x0][0x208] ;  /* 0x00008200003c7ab9 */ /* 0x000fe20000000a00 */
[----:B------:R-:W-:Y:S03]  /*09b0*/  BSSY B9, `(.L_x_621) ;  /* 0x0002637000097945 */ /* 0x000fe60003800000 */
[----:B------:R-:W-:-:S05]  /*09c0*/  IMAD.U32 R3, RZ, RZ, UR4 ;  /* 0x00000004ff037e24 */ /* 0x000fca000f8e00ff */
[----:B------:R0:W-:Y:S01]  /*09d0*/  STL [R1+0x94], R3 ;  /* 0x0000940301007387 */ /* 0x0001e20000100800 */
[----:B-12-4-:R-:W-:Y:S06]  /*09e0*/  BAR.SYNC.DEFER_BLOCKING 0x0 ;  /* 0x0000000000007b1d */ /* 0x016fec0000010000 */
[----:B------:R-:W-:Y:S05]  /*09f0*/  @!P0 BRA `(.L_x_622) ;  /* 0x000001e400a08947 */ /* 0x000fea0003800000 */
.L_x_623:
        /* <DEDUP_REMOVED lines=8> */
[----:B-1----:R-:W-:-:S06]  /*0a80*/  ULEA UR4, UR5, UR4, 0x18 ;  /* 0x0000000405047291 */ /* 0x002fcc000f8ec03f */
[----:B------:R-:W-:Y:S01]  /*0a90*/  IMAD.U32 R2, RZ, RZ, UR4 ;  /* 0x00000004ff027e24 */ /* 0x000fe2000f8e00ff */
[----:B------:R-:W-:-:S04]  /*0aa0*/  ULDC UR4, c[0x0][0xc3c] ;  /* 0x00030f0000047ab9 */ /* 0x000fc80000000800 */
[----:B------:R-:W1:Y:S01]  /*0ab0*/  LDS.128 R136, [R2+0x368d0] ;  /* 0x0368d00002887984 */ /* 0x000e620000000c00 */
[----:B------:R-:W-:Y:S06]  /*0ac0*/  BAR.ARV 0x4, 0x180 ;  /* 0x0106000000007b1d */ /* 0x000fec0000002000 */
[----:B-1----:R-:W-:-:S13]  /*0ad0*/  ISETP.GE.AND P0, PT, R139, UR4, PT ;  /* 0x000000048b007c0c */ /* 0x002fda000bf06270 */
[----:B------:R-:W-:Y:S05]  /*0ae0*/  @P0 BRA `(.L_x_624) ;  /* 0x00000260008c0947 */ /* 0x000fea0003800000 */
[----:B0-----:R-:W2:Y:S01]  /*0af0*/  LDL R3, [R1+0x94] ;  /* 0x0000940001037983 */ /* 0x001ea20000100800 */
[----:B------:R-:W-:Y:S01]  /*0b00*/  IADD3 R18, R0, -0x80, RZ ;  /* 0xffffff8000127810 */ /* 0x000fe20007ffe0ff */
[----:B------:R-:W-:Y:S01]  /*0b10*/  IMAD.MOV.U32 R12, RZ, RZ, -0x2 ;  /* 0xfffffffeff0c7424 */ /* 0x000fe200078e00ff */
[----:B------:R-:W-:Y:S01]  /*0b20*/  R2UR UR4, R2 ;  /* 0x00000000020472ca */ /* 0x000fe200000e0000 */
[----:B------:R-:W-:Y:S01]  /*0b30*/  IMAD.MOV.U32 R226, RZ, RZ, RZ ;  /* 0x000000ffffe27224 */ /* 0x000fe200078e00ff */
[----:B------:R-:W-:Y:S01]  /*0b40*/  SHF.R.S32.HI R0, RZ, 0x1f, R18 ;  /* 0x0000001fff007819 */ /* 0x000fe20000011412 */
[----:B------:R-:W-:Y:S01]  /*0b50*/  IMAD.MOV.U32 R204, RZ, RZ, RZ ;  /* 0x000000ffffcc7224 */ /* 0x000fe200078e00ff */
[----:B------:R-:W-:Y:S01]  /*0b60*/  MOV R16, RZ ;  /* 0x000000ff00107202 */ /* 0x000fe20000000f00 */
[----:B------:R-:W-:Y:S01]  /*0b70*/  IMAD.MOV.U32 R216, RZ, RZ, RZ ;  /* 0x000000ffffd87224 */ /* 0x000fe200078e00ff */
[CC--:B------:R-:W-:Y:S01]  /*0b80*/  LEA.HI R4, R0.reuse, R18.reuse, RZ, 0x4 ;  /* 0x0000001200047211 */ /* 0x0c0fe200078f20ff */
[----:B------:R-:W-:Y:S01]  /*0b90*/  IMAD.MOV.U32 R214, RZ, RZ, RZ ;  /* 0x000000ffffd67224 */ /* 0x000fe200078e00ff */
[----:B------:R-:W-:-:S02]  /*0ba0*/  LEA.HI R10, R0, R18, RZ, 0x2 ;  /* 0x00000012000a7211 */ /* 0x000fc400078f10ff */
[----:B------:R-:W-:Y:S02]  /*0bb0*/  SHF.R.S32.HI R5, RZ, 0x4, R4 ;  /* 0x00000004ff057819 */ /* 0x000fe40000011404 */
[----:B------:R-:W-:Y:S01]  /*0bc0*/  LOP3.LUT R231, R10, 0xfffffffc, RZ, 0xc0, !PT ;  /* 0xfffffffc0ae77812 */ /* 0x000fe200078ec0ff */
[----:B------:R-:W-:Y:S01]  /*0bd0*/  UIADD3 UR4, UR4, 0x15400, URZ ;  /* 0x0001540004047890 */ /* 0x000fe2000fffe03f */
[C---:B------:R-:W-:Y:S02]  /*0be0*/  LEA.HI R6, R4.reuse, R5, RZ, 0x1 ;  /* 0x0000000504067211 */ /* 0x040fe400078f08ff */
[----:B------:R-:W-:Y:S01]  /*0bf0*/  LOP3.LUT R4, R4, 0x3fffff0, RZ, 0xc0, !PT ;  /* 0x03fffff004047812 */ /* 0x000fe200078ec0ff */
[----:B------:R-:W-:Y:S01]  /*0c00*/  IMAD.IADD R231, R18, 0x1, -R231 ;  /* 0x0000000112e77824 */ /* 0x000fe200078e0ae7 */
[----:B------:R-:W-:Y:S02]  /*0c10*/  LOP3.LUT R6, R6, 0x1ffffffe, RZ, 0xc0, !PT ;  /* 0x1ffffffe06067812 */ /* 0x000fe400078ec0ff */
[----:B------:R-:W-:Y:S01]  /*0c20*/  IADD3 R4, R18, -R4, RZ ;  /* 0x8000000412047210 */ /* 0x000fe20007ffe0ff */
[----:B------:R-:W-:Y:S01]  /*0c30*/  IMAD.SHL.U32 R22, R231, 0x4, RZ ;  /* 0x00000004e7167824 */ /* 0x000fe200078e00ff */
[----:B------:R-:W-:Y:S01]  /*0c40*/  SHF.R.S32.HI R17, RZ, 0x2, R10 ;  /* 0x00000002ff117819 */ /* 0x000fe2000001140a */
[----:B------:R-:W-:Y:S01]  /*0c50*/  IMAD.IADD R6, R5, 0x1, -R6 ;  /* 0x0000000105067824 */ /* 0x000fe200078e0a06 */
[----:B------:R-:W-:Y:S01]  /*0c60*/  LEA.HI R5, R0, R18, RZ, 0x5 ;  /* 0x0000001200057211 */ /* 0x000fe200078f28ff */
[C---:B------:R-:W-:Y:S01]  /*0c70*/  VIADD R208, R22.reuse, 0x40 ;  /* 0x0000004016d07836 */ /* 0x040fe20000000000 */
[----:B------:R-:W-:Y:S01]  /*0c80*/  SHF.R.S32.HI R10, RZ, 0x1f, R10 ;  /* 0x0000001fff0a7819 */ /* 0x000fe2000001140a */
[----:B------:R-:W-:Y:S01]  /*0c90*/  VIADD R227, R17, 0x40 ;  /* 0x0000004011e37836 */ /* 0x000fe20000000000 */
[----:B------:R-:W-:Y:S01]  /*0ca0*/  SHF.R.S32.HI R5, RZ, 0x5, R5 ;  /* 0x00000005ff057819 */ /* 0x000fe20000011405 */
[----:B------:R-:W-:Y:S01]  /*0cb0*/  VIADD R209, R22, 0x30 ;  /* 0x0000003016d17836 */ /* 0x000fe20000000000 */
[----:B------:R-:W-:Y:S01]  /*0cc0*/  LEA.HI R10, R10, R17, RZ, 0x3 ;  /* 0x000000110a0a7211 */ /* 0x000fe200078f18ff */
[----:B------:R-:W-:Y:S01]  /*0cd0*/  IMAD.SHL.U32 R205, R227, 0x40, RZ ;  /* 0x00000040e3cd7824 */ /* 0x000fe200078e00ff */
[----:B------:R-:W-:Y:S01]  /*0ce0*/  IADD3 R206, R22, 0x20, RZ ;  /* 0x0000002016ce7810 */ /* 0x000fe20007ffe0ff */
[C---:B------:R-:W-:Y:S01]  /*0cf0*/  IMAD R13, R5.reuse, 0x10, R4 ;  /* 0x00000010050d7824 */ /* 0x040fe200078e0204 */
[----:B------:R-:W-:Y:S01]  /*0d00*/  LOP3.LUT R10, R10, 0xfffffff8, RZ, 0xc0, !PT ;  /* 0xfffffff80a0a7812 */ /* 0x000fe200078ec0ff */
[----:B------:R-:W-:Y:S01]  /*0d10*/  IMAD.SHL.U32 R213, R5, 0x200, RZ ;  /* 0x0000020005d57824 */ /* 0x000fe200078e00ff */
[----:B------:R-:W-:Y:S01]  /*0d20*/  LOP3.LUT R205, R205, 0x1c0, RZ, 0xc0, !PT ;  /* 0x000001c0cdcd7812 */ /* 0x000fe200078ec0ff */
[C---:B------:R-:W-:Y:S01]  /*0d30*/  IMAD.IADD R11, R22.reuse, 0x1, R206 ;  /* 0x00000001160b7824 */ /* 0x040fe200078e02ce */
[----:B------:R-:W-:Y:S01]  /*0d40*/  LEA R14, R13, R6, 0x3 ;  /* 0x000000060d0e7211 */ /* 0x000fe200078e18ff */
[----:B------:R-:W-:Y:S01]  /*0d50*/  IMAD.IADD R218, R17, 0x1, -R10 ;  /* 0x0000000111da7824 */ /* 0x000fe200078e0a0a */
[----:B------:R-:W-:Y:S01]  /*0d60*/  SHF.R.U32.HI R20, RZ, 0x3, R205 ;  /* 0x00000003ff147819 */ /* 0x000fe200000116cd */
[C---:B------:R-:W-:Y:S01]  /*0d70*/  IMAD.IADD R6, R22.reuse, 0x1, R208 ;  /* 0x0000000116067824 */ /* 0x040fe200078e02d0 */
[C---:B------:R-:W-:Y:S01]  /*0d80*/  IADD3 R207, R22.reuse, 0x10, RZ ;  /* 0x0000001016cf7810 */ /* 0x040fe20007ffe0ff */
[----:B------:R-:W-:Y:S01]  /*0d90*/  VIADD R210, R22, 0x50 ;  /* 0x0000005016d27836 */ /* 0x000fe20000000000 */
[----:B------:R-:W-:Y:S01]  /*0da0*/  SHF.L.U32 R211, R218, 0x6, RZ ;  /* 0x00000006dad37819 */ /* 0x000fe200000006ff */
[----:B------:R-:W-:Y:S01]  /*0db0*/  IMAD.SHL.U32 R24, R208, 0x2, RZ ;  /* 0x00000002d0187824 */ /* 0x000fe200078e00ff */
[----:B------:R-:W-:Y:S01]  /*0dc0*/  SHF.R.S32.HI R13, RZ, 0x1f, R6 ;  /* 0x0000001fff0d7819 */ /* 0x000fe20000011406 */
[----:B------:R-:W-:Y:S01]  /*0dd0*/  IMAD.SHL.U32 R236, R207, 0x2, RZ ;  /* 0x00000002cfec7824 */ /* 0x000fe200078e00ff */
[----:B------:R-:W-:-:S02]  /*0de0*/  LOP3.LUT R211, R211, 0x1c0, RZ, 0xc0, !PT ;  /* 0x000001c0d3d37812 */ /* 0x000fc400078ec0ff */
[----:B------:R-:W-:Y:S02]  /*0df0*/  SHF.R.S32.HI R237, RZ, 0x1f, R206 ;  /* 0x0000001fffed7819 */ /* 0x000fe400000114ce */
[----:B------:R-:W-:Y:S02]  /*0e00*/  SHF.R.U32.HI R212, RZ, 0x3, R211 ;  /* 0x00000003ffd47819 */ /* 0x000fe400000116d3 */
[----:B------:R-:W-:Y:S02]  /*0e10*/  SHF.L.U64.HI R237, R206, 0x1, R237 ;  /* 0x00000001ceed7819 */ /* 0x000fe400000102ed */
[----:B--2---:R-:W-:Y:S02]  /*0e20*/  R2UR UR5, R3 ;  /* 0x00000000030572ca */ /* 0x004fe400000e0000 */
[CC--:B------:R-:W-:Y:S02]  /*0e30*/  LEA.HI R3, R0.reuse, R18.reuse, RZ, 0x7 ;  /* 0x0000001200037211 */ /* 0x0c0fe400078f38ff */
[----:B------:R-:W-:-:S02]  /*0e40*/  LEA.HI R0, R0, R18, RZ, 0x3 ;  /* 0x0000001200007211 */ /* 0x000fc400078f18ff */
[C---:B------:R-:W-:Y:S02]  /*0e50*/  LOP3.LUT R234, R3.reuse, 0xffffff80, RZ, 0xc0, !PT ;  /* 0xffffff8003ea7812 */ /* 0x040fe400078ec0ff */
[----:B------:R-:W-:Y:S02]  /*0e60*/  SHF.R.S32.HI R15, RZ, 0x7, R3 ;  /* 0x00000007ff0f7819 */ /* 0x000fe40000011403 */
[----:B------:R-:W-:Y:S01]  /*0e70*/  LOP3.LUT R221, R0, 0xfffffff8, RZ, 0xc0, !PT ;  /* 0xfffffff800dd7812 */ /* 0x000fe200078ec0ff */
[C---:B------:R-:W-:Y:S01]  /*0e80*/  IMAD.IADD R234, R18.reuse, 0x1, -R234 ;  /* 0x0000000112ea7824 */ /* 0x040fe200078e0aea */
[----:B------:R-:W-:Y:S01]  /*0e90*/  LEA.HI R3, R3, R15, RZ, 0x1 ;  /* 0x0000000f03037211 */ /* 0x000fe200078f08ff */
[----:B------:R-:W-:Y:S01]  /*0ea0*/  ULOP3.LUT UR5, UR5, 0x1, URZ, 0xfc, !UPT ;  /* 0x0000000105057892 */ /* 0x000fe2000f8efc3f */
[----:B------:R-:W-:Y:S01]  /*0eb0*/  IADD3 R221, R18, -R221, RZ ;  /* 0x800000dd12dd7210 */ /* 0x000fe20007ffe0ff */
[----:B------:R-:W-:Y:S01]  /*0ec0*/  IMAD.SHL.U32 R18, R231, 0x8, RZ ;  /* 0x00000008e7127824 */ /* 0x000fe200078e00ff */
[----:B------:R-:W-:-:S02]  /*0ed0*/  SHF.R.S32.HI R7, RZ, 0x1f, R234 ;  /* 0x0000001fff077819 */ /* 0x000fc400000114ea */
[----:B------:R-:W-:Y:S01]  /*0ee0*/  LOP3.LUT R3, R3, 0x3fffffe, RZ, 0xc0, !PT ;  /* 0x03fffffe03037812 */ /* 0x000fe200078ec0ff */
[----:B------:R-:W-:Y:S01]  /*0ef0*/  IMAD.SHL.U32 R217, R221, 0x8, RZ ;  /* 0x00000008ddd97824 */ /* 0x000fe200078e00ff */
[CC--:B------:R-:W-:Y:S02]  /*0f00*/  LEA.HI R8, R7.reuse, R234.reuse, RZ, 0x2 ;  /* 0x000000ea07087211 */ /* 0x0c0fe400078f10ff */
[----:B------:R-:W-:Y:S01]  /*0f10*/  LEA.HI R7, R7, R234, RZ, 0x5 ;  /* 0x000000ea07077211 */ /* 0x000fe200078f28ff */
[----:B------:R-:W-:Y:S01]  /*0f20*/  IMAD.IADD R3, R15, 0x1, -R3 ;  /* 0x000000010f037824 */ /* 0x000fe200078e0a03 */
[----:B------:R-:W-:Y:S01]  /*0f30*/  LOP3.LUT R9, R8, 0x7ffffffc, RZ, 0xc0, !PT ;  /* 0x7ffffffc08097812 */ /* 0x000fe200078ec0ff */
[C---:B------:R-:W-:Y:S01]  /*0f40*/  VIADD R219, R217.reuse, 0x40 ;  /* 0x00000040d9db7836 */ /* 0x040fe20000000000 */
[----:B------:R-:W-:Y:S02]  /*0f50*/  SHF.R.S32.HI R7, RZ, 0x5, R7 ;  /* 0x00000005ff077819 */ /* 0x000fe40000011407 */
[----:B------:R-:W-:Y:S01]  /*0f60*/  SHF.R.S32.HI R229, RZ, 0x3, R0 ;  /* 0x00000003ffe57819 */ /* 0x000fe20000011400 */
[----:B------:R-:W-:Y:S01]  /*0f70*/  IMAD.IADD R9, R234, 0x1, -R9 ;  /* 0x00000001ea097824 */ /* 0x000fe200078e0a09 */
[----:B------:R-:W-:Y:S01]  /*0f80*/  IADD3 R220, R217, 0x80, RZ ;  /* 0x00000080d9dc7810 */ /* 0x000fe20007ffe0ff */
[----:B------:R-:W-:Y:S01]  /*0f90*/  IMAD.U32 R0, RZ, RZ, UR4 ;  /* 0x00000004ff007e24 */ /* 0x000fe2000f8e00ff */
[----:B------:R-:W-:Y:S01]  /*0fa0*/  SHF.R.S32.HI R21, RZ, 0x1f, R219 ;  /* 0x0000001fff157819 */ /* 0x000fe200000114db */
[----:B------:R-:W-:Y:S01]  /*0fb0*/  IMAD R4, R9, R12, 0x70 ;  /* 0x0000007009047424 */ /* 0x000fe200078e020c */
[----:B------:R-:W-:Y:S01]  /*0fc0*/  SHF.R.S32.HI R9, RZ, 0x1f, R8 ;  /* 0x0000001fff097819 */ /* 0x000fe20000011408 */
[----:B------:R-:W-:Y:S01]  /*0fd0*/  IMAD.SHL.U32 R21, R206, 0x2, RZ ;  /* 0x00000002ce157824 */ /* 0x000fe200078e00ff */
[----:B------:R-:W-:-:S02]  /*0fe0*/  SHF.R.S32.HI R12, RZ, 0x1f, R11 ;  /* 0x0000001fff0c7819 */ /* 0x000fc4000001140b */
[----:B------:R0:W-:Y:S02]  /*0ff0*/  STL [R1+0x88], R4 ;  /* 0x0000880401007387 */ /* 0x0001e40000100800 */
[CC--:B------:R-:W-:Y:S02]  /*1000*/  LEA.HI R232, R12.reuse, R11.reuse, RZ, 0x3 ;  /* 0x0000000b0ce87211 */ /* 0x0c0fe400078f18ff */
[----:B------:R-:W-:Y:S02]  /*1010*/  LEA.HI R11, R12, R11, RZ, 0x6 ;  /* 0x0000000b0c0b7211 */ /* 0x000fe400078f30ff */
[----:B------:R-:W-:Y:S02]  /*1020*/  SHF.R.S32.HI R12, RZ, 0x1f, R209 ;  /* 0x0000001fff0c7819 */ /* 0x000fe400000114d1 */
[----:B------:R-:W-:Y:S02]  /*1030*/  SHF.L.U32 R11, R11, 0x7, RZ ;  /* 0x000000070b0b7819 */ /* 0x000fe400000006ff */
[----:B0-----:R-:W-:-:S02]  /*1040*/  SHF.R.S32.HI R4, RZ, 0x2, R8 ;  /* 0x00000002ff047819 */ /* 0x001fc40000011408 */
[----:B------:R-:W-:Y:S02]  /*1050*/  LEA.HI R8, R13, R6, RZ, 0x3 ;  /* 0x000000060d087211 */ /* 0x000fe400078f18ff */
[----:B------:R-:W-:Y:S02]  /*1060*/  LEA.HI R9, R9, R4, RZ, 0x3 ;  /* 0x0000000409097211 */ /* 0x000fe400078f18ff */
[----:B------:R-:W-:Y:S02]  /*1070*/  LEA.HI R13, R13, R6, RZ, 0x6 ;  /* 0x000000060d0d7211 */ /* 0x000fe400078f30ff */
[----:B------:R-:W-:Y:S02]  /*1080*/  LOP3.LUT R9, R9, 0xfffffff8, RZ, 0xc0, !PT ;  /* 0xfffffff809097812 */ /* 0x000fe400078ec0ff */
[----:B------:R-:W-:Y:S01]  /*1090*/  SHF.R.S32.HI R6, RZ, 0x1f, R227 ;  /* 0x0000001fff067819 */ /* 0x000fe200000114e3 */
[----:B------:R-:W-:Y:S01]  /*10a0*/  IMAD.SHL.U32 R13, R13, 0x80, RZ ;  /* 0x000000800d0d7824 */ /* 0x000fe200078e00ff */
[----:B------:R-:W-:Y:S01]  /*10b0*/  LOP3.LUT R5, R211, 0x38, R8, 0xf8, !PT ;  /* 0x00000038d3057812 */ /* 0x000fe200078ef808 */
[----:B------:R-:W-:Y:S01]  /*10c0*/  IMAD.IADD R4, R4, 0x1, -R9 ;  /* 0x0000000104047824 */ /* 0x000fe200078e0a09 */
[----:B------:R-:W-:-:S02]  /*10d0*/  LEA.HI R6, R6, R227, RZ, 0x3 ;  /* 0x000000e306067211 */ /* 0x000fc400078f18ff */
[----:B------:R-:W-:Y:S02]  /*10e0*/  LOP3.LUT R10, R205, 0x38, R8, 0xf8, !PT ;  /* 0x00000038cd0a7812 */ /* 0x000fe400078ef808 */
[----:B------:R-:W-:Y:S01]  /*10f0*/  LEA R4, R7, R4, 0x4 ;  /* 0x0000000407047211 */ /* 0x000fe200078e20ff */
[----:B------:R-:W-:Y:S01]  /*1100*/  IMAD.SHL.U32 R6, R6, 0x40, RZ ;  /* 0x0000004006067824 */ /* 0x000fe200078e00ff */
[----:B------:R-:W-:Y:S02]  /*1110*/  LOP3.LUT R7, R205, 0x38, R232, 0xf8, !PT ;  /* 0x00000038cd077812 */ /* 0x000fe400078ef8e8 */
[----:B------:R-:W-:Y:S01]  /*1120*/  LOP3.LUT R10, R10, R20, RZ, 0x3c, !PT ;  /* 0x000000140a0a7212 */ /* 0x000fe200078e3cff */
[----:B------:R-:W-:Y:S01]  /*1130*/  IMAD R15, R3, 0x40, R4 ;  /* 0x00000040030f7824 */ /* 0x000fe200078e0204 */
[----:B------:R-:W-:Y:S02]  /*1140*/  LOP3.LUT R3, R211, 0x38, R232, 0xf8, !PT ;  /* 0x00000038d3037812 */ /* 0x000fe400078ef8e8 */
[----:B------:R-:W-:-:S02]  /*1150*/  LOP3.LUT R4, R11, 0xffffe000, RZ, 0xc0, !PT ;  /* 0xffffe0000b047812 */ /* 0x000fc400078ec0ff */
[----:B------:R-:W-:Y:S01]  /*1160*/  LOP3.LUT R3, R3, R212, RZ, 0x3c, !PT ;  /* 0x000000d403037212 */ /* 0x000fe200078e3cff */
[----:B------:R-:W-:Y:S01]  /*1170*/  STL [R1+0x84], R15 ;  /* 0x0000840f01007387 */ /* 0x000fe20000100800 */
[----:B------:R-:W-:Y:S02]  /*1180*/  LOP3.LUT R9, R7, R20, RZ, 0x3c, !PT ;  /* 0x0000001407097212 */ /* 0x000fe400078e3cff */
[----:B------:R-:W-:Y:S02]  /*1190*/  LOP3.LUT R7, R5, R212, RZ, 0x3c, !PT ;  /* 0x000000d405077212 */ /* 0x000fe400078e3cff */
[----:B------:R-:W-:Y:S01]  /*11a0*/  IADD3 R5, R3, R4, R213 ;  /* 0x0000000403057210 */ /* 0x000fe20007ffe0d5 */
[----:B------:R-:W-:Y:S01]  /*11b0*/  IMAD.U32 R3, RZ, RZ, UR5 ;  /* 0x00000005ff037e24 */ /* 0x000fe2000f8e00ff */
[----:B------:R-:W-:Y:S02]  /*11c0*/  LOP3.LUT R215, R6, 0xfffffe00, RZ, 0xc0, !PT ;  /* 0xfffffe0006d77812 */ /* 0x000fe400078ec0ff */
[----:B------:R-:W-:-:S02]  /*11d0*/  LOP3.LUT R6, R13, 0xffffe000, RZ, 0xc0, !PT ;  /* 0xffffe0000d067812 */ /* 0x000fc400078ec0ff */
[----:B------:R0:W-:Y:S01]  /*11e0*/  STL [R1+0x14], R3 ;  /* 0x0000140301007387 */ /* 0x0001e20000100800 */
[----:B------:R-:W-:Y:S02]  /*11f0*/  SHF.R.S32.HI R13, RZ, 0x1f, R220 ;  /* 0x0000001fff0d7819 */ /* 0x000fe400000114dc */
[----:B------:R-:W-:Y:S01]  /*1200*/  SHF.L.U32 R13, R209, 0x1, RZ ;  /* 0x00000001d10d7819 */ /* 0x000fe200000006ff */
[----:B------:R1:W-:Y:S01]  /*1210*/  STL [R1+0x80], R0 ;  /* 0x0000800001007387 */ /* 0x0003e20000100800 */
[-C--:B------:R-:W-:Y:S02]  /*1220*/  IADD3 R7, R7, R6.reuse, R213 ;  /* 0x0000000607077210 */ /* 0x080fe40007ffe0d5 */
[----:B------:R-:W-:Y:S01]  /*1230*/  IADD3 R10, R10, R6, R215 ;  /* 0x000000060a0a7210 */ /* 0x000fe20007ffe0d7 */
[----:B------:R2:W-:Y:S01]  /*1240*/  STL [R1+0x50], R21 ;  /* 0x0000501501007387 */ /* 0x0005e20000100800 */
[----:B------:R-:W-:Y:S02]  /*1250*/  SHF.R.S32.HI R6, RZ, 0x1f, R207 ;  /* 0x0000001fff067819 */ /* 0x000fe400000114cf */
[----:B0-----:R-:W-:Y:S01]  /*1260*/  LEA.HI R3, R231, R231, RZ, 0x1 ;  /* 0x000000e7e7037211 */ /* 0x001fe200078f08ff */
[----:B------:R0:W-:Y:S01]  /*1270*/  STL [R1+0x58], R13 ;  /* 0x0000580d01007387 */ /* 0x0001e20000100800 */
[----:B------:R-:W-:-:S02]  /*1280*/  IADD3 R9, R9, R4, R215 ;  /* 0x0000000409097210 */ /* 0x000fc40007ffe0d7 */
[----:B-1----:R-:W-:Y:S01]  /*1290*/  LOP3.LUT R0, R3, 0x1ffffffe, RZ, 0xc0, !PT ;  /* 0x1ffffffe03007812 */ /* 0x002fe200078ec0ff */
[----:B------:R-:W-:Y:S01]  /*12a0*/  STL [R1+0x60], R24 ;  /* 0x0000601801007387 */ /* 0x000fe20000100800 */
[----:B------:R-:W-:Y:S01]  /*12b0*/  SHF.R.S32.HI R3, RZ, 0x1f, R217 ;  /* 0x0000001fff037819 */ /* 0x000fe200000114d9 */
[----:B--2---:R-:W-:Y:S01]  /*12c0*/  IMAD.SHL.U32 R21, R210, 0x2, RZ ;  /* 0x00000002d2157824 */ /* 0x004fe200078e00ff */
[----:B------:R-:W-:Y:S01]  /*12d0*/  SHF.R.S32.HI R3, RZ, 0x1f, R208 ;  /* 0x0000001fff037819 */ /* 0x000fe200000114d0 */
[----:B------:R-:W-:Y:S01]  /*12e0*/  IMAD.IADD R0, R231, 0x1, -R0 ;  /* 0x00000001e7007824 */ /* 0x000fe200078e0a00 */
[----:B------:R-:W-:Y:S01]  /*12f0*/  LOP3.LUT R4, R205, 0x38, R18, 0xf8, !PT ;  /* 0x00000038cd047812 */ /* 0x000fe200078ef812 */
[----:B0-----:R-:W-:Y:S01]  /*1300*/  IMAD.SHL.U32 R13, R14, 0x8, RZ ;  /* 0x000000080e0d7824 */ /* 0x001fe200078e00ff */
[----:B------:R-:W-:Y:S01]  /*1310*/  SHF.R.S32.HI R11, RZ, 0x1f, R210 ;  /* 0x0000001fff0b7819 */ /* 0x000fe200000114d2 */
[----:B------:R-:W-:Y:S01]  /*1320*/  STL [R1+0x68], R21 ;  /* 0x0000681501007387 */ /* 0x000fe20000100800 */
[----:B------:R-:W-:-:S02]  /*1330*/  SHF.L.U64.HI R235, R207, 0x1, R6 ;  /* 0x00000001cfeb7819 */ /* 0x000fc40000010206 */
[----:B------:R-:W-:Y:S01]  /*1340*/  SHF.L.U64.HI R12, R209, 0x1, R12 ;  /* 0x00000001d10c7819 */ /* 0x000fe2000001020c */
[----:B------:R-:W-:Y:S01]  /*1350*/  STL [R1+0x90], R13 ;  /* 0x0000900d01007387 */ /* 0x000fe20000100800 */
[----:B------:R-:W-:Y:S02]  /*1360*/  SHF.L.U64.HI R6, R208, 0x1, R3 ;  /* 0x00000001d0067819 */ /* 0x000fe40000010203 */
[----:B------:R-:W-:Y:S01]  /*1370*/  LOP3.LUT R4, R215, R4, R20, 0xf6, !PT ;  /* 0x00000004d7047212 */ /* 0x000fe200078ef614 */
[----:B------:R-:W-:Y:S01]  /*1380*/  STL [R1+0x54], R12 ;  /* 0x0000540c01007387 */ /* 0x000fe20000100800 */
[----:B------:R-:W-:Y:S02]  /*1390*/  SHF.L.U64.HI R3, R210, 0x1, R11 ;  /* 0x00000001d2037819 */ /* 0x000fe4000001020b */
[----:B------:R-:W-:Y:S01]  /*13a0*/  LEA R4, R4, UR4, 0x1 ;  /* 0x0000000404047c11 */ /* 0x000fe2000f8e08ff */
[----:B------:R-:W-:Y:S01]  /*13b0*/  STL [R1+0x5c], R6 ;  /* 0x00005c0601007387 */ /* 0x000fe20000100800 */
[----:B------:R-:W-:-:S02]  /*13c0*/  LEA R0, R0, R15, 0x3 ;  /* 0x0000000f00007211 */ /* 0x000fc400078e18ff */
[----:B------:R-:W-:Y:S01]  /*13d0*/  SHF.R.S32.HI R232, RZ, 0x3, R232 ;  /* 0x00000003ffe87819 */ /* 0x000fe200000114e8 */
[----:B------:R0:W-:Y:S01]  /*13e0*/  STL [R1+0x64], R3 ;  /* 0x0000640301007387 */ /* 0x0001e20000100800 */
[----:B------:R-:W-:-:S03]  /*13f0*/  SHF.R.S32.HI R233, RZ, 0x3, R8 ;  /* 0x00000003ffe97819 */ /* 0x000fc60000011408 */
[----:B------:R1:W-:Y:S01]  /*1400*/  STL [R1+0x78], R4 ;  /* 0x0000780401007387 */ /* 0x0003e20000100800 */
[----:B0-----:R-:W-:Y:S02]  /*1410*/  LEA R3, R5, UR4, 0x1 ;  /* 0x0000000405037c11 */ /* 0x001fe4000f8e08ff */
[----:B------:R-:W-:Y:S02]  /*1420*/  LEA R5, R9, UR4, 0x1 ;  /* 0x0000000409057c11 */ /* 0x000fe4000f8e08ff */
[----:B-1----:R-:W-:Y:S01]  /*1430*/  LEA R4, R7, UR4, 0x1 ;  /* 0x0000000407047c11 */ /* 0x002fe2000f8e08ff */
[----:B------:R0:W-:Y:S04]  /*1440*/  STL [R1+0x7c], R3 ;  /* 0x00007c0301007387 */ /* 0x0001e80000100800 */
[----:B------:R1:W-:Y:S04]  /*1450*/  STL [R1+0x70], R5 ;  /* 0x0000700501007387 */ /* 0x0003e80000100800 */
[----:B------:R1:W-:Y:S01]  /*1460*/  STL [R1+0x74], R4 ;  /* 0x0000740401007387 */ /* 0x0003e20000100800 */
[----:B0-----:R-:W-:-:S03]  /*1470*/  LEA R3, R10, UR4, 0x1 ;  /* 0x000000040a037c11 */ /* 0x001fc6000f8e08ff */
[----:B------:R1:W-:Y:S04]  /*1480*/  STL [R1+0x8c], R0 ;  /* 0x00008c0001007387 */ /* 0x0003e80000100800 */
[----:B------:R1:W-:Y:S02]  /*1490*/  STL [R1+0x6c], R3 ;  /* 0x00006c0301007387 */ /* 0x0003e40000100800 */
.L_x_829:
[----:B01----:R-:W0:Y:S01]  /*14a0*/  LDC.64 R4, c[0x0][0xc88] ;  /* 0x00032200ff047b82 */ /* 0x003e220000000a00 */
[----:B------:R-:W-:Y:S01]  /*14b0*/  ULDC.64 UR4, c[0x0][0xa28] ;  /* 0x00028a0000047ab9 */ /* 0x000fe20000000a00 */
[----:B------:R-:W-:Y:S01]  /*14c0*/  ULDC.64 UR8, c[0x0][0xa18] ;  /* 0x0002860000087ab9 */ /* 0x000fe20000000a00 */
[----:B------:R-:W-:Y:S01]  /*14d0*/  ULDC.64 UR6, c[0x0][0xa08] ;  /* 0x0002820000067ab9 */ /* 0x000fe20000000a00 */
[----:B0-----:R-:W-:-:S05]  /*14e0*/  IMAD.WIDE R4, R139, 0x4, R4 ;  /* 0x000000048b047825 */ /* 0x001fca00078e0204 */
[----:B--2---:R-:W2:Y:S01]  /*14f0*/  LDG.E R225, desc[UR60][R4.64] ;  /* 0x0000003c04e17981 */ /* 0x004ea2000c1e1900 */
[----:B------:R-:W-:Y:S01]  /*1500*/  ISETP.NE.U32.AND P2, PT, RZ, UR4, PT ;  /* 0x00000004ff007c0c */ /* 0x000fe2000bf45070 */
[----:B---3--:R-:W-:Y:S01]  /*1510*/  IMAD.MOV.U32 R3, RZ, RZ, RZ ;  /* 0x000000ffff037224 */ /* 0x008fe200078e00ff */
[----:B------:R-:W-:Y:S01]  /*1520*/  ISETP.NE.U32.AND P1, PT, RZ, UR8, PT ;  /* 0x00000008ff007c0c */ /* 0x000fe2000bf25070 */
[----:B------:R-:W-:Y:S01]  /*1530*/  IMAD.MOV.U32 R29, RZ, RZ, RZ ;  /* 0x000000ffff1d7224 */ /* 0x000fe200078e00ff */
[----:B------:R-:W-:Y:S02]  /*1540*/  ISETP.NE.AND.EX P2, PT, RZ, UR5, PT, P2 ;  /* 0x00000005ff007c0c */ /* 0x000fe4000bf45320 */
[----:B------:R-:W-:Y:S02]  /*1550*/  ISETP.NE.AND.EX P1, PT, RZ, UR9, PT, P1 ;  /* 0x00000009ff007c0c */ /* 0x000fe4000bf25310 */
[----:B------:R-:W-:-:S04]  /*1560*/  ISETP.NE.U32.AND P0, PT, RZ, UR6, PT ;  /* 0x00000006ff007c0c */ /* 0x000fc8000bf05070 */
[----:B------:R-:W-:Y:S02]  /*1570*/  ISETP.NE.AND.EX P0, PT, RZ, UR7, PT, P0 ;  /* 0x00000007ff007c0c */ /* 0x000fe4000bf05300 */
[----:B--2---:R-:W-:Y:S01]  /*1580*/  SHF.R.S32.HI R230, RZ, 0x1f, R225 ;  /* 0x0000001fffe67819 */ /* 0x004fe200000114e1 */
[C---:B------:R-:W-:Y:S02]  /*1590*/  IMAD.SHL.U32 R223, R225.reuse, 0x4, RZ ;  /* 0x00000004e1df7824 */ /* 0x040fe400078e00ff */
[C---:B------:R-:W-:Y:S02]  /*15a0*/  @P2 LEA R4, P3, R225.reuse, UR4, 0x2 ;  /* 0x00000004e1042c11 */ /* 0x040fe4000f8610ff */
[C-C-:B------:R-:W-:Y:S02]  /*15b0*/  SHF.L.U64.HI R224, R225.reuse, 0x2, R230.reuse ;  /* 0x00000002e1e07819 */ /* 0x140fe400000102e6 */
[----:B------:R-:W-:Y:S01]  /*15c0*/  @P2 LEA.HI.X R5, R225, UR5, R230, 0x2, P3 ;  /* 0x00000005e1052c11 */ /* 0x000fe200098f14e6 */
[----:B------:R-:W-:Y:S01]  /*15d0*/  ULDC UR4, c[0x0][0x288] ;  /* 0x0000a20000047ab9 */ /* 0x000fe20000000800 */
[----:B------:R-:W-:-:S03]  /*15e0*/  IADD3 R8, P4, R223, UR6, RZ ;  /* 0x00000006df087c10 */ /* 0x000fc6000ff9e0ff */
[----:B------:R0:W5:Y:S01]  /*15f0*/  @P2 LDG.E R3, desc[UR60][R4.64] ;  /* 0x0000003c04032981 */ /* 0x000162000c1e1900 */
[----:B------:R-:W-:Y:S02]  /*1600*/  @P1 IADD3 R6, P2, R223, UR8, RZ ;  /* 0x00000008df061c10 */ /* 0x000fe4000ff5e0ff */
[----:B------:R-:W-:Y:S01]  /*1610*/  MOV R153, UR4 ;  /* 0x0000000400997c02 */ /* 0x000fe20008000f00 */
[----:B------:R-:W-:Y:S01]  /*1620*/  ULDC.64 UR4, c[0x0][0x418] ;  /* 0x0001060000047ab9 */ /* 0x000fe20000000a00 */
[C---:B------:R-:W-:Y:S02]  /*1630*/  IADD3.X R9, R224.reuse, UR7, RZ, P4, !PT ;  /* 0x00000007e0097c10 */ /* 0x040fe4000a7fe4ff */
[----:B------:R-:W-:Y:S01]  /*1640*/  @P1 IADD3.X R7, R224, UR9, RZ, P2, !PT ;  /* 0x00000009e0071c10 */ /* 0x000fe200097fe4ff */
[----:B------:R-:W-:Y:S02]  /*1650*/  UISETP.NE.U32.AND UP0, UPT, UR4, URZ, UPT ;  /* 0x0000003f0400728c */ /* 0x000fe4000bf05070 */
[----:B------:R0:W5:Y:S01]  /*1660*/  @P0 LDG.E R29, desc[UR60][R8.64] ;  /* 0x0000003c081d0981 */ /* 0x000162000c1e1900 */
[----:B------:R-:W-:Y:S01]  /*1670*/  ULDC UR4, c[0x0][0x424] ;  /* 0x0001090000047ab9 */ /* 0x000fe20000000800 */
[----:B------:R-:W-:-:S02]  /*1680*/  ULDC.64 UR8, c[0x0][0xa20] ;  /* 0x0002880000087ab9 */ /* 0x000fc40000000a00 */
[----:B------:R0:W5:Y:S01]  /*1690*/  @P1 LDG.E R153, desc[UR60][R6.64] ;  /* 0x0000003c06991981 */ /* 0x000162000c1e1900 */
[----:B------:R-:W-:Y:S01]  /*16a0*/  UISETP.NE.AND.EX UP0, UPT, UR5, URZ, UPT, UP0 ;  /* 0x0000003f0500728c */ /* 0x000fe2000bf05300 */
[----:B------:R-:W-:Y:S02]  /*16b0*/  ISETP.NE.U32.AND P2, PT, RZ, UR8, PT ;  /* 0x00000008ff007c0c */ /* 0x000fe4000bf45070 */
[----:B------:R-:W-:Y:S01]  /*16c0*/  ULDC UR5, c[0x0][0x2f0] ;  /* 0x0000bc0000057ab9 */ /* 0x000fe20000000800 */
[----:B------:R-:W-:Y:S01]  /*16d0*/  USEL UR4, UR4, 0x1, UP0 ;  /* 0x0000000104047887 */ /* 0x000fe20008000000 */
[----:B------:R-:W-:-:S03]  /*16e0*/  ISETP.NE.AND.EX P2, PT, RZ, UR9, PT, P2 ;  /* 0x00000009ff007c0c */ /* 0x000fc6000bf45320 */
[----:B------:R-:W-:-:S03]  /*16f0*/  UIMAD UR4, UR4, UR5, URZ ;  /* 0x00000005040472a4 */ /* 0x000fc6000f8e023f */
[----:B------:R-:W-:Y:S01]  /*1700*/  ULDC UR5, c[0x0][0x348] ;  /* 0x0000d20000057ab9 */ /* 0x000fe20000000800 */
[----:B------:R-:W-:Y:S02]  /*1710*/  IMAD.MOV.U32 R228, RZ, RZ, R137 ;  /* 0x000000ffffe47224 */ /* 0x000fe400078e0089 */
[----:B------:R-:W-:Y:S02]  /*1720*/  IMAD.MOV.U32 R222, RZ, RZ, R138 ;  /* 0x000000ffffde7224 */ /* 0x000fe400078e008a */
[----:B------:R-:W-:Y:S01]  /*1730*/  IMAD.MOV.U32 R27, RZ, RZ, R225 ;  /* 0x000000ffff1b7224 */ /* 0x000fe200078e00e1 */
[----:B0---4-:R-:W-:Y:S06]  /*1740*/  @P1 BRA `(.L_x_625) ;  /* 0x0000000000241947 */ /* 0x011fec0003800000 */
[----:B------:R-:W-:Y:S02]  /*1750*/  ULDC.64 UR6, c[0x0][0xa00] ;  /* 0x0002800000067ab9 */ /* 0x000fe40000000a00 */
[----:B------:R-:W-:-:S04]  /*1760*/  ISETP.NE.U32.AND P1, PT, RZ, UR6, PT ;  /* 0x00000006ff007c0c */ /* 0x000fc8000bf25070 */
[----:B------:R-:W-:-:S13]  /*1770*/  ISETP.NE.AND.EX P1, PT, RZ, UR7, PT, P1 ;  /* 0x00000007ff007c0c */ /* 0x000fda000bf25310 */
[----:B------:R-:W-:Y:S05]  /*1780*/  @!P1 BRA `(.L_x_625) ;  /* 0x0000000000149947 */ /* 0x000fea0003800000 */
[----:B------:R-:W0:Y:S02]  /*1790*/  LDC.64 R4, c[0x0][0xa00] ;  /* 0x00028000ff047b82 */ /* 0x000e240000000a00 */
[----:B0-----:R-:W-:-:S05]  /*17a0*/  IMAD.WIDE R4, R27, 0x4, R4 ;  /* 0x000000041b047825 */ /* 0x001fca00078e0204 */
[----:B-----5:R-:W2:Y:S04]  /*17b0*/  LDG.E R153, desc[UR60][R4.64] ;  /* 0x0000003c04997981 */ /* 0x020ea8000c1e1900 */
[----:B------:R-:W2:Y:S02]  /*17c0*/  LDG.E R0, desc[UR60][R4.64+0x4] ;  /* 0x0000043c04007981 */ /* 0x000ea4000c1e1900 */
[----:B--2---:R-:W-:-:S07]  /*17d0*/  IADD3 R153, -R153, R0, RZ ;  /* 0x0000000099997210 */ /* 0x004fce0007ffe1ff */
.L_x_625:
[----:B------:R-:W-:Y:S02]  /*17e0*/  IMAD.U32 R24, RZ, RZ, UR5 ;  /* 0x00000005ff187e24 */ /* 0x000fe4000f8e00ff */
[----:B------:R-:W-:Y:S01]  /*17f0*/  IMAD.U32 R26, RZ, RZ, UR4 ;  /* 0x00000004ff1a7e24 */ /* 0x000fe2000f8e00ff */
[----:B------:R-:W-:Y:S06]  /*1800*/  @!P2 BRA `(.L_x_626) ;  /* 0x000000000010a947 */ /* 0x000fec0003800000 */
[----:B------:R-:W-:-:S04]  /*1810*/  IADD3 R4, P0, R223, UR8, RZ ;  /* 0x00000008df047c10 */ /* 0x000fc8000ff1e0ff */
[----:B------:R-:W-:-:S05]  /*1820*/  IADD3.X R5, R224, UR9, RZ, P0, !PT ;  /* 0x00000009e0057c10 */ /* 0x000fca00087fe4ff */
[----:B------:R0:W5:Y:S01]  /*1830*/  LDG.E R26, desc[UR60][R4.64] ;  /* 0x0000003c041a7981 */ /* 0x000162000c1e1900 */
[----:B------:R-:W-:Y:S05]  /*1840*/  BRA `(.L_x_627) ;  /* 0x0000000000107947 */ /* 0x000fea0003800000 */
.L_x_626:
[----:B------:R-:W-:Y:S05]  /*1850*/  @!P0 BRA `(.L_x_627) ;  /* 0x00000000000c8947 */ /* 0x000fea0003800000 */
[----:B------:R-:W2:Y:S04]  /*1860*/  LDG.E R5, desc[UR60][R8.64] ;  /* 0x0000003c08057981 */ /* 0x000ea8000c1e1900 */
[----:B------:R-:W2:Y:S02]  /*1870*/  LDG.E R26, desc[UR60][R8.64+0x4] ;  /* 0x0000043c081a7981 */ /* 0x000ea4000c1e1900 */
[----:B--2---:R-:W-:-:S07]  /*1880*/  IMAD.IADD R26, R26, 0x1, -R5 ;  /* 0x000000011a1a7824 */ /* 0x004fce00078e0a05 */
.L_x_627:
[----:B------:R-:W-:Y:S02]  /*1890*/  ULDC.64 UR4, c[0x0][0xa10] ;  /* 0x0002840000047ab9 */ /* 0x000fe40000000a00 */
[----:B------:R-:W-:-:S04]  /*18a0*/  ISETP.NE.U32.AND P0, PT, RZ, UR4, PT ;  /* 0x00000004ff007c0c */ /* 0x000fc8000bf05070 */
[----:B------:R-:W-:Y:S01]  /*18b0*/  ISETP.NE.AND.EX P0, PT, RZ, UR5, PT, P0 ;  /* 0x00000005ff007c0c */ /* 0x000fe2000bf05300 */
[----:B------:R-:W-:-:S12]  /*18c0*/  ULDC.64 UR4, c[0x0][0xa30] ;  /* 0x00028c0000047ab9 */ /* 0x000fd80000000a00 */
[----:B0-----:R-:W0:Y:S02]  /*18d0*/  @P0 LDC.64 R4, c[0x0][0xa10] ;  /* 0x00028400ff040b82 */ /* 0x001e240000000a00 */
[----:B0-----:R-:W-:-:S05]  /*18e0*/  @P0 IMAD.WIDE R4, R27, 0x4, R4 ;  /* 0x000000041b040825 */ /* 0x001fca00078e0204 */
[----:B------:R-:W2:Y:S04]  /*18f0*/  @P0 LDG.E R0, desc[UR60][R4.64] ;  /* 0x0000003c04000981 */ /* 0x000ea8000c1e1900 */
[----:B------:R0:W2:Y:S01]  /*1900*/  @P0 LDG.E R9, desc[UR60][R4.64+0x4] ;  /* 0x0000043c04090981 */ /* 0x0000a2000c1e1900 */
[----:B------:R-:W-:Y:S02]  /*1910*/  ISETP.NE.U32.AND P1, PT, RZ, UR4, PT ;  /* 0x00000004ff007c0c */ /* 0x000fe4000bf25070 */
[----:B-----5:R-:W-:Y:S02]  /*1920*/  MOV R149, R26 ;  /* 0x0000001a00957202 */ /* 0x020fe40000000f00 */
[----:B------:R-:W-:-:S13]  /*1930*/  ISETP.NE.AND.EX P1, PT, RZ, UR5, PT, P1 ;  /* 0x00000005ff007c0c */ /* 0x000fda000bf25310 */
[----:B------:R-:W-:-:S04]  /*1940*/  @P1 IADD3 R6, P2, R223, UR4, RZ ;  /* 0x00000004df061c10 */ /* 0x000fc8000ff5e0ff */
[----:B------:R-:W-:-:S05]  /*1950*/  @P1 IADD3.X R7, R224, UR5, RZ, P2, !PT ;  /* 0x00000005e0071c10 */ /* 0x000fca00097fe4ff */
[----:B------:R1:W5:Y:S01]  /*1960*/  @P1 LDG.E R149, desc[UR60][R6.64] ;  /* 0x0000003c06951981 */ /* 0x000362000c1e1900 */
[----:B------:R-:W-:Y:S01]  /*1970*/  IMAD.IADD R3, R26, 0x1, -R3 ;  /* 0x000000011a037824 */ /* 0x000fe200078e0a03 */
[----:B------:R-:W-:Y:S01]  /*1980*/  PLOP3.LUT P2, PT, PT, PT, PT, 0x80, 0x0 ;  /* 0x000000000000781c */ /* 0x000fe20003f4f070 */
[----:B0-----:R-:W-:Y:S02]  /*1990*/  IMAD.MOV.U32 R4, RZ, RZ, RZ ;  /* 0x000000ffff047224 */ /* 0x001fe400078e00ff */
[----:B--2---:R-:W-:Y:S02]  /*19a0*/  @P0 IMAD.IADD R24, R9, 0x1, -R0 ;  /* 0x0000000109180824 */ /* 0x004fe400078e0a00 */
[----:B------:R-:W-:Y:S02]  /*19b0*/  IMAD.MOV R0, RZ, RZ, -R3 ;  /* 0x000000ffff007224 */ /* 0x000fe400078e0a03 */
[----:B------:R-:W-:-:S03]  /*19c0*/  IMAD.IADD R154, R3, 0x1, R24 ;  /* 0x00000001039a7824 */ /* 0x000fc600078e0218 */
[----:B------:R-:W-:Y:S02]  /*19d0*/  VIMNMX R0, RZ, R0, !PT ;  /* 0x00000000ff007248 */ /* 0x000fe40007fe0100 */
[----:B------:R-:W-:Y:S02]  /*19e0*/  IADD3 R5, R154, 0x6f, RZ ;  /* 0x0000006f9a057810 */ /* 0x000fe40007ffe0ff */
[----:B------:R-:W-:-:S03]  /*19f0*/  SHF.R.U32.HI R134, RZ, 0x4, R0 ;  /* 0x00000004ff867819 */ /* 0x000fc60000011600 */
[----:B------:R-:W-:-:S04]  /*1a00*/  IMAD.HI R4, R5, -0x6db6db6d, R4 ;  /* 0x9249249305047827 */ /* 0x000fc800078e0204 */
[----:B------:R-:W-:Y:S01]  /*1a10*/  IMAD.WIDE.U32 R134, R134, 0x24924925, RZ ;  /* 0x2492492586867825 */ /* 0x000fe200078e00ff */
[----:B------:R-:W-:-:S04]  /*1a20*/  SHF.R.U32.HI R155, RZ, 0x1f, R4 ;  /* 0x0000001fff9b7819 */ /* 0x000fc80000011604 */
[----:B------:R-:W-:Y:S02]  /*1a30*/  LEA.HI.SX32 R155, R4, R155, 0x1a ;  /* 0x0000009b049b7211 */ /* 0x000fe400078fd2ff */
[----:B------:R-:W-:-:S03]  /*1a40*/  MOV R134, R135 ;  /* 0x0000008700867202 */ /* 0x000fc60000000f00 */
[----:B------:R-:W-:Y:S02]  /*1a50*/  IMAD R3, R155, 0x70, -R3 ;  /* 0x000000709b037824 */ /* 0x000fe400078e0a03 */
[----:B------:R-:W-:-:S03]  /*1a60*/  IMAD.MOV.U32 R25, RZ, RZ, R134 ;  /* 0x000000ffff197224 */ /* 0x000fc600078e0086 */
[----:B------:R-:W-:-:S04]  /*1a70*/  VIMNMX R3, R3, R24, PT ;  /* 0x0000001803037248 */ /* 0x000fc80003fe0100 */
[----:B------:R-:W-:-:S13]  /*1a80*/  ISETP.GT.AND P0, PT, R3, R0, PT ;  /* 0x000000000300720c */ /* 0x000fda0003f04270 */
[----:B------:R-:W-:Y:S02]  /*1a90*/  @P0 VIADD R5, R3, 0x6f ;  /* 0x0000006f03050836 */ /* 0x000fe40000000000 */
[----:B------:R-:W-:-:S04]  /*1aa0*/  @P0 IMAD.MOV.U32 R4, RZ, RZ, RZ ;  /* 0x000000ffff040224 */ /* 0x000fc800078e00ff */
[----:B------:R-:W-:-:S05]  /*1ab0*/  @P0 IMAD.HI R4, R5, -0x6db6db6d, R4 ;  /* 0x9249249305040827 */ /* 0x000fca00078e0204 */
[----:B------:R-:W-:-:S04]  /*1ac0*/  @P0 SHF.R.U32.HI R3, RZ, 0x1f, R4 ;  /* 0x0000001fff030819 */ /* 0x000fc80000011604 */
[----:B------:R-:W-:-:S04]  /*1ad0*/  @P0 LEA.HI.SX32 R25, R4, R3, 0x1a ;  /* 0x0000000304190211 */ /* 0x000fc800078fd2ff */
[----:B------:R-:W-:-:S13]  /*1ae0*/  ISETP.GT.AND P0, PT, R25, R134, PT ;  /* 0x000000861900720c */ /* 0x000fda0003f04270 */
[----:B-1----:R-:W-:Y:S05]  /*1af0*/  @!P0 BRA `(.L_x_628) ;  /* 0x0000008c00508947 */ /* 0x002fea0003800000 */
[----:B------:R-:W-:Y:S01]  /*1b00*/  VIADD R0, R2, 0x21400 ;  /* 0x0002140002007836 */ /* 0x000fe20000000000 */
[----:B------:R-:W-:Y:S04]  /*1b10*/  BSSY B6, `(.L_x_629) ;  /* 0x0000013000067945 */ /* 0x000fe80003800000 */
[----:B------:R-:W-:-:S13]  /*1b20*/  LOP3.LUT P0, RZ, R0, 0x3ff, RZ, 0xc0, !PT ;  /* 0x000003ff00ff7812 */ /* 0x000fda000780c0ff */
[----:B------:R-:W-:Y:S05]  /*1b30*/  @!P0 BRA `(.L_x_630) ;  /* 0x0000000000408947 */ /* 0x000fea0003800000 */
[----:B------:R-:W-:Y:S01]  /*1b40*/  MOV R0, 0x0 ;  /* 0x0000000000007802 */ /* 0x000fe20000000f00 */
[----:B------:R-:W-:Y:S01]  /*1b50*/  ULDC.64 UR4, c[0x4][0xa8] ;  /* 0x01002a0000047ab9 */ /* 0x000fe20000000a00 */
[----:B------:R-:W-:Y:S01]  /*1b60*/  ULDC.64 UR6, c[0x4][0x18] ;  /* 0x0100060000067ab9 */ /* 0x000fe20000000a00 */
[----:B------:R-:W-:Y:S01]  /*1b70*/  MOV R4, UR4 ;  /* 0x0000000400047c02 */ /* 0x000fe20008000f00 */
[----:B------:R0:W1:Y:S01]  /*1b80*/  LDC.64 R14, c[0x4][R0] ;  /* 0x01000000000e7b82 */ /* 0x0000620000000a00 */
[----:B------:R-:W-:Y:S01]  /*1b90*/  IMAD.U32 R5, RZ, RZ, UR5 ;  /* 0x00000005ff057e24 */ /* 0x000fe2000f8e00ff */
[----:B------:R-:W-:Y:S01]  /*1ba0*/  ULDC.64 UR4, c[0x4][0xb0] ;  /* 0x01002c0000047ab9 */ /* 0x000fe20000000a00 */
[----:B------:R-:W-:Y:S01]  /*1bb0*/  MOV R10, UR6 ;  /* 0x00000006000a7c02 */ /* 0x000fe20008000f00 */
[----:B------:R-:W-:Y:S01]  /*1bc0*/  IMAD.U32 R6, RZ, RZ, UR4 ;  /* 0x00000004ff067e24 */ /* 0x000fe2000f8e00ff */
[----:B------:R-:W-:Y:S01]  /*1bd0*/  MOV R13, RZ ;  /* 0x000000ff000d7202 */ /* 0x000fe20000000f00 */
[----:B------:R-:W-:-:S02]  /*1be0*/  IMAD.U32 R7, RZ, RZ, UR5 ;  /* 0x00000005ff077e24 */ /* 0x000fc4000f8e00ff */
[----:B------:R-:W-:Y:S02]  /*1bf0*/  IMAD.U32 R11, RZ, RZ, UR7 ;  /* 0x00000007ff0b7e24 */ /* 0x000fe4000f8e00ff */
[----:B------:R-:W-:Y:S02]  /*1c00*/  IMAD.MOV.U32 R8, RZ, RZ, 0x70 ;  /* 0x00000070ff087424 */ /* 0x000fe400078e00ff */
[----:B0-----:R-:W-:-:S07]  /*1c10*/  IMAD.MOV.U32 R12, RZ, RZ, 0x1 ;  /* 0x00000001ff0c7424 */ /* 0x001fce00078e00ff */
[----:B------:R-:W-:-:S07]  /*1c20*/  LEPC R20, `(.L_x_630) ;  /* 0x000000001014794e */ /* 0x000fce0000000000 */
[----:B-1---5:R-:W-:Y:S05]  /*1c30*/  CALL.ABS.NOINC R14 ;  /* 0x000000000e007343 */ /* 0x022fea0003c00000 */
.L_x_630:
[----:B------:R-:W-:Y:S05]  /*1c40*/  BSYNC B6 ;  /* 0x0000000000067941 */ /* 0x000fea0003800000 */
.L_x_629:
[----:B------:R-:W-:Y:S01]  /*1c50*/  VIADD R121, R2, 0x400 ;  /* 0x0000040002797836 */ /* 0x000fe20000000000 */
[----:B------:R-:W-:Y:S04]  /*1c60*/  BSSY B6, `(.L_x_631) ;  /* 0x0000013000067945 */ /* 0x000fe80003800000 */
[----:B------:R-:W-:-:S13]  /*1c70*/  LOP3.LUT P0, RZ, R121, 0x3ff, RZ, 0xc0, !PT ;  /* 0x000003ff79ff7812 */ /* 0x000fda000780c0ff */
[----:B------:R-:W-:Y:S05]  /*1c80*/  @!P0 BRA `(.L_x_632) ;  /* 0x0000000000408947 */ /* 0x000fea0003800000 */
        /* <DEDUP_REMOVED lines=9> */
[----:B------:R-:W-:Y:S01]  /*1d20*/  IMAD.U32 R7, RZ, RZ, UR5 ;  /* 0x00000005ff077e24 */ /* 0x000fe2000f8e00ff */
[----:B------:R-:W-:Y:S01]  /*1d30*/  MOV R8, 0x70 ;  /* 0x0000007000087802 */ /* 0x000fe20000000f00 */
[----:B------:R-:W-:-:S02]  /*1d40*/  IMAD.U32 R11, RZ, RZ, UR7 ;  /* 0x00000007ff0b7e24 */ /* 0x000fc4000f8e00ff */
[----:B------:R-:W-:Y:S02]  /*1d50*/  IMAD.MOV.U32 R12, RZ, RZ, 0x1 ;  /* 0x00000001ff0c7424 */ /* 0x000fe400078e00ff */
[----:B0-----:R-:W-:-:S07]  /*1d60*/  IMAD.MOV.U32 R13, RZ, RZ, RZ ;  /* 0x000000ffff0d7224 */ /* 0x001fce00078e00ff */
[----:B------:R-:W-:-:S07]  /*1d70*/  LEPC R20, `(.L_x_632) ;  /* 0x000000001014794e */ /* 0x000fce0000000000 */
[----:B-1---5:R-:W-:Y:S05]  /*1d80*/  CALL.ABS.NOINC R14 ;  /* 0x000000000e007343 */ /* 0x022fea0003c00000 */
.L_x_632:
[----:B------:R-:W-:Y:S05]  /*1d90*/  BSYNC B6 ;  /* 0x0000000000067941 */ /* 0x000fea0003800000 */
.L_x_631:
[----:B------:R-:W-:Y:S01]  /*1da0*/  ULDC.64 UR4, c[0x0][0x9f8] ;  /* 0x00027e0000047ab9 */ /* 0x000fe20000000a00 */
[----:B------:R-:W2:Y:S01]  /*1db0*/  LDL.LU R32, [R1+0x10] ;  /* 0x0000100001207983 */ /* 0x000ea20000300800 */
[----:B------:R-:W-:Y:S01]  /*1dc0*/  ISETP.NE.U32.AND P0, PT, RZ, UR4, PT ;  /* 0x00000004ff007c0c */ /* 0x000fe2000bf05070 */
[----:B------:R-:W0:Y:S01]  /*1dd0*/  LDC.64 R114, c[0x0][0x300] ;  /* 0x0000c000ff727b82 */ /* 0x000e220000000a00 */
[----:B------:R-:W-:Y:S01]  /*1de0*/  SHF.R.S32.HI R11, RZ, 0x1f, R138 ;  /* 0x0000001fff0b7819 */ /* 0x000fe2000001148a */
[----:B------:R-:W-:Y:S01]  /*1df0*/  VIADD R0, R18, 0x20 ;  /* 0x0000002012007836 */ /* 0x000fe20000000000 */
[----:B------:R-:W-:Y:S01]  /*1e00*/  ISETP.NE.AND.EX P0, PT, RZ, UR5, PT, P0 ;  /* 0x00000005ff007c0c */ /* 0x000fe2000bf05300 */
[----:B------:R-:W-:Y:S01]  /*1e10*/  ULDC UR6, c[0x0][0x2f4] ;  /* 0x0000bd0000067ab9 */ /* 0x000fe20000000800 */
[----:B------:R-:W-:Y:S01]  /*1e20*/  SHF.R.S32.HI R19, RZ, 0x1f, R18 ;  /* 0x0000001fff137819 */ /* 0x000fe20000011412 */
[----:B------:R-:W-:Y:S01]  /*1e30*/  IMAD.IADD R122, R29, 0x1, R26 ;  /* 0x000000011d7a7824 */ /* 0x000fe200078e021a */
[----:B------:R-:W-:Y:S01]  /*1e40*/  ULDC.64 UR8, c[0x0][0xa08] ;  /* 0x0002820000087ab9 */ /* 0x000fe20000000a00 */
[----:B------:R-:W1:Y:S08]  /*1e50*/  LDC.64 R108, c[0x0][0x408] ;  /* 0x00010200ff6c7b82 */ /* 0x000e700000000a00 */
[----:B------:R-:W-:Y:S01]  /*1e60*/  @P0 IADD3 R4, P1, R223, UR4, RZ ;  /* 0x00000004df040c10 */ /* 0x000fe2000ff3e0ff */
[----:B------:R-:W3:Y:S03]  /*1e70*/  LDC R127, c[0x0][0x3f4] ;  /* 0x0000fd00ff7f7b82 */ /* 0x000ee60000000800 */
[----:B------:R-:W-:Y:S01]  /*1e80*/  @P0 IADD3.X R5, R224, UR5, RZ, P1, !PT ;  /* 0x00000005e0050c10 */ /* 0x000fe20008ffe4ff */
[----:B------:R-:W-:-:S04]  /*1e90*/  ULDC.64 UR4, c[0x0][0x330] ;  /* 0x0000cc0000047ab9 */ /* 0x000fc80000000a00 */
[----:B------:R4:W2:Y:S01]  /*1ea0*/  @P0 LDG.E R27, desc[UR60][R4.64] ;  /* 0x0000003c041b0981 */ /* 0x0008a2000c1e1900 */
[----:B------:R-:W-:Y:S01]  /*1eb0*/  IMAD R3, R11, UR4, RZ ;  /* 0x000000040b037c24 */ /* 0x000fe2000f8e02ff */
[----:B------:R-:W-:Y:S01]  /*1ec0*/  ISETP.GE.AND P1, PT, R0, UR6, PT ;  /* 0x0000000600007c0c */ /* 0x000fe2000bf26270 */
[----:B------:R-:W-:Y:S01]  /*1ed0*/  IMAD.WIDE.U32 R116, R138, UR4, R18 ;  /* 0x000000048a747c25 */ /* 0x000fe2000f8e0012 */
[----:B------:R-:W-:Y:S01]  /*1ee0*/  ISETP.GE.AND P0, PT, R18, UR6, PT ;  /* 0x0000000612007c0c */ /* 0x000fe2000bf06270 */
[----:B------:R-:W3:Y:S01]  /*1ef0*/  LDC.64 R102, c[0x0][0x3f8] ;  /* 0x0000fe00ff667b82 */ /* 0x000ee20000000a00 */
[----:B------:R-:W-:Y:S01]  /*1f00*/  SHF.R.S32.HI R15, RZ, 0x1f, R122 ;  /* 0x0000001fff0f7819 */ /* 0x000fe2000001147a */
[----:B------:R-:W-:Y:S01]  /*1f10*/  IMAD R3, R138, UR5, R3 ;  /* 0x000000058a037c24 */ /* 0x000fe2000f8e0203 */
[----:B------:R-:W-:Y:S01]  /*1f20*/  SEL R6, RZ, 0x1, P0 ;  /* 0x00000001ff067807 */ /* 0x000fe20000000000 */
[----:B------:R-:W-:Y:S01]  /*1f30*/  ULDC.64 UR4, c[0x0][0x308] ;  /* 0x0000c20000047ab9 */ /* 0x000fe20000000a00 */
[----:B----4-:R-:W-:Y:S01]  /*1f40*/  SEL R4, RZ, 0xffffffff, P1 ;  /* 0xffffffffff047807 */ /* 0x010fe20000800000 */
[C---:B------:R-:W-:Y:S01]  /*1f50*/  VIADD R5, R18.reuse, 0x80 ;  /* 0x0000008012057836 */ /* 0x040fe20000000000 */
[----:B------:R-:W-:Y:S01]  /*1f60*/  IADD3 R117, R117, R3, RZ ;  /* 0x0000000375757210 */ /* 0x000fe20007ffe0ff */
[----:B------:R-:W-:Y:S01]  /*1f70*/  VIADD R3, R18, 0x40 ;  /* 0x0000004012037836 */ /* 0x000fe20000000000 */
[----:B------:R-:W-:Y:S01]  /*1f80*/  SHF.R.S32.HI R150, RZ, 0x1f, R17 ;  /* 0x0000001fff967819 */ /* 0x000fe20000011411 */
[----:B------:R-:W-:Y:S01]  /*1f90*/  IMAD.SHL.U32 R7, R4, 0x2, RZ ;  /* 0x0000000204077824 */ /* 0x000fe200078e00ff */
[----:B------:R-:W-:Y:S01]  /*1fa0*/  IADD3 R4, R18, 0x60, RZ ;  /* 0x0000006012047810 */ /* 0x000fe20007ffe0ff */
[-C--:B0-----:R-:W-:Y:S01]  /*1fb0*/  IMAD R12, R15, R114.reuse, RZ ;  /* 0x000000720f0c7224 */ /* 0x081fe200078e02ff */
[----:B------:R-:W-:Y:S01]  /*1fc0*/  ISETP.GE.AND P0, PT, R3, UR6, PT ;  /* 0x0000000603007c0c */ /* 0x000fe2000bf06270 */
[----:B------:R-:W-:Y:S01]  /*1fd0*/  IMAD R11, R11, UR4, RZ ;  /* 0x000000040b0b7c24 */ /* 0x000fe2000f8e02ff */
[----:B------:R-:W-:Y:S01]  /*1fe0*/  ISETP.GE.AND P1, PT, R4, UR6, PT ;  /* 0x0000000604007c0c */ /* 0x000fe2000bf26270 */
[C---:B------:R-:W-:Y:S01]  /*1ff0*/  IMAD R13, R122.reuse, R115, R12 ;  /* 0x000000737a0d7224 */ /* 0x040fe200078e020c */
[----:B------:R-:W-:Y:S01]  /*2000*/  LOP3.LUT R8, R7, 0x2, R6, 0xe2, !PT ;  /* 0x0000000207087812 */ /* 0x000fe200078ee206 */
[----:B------:R-:W-:Y:S01]  /*2010*/  IMAD.WIDE.U32 R6, R122, R114, RZ ;  /* 0x000000727a067225 */ /* 0x000fe200078e00ff */
[----:B------:R-:W-:Y:S01]  /*2020*/  ISETP.GE.AND P2, PT, R5, UR6, PT ;  /* 0x0000000605007c0c */ /* 0x000fe2000bf46270 */
[----:B------:R-:W0:Y:S01]  /*2030*/  S2R R156, SR_TID.X ;  /* 0x00000000009c7919 */ /* 0x000e220000002100 */
[----:B------:R-:W-:Y:S01]  /*2040*/  SEL R9, RZ, 0x4, P0 ;  /* 0x00000004ff097807 */ /* 0x000fe20000000000 */
[----:B------:R-:W-:Y:S01]  /*2050*/  IMAD.IADD R7, R7, 0x1, R13 ;  /* 0x0000000107077824 */ /* 0x000fe200078e020d */
[----:B------:R-:W-:Y:S01]  /*2060*/  SEL R10, RZ, 0x8, P1 ;  /* 0x00000008ff0a7807 */ /* 0x000fe20000800000 */
[C---:B------:R-:W-:Y:S01]  /*2070*/  IMAD R11, R138.reuse, UR5, R11 ;  /* 0x000000058a0b7c24 */ /* 0x040fe2000f8e020b */
[----:B------:R-:W-:Y:S01]  /*2080*/  SEL R31, RZ, 0x10, P2 ;  /* 0x00000010ff1f7807 */ /* 0x000fe20001000000 */
[----:B------:R-:W-:Y:S01]  /*2090*/  IMAD.WIDE.U32 R6, R138, UR4, R6 ;  /* 0x000000048a067c25 */ /* 0x000fe2000f8e0006 */
[----:B------:R-:W-:Y:S01]  /*20a0*/  LOP3.LUT R8, R10, R8, R9, 0xfe, !PT ;  /* 0x000000080a087212 */ /* 0x000fe200078efe09 */
[----:B------:R-:W-:Y:S01]  /*20b0*/  ULDC.64 UR4, c[0x0][0x310] ;  /* 0x0000c40000047ab9 */ /* 0x000fe20000000a00 */
[----:B------:R-:W-:Y:S01]  /*20c0*/  ISETP.NE.U32.AND P0, PT, RZ, UR8, PT ;  /* 0x00000008ff007c0c */ /* 0x000fe2000bf05070 */
[----:B------:R-:W-:Y:S01]  /*20d0*/  IMAD.IADD R7, R7, 0x1, R11 ;  /* 0x0000000107077824 */ /* 0x000fe200078e020b */
[----:B------:R-:W-:Y:S01]  /*20e0*/  LOP3.LUT R31, R8, R31, RZ, 0xfc, !PT ;  /* 0x0000001f081f7212 */ /* 0x000fe200078efcff */
[----:B-1----:R-:W-:Y:S01]  /*20f0*/  IMAD.WIDE.U32 R110, R17, R108, R18 ;  /* 0x0000006c116e7225 */ /* 0x002fe200078e0012 */
[----:B------:R-:W-:-:S02]  /*2100*/  ISETP.NE.AND.EX P0, PT, RZ, UR9, PT, P0 ;  /* 0x00000009ff007c0c */ /* 0x000fc4000bf05300 */
[----:B------:R-:W-:Y:S01]  /*2110*/  SHF.R.S32.HI R23, RZ, 0x1f, R22 ;  /* 0x0000001fff177819 */ /* 0x000fe20000011416 */
[----:B---3--:R-:W-:Y:S01]  /*2120*/  IMAD.WIDE.U32 R104, R17, R102, R18 ;  /* 0x0000006611687225 */ /* 0x008fe200078e0012 */
[-C--:B------:R-:W-:Y:S02]  /*2130*/  ISETP.GE.AND P3, PT, R3, R127.reuse, PT ;  /* 0x0000007f0300720c */ /* 0x080fe40003f66270 */
[----:B------:R-:W-:Y:S01]  /*2140*/  ISETP.GE.AND P1, PT, R0, R127, PT ;  /* 0x0000007f0000720c */ /* 0x000fe20003f26270 */
[C---:B------:R-:W-:Y:S01]  /*2150*/  IMAD.WIDE.U32 R112, R17.reuse, R108, R22 ;  /* 0x0000006c11707225 */ /* 0x040fe200078e0016 */
[----:B------:R-:W-:Y:S02]  /*2160*/  SHF.R.U32.HI R33, RZ, 0x3, R205 ;  /* 0x00000003ff217819 */ /* 0x000fe400000116cd */
[----:B------:R-:W-:Y:S01]  /*2170*/  LOP3.LUT P2, RZ, R218, 0x4, RZ, 0xc0, !PT ;  /* 0x00000004daff7812 */ /* 0x000fe2000784c0ff */
[----:B------:R-:W-:Y:S01]  /*2180*/  IMAD.WIDE.U32 R106, R17, R102, R22 ;  /* 0x00000066116a7225 */ /* 0x000fe200078e0016 */
[----:B------:R-:W-:-:S02]  /*2190*/  SHF.L.U64.HI R139, R114, 0x6, R115 ;  /* 0x00000006728b7819 */ /* 0x000fc40000010273 */
[----:B------:R-:W-:Y:S01]  /*21a0*/  SHF.R.S32.HI R152, RZ, 0x1f, R227 ;  /* 0x0000001fff987819 */ /* 0x000fe200000114e3 */
[----:B------:R-:W-:Y:S02]  /*21b0*/  IMAD R29, R109, 0x70, RZ ;  /* 0x000000706d1d7824 */ /* 0x000fe400078e02ff */
[----:B------:R-:W-:Y:S02]  /*21c0*/  IMAD R135, R115, 0x70, RZ ;  /* 0x0000007073877824 */ /* 0x000fe400078e02ff */
[----:B------:R-:W-:Y:S01]  /*21d0*/  IMAD.SHL.U32 R140, R114, 0x40, RZ ;  /* 0x00000040728c7824 */ /* 0x000fe200078e00ff */
[----:B0-----:R-:W-:Y:S02]  /*21e0*/  LEA.HI R156, R156, 0x8, RZ, 0x19 ;  /* 0x000000089c9c7811 */ /* 0x001fe400078fc8ff */
[----:B--2---:R-:W-:-:S04]  /*21f0*/  LOP3.LUT R32, R32, 0xfffffffe, RZ, 0xc0, !PT ;  /* 0xfffffffe20207812 */ /* 0x004fc800078ec0ff */
[----:B------:R-:W-:-:S04]  /*2200*/  @P3 LOP3.LUT R32, R32, 0x1, RZ, 0xfc, !PT ;  /* 0x0000000120203812 */ /* 0x000fc800078efcff */
[----:B------:R-:W-:-:S04]  /*2210*/  LOP3.LUT R32, R32, 0xfffffffb, RZ, 0xc0, !PT ;  /* 0xfffffffb20207812 */ /* 0x000fc800078ec0ff */
[----:B------:R-:W-:-:S05]  /*2220*/  @P2 LOP3.LUT R32, R32, 0x4, RZ, 0xfc, !PT ;  /* 0x0000000420202812 */ /* 0x000fca00078efcff */
[----:B------:R0:W-:Y:S01]  /*2230*/  STL [R1+0x10], R32 ;  /* 0x0000102001007387 */ /* 0x0001e20000100800 */
[----:B------:R-:W-:Y:S02]  /*2240*/  SHF.R.S32.HI R8, RZ, 0x1f, R27 ;  /* 0x0000001fff087819 */ /* 0x000fe4000001141b */
[----:B------:R-:W-:Y:S01]  /*2250*/  SEL R41, R27, RZ, !P0 ;  /* 0x000000ff1b297207 */ /* 0x000fe20004000000 */
[----:B------:R-:W-:Y:S01]  /*2260*/  IMAD R27, R103, 0x70, RZ ;  /* 0x00000070671b7824 */ /* 0x000fe200078e02ff */
[----:B------:R-:W-:Y:S01]  /*2270*/  SEL R10, R8, RZ, !P0 ;  /* 0x000000ff080a7207 */ /* 0x000fe20004000000 */
[----:B------:R-:W-:Y:S02]  /*2280*/  IMAD R8, R150, R108, RZ ;  /* 0x0000006c96087224 */ /* 0x000fe400078e02ff */
[----:B------:R-:W-:-:S04]  /*2290*/  IMAD.WIDE.U32 R118, R41, UR4, R6 ;  /* 0x0000000429767c25 */ /* 0x000fc8000f8e0006 */
[----:B------:R-:W-:Y:S02]  /*22a0*/  IMAD R12, R10, UR4, RZ ;  /* 0x000000040a0c7c24 */ /* 0x000fe4000f8e02ff */
[----:B------:R-:W-:Y:S02]  /*22b0*/  IMAD R11, R17, R109, R8 ;  /* 0x0000006d110b7224 */ /* 0x000fe400078e0208 */
[----:B------:R-:W-:Y:S01]  /*22c0*/  IMAD R13, R41, UR5, R12 ;  /* 0x00000005290d7c24 */ /* 0x000fe2000f8e020c */
[----:B------:R-:W-:Y:S01]  /*22d0*/  ULDC.64 UR4, c[0x0][0x338] ;  /* 0x0000ce0000047ab9 */ /* 0x000fe20000000a00 */
[-C--:B------:R-:W-:Y:S01]  /*22e0*/  IMAD R6, R150, R114.reuse, RZ ;  /* 0x0000007296067224 */ /* 0x080fe200078e02ff */
[----:B------:R-:W-:Y:S01]  /*22f0*/  IADD3 R113, R113, R11, RZ ;  /* 0x0000000b71717210 */ /* 0x000fe20007ffe0ff */
[----:B------:R-:W-:-:S04]  /*2300*/  IMAD.WIDE.U32 R8, R17, R114, R18 ;  /* 0x0000007211087225 */ /* 0x000fc800078e0012 */
[----:B------:R-:W-:Y:S01]  /*2310*/  IMAD R12, R17, R115, R6 ;  /* 0x00000073110c7224 */ /* 0x000fe200078e0206 */
[----:B------:R-:W-:Y:S01]  /*2320*/  IADD3 R6, P0, R118, R8, RZ ;  /* 0x0000000876067210 */ /* 0x000fe20007f1e0ff */
[----:B------:R-:W-:Y:S02]  /*2330*/  IMAD.IADD R7, R119, 0x1, R13 ;  /* 0x0000000177077824 */ /* 0x000fe400078e020d */
[----:B------:R-:W-:Y:S02]  /*2340*/  IMAD R10, R10, UR4, RZ ;  /* 0x000000040a0a7c24 */ /* 0x000fe4000f8e02ff */
[----:B------:R-:W-:Y:S01]  /*2350*/  IMAD.WIDE.U32 R116, R41, UR4, R116 ;  /* 0x0000000429747c25 */ /* 0x000fe2000f8e0074 */
[----:B------:R-:W-:Y:S02]  /*2360*/  IADD3.X R8, R7, R9, R12, P0, !PT ;  /* 0x0000000907087210 */ /* 0x000fe400007fe40c */
[----:B------:R-:W-:Y:S01]  /*2370*/  ISETP.GE.AND P0, PT, R18, R127, PT ;  /* 0x0000007f1200720c */ /* 0x000fe20003f06270 */
[----:B------:R-:W-:-:S02]  /*2380*/  IMAD R41, R41, UR5, R10 ;  /* 0x0000000529297c24 */ /* 0x000fc4000f8e020a */
[----:B------:R-:W-:Y:S01]  /*2390*/  IMAD R10, R150, R102, RZ ;  /* 0x00000066960a7224 */ /* 0x000fe200078e02ff */
[----:B------:R-:W-:Y:S01]  /*23a0*/  SEL R9, R127, RZ, P0 ;  /* 0x000000ff7f097207 */ /* 0x000fe20000000000 */
[----:B------:R-:W-:Y:S01]  /*23b0*/  IMAD.IADD R111, R11, 0x1, R111 ;  /* 0x000000010b6f7824 */ /* 0x000fe200078e026f */
[----:B------:R-:W-:Y:S01]  /*23c0*/  SEL R11, R127, RZ, P1 ;  /* 0x000000ff7f0b7207 */ /* 0x000fe20000800000 */
[----:B------:R-:W-:Y:S01]  /*23d0*/  IMAD R13, R17, R103, R10 ;  /* 0x00000067110d7224 */ /* 0x000fe200078e020a */
[----:B------:R-:W-:Y:S01]  /*23e0*/  SEL R10, R127, RZ, P3 ;  /* 0x000000ff7f0a7207 */ /* 0x000fe20001800000 */
[----:B------:R-:W-:Y:S01]  /*23f0*/  IMAD.IADD R9, R18, 0x1, R9 ;  /* 0x0000000112097824 */ /* 0x000fe200078e0209 */
[----:B------:R-:W-:Y:S01]  /*2400*/  IADD3 R122, P3, R17, R122, RZ ;  /* 0x0000007a117a7210 */ /* 0x000fe20007f7e0ff */
[----:B------:R-:W-:Y:S01]  /*2410*/  IMAD.IADD R11, R0, 0x1, R11 ;  /* 0x00000001000b7824 */ /* 0x000fe200078e020b */
[----:B------:R-:W-:Y:S01]  /*2420*/  IADD3 R105, R13, R105, RZ ;  /* 0x000000690d697210 */ /* 0x000fe20007ffe0ff */
[----:B------:R-:W-:Y:S01]  /*2430*/  IMAD.IADD R20, R3, 0x1, R10 ;  /* 0x0000000103147824 */ /* 0x000fe200078e020a */
[----:B------:R-:W-:Y:S01]  /*2440*/  SHF.R.S32.HI R10, RZ, 0x1f, R9 ;  /* 0x0000001fff0a7819 */ /* 0x000fe20000011409 */
[----:B------:R-:W-:Y:S01]  /*2450*/  IMAD.IADD R107, R107, 0x1, R13 ;  /* 0x000000016b6b7824 */ /* 0x000fe200078e020d */
[----:B------:R-:W-:Y:S01]  /*2460*/  SHF.R.S32.HI R12, RZ, 0x1f, R11 ;  /* 0x0000001fff0c7819 */ /* 0x000fe2000001140b */
[----:B-----5:R-:W-:Y:S01]  /*2470*/  IMAD.WIDE.U32 R112, R149, R108, R112 ;  /* 0x0000006c95707225 */ /* 0x020fe200078e0070 */
[----:B------:R-:W-:-:S02]  /*2480*/  LEA.HI R26, R10, R9, RZ, 0x3 ;  /* 0x000000090a1a7211 */ /* 0x000fc400078f18ff */
[----:B------:R-:W-:Y:S01]  /*2490*/  LEA.HI R9, R10, R9, RZ, 0x6 ;  /* 0x000000090a097211 */ /* 0x000fe200078f30ff */
[C---:B------:R-:W-:Y:S01]  /*24a0*/  IMAD.WIDE.U32 R110, R149.reuse, R108, R110 ;  /* 0x0000006c956e7225 */ /* 0x040fe200078e006e */
[CC--:B------:R-:W-:Y:S02]  /*24b0*/  LEA.HI R13, R12.reuse, R11.reuse, RZ, 0x6 ;  /* 0x0000000b0c0d7211 */ /* 0x0c0fe400078f30ff */
[----:B------:R-:W-:Y:S01]  /*24c0*/  SHF.R.S32.HI R10, RZ, 0x6, R9 ;  /* 0x00000006ff0a7819 */ /* 0x000fe20000011409 */
[----:B------:R-:W-:Y:S01]  /*24d0*/  IMAD.WIDE.U32 R106, R149, R102, R106 ;  /* 0x00000066956a7225 */ /* 0x000fe200078e006a */
[----:B------:R-:W-:Y:S02]  /*24e0*/  LOP3.LUT R9, R211, 0x38, R26, 0xf8, !PT ;  /* 0x00000038d3097812 */ /* 0x000fe400078ef81a */
[----:B------:R-:W-:Y:S01]  /*24f0*/  LEA.HI R28, R12, R11, RZ, 0x3 ;  /* 0x0000000b0c1c7211 */ /* 0x000fe200078f18ff */
[C---:B------:R-:W-:Y:S01]  /*2500*/  IMAD R147, R10.reuse, 0x1c00, R213 ;  /* 0x00001c000a937824 */ /* 0x040fe200078e02d5 */
[----:B------:R-:W-:Y:S01]  /*2510*/  SHF.R.S32.HI R21, RZ, 0x1f, R20 ;  /* 0x0000001fff157819 */ /* 0x000fe20000011414 */
[----:B------:R-:W-:Y:S01]  /*2520*/  IMAD R145, R10, 0x1c00, R215 ;  /* 0x00001c000a917824 */ /* 0x000fe200078e02d7 */
[----:B------:R-:W-:Y:S01]  /*2530*/  LOP3.LUT R10, R9, R212, RZ, 0x3c, !PT ;  /* 0x000000d4090a7212 */ /* 0x000fe200078e3cff */
[----:B------:R-:W-:Y:S01]  /*2540*/  IMAD.WIDE.U32 R104, R149, R102, R104 ;  /* 0x0000006695687225 */ /* 0x000fe200078e0068 */
[----:B------:R-:W-:-:S02]  /*2550*/  SHF.R.S32.HI R12, RZ, 0x6, R13 ;  /* 0x00000006ff0c7819 */ /* 0x000fc4000001140d */
[----:B------:R-:W-:Y:S01]  /*2560*/  LOP3.LUT R11, R211, 0x38, R28, 0xf8, !PT ;  /* 0x00000038d30b7812 */ /* 0x000fe200078ef81c */
[----:B------:R-:W-:Y:S01]  /*2570*/  IMAD.WIDE.U32 R114, R114, 0x70, RZ ;  /* 0x0000007072727825 */ /* 0x000fe200078e00ff */
[----:B------:R-:W-:Y:S02]  /*2580*/  IADD3 R147, R147, R10, RZ ;  /* 0x0000000a93937210 */ /* 0x000fe40007ffe0ff */
[C---:B------:R-:W-:Y:S01]  /*2590*/  LOP3.LUT R13, R205.reuse, 0x38, R26, 0xf8, !PT ;  /* 0x00000038cd0d7812 */ /* 0x040fe200078ef81a */
[C---:B------:R-:W-:Y:S01]  /*25a0*/  IMAD R146, R12.reuse, 0x1c00, R213 ;  /* 0x00001c000c927824 */ /* 0x040fe200078e02d5 */
[----:B------:R-:W-:Y:S01]  /*25b0*/  LOP3.LUT R10, R205, 0x38, R28, 0xf8, !PT ;  /* 0x00000038cd0a7812 */ /* 0x000fe200078ef81c */
[----:B------:R-:W-:Y:S01]  /*25c0*/  IMAD R143, R12, 0x1c00, R215 ;  /* 0x00001c000c8f7824 */ /* 0x000fe200078e02d7 */
[----:B------:R-:W-:Y:S01]  /*25d0*/  LEA.HI R30, R21, R20, RZ, 0x3 ;  /* 0x00000014151e7211 */ /* 0x000fe200078f18ff */
[----:B------:R-:W-:Y:S01]  /*25e0*/  IMAD.X R123, R15, 0x1, R150, P3 ;  /* 0x000000010f7b7824 */ /* 0x000fe200018e0696 */
[----:B------:R-:W-:Y:S01]  /*25f0*/  LOP3.LUT R11, R11, R212, RZ, 0x3c, !PT ;  /* 0x000000d40b0b7212 */ /* 0x000fe200078e3cff */
[----:B------:R-:W-:Y:S01]  /*2600*/  IMAD.SHL.U32 R127, R127, 0x2, RZ ;  /* 0x000000027f7f7824 */ /* 0x000fe200078e00ff */
[----:B------:R-:W-:Y:S01]  /*2610*/  LEA.HI R20, R21, R20, RZ, 0x6 ;  /* 0x0000001415147211 */ /* 0x000fe200078f30ff */
[----:B------:R-:W-:Y:S01]  /*2620*/  IMAD.IADD R135, R115, 0x1, R135 ;  /* 0x0000000173877824 */ /* 0x000fe200078e0287 */
[-C--:B------:R-:W-:Y:S01]  /*2630*/  LOP3.LUT R14, R13, R33.reuse, RZ, 0x3c, !PT ;  /* 0x000000210d0e7212 */ /* 0x080fe200078e3cff */
[----:B------:R-:W-:Y:S01]  /*2640*/  IMAD.IADD R146, R146, 0x1, R11 ;  /* 0x0000000192927824 */ /* 0x000fe200078e020b */
[----:B------:R-:W-:-:S02]  /*2650*/  LOP3.LUT R10, R10, R33, RZ, 0x3c, !PT ;  /* 0x000000210a0a7212 */ /* 0x000fc400078e3cff */
[----:B------:R-:W-:Y:S01]  /*2660*/  SHF.R.S32.HI R13, RZ, 0x1f, R149 ;  /* 0x0000001fff0d7819 */ /* 0x000fe20000011495 */
[----:B------:R-:W-:Y:S01]  /*2670*/  IMAD.IADD R145, R145, 0x1, R14 ;  /* 0x0000000191917824 */ /* 0x000fe200078e020e */
[----:B------:R-:W-:Y:S01]  /*2680*/  SHF.R.S32.HI R20, RZ, 0x6, R20 ;  /* 0x00000006ff147819 */ /* 0x000fe20000011414 */
[----:B------:R-:W-:Y:S01]  /*2690*/  IMAD.IADD R143, R143, 0x1, R10 ;  /* 0x000000018f8f7824 */ /* 0x000fe200078e020a */
[--C-:B------:R-:W-:Y:S01]  /*26a0*/  LOP3.LUT R11, R205, 0x38, R30.reuse, 0xf8, !PT ;  /* 0x00000038cd0b7812 */ /* 0x100fe200078ef81e */
[----:B------:R-:W-:Y:S01]  /*26b0*/  IMAD R10, R13, R108, RZ ;  /* 0x0000006c0d0a7224 */ /* 0x000fe200078e02ff */
[----:B------:R-:W-:Y:S01]  /*26c0*/  LOP3.LUT R9, R211, 0x38, R30, 0xf8, !PT ;  /* 0x00000038d3097812 */ /* 0x000fe200078ef81e */
[----:B------:R-:W-:Y:S01]  /*26d0*/  IMAD R12, R13, R102, RZ ;  /* 0x000000660d0c7224 */ /* 0x000fe200078e02ff */
[----:B------:R-:W-:Y:S01]  /*26e0*/  LOP3.LUT R11, R11, R33, RZ, 0x3c, !PT ;  /* 0x000000210b0b7212 */ /* 0x000fe200078e3cff */
[----:B------:R-:W-:Y:S01]  /*26f0*/  VIADD R13, R18, 0xa0 ;  /* 0x000000a0120d7836 */ /* 0x000fe20000000000 */
[----:B------:R-:W-:Y:S01]  /*2700*/  LOP3.LUT R9, R9, R212, RZ, 0x3c, !PT ;  /* 0x000000d409097212 */ /* 0x000fe200078e3cff */
[C---:B------:R-:W-:Y:S01]  /*2710*/  IMAD R144, R20.reuse, 0x1c00, R213 ;  /* 0x00001c0014907824 */ /* 0x040fe200078e02d5 */
[----:B------:R-:W-:Y:S01]  /*2720*/  LOP3.LUT R21, R211, 0x18, R18, 0xf8, !PT ;  /* 0x00000018d3157812 */ /* 0x000fe200078ef812 */
[----:B------:R-:W-:Y:S01]  /*2730*/  IMAD R142, R20, 0x1c00, R215 ;  /* 0x00001c00148e7824 */ /* 0x000fe200078e02d7 */
[----:B------:R-:W-:Y:S01]  /*2740*/  ISETP.GE.AND P2, PT, R13, UR6, PT ;  /* 0x000000060d007c0c */ /* 0x000fe2000bf46270 */
[C---:B------:R-:W-:Y:S01]  /*2750*/  IMAD R35, R149.reuse, R109, R10 ;  /* 0x0000006d95237224 */ /* 0x040fe200078e020a */
[----:B------:R-:W-:Y:S01]  /*2760*/  IADD3 R144, R144, R9, RZ ;  /* 0x0000000990907210 */ /* 0x000fe20007ffe0ff */
[----:B------:R-:W-:Y:S01]  /*2770*/  IMAD.IADD R142, R142, 0x1, R11 ;  /* 0x000000018e8e7824 */ /* 0x000fe200078e020b */
[----:B------:R-:W-:Y:S01]  /*2780*/  SHF.L.U64.HI R9, R108, 0x6, R109 ;  /* 0x000000066c097819 */ /* 0x000fe2000001026d */
[----:B------:R-:W-:Y:S01]  /*2790*/  IMAD R33, R149, R103, R12 ;  /* 0x0000006795217224 */ /* 0x000fe200078e020c */
[----:B------:R-:W-:Y:S01]  /*27a0*/  SHF.L.U64.HI R11, R102, 0x6, R103 ;  /* 0x00000006660b7819 */ /* 0x000fe20000010267 */
[----:B------:R-:W-:Y:S01]  /*27b0*/  IMAD.SHL.U32 R10, R108, 0x40, RZ ;  /* 0x000000406c0a7824 */ /* 0x000fe200078e00ff */
[----:B------:R-:W-:Y:S01]  /*27c0*/  SHF.L.U32 R12, R102, 0x6, RZ ;  /* 0x00000006660c7819 */ /* 0x000fe200000006ff */
[----:B------:R-:W-:Y:S01]  /*27d0*/  IMAD.WIDE.U32 R108, R108, 0x70, RZ ;  /* 0x000000706c6c7825 */ /* 0x000fe200078e00ff */
[----:B0-----:R-:W-:-:S02]  /*27e0*/  SEL R32, RZ, 0x20, P2 ;  /* 0x00000020ff207807 */ /* 0x001fc40001000000 */
[----:B------:R-:W-:Y:S01]  /*27f0*/  LOP3.LUT R14, R21, R212, RZ, 0x3c, !PT ;  /* 0x000000d4150e7212 */ /* 0x000fe200078e3cff */
[----:B------:R-:W-:Y:S01]  /*2800*/  IMAD.WIDE.U32 R102, R102, 0x70, RZ ;  /* 0x0000007066667825 */ /* 0x000fe200078e00ff */
[----:B------:R-:W-:Y:S02]  /*2810*/  SHF.R.S32.HI R120, RZ, 0x3, R26 ;  /* 0x00000003ff787819 */ /* 0x000fe4000001141a */
[----:B------:R-:W-:Y:S01]  /*2820*/  LOP3.LUT R39, R31, R32, RZ, 0xfc, !PT ;  /* 0x000000201f277212 */ /* 0x000fe200078efcff */
[----:B------:R-:W-:Y:S01]  /*2830*/  IMAD.IADD R138, R109, 0x1, R29 ;  /* 0x000000016d8a7824 */ /* 0x000fe200078e021d */
[----:B------:R-:W-:Y:S01]  /*2840*/  SHF.R.S32.HI R29, RZ, 0x3, R30 ;  /* 0x00000003ff1d7819 */ /* 0x000fe2000001141e */
[----:B------:R-:W-:Y:S01]  /*2850*/  IMAD.IADD R136, R103, 0x1, R27 ;  /* 0x0000000167887824 */ /* 0x000fe200078e021b */
[----:B------:R-:W-:Y:S01]  /*2860*/  SHF.R.S32.HI R27, RZ, 0x3, R28 ;  /* 0x00000003ff1b7819 */ /* 0x000fe2000001141c */
[----:B------:R-:W-:Y:S01]  /*2870*/  IMAD.IADD R15, R35, 0x1, R111 ;  /* 0x00000001230f7824 */ /* 0x000fe200078e026f */
[----:B------:R-:W-:Y:S01]  /*2880*/  LOP3.LUT R26, R26, 0xfffffff8, RZ, 0xc0, !PT ;  /* 0xfffffff81a1a7812 */ /* 0x000fe200078ec0ff */
[----:B------:R-:W-:Y:S01]  /*2890*/  IMAD.IADD R20, R107, 0x1, R33 ;  /* 0x000000016b147824 */ /* 0x000fe200078e0221 */
[----:B------:R-:W-:Y:S01]  /*28a0*/  LOP3.LUT R28, R28, 0xfffffff8, RZ, 0xc0, !PT ;  /* 0xfffffff81c1c7812 */ /* 0x000fe200078ec0ff */
[----:B------:R-:W-:Y:S01]  /*28b0*/  IMAD.IADD R21, R33, 0x1, R105 ;  /* 0x0000000121157824 */ /* 0x000fe200078e0269 */
[----:B------:R-:W-:-:S02]  /*28c0*/  LOP3.LUT R30, R30, 0xfffffff8, RZ, 0xc0, !PT ;  /* 0xfffffff81e1e7812 */ /* 0x000fc400078ec0ff */
[----:B------:R-:W-:Y:S02]  /*28d0*/  IADD3 R141, R213, R14, RZ ;  /* 0x0000000ed58d7210 */ /* 0x000fe40007ffe0ff */
[----:B------:R-:W-:Y:S02]  /*28e0*/  IADD3 R14, R113, R35, RZ ;  /* 0x00000023710e7210 */ /* 0x000fe40007ffe0ff */
[C---:B------:R-:W-:Y:S02]  /*28f0*/  LOP3.LUT R35, R39.reuse, 0x2, RZ, 0xc0, !PT ;  /* 0x0000000227237812 */ /* 0x040fe400078ec0ff */
[C---:B------:R-:W-:Y:S02]  /*2900*/  LOP3.LUT R36, R39.reuse, 0x4, RZ, 0xc0, !PT ;  /* 0x0000000427247812 */ /* 0x040fe400078ec0ff */
[C---:B------:R-:W-:Y:S02]  /*2910*/  LOP3.LUT R37, R39.reuse, 0x8, RZ, 0xc0, !PT ;  /* 0x0000000827257812 */ /* 0x040fe400078ec0ff */
[----:B------:R-:W-:-:S02]  /*2920*/  LOP3.LUT R38, R39, 0x10, RZ, 0xc0, !PT ;  /* 0x0000001027267812 */ /* 0x000fc400078ec0ff */
[----:B------:R-:W-:Y:S02]  /*2930*/  LOP3.LUT R31, R31, 0x1, RZ, 0xc0, !PT ;  /* 0x000000011f1f7812 */ /* 0x000fe400078ec0ff */
[----:B------:R-:W-:Y:S02]  /*2940*/  SHF.R.S32.HI R32, RZ, 0x1f, R26 ;  /* 0x0000001fff207819 */ /* 0x000fe4000001141a */
[----:B------:R-:W-:Y:S02]  /*2950*/  SHF.R.S32.HI R33, RZ, 0x1f, R28 ;  /* 0x0000001fff217819 */ /* 0x000fe4000001141c */
[----:B------:R-:W-:Y:S02]  /*2960*/  SHF.R.S32.HI R34, RZ, 0x1f, R30 ;  /* 0x0000001fff227819 */ /* 0x000fe4000001141e */
[----:B------:R-:W-:Y:S02]  /*2970*/  LOP3.LUT R39, R39, 0x20, RZ, 0xc0, !PT ;  /* 0x0000002027277812 */ /* 0x000fe400078ec0ff */
[----:B------:R-:W-:-:S07]  /*2980*/  IADD3 R40, R117, R41, RZ ;  /* 0x0000002975287210 */ /* 0x000fce0007ffe0ff */
.L_x_732:
[----:B--2---:R-:W2:Y:S01]  /*2990*/  LDL.LU R43, [R1+0x10] ;  /* 0x00001000012b7983 */ /* 0x004ea20000300800 */
[----:B-----5:R-:W-:Y:S01]  /*29a0*/  VIADD R53, R25, 0xffffffff ;  /* 0xffffffff19357836 */ /* 0x020fe20000000000 */
[----:B------:R-:W0:Y:S01]  /*29b0*/  LDC.64 R124, c[0x0][0x2e8] ;  /* 0x0000ba00ff7c7b82 */ /* 0x000e220000000a00 */
[----:B------:R-:W-:Y:S01]  /*29c0*/  LOP3.LUT P5, RZ, R218, 0x4, RZ, 0xc0, !PT ;  /* 0x00000004daff7812 */ /* 0x000fe200078ac0ff */
[----:B------:R-:W-:Y:S01]  /*29d0*/  IMAD R42, R16, 0x5400, R141 ;  /* 0x00005400102a7824 */ /* 0x000fe200078e028d */
[----:B------:R-:W-:Y:S05]  /*29e0*/  YIELD ;  /* 0x0000000000007946 */ /* 0x000fea0003800000 */
[----:B------:R-:W-:Y:S01]  /*29f0*/  SHF.R.S32.HI R52, RZ, 0x1f, R53 ;  /* 0x0000001fff347819 */ /* 0x000fe20000011435 */
[-C--:B------:R-:W-:Y:S01]  /*2a00*/  IMAD R25, R135, R53.reuse, RZ ;  /* 0x0000003587197224 */ /* 0x080fe200078e02ff */
[----:B-1----:R-:W1:Y:S01]  /*2a10*/  LDC R126, c[0x0][0x3f4] ;  /* 0x0000fd00ff7e7b82 */ /* 0x002e620000000800 */
[----:B------:R-:W-:Y:S01]  /*2a20*/  IMAD.WIDE.U32 R128, R114, R53, RZ ;  /* 0x0000003572807225 */ /* 0x000fe200078e00ff */
[----:B------:R-:W-:Y:S03]  /*2a30*/  BSSY B0, `(.L_x_633) ;  /* 0x0000760000007945 */ /* 0x000fe60003800000 */
[----:B------:R-:W-:Y:S01]  /*2a40*/  IMAD R25, R52, R114, R25 ;  /* 0x0000007234197224 */ /* 0x000fe200078e0219 */
[----:B------:R-:W-:-:S03]  /*2a50*/  IADD3 R41, P4, R6, R128, RZ ;  /* 0x0000008006297210 */ /* 0x000fc60007f9e0ff */
[----:B------:R-:W-:Y:S01]  /*2a60*/  IMAD.IADD R96, R129, 0x1, R25 ;  /* 0x0000000181607824 */ /* 0x000fe200078e0219 */
[----:B------:R-:W-:-:S03]  /*2a70*/  IADD3 R25, P2, P3, R6, R128, R140 ;  /* 0x0000008006197210 */ /* 0x000fc60007b5e08c */
[----:B------:R-:W-:Y:S01]  /*2a80*/  IMAD.X R44, R96, 0x1, R8, P4 ;  /* 0x00000001602c7824 */ /* 0x000fe200020e0608 */
[----:B------:R-:W-:Y:S02]  /*2a90*/  IADD3.X R46, R8, R96, R139, P2, P3 ;  /* 0x00000060082e7210 */ /* 0x000fe400017e648b */
[----:B------:R-:W-:Y:S02]  /*2aa0*/  ISETP.GT.AND P3, PT, R53, R134, PT ;  /* 0x000000863500720c */ /* 0x000fe40003f64270 */
[-C--:B0-----:R-:W-:Y:S02]  /*2ab0*/  LEA R48, P2, R25, R124.reuse, 0x1 ;  /* 0x0000007c19307211 */ /* 0x081fe400078408ff */
[----:B------:R-:W-:Y:S02]  /*2ac0*/  LEA R50, P4, R41, R124, 0x1 ;  /* 0x0000007c29327211 */ /* 0x000fe400078808ff */
[----:B------:R-:W-:Y:S01]  /*2ad0*/  LEA.HI.X R49, R25, R125, R46, 0x1, P2 ;  /* 0x0000007d19317211 */ /* 0x000fe200010f0c2e */
[----:B------:R-:W-:Y:S01]  /*2ae0*/  IMAD.MOV.U32 R25, RZ, RZ, R53 ;  /* 0x000000ffff197224 */ /* 0x000fe200078e0035 */
[----:B-1----:R-:W-:-:S02]  /*2af0*/  ISETP.GE.AND P2, PT, R126, 0x1, PT ;  /* 0x000000017e00780c */ /* 0x002fc40003f46270 */
[----:B------:R-:W-:Y:S01]  /*2b00*/  LEA.HI.X R51, R41, R125, R44, 0x1, P4 ;  /* 0x0000007d29337211 */ /* 0x000fe200020f0c2c */
[C---:B------:R-:W-:Y:S01]  /*2b10*/  IMAD R41, R42.reuse, 0x2, R121 ;  /* 0x000000022a297824 */ /* 0x040fe200078e0279 */
[C---:B------:R-:W-:Y:S01]  /*2b20*/  IADD3 R44, R42.reuse, 0x20, RZ ;  /* 0x000000202a2c7810 */ /* 0x040fe20007ffe0ff */
[----:B------:R-:W-:-:S05]  /*2b30*/  @P5 VIADD R44, R42, 0xffffffe0 ;  /* 0xffffffe02a2c5836 */ /* 0x000fca0000000000 */
[----:B------:R-:W-:Y:S02]  /*2b40*/  LEA R42, R44, R121, 0x1 ;  /* 0x000000792c2a7211 */ /* 0x000fe400078e08ff */
[----:B--2---:R-:W-:-:S04]  /*2b50*/  LOP3.LUT R43, R43, 0xfffffffd, RZ, 0xc0, !PT ;  /* 0xfffffffd2b2b7812 */ /* 0x004fc800078ec0ff */
[----:B------:R-:W-:-:S05]  /*2b60*/  @P3 LOP3.LUT R43, R43, 0x2, RZ, 0xfc, !PT ;  /* 0x000000022b2b3812 */ /* 0x000fca00078efcff */
[----:B------:R0:W-:Y:S01]  /*2b70*/  STL [R1+0x10], R43 ;  /* 0x0000102b01007387 */ /* 0x0001e20000100800 */
[----:B------:R-:W-:Y:S05]  /*2b80*/  @!P2 BRA `(.L_x_634) ;  /* 0x000000700048a947 */ /* 0x000fea0003800000 */
[----:B------:R-:W-:Y:S01]  /*2b90*/  ULDC.U8 UR4, c[0x0][0x410] ;  /* 0x0001040000047ab9 */ /* 0x000fe20000000000 */
[-C--:B0-----:R-:W-:Y:S01]  /*2ba0*/  IMAD R43, R136, R53.reuse, RZ ;  /* 0x00000035882b7224 */ /* 0x081fe200078e02ff */
[----:B------:R-:W-:Y:S01]  /*2bb0*/  ISETP.NE.AND P2, PT, RZ, UR4, PT ;  /* 0x00000004ff007c0c */ /* 0x000fe2000bf45270 */
[-C--:B------:R-:W-:Y:S02]  /*2bc0*/  IMAD R47, R138, R53.reuse, RZ ;  /* 0x000000358a2f7224 */ /* 0x080fe400078e02ff */
[C---:B------:R-:W-:Y:S02]  /*2bd0*/  IMAD R45, R52.reuse, R102, R43 ;  /* 0x00000066342d7224 */ /* 0x040fe400078e022b */
[----:B------:R-:W-:Y:S02]  /*2be0*/  IMAD R43, R25, -0x70, R24 ;  /* 0xffffff90192b7824 */ /* 0x000fe400078e0218 */
[----:B------:R-:W-:Y:S02]  /*2bf0*/  IMAD R47, R52, R108, R47 ;  /* 0x0000006c342f7224 */ /* 0x000fe400078e022f */
[----:B------:R-:W-:Y:S01]  /*2c00*/  IMAD.WIDE.U32 R94, R102, R53, RZ ;  /* 0x00000035665e7225 */ /* 0x000fe200078e00ff */
[----:B------:R-:W-:-:S03]  /*2c10*/  VIMNMX R43, R43, 0x70, PT ;  /* 0x000000702b2b7848 */ /* 0x000fc60003fe0100 */
[----:B------:R-:W-:-:S04]  /*2c20*/  IMAD.WIDE.U32 R92, R108, R53, RZ ;  /* 0x000000356c5c7225 */ /* 0x000fc800078e00ff */
[----:B------:R-:W-:Y:S02]  /*2c30*/  IMAD.IADD R100, R95, 0x1, R45 ;  /* 0x000000015f647824 */ /* 0x000fe400078e022d */
[----:B------:R-:W-:Y:S01]  /*2c40*/  IMAD.IADD R101, R93, 0x1, R47 ;  /* 0x000000015d657824 */ /* 0x000fe200078e022f */
[----:B------:R-:W-:Y:S06]  /*2c50*/  @!P2 BRA `(.L_x_635) ;  /* 0x00000034002ca947 */ /* 0x000fec0003800000 */
[----:B------:R-:W-:Y:S01]  /*2c60*/  ISETP.GE.AND P3, PT, R17, R43, PT ;  /* 0x0000002b1100720c */ /* 0x000fe20003f66270 */
[----:B------:R-:W-:Y:S01]  /*2c70*/  BSSY B1, `(.L_x_636) ;  /* 0x0000037000017945 */ /* 0x000fe20003800000 */
        /* <DEDUP_REMOVED lines=13> */
[----:B------:R-:W-:Y:S06]  /*2d50*/  @P3 BRA `(.L_x_637) ;  /* 0x0000000000a03947 */ /* 0x000fec0003800000 */
[----:B------:R-:W-:Y:S01]  /*2d60*/  IADD3 R45, P2, R106, R94, RZ ;  /* 0x0000005e6a2d7210 */ /* 0x000fe20007f5e0ff */
[----:B------:R-:W-:Y:S01]  /*2d70*/  ULDC.64 UR4, c[0x0][0x3e8] ;  /* 0x0000fa0000047ab9 */ /* 0x000fe20000000a00 */
[----:B------:R-:W-:Y:S02]  /*2d80*/  CS2R R124, SRZ ;  /* 0x00000000007c7805 */ /* 0x000fe4000001ff00 */
[----:B------:R-:W-:Y:S01]  /*2d90*/  CS2R R128, SRZ ;  /* 0x0000000000807805 */ /* 0x000fe2000001ff00 */
[----:B------:R-:W-:Y:S01]  /*2da0*/  IMAD.X R46, R100, 0x1, R20, P2 ;  /* 0x00000001642e7824 */ /* 0x000fe200010e0614 */
[----:B------:R-:W-:-:S04]  /*2db0*/  LEA R44, P2, R45, UR4, 0x1 ;  /* 0x000000042d2c7c11 */ /* 0x000fc8000f8408ff */
[----:B------:R-:W-:Y:S01]  /*2dc0*/  LEA.HI.X R45, R45, UR5, R46, 0x1, P2 ;  /* 0x000000052d2d7c11 */ /* 0x000fe200090f0c2e */
[----:B------:R-:W-:Y:S01]  /*2dd0*/  ULDC.64 UR4, c[0x0][0x400] ;  /* 0x0001000000047ab9 */ /* 0x000fe20000000a00 */
[----:B------:R-:W-:-:S04]  /*2de0*/  IADD3 R47, P2, R112, R92, RZ ;  /* 0x0000005c702f7210 */ /* 0x000fc80007f5e0ff */
[----:B------:R-:W-:Y:S02]  /*2df0*/  IADD3.X R54, R101, R14, RZ, P2, !PT ;  /* 0x0000000e65367210 */ /* 0x000fe400017fe4ff */
[----:B------:R-:W-:-:S04]  /*2e00*/  LEA R46, P2, R47, UR4, 0x1 ;  /* 0x000000042f2e7c11 */ /* 0x000fc8000f8408ff */
[----:B------:R-:W-:Y:S02]  /*2e10*/  LEA.HI.X R47, R47, UR5, R54, 0x1, P2 ;  /* 0x000000052f2f7c11 */ /* 0x000fe400090f0c36 */
[----:B------:R-:W-:Y:S02]  /*2e20*/  ISETP.GE.AND P2, PT, R22, R126, PT ;  /* 0x0000007e1600720c */ /* 0x000fe40003f46270 */
[----:B------:R-:W-:Y:S02]  /*2e30*/  CS2R R96, SRZ ;  /* 0x0000000000607805 */ /* 0x000fe4000001ff00 */
[----:B------:R-:W-:-:S09]  /*2e40*/  CS2R R98, SRZ ;  /* 0x0000000000627805 */ /* 0x000fd2000001ff00 */
[----:B------:R0:W5:Y:S04]  /*2e50*/  @!P2 LDG.E.64 R124, desc[UR60][R44.64] ;  /* 0x0000003c2c7ca981 */ /* 0x000168000c1e1b00 */
[----:B------:R0:W5:Y:S01]  /*2e60*/  @!P2 LDG.E.64 R128, desc[UR60][R46.64] ;  /* 0x0000003c2e80a981 */ /* 0x000162000c1e1b00 */
        /* <DEDUP_REMOVED lines=20> */
[----:B------:R-:W-:-:S13]  /*2fb0*/  ISETP.GE.AND P2, PT, R210, R126, PT ;  /* 0x0000007ed200720c */ /* 0x000fda0003f46270 */
[----:B------:R0:W5:Y:S04]  /*2fc0*/  @!P2 LDG.E.64 R76, desc[UR60][R44.64+0xa0] ;  /* 0x0000a03c2c4ca981 */ /* 0x000168000c1e1b00 */
[----:B------:R0:W5:Y:S02]  /*2fd0*/  @!P2 LDG.E.64 R78, desc[UR60][R46.64+0xa0] ;  /* 0x0000a03c2e4ea981 */ /* 0x000164000c1e1b00 */
.L_x_637:
[----:B------:R-:W-:Y:S05]  /*2fe0*/  BSYNC B1 ;  /* 0x0000000000017941 */ /* 0x000fea0003800000 */
.L_x_636:
        /* <DEDUP_REMOVED lines=12> */
[----:B-----5:R-:W-:Y:S01]  /*30b0*/  IMAD.MOV.U32 R130, RZ, RZ, R76 ;  /* 0x000000ffff827224 */ /* 0x020fe200078e004c */
[----:B------:R-:W-:Y:S01]  /*30c0*/  CS2R R74, SRZ ;  /* 0x00000000004a7805 */ /* 0x000fe2000001ff00 */
[----:B------:R-:W-:Y:S01]  /*30d0*/  IMAD.MOV.U32 R131, RZ, RZ, R77 ;  /* 0x000000ffff837224 */ /* 0x000fe200078e004d */
[----:B------:R-:W-:Y:S06]  /*30e0*/  @P4 BRA `(.L_x_639) ;  /* 0x0000000000a04947 */ /* 0x000fec0003800000 */
[----:B------:R-:W-:Y:S01]  /*30f0*/  IADD3 R94, P2, P5, R106, R94, R12 ;  /* 0x0000005e6a5e7210 */ /* 0x000fe20007d5e00c */
[----:B------:R-:W-:Y:S01]  /*3100*/  ULDC.64 UR4, c[0x0][0x3e8] ;  /* 0x0000fa0000047ab9 */ /* 0x000fe20000000a00 */
[----:B------:R-:W-:Y:S02]  /*3110*/  CS2R R72, SRZ ;  /* 0x0000000000487805 */ /* 0x000fe4000001ff00 */
[----:B------:R-:W-:Y:S02]  /*3120*/  CS2R R74, SRZ ;  /* 0x00000000004a7805 */ /* 0x000fe4000001ff00 */
[----:B0-----:R-:W-:Y:S02]  /*3130*/  IADD3.X R45, R20, R100, R11, P2, P5 ;  /* 0x00000064142d7210 */ /* 0x001fe400017ea40b */
[----:B------:R-:W-:-:S04]  /*3140*/  IADD3 R92, P2, P5, R112, R92, R10 ;  /* 0x0000005c705c7210 */ /* 0x000fc80007d5e00a */
[----:B------:R-:W-:Y:S02]  /*3150*/  IADD3.X R101, R14, R101, R9, P2, P5 ;  /* 0x000000650e657210 */ /* 0x000fe400017ea409 */
[----:B------:R-:W-:-:S04]  /*3160*/  LEA R44, P2, R94, UR4, 0x1 ;  /* 0x000000045e2c7c11 */ /* 0x000fc8000f8408ff */
[----:B------:R-:W-:Y:S01]  /*3170*/  LEA.HI.X R45, R94, UR5, R45, 0x1, P2 ;  /* 0x000000055e2d7c11 */ /* 0x000fe200090f0c2d */
[----:B------:R-:W-:Y:S02]  /*3180*/  ULDC.64 UR4, c[0x0][0x400] ;  /* 0x0001000000047ab9 */ /* 0x000fe40000000a00 */
        /* <DEDUP_REMOVED lines=30> */
.L_x_639:
[----:B------:R-:W-:Y:S05]  /*3370*/  BSYNC B1 ;  /* 0x0000000000017941 */ /* 0x000fea0003800000 */
.L_x_638:
[----:B01----:R-:W2:Y:S01]  /*3380*/  LDL R44, [R1+0x14] ;  /* 0x00001400012c7983 */ /* 0x003ea20000100800 */
[----:B------:R-:W-:Y:S01]  /*3390*/  IMAD.MOV.U32 R46, RZ, RZ, R84 ;  /* 0x000000ffff2e7224 */ /* 0x000fe200078e0054 */
[----:B------:R-:W-:Y:S01]  /*33a0*/  MOV R45, R81 ;  /* 0x00000051002d7202 */ /* 0x000fe20000000f00 */
[----:B------:R-:W-:Y:S01]  /*33b0*/  IMAD.MOV.U32 R47, RZ, RZ, R85 ;  /* 0x000000ffff2f7224 */ /* 0x000fe200078e0055 */
[----:B------:R-:W-:Y:S02]  /*33c0*/  PRMT R161, R130, 0x7610, R161 ;  /* 0x0000761082a17816 */ /* 0x000fe400000000a1 */
[----:B------:R-:W-:Y:S02]  /*33d0*/  PRMT R163, R45, 0x7610, R163 ;  /* 0x000076102da37816 */ /* 0x000fe400000000a3 */
[----:B------:R-:W-:Y:S01]  /*33e0*/  PRMT R166, R47, 0x5410, R46 ;  /* 0x000054102fa67816 */ /* 0x000fe2000000002e */
[----:B------:R-:W-:Y:S01]  /*33f0*/  IMAD.MOV.U32 R46, RZ, RZ, R96 ;  /* 0x000000ffff2e7224 */ /* 0x000fe200078e0060 */
[----:B------:R-:W-:Y:S01]  /*3400*/  MOV R45, R89 ;  /* 0x00000059002d7202 */ /* 0x000fe20000000f00 */
[----:B------:R-:W-:Y:S01]  /*3410*/  IMAD.MOV.U32 R47, RZ, RZ, R97 ;  /* 0x000000ffff2f7224 */ /* 0x000fe200078e0061 */
[----:B------:R-:W-:-:S04]  /*3420*/  PRMT R160, R160, 0x5410, R131 ;  /* 0x00005410a0a07816 */ /* 0x000fc80000000083 */
[----:B------:R-:W-:Y:S01]  /*3430*/  PRMT R168, R46, 0x5410, R47 ;  /* 0x000054102ea87816 */ /* 0x000fe2000000002f */
[----:B------:R-:W-:Y:S02]  /*3440*/  IMAD.MOV.U32 R47, RZ, RZ, R79 ;  /* 0x000000ffff2f7224 */ /* 0x000fe400078e004f */
[----:B------:R-:W-:-:S03]  /*3450*/  IMAD.MOV.U32 R46, RZ, RZ, R78 ;  /* 0x000000ffff2e7224 */ /* 0x000fc600078e004e */
[----:B------:R-:W-:Y:S01]  /*3460*/  PRMT R162, R47, 0x7610, R162 ;  /* 0x000076102fa27816 */ /* 0x000fe200000000a2 */
[----:B------:R-:W-:Y:S01]  /*3470*/  IMAD.MOV.U32 R47, RZ, RZ, R82 ;  /* 0x000000ffff2f7224 */ /* 0x000fe200078e0052 */
[----:B------:R-:W-:Y:S02]  /*3480*/  PRMT R161, R161, 0x5410, R46 ;  /* 0x00005410a1a17816 */ /* 0x000fe4000000002e */
[----:B------:R-:W-:Y:S02]  /*3490*/  MOV R46, R83 ;  /* 0x00000053002e7202 */ /* 0x000fe40000000f00 */
[----:B------:R-:W-:Y:S01]  /*34a0*/  PRMT R164, R47, 0x7610, R164 ;  /* 0x000076102fa47816 */ /* 0x000fe200000000a4 */
[----:B------:R-:W-:Y:S01]  /*34b0*/  IMAD.MOV.U32 R47, RZ, RZ, R99 ;  /* 0x000000ffff2f7224 */ /* 0x000fe200078e0063 */
[----:B------:R-:W-:Y:S01]  /*34c0*/  PRMT R163, R163, 0x5410, R46 ;  /* 0x00005410a3a37816 */ /* 0x000fe2000000002e */
[----:B------:R-:W-:-:S03]  /*34d0*/  IMAD.MOV.U32 R46, RZ, RZ, R98 ;  /* 0x000000ffff2e7224 */ /* 0x000fc600078e0062 */
[----:B------:R-:W-:Y:S01]  /*34e0*/  PRMT R172, R47, 0x7610, R172 ;  /* 0x000076102fac7816 */ /* 0x000fe200000000ac */
[----:B-----5:R-:W-:Y:S01]  /*34f0*/  IMAD.MOV.U32 R47, RZ, RZ, R52 ;  /* 0x000000ffff2f7224 */ /* 0x020fe200078e0034 */
[----:B--2---:R-:W-:Y:S01]  /*3500*/  R2UR UR4, R44 ;  /* 0x000000002c0472ca */ /* 0x004fe200000e0000 */
[----:B------:R-:W-:-:S05]  /*3510*/  IMAD.MOV.U32 R44, RZ, RZ, R80 ;  /* 0x000000ffff2c7224 */ /* 0x000fca00078e0050 */
[----:B------:R-:W-:Y:S01]  /*3520*/  PRMT R165, R165, 0x5410, R44 ;  /* 0x00005410a5a57816 */ /* 0x000fe2000000002c */
[----:B------:R-:W-:-:S05]  /*3530*/  IMAD.MOV.U32 R44, RZ, RZ, R88 ;  /* 0x000000ffff2c7224 */ /* 0x000fca00078e0058 */
[----:B------:R-:W-:Y:S01]  /*3540*/  PRMT R167, R44, 0x5410, R45 ;  /* 0x000054102ca77816 */ /* 0x000fe2000000002d */
[----:B------:R-:W-:Y:S01]  /*3550*/  IMAD.MOV.U32 R44, RZ, RZ, R124 ;  /* 0x000000ffff2c7224 */ /* 0x000fe200078e007c */
[----:B------:R-:W-:Y:S01]  /*3560*/  MOV R45, R125 ;  /* 0x0000007d002d7202 */ /* 0x000fe20000000f00 */
[----:B------:R-:W-:-:S03]  /*3570*/  UISETP.NE.AND UP0, UPT, UR4, 0x3, UPT ;  /* 0x000000030400788c */ /* 0x000fc6000bf05270 */
[----:B------:R-:W-:Y:S01]  /*3580*/  PRMT R157, R44, 0x7610, R157 ;  /* 0x000076102c9d7816 */ /* 0x000fe2000000009d */
[----:B------:R-:W-:Y:S01]  /*3590*/  IMAD.MOV.U32 R44, RZ, RZ, R87 ;  /* 0x000000ffff2c7224 */ /* 0x000fe200078e0057 */
[----:B------:R-:W-:Y:S01]  /*35a0*/  PRMT R169, R45, 0x7610, R169 ;  /* 0x000076102da97816 */ /* 0x000fe200000000a9 */
[----:B------:R-:W-:Y:S01]  /*35b0*/  IMAD.MOV.U32 R45, RZ, RZ, R86 ;  /* 0x000000ffff2d7224 */ /* 0x000fe200078e0056 */
[----:B------:R-:W-:Y:S02]  /*35c0*/  PLOP3.LUT P2, PT, PT, PT, UP0, 0x80, 0x0 ;  /* 0x000000000000781c */ /* 0x000fe40003f4f008 */
[----:B------:R-:W-:Y:S01]  /*35d0*/  PRMT R170, R44, 0x7610, R170 ;  /* 0x000076102caa7816 */ /* 0x000fe200000000aa */
[----:B------:R-:W-:Y:S01]  /*35e0*/  IMAD.MOV.U32 R44, RZ, RZ, R90 ;  /* 0x000000ffff2c7224 */ /* 0x000fe200078e005a */
[----:B------:R-:W-:Y:S02]  /*35f0*/  PRMT R169, R169, 0x5410, R45 ;  /* 0x00005410a9a97816 */ /* 0x000fe4000000002d */
[----:B------:R-:W-:-:S02]  /*3600*/  MOV R45, R91 ;  /* 0x0000005b002d7202 */ /* 0x000fc40000000f00 */
[----:B------:R-:W-:Y:S01]  /*3610*/  PRMT R170, R170, 0x5410, R44 ;  /* 0x00005410aaaa7816 */ /* 0x000fe2000000002c */
[----:B------:R-:W-:Y:S01]  /*3620*/  IMAD.MOV.U32 R44, RZ, RZ, R53 ;  /* 0x000000ffff2c7224 */ /* 0x000fe200078e0035 */
[----:B------:R-:W-:Y:S01]  /*3630*/  PRMT R171, R45, 0x5410, R46 ;  /* 0x000054102dab7816 */ /* 0x000fe2000000002e */
[----:B------:R-:W-:Y:S01]  /*3640*/  IMAD.MOV.U32 R45, RZ, RZ, R128 ;  /* 0x000000ffff2d7224 */ /* 0x000fe200078e0080 */
[----:B------:R-:W-:Y:S02]  /*3650*/  MOV R46, R129 ;  /* 0x00000081002e7202 */ /* 0x000fe40000000f00 */
[----:B------:R-:W-:Y:S01]  /*3660*/  PRMT R93, R44, 0x5410, R47 ;  /* 0x000054102c5d7816 */ /* 0x000fe2000000002f */
[----:B------:R-:W-:Y:S01]  /*3670*/  IMAD.MOV.U32 R44, RZ, RZ, R61 ;  /* 0x000000ffff2c7224 */ /* 0x000fe200078e003d */
[----:B------:R-:W-:Y:S01]  /*3680*/  PRMT R157, R157, 0x5410, R45 ;  /* 0x000054109d9d7816 */ /* 0x000fe2000000002d */
[----:B------:R-:W-:Y:S01]  /*3690*/  IMAD.MOV.U32 R45, RZ, RZ, R60 ;  /* 0x000000ffff2d7224 */ /* 0x000fe200078e003c */
[----:B------:R-:W-:Y:S01]  /*36a0*/  PRMT R172, R172, 0x5410, R46 ;  /* 0x00005410acac7816 */ /* 0x000fe2000000002e */
[----:B------:R-:W-:Y:S01]  /*36b0*/  IMAD.MOV.U32 R47, RZ, RZ, R56 ;  /* 0x000000ffff2f7224 */ /* 0x000fe200078e0038 */
[----:B------:R-:W-:-:S02]  /*36c0*/  MOV R46, R57 ;  /* 0x00000039002e7202 */ /* 0x000fc40000000f00 */
[----:B------:R-:W-:Y:S01]  /*36d0*/  PRMT R132, R45, 0x5410, R44 ;  /* 0x000054102d847816 */ /* 0x000fe2000000002c */
[----:B------:R-:W-:Y:S01]  /*36e0*/  IMAD.MOV.U32 R45, RZ, RZ, R68 ;  /* 0x000000ffff2d7224 */ /* 0x000fe200078e0044 */
[----:B------:R-:W-:Y:S01]  /*36f0*/  PRMT R130, R46, 0x5410, R47 ;  /* 0x000054102e827816 */ /* 0x000fe2000000002f */
[----:B------:R-:W-:Y:S01]  /*3700*/  IMAD.MOV.U32 R44, RZ, RZ, R69 ;  /* 0x000000ffff2c7224 */ /* 0x000fe200078e0045 */
[----:B------:R-:W-:Y:S01]  /*3710*/  MOV R46, R65 ;  /* 0x00000041002e7202 */ /* 0x000fe20000000f00 */
[----:B------:R-:W-:-:S03]  /*3720*/  IMAD.MOV.U32 R47, RZ, RZ, R64 ;  /* 0x000000ffff2f7224 */ /* 0x000fc600078e0040 */
        /* <DEDUP_REMOVED lines=17> */
[----:B------:R-:W-:Y:S01]  /*3840*/  IMAD.MOV.U32 R47, RZ, RZ, R66 ;  /* 0x000000ffff2f7224 */ /* 0x000fe200078e0042 */
[----:B------:R-:W-:Y:S01]  /*3850*/  PRMT R162, R162, 0x5410, R44 ;  /* 0x00005410a2a27816 */ /* 0x000fe2000000002c */
[----:B------:R-:W-:Y:S01]  /*3860*/  IMAD.MOV.U32 R44, RZ, RZ, R74 ;  /* 0x000000ffff2c7224 */ /* 0x000fe200078e004a */
[----:B------:R-:W-:Y:S02]  /*3870*/  PRMT R160, R45, 0x7610, R160 ;  /* 0x000076102da07816 */ /* 0x000fe400000000a0 */
[----:B------:R-:W-:-:S02]  /*3880*/  MOV R45, R75 ;  /* 0x0000004b002d7202 */ /* 0x000fc40000000f00 */
[----:B------:R-:W-:Y:S02]  /*3890*/  PRMT R158, R47, 0x5410, R46 ;  /* 0x000054102f9e7816 */ /* 0x000fe4000000002e */
[----:B------:R-:W-:Y:S02]  /*38a0*/  PRMT R164, R164, 0x5410, R44 ;  /* 0x00005410a4a47816 */ /* 0x000fe4000000002c */
[----:B------:R-:W-:Y:S01]  /*38b0*/  PRMT R165, R45, 0x7610, R165 ;  /* 0x000076102da57816 */ /* 0x000fe200000000a5 */
[----:B------:R-:W-:Y:S06]  /*38c0*/  @!P2 BRA `(.L_x_640) ;  /* 0x000000000004a947 */ /* 0x000fec0003800000 */
[----:B------:R-:W-:Y:S01]  /*38d0*/  BPT.TRAP 0x1 ;  /* 0x000000040000795c */ /* 0x000fe20000300000 */
.L_x_640:
[----:B------:R-:W-:Y:S01]  /*38e0*/  IMAD R100, R16, 0x8, R2 ;  /* 0x0000000810647824 */ /* 0x000fe200078e0202 */
[----:B------:R-:W-:Y:S01]  /*38f0*/  SHF.L.U32 R101, R204, 0x1f, RZ ;  /* 0x0000001fcc657819 */ /* 0x000fe200000006ff */
[----:B------:R-:W-:Y:S03]  /*3900*/  BSSY B1, `(.L_x_641) ;  /* 0x0000003000017945 */ /* 0x000fe60003800000 */
[----:B------:R-:W0:Y:S02]  /*3910*/  SYNCS.PHASECHK.TRANS64.TRYWAIT P5, [R100+URZ+0x36890], R101 ;  /* 0x03689065640075a7 */ /* 0x000e2400080a017f */
[----:B0-----:R-:W-:Y:S05]  /*3920*/  @!P5 BRA `(.L_x_642) ;  /* 0x000002340004d947 */ /* 0x001fea0003800000 */
.L_x_996:
[----:B------:R-:W-:Y:S05]  /*3930*/  BSYNC B1 ;  /* 0x0000000000017941 */ /* 0x000fea0003800000 */
.L_x_641:
[----:B------:R-:W-:Y:S04]  /*3940*/  BSSY B1, `(.L_x_643) ;  /* 0x0000149000017945 */ /* 0x000fe80003800000 */
[----:B------:R-:W-:Y:S05]  /*3950*/  @P3 BRA `(.L_x_644) ;  /* 0x00000014001c3947 */ /* 0x000fea0003800000 */
[----:B------:R-:W-:Y:S01]  /*3960*/  ISETP.NE.AND P3, PT, R31, RZ, PT ;  /* 0x000000ff1f00720c */ /* 0x000fe20003f65270 */
[----:B------:R-:W-:-:S12]  /*3970*/  BSSY B2, `(.L_x_645) ;  /* 0x0000038000027945 */ /* 0x000fd80003800000 */
[----:B------:R-:W-:Y:S05]  /*3980*/  @!P3 BRA `(.L_x_646) ;  /* 0x0000000000d8b947 */ /* 0x000fea0003800000 */
[----:B------:R1:W2:Y:S01]  /*3990*/  LDS.128 R44, [R41+0x21000] ;  /* 0x02100000292c7984 */ /* 0x0002a20000000c00 */
[----:B------:R-:W-:Y:S01]  /*39a0*/  ISETP.GE.AND P3, PT, R22, R126, PT ;  /* 0x0000007e1600720c */ /* 0x000fe20003f66270 */
[----:B------:R-:W-:-:S12]  /*39b0*/  BSSY B3, `(.L_x_647) ;  /* 0x0000032000037945 */ /* 0x000fd80003800000 */
[----:B-1----:R-:W-:Y:S05]  /*39c0*/  @P3 BRA `(.L_x_648) ;  /* 0x0000000000c03947 */ /* 0x002fea0003800000 */
[----:B------:R-:W-:Y:S01]  /*39d0*/  SHF.R.U64 R94, R128, 0x10, R129 ;  /* 0x00000010805e7819 */ /* 0x000fe20000001281 */
[----:B--2---:R-:W-:Y:S01]  /*39e0*/  IMAD.MOV.U32 R95, RZ, RZ, R45 ;  /* 0x000000ffff5f7224 */ /* 0x004fe200078e002d */
[----:B------:R-:W-:Y:S02]  /*39f0*/  SHF.R.U64 R124, R124, 0x10, R125 ;  /* 0x000000107c7c7819 */ /* 0x000fe4000000127d */
[----:B------:R-:W-:Y:S01]  /*3a00*/  SHF.R.U32.HI R129, RZ, 0x10, R129 ;  /* 0x00000010ff817819 */ /* 0x000fe20000011681 */
[----:B------:R-:W-:Y:S02]  /*3a10*/  HADD2.F32 R94, -RZ, R94.H0_H0 ;  /* 0x2000005eff5e7230 */ /* 0x000fe40000004100 */
[--C-:B------:R-:W-:Y:S02]  /*3a20*/  HADD2.F32 R45, -RZ, R95.reuse.H1_H1 ;  /* 0x3000005fff2d7230 */ /* 0x100fe40000004100 */
[----:B------:R-:W-:Y:S02]  /*3a30*/  HADD2.F32 R95, -RZ, R95.H0_H0 ;  /* 0x2000005fff5f7230 */ /* 0x000fe40000004100 */
[----:B------:R-:W-:-:S02]  /*3a40*/  HADD2.F32 R124, -RZ, R124.H0_H0 ;  /* 0x2000007cff7c7230 */ /* 0x000fc40000004100 */
[-C--:B------:R-:W-:Y:S01]  /*3a50*/  FMUL.FTZ R128, R45, R94.reuse ;  /* 0x0000005e2d807220 */ /* 0x080fe20000410000 */
[----:B------:R-:W-:-:S03]  /*3a60*/  FMUL.FTZ R94, R95, R94 ;  /* 0x0000005e5f5e7220 */ /* 0x000fc60000410000 */
[-C--:B------:R-:W-:Y:S01]  /*3a70*/  FFMA.FTZ R128, R95, R124.reuse, -R128 ;  /* 0x0000007c5f807223 */ /* 0x080fe20000010880 */
[----:B------:R-:W-:Y:S01]  /*3a80*/  IMAD.MOV.U32 R95, RZ, RZ, R44 ;  /* 0x000000ffff5f7224 */ /* 0x000fe200078e002c */
[----:B------:R-:W-:Y:S01]  /*3a90*/  MOV R44, R47 ;  /* 0x0000002f002c7202 */ /* 0x000fe20000000f00 */
[----:B------:R-:W-:Y:S01]  /*3aa0*/  FFMA.FTZ R94, R45, R124, R94 ;  /* 0x0000007c2d5e7223 */ /* 0x000fe2000001005e */
[----:B------:R-:W-:Y:S01]  /*3ab0*/  SHF.R.U32.HI R124, RZ, 0x10, R125 ;  /* 0x00000010ff7c7819 */ /* 0x000fe2000001167d */
[----:B------:R-:W-:Y:S02]  /*3ac0*/  HADD2.F32 R47, -RZ, R129.H0_H0 ;  /* 0x20000081ff2f7230 */ /* 0x000fe40000004100 */
[--C-:B------:R-:W-:Y:S01]  /*3ad0*/  HADD2.F32 R45, -RZ, R44.reuse.H1_H1 ;  /* 0x3000002cff2d7230 */ /* 0x100fe20000004100 */
[----:B------:R-:W-:Y:S01]  /*3ae0*/  F2FP.F16.F32.PACK_AB R94, R94, R128 ;  /* 0x000000805e5e723e */ /* 0x000fe200000000ff */
[----:B------:R-:W-:Y:S02]  /*3af0*/  HADD2.F32 R44, -RZ, R44.H0_H0 ;  /* 0x2000002cff2c7230 */ /* 0x000fe40000004100 */
[----:B------:R-:W-:-:S02]  /*3b00*/  HADD2.F32 R124, -RZ, R124.H0_H0 ;  /* 0x2000007cff7c7230 */ /* 0x000fc40000004100 */
[-C--:B------:R-:W-:Y:S01]  /*3b10*/  FMUL.FTZ R125, R45, R47.reuse ;  /* 0x0000002f2d7d7220 */ /* 0x080fe20000410000 */
[----:B------:R-:W-:-:S03]  /*3b20*/  FMUL.FTZ R47, R44, R47 ;  /* 0x0000002f2c2f7220 */ /* 0x000fc60000410000 */
[-C--:B------:R-:W-:Y:S01]  /*3b30*/  FFMA.FTZ R44, R44, R124.reuse, -R125 ;  /* 0x0000007c2c2c7223 */ /* 0x080fe2000001087d */
[----:B------:R-:W-:Y:S02]  /*3b40*/  HADD2.F32 R125, -RZ, R157.H1_H1 ;  /* 0x3000009dff7d7230 */ /* 0x000fe40000004100 */
[----:B------:R-:W-:Y:S01]  /*3b50*/  FFMA.FTZ R45, R45, R124, R47 ;  /* 0x0000007c2d2d7223 */ /* 0x000fe2000001002f */
[----:B------:R-:W-:Y:S02]  /*3b60*/  IMAD.MOV.U32 R124, RZ, RZ, R46 ;  /* 0x000000ffff7c7224 */ /* 0x000fe400078e002e */
[--C-:B------:R-:W-:Y:S02]  /*3b70*/  HADD2.F32 R46, -RZ, R95.reuse.H1_H1 ;  /* 0x3000005fff2e7230 */ /* 0x100fe40000004100 */
[----:B------:R-:W-:Y:S02]  /*3b80*/  HADD2.F32 R47, -RZ, R95.H0_H0 ;  /* 0x2000005fff2f7230 */ /* 0x000fe40000004100 */
[----:B------:R-:W-:-:S02]  /*3b90*/  HADD2.F32 R95, -RZ, R157.H0_H0 ;  /* 0x2000009dff5f7230 */ /* 0x000fc40000004100 */
[-C--:B------:R-:W-:Y:S01]  /*3ba0*/  FMUL.FTZ R129, R46, R125.reuse ;  /* 0x0000007d2e817220 */ /* 0x080fe20000410000 */
[----:B------:R-:W-:Y:S02]  /*3bb0*/  HADD2.F32 R157, -RZ, R172.H1_H1 ;  /* 0x300000acff9d7230 */ /* 0x000fe40000004100 */
[C---:B------:R-:W-:Y:S01]  /*3bc0*/  FMUL.FTZ R125, R47.reuse, R125 ;  /* 0x0000007d2f7d7220 */ /* 0x040fe20000410000 */
[----:B------:R-:W-:-:S03]  /*3bd0*/  FFMA.FTZ R47, R47, R95, -R129 ;  /* 0x0000005f2f2f7223 */ /* 0x000fc60000010881 */
[----:B------:R-:W-:Y:S01]  /*3be0*/  FFMA.FTZ R46, R46, R95, R125 ;  /* 0x0000005f2e2e7223 */ /* 0x000fe2000001007d */
[--C-:B------:R-:W-:Y:S02]  /*3bf0*/  HADD2.F32 R95, -RZ, R124.reuse.H1_H1 ;  /* 0x3000007cff5f7230 */ /* 0x100fe40000004100 */
[----:B------:R-:W-:Y:S02]  /*3c00*/  HADD2.F32 R125, -RZ, R124.H0_H0 ;  /* 0x2000007cff7d7230 */ /* 0x000fe40000004100 */
[----:B------:R-:W-:Y:S02]  /*3c10*/  HADD2.F32 R124, -RZ, R169.H0_H0 ;  /* 0x200000a9ff7c7230 */ /* 0x000fe40000004100 */
[----:B------:R-:W-:Y:S01]  /*3c20*/  FMUL.FTZ R129, R95, R157 ;  /* 0x0000009d5f817220 */ /* 0x000fe20000410000 */
[----:B------:R-:W-:Y:S01]  /*3c30*/  F2FP.F16.F32.PACK_AB R46, R46, R47 ;  /* 0x0000002f2e2e723e */ /* 0x000fe200000000ff */
[C---:B------:R-:W-:Y:S02]  /*3c40*/  FMUL.FTZ R157, R125.reuse, R157 ;  /* 0x0000009d7d9d7220 */ /* 0x040fe40000410000 */
[----:B------:R-:W-:-:S02]  /*3c50*/  FFMA.FTZ R129, R125, R124, -R129 ;  /* 0x0000007c7d817223 */ /* 0x000fc40000010881 */
[----:B------:R-:W-:Y:S01]  /*3c60*/  FFMA.FTZ R157, R95, R124, R157 ;  /* 0x0000007c5f9d7223 */ /* 0x000fe2000001009d */
[----:B------:R-:W-:Y:S01]  /*3c70*/  F2FP.F16.F32.PACK_AB R95, R45, R44 ;  /* 0x0000002c2d5f723e */ /* 0x000fe200000000ff */
[----:B------:R-:W-:Y:S02]  /*3c80*/  IMAD.MOV.U32 R44, RZ, RZ, R46 ;  /* 0x000000ffff2c7224 */ /* 0x000fe400078e002e */
[----:B------:R-:W-:Y:S01]  /*3c90*/  IMAD.MOV.U32 R45, RZ, RZ, R94 ;  /* 0x000000ffff2d7224 */ /* 0x000fe200078e005e */
[----:B------:R-:W-:Y:S01]  /*3ca0*/  F2FP.F16.F32.PACK_AB R129, R157, R129 ;  /* 0x000000819d81723e */ /* 0x000fe200000000ff */
[----:B------:R-:W-:-:S03]  /*3cb0*/  IMAD.MOV.U32 R47, RZ, RZ, R95 ;  /* 0x000000ffff2f7224 */ /* 0x000fc600078e005f */
[----:B------:R-:W-:-:S07]  /*3cc0*/  MOV R46, R129 ;  /* 0x00000081002e7202 */ /* 0x000fce0000000f00 */
.L_x_648:
[----:B------:R-:W-:Y:S05]  /*3cd0*/  BSYNC B3 ;  /* 0x0000000000037941 */ /* 0x000fea0003800000 */
.L_x_647:
[----:B--2---:R1:W-:Y:S02]  /*3ce0*/  STG.E.128 desc[UR60][R50.64], R44 ;  /* 0x0000002c32007986 */ /* 0x0043e4000c101d3c */
.L_x_646:
[----:B------:R-:W-:Y:S05]  /*3cf0*/  BSYNC B2 ;  /* 0x0000000000027941 */ /* 0x000fea0003800000 */
.L_x_645:
[----:B------:R-:W-:Y:S01]  /*3d00*/  ISETP.NE.AND P3, PT, R35, RZ, PT ;  /* 0x000000ff2300720c */ /* 0x000fe20003f65270 */
[----:B------:R-:W-:-:S12]  /*3d10*/  BSSY B2, `(.L_x_649) ;  /* 0x0000037000027945 */ /* 0x000fd80003800000 */
[----:B------:R-:W-:Y:S05]  /*3d20*/  @!P3 BRA `(.L_x_650) ;  /* 0x0000000000d4b947 */ /* 0x000fea0003800000 */
[----:B-1----:R1:W2:Y:S01]  /*3d30*/  LDS.128 R44, [R42+0x21000] ;  /* 0x021000002a2c7984 */ /* 0x0022a20000000c00 */
[----:B------:R-:W-:Y:S01]  /*3d40*/  ISETP.GE.AND P3, PT, R207, R126, PT ;  /* 0x0000007ecf00720c */ /* 0x000fe20003f66270 */
[----:B------:R-:W-:-:S12]  /*3d50*/  BSSY B3, `(.L_x_651) ;  /* 0x0000031000037945 */ /* 0x000fd80003800000 */
[----:B-1----:R-:W-:Y:S05]  /*3d60*/  @P3 BRA `(.L_x_652) ;  /* 0x0000000000bc3947 */ /* 0x002fea0003800000 */
[----:B------:R-:W-:Y:S01]  /*3d70*/  SHF.R.U64 R98, R98, 0x10, R99 ;  /* 0x0000001062627819 */ /* 0x000fe20000001263 */
[----:B--2---:R-:W-:Y:S01]  /*3d80*/  IMAD.MOV.U32 R95, RZ, RZ, R45 ;  /* 0x000000ffff5f7224 */ /* 0x004fe200078e002d */
[--C-:B------:R-:W-:Y:S02]  /*3d90*/  SHF.R.U64 R94, R96, 0x10, R97.reuse ;  /* 0x00000010605e7819 */ /* 0x100fe40000001261 */
[----:B------:R-:W-:Y:S01]  /*3da0*/  SHF.R.U32.HI R97, RZ, 0x10, R97 ;  /* 0x00000010ff617819 */ /* 0x000fe20000011661 */
[----:B------:R-:W-:Y:S02]  /*3db0*/  HADD2.F32 R98, -RZ, R98.H0_H0 ;  /* 0x20000062ff627230 */ /* 0x000fe40000004100 */
[--C-:B------:R-:W-:Y:S02]  /*3dc0*/  HADD2.F32 R45, -RZ, R95.reuse.H1_H1 ;  /* 0x3000005fff2d7230 */ /* 0x100fe40000004100 */
[----:B------:R-:W-:Y:S02]  /*3dd0*/  HADD2.F32 R95, -RZ, R95.H0_H0 ;  /* 0x2000005fff5f7230 */ /* 0x000fe40000004100 */
[----:B------:R-:W-:-:S02]  /*3de0*/  HADD2.F32 R94, -RZ, R94.H0_H0 ;  /* 0x2000005eff5e7230 */ /* 0x000fc40000004100 */
[-C--:B------:R-:W-:Y:S01]  /*3df0*/  FMUL.FTZ R96, R45, R98.reuse ;  /* 0x000000622d607220 */ /* 0x080fe20000410000 */
[----:B------:R-:W-:Y:S02]  /*3e00*/  HADD2.F32 R97, -RZ, R97.H0_H0 ;  /* 0x20000061ff617230 */ /* 0x000fe40000004100 */
[C---:B------:R-:W-:Y:S01]  /*3e10*/  FMUL.FTZ R98, R95.reuse, R98 ;  /* 0x000000625f627220 */ /* 0x040fe20000410000 */
[----:B------:R-:W-:-:S03]  /*3e20*/  FFMA.FTZ R96, R95, R94, -R96 ;  /* 0x0000005e5f607223 */ /* 0x000fc60000010860 */
[----:B------:R-:W-:Y:S01]  /*3e30*/  FFMA.FTZ R98, R45, R94, R98 ;  /* 0x0000005e2d627223 */ /* 0x000fe20000010062 */
[----:B------:R-:W-:Y:S01]  /*3e40*/  SHF.R.U32.HI R45, RZ, 0x10, R99 ;  /* 0x00000010ff2d7819 */ /* 0x000fe20000011663 */
[----:B------:R-:W-:Y:S01]  /*3e50*/  IMAD.MOV.U32 R94, RZ, RZ, R47 ;  /* 0x000000ffff5e7224 */ /* 0x000fe200078e002f */
[----:B------:R-:W-:Y:S02]  /*3e60*/  MOV R47, R44 ;  /* 0x0000002c002f7202 */ /* 0x000fe40000000f00 */
[----:B------:R-:W-:Y:S01]  /*3e70*/  F2FP.F16.F32.PACK_AB R96, R98, R96 ;  /* 0x000000606260723e */ /* 0x000fe200000000ff */
[----:B------:R-:W-:Y:S02]  /*3e80*/  HADD2.F32 R45, -RZ, R45.H0_H0 ;  /* 0x2000002dff2d7230 */ /* 0x000fe40000004100 */
[--C-:B------:R-:W-:Y:S02]  /*3e90*/  HADD2.F32 R44, -RZ, R94.reuse.H1_H1 ;  /* 0x3000005eff2c7230 */ /* 0x100fe40000004100 */
[----:B------:R-:W-:-:S03]  /*3ea0*/  HADD2.F32 R94, -RZ, R94.H0_H0 ;  /* 0x2000005eff5e7230 */ /* 0x000fc60000004100 */
[-C--:B------:R-:W-:Y:S02]  /*3eb0*/  FMUL.FTZ R95, R44, R45.reuse ;  /* 0x0000002d2c5f7220 */ /* 0x080fe40000410000 */
[C---:B------:R-:W-:Y:S02]  /*3ec0*/  FMUL.FTZ R99, R94.reuse, R45 ;  /* 0x0000002d5e637220 */ /* 0x040fe40000410000 */
[-C--:B------:R-:W-:Y:S01]  /*3ed0*/  FFMA.FTZ R45, R94, R97.reuse, -R95 ;  /* 0x000000615e2d7223 */ /* 0x080fe2000001085f */
[----:B------:R-:W-:Y:S02]  /*3ee0*/  HADD2.F32 R95, -RZ, R171.H1_H1 ;  /* 0x300000abff5f7230 */ /* 0x000fe40000004100 */
[----:B------:R-:W-:Y:S01]  /*3ef0*/  FFMA.FTZ R44, R44, R97, R99 ;  /* 0x000000612c2c7223 */ /* 0x000fe20000010063 */
[--C-:B------:R-:W-:Y:S02]  /*3f00*/  HADD2.F32 R94, -RZ, R47.reuse.H1_H1 ;  /* 0x3000002fff5e7230 */ /* 0x100fe40000004100 */
[----:B------:R-:W-:-:S02]  /*3f10*/  HADD2.F32 R47, -RZ, R47.H0_H0 ;  /* 0x2000002fff2f7230 */ /* 0x000fc40000004100 */
[----:B------:R-:W-:Y:S02]  /*3f20*/  HADD2.F32 R97, -RZ, R168.H0_H0 ;  /* 0x200000a8ff617230 */ /* 0x000fe40000004100 */
[-C--:B------:R-:W-:Y:S01]  /*3f30*/  FMUL.FTZ R99, R94, R95.reuse ;  /* 0x0000005f5e637220 */ /* 0x080fe20000410000 */
[----:B------:R-:W-:-:S03]  /*3f40*/  FMUL.FTZ R95, R47, R95 ;  /* 0x0000005f2f5f7220 */ /* 0x000fc60000410000 */
[-C--:B------:R-:W-:Y:S01]  /*3f50*/  FFMA.FTZ R47, R47, R97.reuse, -R99 ;  /* 0x000000612f2f7223 */ /* 0x080fe20000010863 */
[----:B------:R-:W-:Y:S02]  /*3f60*/  HADD2.F32 R99, -RZ, R46.H0_H0 ;  /* 0x2000002eff637230 */ /* 0x000fe40000004100 */
[----:B------:R-:W-:Y:S01]  /*3f70*/  FFMA.FTZ R94, R94, R97, R95 ;  /* 0x000000615e5e7223 */ /* 0x000fe2000001005f */
[----:B------:R-:W-:Y:S02]  /*3f80*/  HADD2.F32 R97, -RZ, R172.H0_H0 ;  /* 0x200000acff617230 */ /* 0x000fe40000004100 */
[----:B------:R-:W-:Y:S02]  /*3f90*/  HADD2.F32 R95, -RZ, R46.H1_H1 ;  /* 0x3000002eff5f7230 */ /* 0x000fe40000004100 */
[----:B------:R-:W-:Y:S01]  /*3fa0*/  HADD2.F32 R46, -RZ, R168.H1_H1 ;  /* 0x300000a8ff2e7230 */ /* 0x000fe20000004100 */
[----:B------:R-:W-:Y:S02]  /*3fb0*/  F2FP.F16.F32.PACK_AB R47, R94, R47 ;  /* 0x0000002f5e2f723e */ /* 0x000fe400000000ff */
[-C--:B------:R-:W-:Y:S01]  /*3fc0*/  FMUL.FTZ R124, R95, R97.reuse ;  /* 0x000000615f7c7220 */ /* 0x080fe20000410000 */
[----:B------:R-:W-:-:S03]  /*3fd0*/  FMUL.FTZ R97, R99, R97 ;  /* 0x0000006163617220 */ /* 0x000fc60000410000 */
[-C--:B------:R-:W-:Y:S01]  /*3fe0*/  FFMA.FTZ R124, R99, R46.reuse, -R124 ;  /* 0x0000002e637c7223 */ /* 0x080fe2000001087c */
[----:B------:R-:W-:Y:S01]  /*3ff0*/  FFMA.FTZ R97, R95, R46, R97 ;  /* 0x0000002e5f617223 */ /* 0x000fe20000010061 */
[----:B------:R-:W-:Y:S01]  /*4000*/  F2FP.F16.F32.PACK_AB R46, R44, R45 ;  /* 0x0000002d2c2e723e */ /* 0x000fe200000000ff */
[----:B------:R-:W-:Y:S02]  /*4010*/  IMAD.MOV.U32 R44, RZ, RZ, R47 ;  /* 0x000000ffff2c7224 */ /* 0x000fe400078e002f */
[----:B------:R-:W-:Y:S01]  /*4020*/  IMAD.MOV.U32 R45, RZ, RZ, R96 ;  /* 0x000000ffff2d7224 */ /* 0x000fe200078e0060 */
[----:B------:R-:W-:Y:S01]  /*4030*/  F2FP.F16.F32.PACK_AB R97, R97, R124 ;  /* 0x0000007c6161723e */ /* 0x000fe200000000ff */
[----:B------:R-:W-:-:S03]  /*4040*/  IMAD.MOV.U32 R47, RZ, RZ, R46 ;  /* 0x000000ffff2f7224 */ /* 0x000fc600078e002e */
[----:B------:R-:W-:-:S07]  /*4050*/  MOV R46, R97 ;  /* 0x00000061002e7202 */ /* 0x000fce0000000f00 */
.L_x_652:
[----:B------:R-:W-:Y:S05]  /*4060*/  BSYNC B3 ;  /* 0x0000000000037941 */ /* 0x000fea0003800000 */
.L_x_651:
[----:B--2---:R2:W-:Y:S02]  /*4070*/  STG.E.128 desc[UR60][R50.64+0x40], R44 ;  /* 0x0000402c32007986 */ /* 0x0045e4000c101d3c */
.L_x_650:
[----:B------:R-:W-:Y:S05]  /*4080*/  BSYNC B2 ;  /* 0x0000000000027941 */ /* 0x000fea0003800000 */
.L_x_649:
[----:B------:R-:W-:Y:S01]  /*4090*/  ISETP.NE.AND P3, PT, R36, RZ, PT ;  /* 0x000000ff2400720c */ /* 0x000fe20003f65270 */
[----:B------:R-:W-:-:S12]  /*40a0*/  BSSY B2, `(.L_x_653) ;  /* 0x0000036000027945 */ /* 0x000fd80003800000 */
[----:B------:R-:W-:Y:S05]  /*40b0*/  @!P3 BRA `(.L_x_654) ;  /* 0x0000000000d0b947 */ /* 0x000fea0003800000 */
[----:B-12---:R1:W2:Y:S01]  /*40c0*/  LDS.128 R44, [R41+0x24800] ;  /* 0x02480000292c7984 */ /* 0x0062a20000000c00 */
[----:B------:R-:W-:Y:S01]  /*40d0*/  ISETP.GE.AND P3, PT, R206, R126, PT ;  /* 0x0000007ece00720c */ /* 0x000fe20003f66270 */
[----:B------:R-:W-:-:S12]  /*40e0*/  BSSY B3, `(.L_x_655) ;  /* 0x0000030000037945 */ /* 0x000fd80003800000 */
[----:B-1----:R-:W-:Y:S05]  /*40f0*/  @P3 BRA `(.L_x_656) ;  /* 0x0000000000b83947 */ /* 0x002fea0003800000 */
[----:B------:R-:W-:Y:S01]  /*4100*/  SHF.R.U64 R94, R88, 0x10, R89 ;  /* 0x00000010585e7819 */ /* 0x000fe20000001259 */
[----:B--2---:R-:W-:Y:S01]  /*4110*/  HADD2.F32 R95, -RZ, R47.H0_H0 ;  /* 0x2000002fff5f7230 */ /* 0x004fe20000004100 */
[----:B------:R-:W-:Y:S02]  /*4120*/  SHF.R.U64 R90, R90, 0x10, R91 ;  /* 0x000000105a5a7819 */ /* 0x000fe4000000125b */
[----:B------:R-:W-:Y:S01]  /*4130*/  SHF.R.U32.HI R88, RZ, 0x10, R89 ;  /* 0x00000010ff587819 */ /* 0x000fe20000011659 */
[----:B------:R-:W-:Y:S01]  /*4140*/  IMAD.MOV.U32 R89, RZ, RZ, R45 ;  /* 0x000000ffff597224 */ /* 0x000fe200078e002d */
[----:B------:R-:W-:Y:S01]  /*4150*/  SHF.R.U32.HI R91, RZ, 0x10, R91 ;  /* 0x00000010ff5b7819 */ /* 0x000fe2000001165b */
[----:B------:R-:W-:Y:S02]  /*4160*/  IMAD.MOV.U32 R45, RZ, RZ, R46 ;  /* 0x000000ffff2d7224 */ /* 0x000fe400078e002e */
[----:B------:R-:W-:Y:S02]  /*4170*/  HADD2.F32 R97, -RZ, R90.H0_H0 ;  /* 0x2000005aff617230 */ /* 0x000fe40000004100 */
[----:B------:R-:W-:-:S02]  /*4180*/  HADD2.F32 R46, -RZ, R91.H0_H0 ;  /* 0x2000005bff2e7230 */ /* 0x000fc40000004100 */
[--C-:B------:R-:W-:Y:S02]  /*4190*/  HADD2.F32 R91, -RZ, R89.reuse.H1_H1 ;  /* 0x30000059ff5b7230 */ /* 0x100fe40000004100 */
[----:B------:R-:W-:Y:S02]  /*41a0*/  HADD2.F32 R96, -RZ, R89.H0_H0 ;  /* 0x20000059ff607230 */ /* 0x000fe40000004100 */
[----:B------:R-:W-:Y:S02]  /*41b0*/  HADD2.F32 R90, -RZ, R47.H1_H1 ;  /* 0x3000002fff5a7230 */ /* 0x000fe40000004100 */
[-C--:B------:R-:W-:Y:S01]  /*41c0*/  FMUL.FTZ R47, R91, R97.reuse ;  /* 0x000000615b2f7220 */ /* 0x080fe20000410000 */
[----:B------:R-:W-:Y:S02]  /*41d0*/  HADD2.F32 R94, -RZ, R94.H0_H0 ;  /* 0x2000005eff5e7230 */ /* 0x000fe40000004100 */
[----:B------:R-:W-:Y:S01]  /*41e0*/  FMUL.FTZ R98, R96, R97 ;  /* 0x0000006160627220 */ /* 0x000fe20000410000 */
[----:B------:R-:W-:-:S02]  /*41f0*/  HADD2.F32 R89, -RZ, R88.H0_H0 ;  /* 0x20000058ff597230 */ /* 0x000fc40000004100 */
[-C--:B------:R-:W-:Y:S01]  /*4200*/  FMUL.FTZ R88, R90, R46.reuse ;  /* 0x0000002e5a587220 */ /* 0x080fe20000410000 */
[----:B------:R-:W-:Y:S01]  /*4210*/  FMUL.FTZ R97, R95, R46 ;  /* 0x0000002e5f617220 */ /* 0x000fe20000410000 */
[-C--:B------:R-:W-:Y:S01]  /*4220*/  FFMA.FTZ R46, R96, R94.reuse, -R47 ;  /* 0x0000005e602e7223 */ /* 0x080fe2000001082f */
[----:B------:R-:W-:Y:S01]  /*4230*/  FFMA.FTZ R47, R91, R94, R98 ;  /* 0x0000005e5b2f7223 */ /* 0x000fe20000010062 */
[-C--:B------:R-:W-:Y:S01]  /*4240*/  FFMA.FTZ R88, R95, R89.reuse, -R88 ;  /* 0x000000595f587223 */ /* 0x080fe20000010858 */
[----:B------:R-:W-:Y:S01]  /*4250*/  FFMA.FTZ R90, R90, R89, R97 ;  /* 0x000000595a5a7223 */ /* 0x000fe20000010061 */
[----:B------:R-:W-:Y:S02]  /*4260*/  HADD2.F32 R91, -RZ, R170.H1_H1 ;  /* 0x300000aaff5b7230 */ /* 0x000fe40000004100 */
[--C-:B------:R-:W-:Y:S01]  /*4270*/  HADD2.F32 R95, -RZ, R44.reuse.H1_H1 ;  /* 0x3000002cff5f7230 */ /* 0x100fe20000004100 */
[----:B------:R-:W-:Y:S01]  /*4280*/  F2FP.F16.F32.PACK_AB R46, R47, R46 ;  /* 0x0000002e2f2e723e */ /* 0x000fe200000000ff */
[----:B------:R-:W-:Y:S01]  /*4290*/  HADD2.F32 R96, -RZ, R44.H0_H0 ;  /* 0x2000002cff607230 */ /* 0x000fe20000004100 */
[----:B------:R-:W-:Y:S01]  /*42a0*/  F2FP.F16.F32.PACK_AB R88, R90, R88 ;  /* 0x000000585a58723e */ /* 0x000fe200000000ff */
[----:B------:R-:W-:-:S02]  /*42b0*/  HADD2.F32 R89, -RZ, R171.H0_H0 ;  /* 0x200000abff597230 */ /* 0x000fc40000004100 */
[--C-:B------:R-:W-:Y:S02]  /*42c0*/  HADD2.F32 R44, -RZ, R45.reuse.H1_H1 ;  /* 0x3000002dff2c7230 */ /* 0x100fe40000004100 */
[-C--:B------:R-:W-:Y:S01]  /*42d0*/  FMUL.FTZ R99, R96, R91.reuse ;  /* 0x0000005b60637220 */ /* 0x080fe20000410000 */
[----:B------:R-:W-:Y:S02]  /*42e0*/  HADD2.F32 R98, -RZ, R45.H0_H0 ;  /* 0x2000002dff627230 */ /* 0x000fe40000004100 */
[----:B------:R-:W-:Y:S01]  /*42f0*/  FMUL.FTZ R45, R95, R91 ;  /* 0x0000005b5f2d7220 */ /* 0x000fe20000410000 */
[--C-:B------:R-:W-:Y:S02]  /*4300*/  HADD2.F32 R94, -RZ, R167.reuse.H0_H0 ;  /* 0x200000a7ff5e7230 */ /* 0x100fe40000004100 */
[-C--:B------:R-:W-:Y:S01]  /*4310*/  FMUL.FTZ R91, R44, R89.reuse ;  /* 0x000000592c5b7220 */ /* 0x080fe20000410000 */
[----:B------:R-:W-:Y:S02]  /*4320*/  HADD2.F32 R97, -RZ, R167.H1_H1 ;  /* 0x300000a7ff617230 */ /* 0x000fe40000004100 */
[----:B------:R-:W-:Y:S01]  /*4330*/  FMUL.FTZ R89, R98, R89 ;  /* 0x0000005962597220 */ /* 0x000fe20000410000 */
[----:B------:R-:W-:-:S02]  /*4340*/  IMAD.MOV.U32 R47, RZ, RZ, R88 ;  /* 0x000000ffff2f7224 */ /* 0x000fc400078e0058 */
[-C--:B------:R-:W-:Y:S01]  /*4350*/  FFMA.FTZ R45, R96, R94.reuse, -R45 ;  /* 0x0000005e602d7223 */ /* 0x080fe2000001082d */
[----:B------:R-:W-:Y:S01]  /*4360*/  FFMA.FTZ R99, R95, R94, R99 ;  /* 0x0000005e5f637223 */ /* 0x000fe20000010063 */
[-C--:B------:R-:W-:Y:S01]  /*4370*/  FFMA.FTZ R91, R98, R97.reuse, -R91 ;  /* 0x00000061625b7223 */ /* 0x080fe2000001085b */
[----:B------:R-:W-:-:S03]  /*4380*/  FFMA.FTZ R89, R44, R97, R89 ;  /* 0x000000612c597223 */ /* 0x000fc60000010059 */
[----:B------:R-:W-:Y:S02]  /*4390*/  F2FP.F16.F32.PACK_AB R45, R99, R45 ;  /* 0x0000002d632d723e */ /* 0x000fe400000000ff */
[----:B------:R-:W-:-:S03]  /*43a0*/  F2FP.F16.F32.PACK_AB R89, R89, R91 ;  /* 0x0000005b5959723e */ /* 0x000fc600000000ff */
[----:B------:R-:W-:Y:S01]  /*43b0*/  IMAD.MOV.U32 R44, RZ, RZ, R45 ;  /* 0x000000ffff2c7224 */ /* 0x000fe200078e002d */
[----:B------:R-:W-:Y:S01]  /*43c0*/  MOV R45, R46 ;  /* 0x0000002e002d7202 */ /* 0x000fe20000000f00 */
[----:B------:R-:W-:-:S07]  /*43d0*/  IMAD.MOV.U32 R46, RZ, RZ, R89 ;  /* 0x000000ffff2e7224 */ /* 0x000fce00078e0059 */
.L_x_656:
[----:B------:R-:W-:Y:S05]  /*43e0*/  BSYNC B3 ;  /* 0x0000000000037941 */ /* 0x000fea0003800000 */
.L_x_655:
[----:B--2---:R3:W-:Y:S02]  /*43f0*/  STG.E.128 desc[UR60][R50.64+0x80], R44 ;  /* 0x0000802c32007986 */ /* 0x0047e4000c101d3c */
.L_x_654:
[----:B------:R-:W-:Y:S05]  /*4400*/  BSYNC B2 ;  /* 0x0000000000027941 */ /* 0x000fea0003800000 */
.L_x_653:
[----:B------:R-:W-:Y:S01]  /*4410*/  ISETP.NE.AND P3, PT, R37, RZ, PT ;  /* 0x000000ff2500720c */ /* 0x000fe20003f65270 */
[----:B------:R-:W-:-:S12]  /*4420*/  BSSY B2, `(.L_x_657) ;  /* 0x0000036000027945 */ /* 0x000fd80003800000 */
[----:B------:R-:W-:Y:S05]  /*4430*/  @!P3 BRA `(.L_x_658) ;  /* 0x0000000000d0b947 */ /* 0x000fea0003800000 */
[----:B-123--:R1:W2:Y:S01]  /*4440*/  LDS.128 R44, [R42+0x24800] ;  /* 0x024800002a2c7984 */ /* 0x00e2a20000000c00 */
[----:B------:R-:W-:Y:S01]  /*4450*/  ISETP.GE.AND P3, PT, R209, R126, PT ;  /* 0x0000007ed100720c */ /* 0x000fe20003f66270 */
[----:B------:R-:W-:-:S12]  /*4460*/  BSSY B3, `(.L_x_659) ;  /* 0x0000030000037945 */ /* 0x000fd80003800000 */
[----:B-1----:R-:W-:Y:S05]  /*4470*/  @P3 BRA `(.L_x_660) ;  /* 0x0000000000b83947 */ /* 0x002fea0003800000 */
[----:B------:R-:W-:Y:S01]  /*4480*/  SHF.R.U64 R88, R84, 0x10, R85 ;  /* 0x0000001054587819 */ /* 0x000fe20000001255 */
[--C-:B--2---:R-:W-:Y:S01]  /*4490*/  HADD2.F32 R89, -RZ, R47.reuse.H0_H0 ;  /* 0x2000002fff597230 */ /* 0x104fe20000004100 */
[----:B------:R-:W-:Y:S02]  /*44a0*/  SHF.R.U64 R86, R86, 0x10, R87 ;  /* 0x0000001056567819 */ /* 0x000fe40000001257 */
[----:B------:R-:W-:Y:S01]  /*44b0*/  SHF.R.U32.HI R84, RZ, 0x10, R85 ;  /* 0x00000010ff547819 */ /* 0x000fe20000011655 */
[----:B------:R-:W-:Y:S01]  /*44c0*/  IMAD.MOV.U32 R85, RZ, RZ, R45 ;  /* 0x000000ffff557224 */ /* 0x000fe200078e002d */
[----:B------:R-:W-:Y:S01]  /*44d0*/  SHF.R.U32.HI R87, RZ, 0x10, R87 ;  /* 0x00000010ff577819 */ /* 0x000fe20000011657 */
[----:B------:R-:W-:Y:S01]  /*44e0*/  HADD2.F32 R91, -RZ, R86.H0_H0 ;  /* 0x20000056ff5b7230 */ /* 0x000fe20000004100 */
[----:B------:R-:W-:Y:S01]  /*44f0*/  MOV R45, R46 ;  /* 0x0000002e002d7202 */ /* 0x000fe20000000f00 */
[----:B------:R-:W-:Y:S02]  /*4500*/  HADD2.F32 R86, -RZ, R47.H1_H1 ;  /* 0x3000002fff567230 */ /* 0x000fe40000004100 */
[----:B------:R-:W-:-:S02]  /*4510*/  HADD2.F32 R46, -RZ, R87.H0_H0 ;  /* 0x20000057ff2e7230 */ /* 0x000fc40000004100 */
[--C-:B------:R-:W-:Y:S02]  /*4520*/  HADD2.F32 R87, -RZ, R85.reuse.H1_H1 ;  /* 0x30000055ff577230 */ /* 0x100fe40000004100 */
[----:B------:R-:W-:Y:S02]  /*4530*/  HADD2.F32 R90, -RZ, R85.H0_H0 ;  /* 0x20000055ff5a7230 */ /* 0x000fe40000004100 */
[----:B------:R-:W-:Y:S02]  /*4540*/  HADD2.F32 R88, -RZ, R88.H0_H0 ;  /* 0x20000058ff587230 */ /* 0x000fe40000004100 */
[-C--:B------:R-:W-:Y:S01]  /*4550*/  FMUL.FTZ R47, R87, R91.reuse ;  /* 0x0000005b572f7220 */ /* 0x080fe20000410000 */
[----:B------:R-:W-:Y:S02]  /*4560*/  HADD2.F32 R85, -RZ, R84.H0_H0 ;  /* 0x20000054ff557230 */ /* 0x000fe40000004100 */
[----:B------:R-:W-:Y:S01]  /*4570*/  FMUL.FTZ R94, R90, R91 ;  /* 0x0000005b5a5e7220 */ /* 0x000fe20000410000 */
[-C--:B------:R-:W-:Y:S01]  /*4580*/  FMUL.FTZ R84, R86, R46.reuse ;  /* 0x0000002e56547220 */ /* 0x080fe20000410000 */
[----:B------:R-:W-:Y:S01]  /*4590*/  FMUL.FTZ R91, R89, R46 ;  /* 0x0000002e595b7220 */ /* 0x000fe20000410000 */
[-C--:B------:R-:W-:Y:S01]  /*45a0*/  FFMA.FTZ R46, R90, R88.reuse, -R47 ;  /* 0x000000585a2e7223 */ /* 0x080fe2000001082f */
[----:B------:R-:W-:Y:S01]  /*45b0*/  FFMA.FTZ R47, R87, R88, R94 ;  /* 0x00000058572f7223 */ /* 0x000fe2000001005e */
[-C--:B------:R-:W-:Y:S01]  /*45c0*/  FFMA.FTZ R84, R89, R85.reuse, -R84 ;  /* 0x0000005559547223 */ /* 0x080fe20000010854 */
[----:B------:R-:W-:Y:S01]  /*45d0*/  FFMA.FTZ R86, R86, R85, R91 ;  /* 0x0000005556567223 */ /* 0x000fe2000001005b */
[----:B------:R-:W-:-:S02]  /*45e0*/  HADD2.F32 R87, -RZ, R169.H1_H1 ;  /* 0x300000a9ff577230 */ /* 0x000fc40000004100 */
[--C-:B------:R-:W-:Y:S01]  /*45f0*/  HADD2.F32 R89, -RZ, R44.reuse.H1_H1 ;  /* 0x3000002cff597230 */ /* 0x100fe20000004100 */
[----:B------:R-:W-:Y:S01]  /*4600*/  F2FP.F16.F32.PACK_AB R46, R47, R46 ;  /* 0x0000002e2f2e723e */ /* 0x000fe200000000ff */
[----:B------:R-:W-:Y:S01]  /*4610*/  HADD2.F32 R90, -RZ, R44.H0_H0 ;  /* 0x2000002cff5a7230 */ /* 0x000fe20000004100 */
[----:B------:R-:W-:Y:S01]  /*4620*/  F2FP.F16.F32.PACK_AB R84, R86, R84 ;  /* 0x000000545654723e */ /* 0x000fe200000000ff */
[----:B------:R-:W-:Y:S02]  /*4630*/  HADD2.F32 R85, -RZ, R170.H0_H0 ;  /* 0x200000aaff557230 */ /* 0x000fe40000004100 */
[--C-:B------:R-:W-:Y:S02]  /*4640*/  HADD2.F32 R44, -RZ, R45.reuse.H1_H1 ;  /* 0x3000002dff2c7230 */ /* 0x100fe40000004100 */
[-C--:B------:R-:W-:Y:S01]  /*4650*/  FMUL.FTZ R95, R90, R87.reuse ;  /* 0x000000575a5f7220 */ /* 0x080fe20000410000 */
[----:B------:R-:W-:Y:S02]  /*4660*/  HADD2.F32 R94, -RZ, R45.H0_H0 ;  /* 0x2000002dff5e7230 */ /* 0x000fe40000004100 */
[----:B------:R-:W-:Y:S01]  /*4670*/  FMUL.FTZ R45, R89, R87 ;  /* 0x00000057592d7220 */ /* 0x000fe20000410000 */
[----:B------:R-:W-:-:S02]  /*4680*/  HADD2.F32 R88, -RZ, R166.H1_H1 ;  /* 0x300000a6ff587230 */ /* 0x000fc40000004100 */
[-C--:B------:R-:W-:Y:S01]  /*4690*/  FMUL.FTZ R87, R44, R85.reuse ;  /* 0x000000552c577220 */ /* 0x080fe20000410000 */
[----:B------:R-:W-:Y:S02]  /*46a0*/  HADD2.F32 R91, -RZ, R166.H0_H0 ;  /* 0x200000a6ff5b7230 */ /* 0x000fe40000004100 */
[----:B------:R-:W-:Y:S01]  /*46b0*/  FMUL.FTZ R85, R94, R85 ;  /* 0x000000555e557220 */ /* 0x000fe20000410000 */
[----:B------:R-:W-:Y:S01]  /*46c0*/  MOV R47, R84 ;  /* 0x00000054002f7202 */ /* 0x000fe20000000f00 */
[-C--:B------:R-:W-:Y:S01]  /*46d0*/  FFMA.FTZ R45, R90, R88.reuse, -R45 ;  /* 0x000000585a2d7223 */ /* 0x080fe2000001082d */
[----:B------:R-:W-:Y:S01]  /*46e0*/  FFMA.FTZ R95, R89, R88, R95 ;  /* 0x00000058595f7223 */ /* 0x000fe2000001005f */
[-C--:B------:R-:W-:Y:S01]  /*46f0*/  FFMA.FTZ R87, R94, R91.reuse, -R87 ;  /* 0x0000005b5e577223 */ /* 0x080fe20000010857 */
[----:B------:R-:W-:-:S03]  /*4700*/  FFMA.FTZ R85, R44, R91, R85 ;  /* 0x0000005b2c557223 */ /* 0x000fc60000010055 */
[----:B------:R-:W-:Y:S02]  /*4710*/  F2FP.F16.F32.PACK_AB R45, R95, R45 ;  /* 0x0000002d5f2d723e */ /* 0x000fe400000000ff */
[----:B------:R-:W-:-:S03]  /*4720*/  F2FP.F16.F32.PACK_AB R85, R85, R87 ;  /* 0x000000575555723e */ /* 0x000fc600000000ff */
[----:B------:R-:W-:Y:S02]  /*4730*/  IMAD.MOV.U32 R44, RZ, RZ, R45 ;  /* 0x000000ffff2c7224 */ /* 0x000fe400078e002d */
[----:B------:R-:W-:Y:S02]  /*4740*/  IMAD.MOV.U32 R45, RZ, RZ, R46 ;  /* 0x000000ffff2d7224 */ /* 0x000fe400078e002e */
[----:B------:R-:W-:-:S07]  /*4750*/  IMAD.MOV.U32 R46, RZ, RZ, R85 ;  /* 0x000000ffff2e7224 */ /* 0x000fce00078e0055 */
.L_x_660:
[----:B------:R-:W-:Y:S05]  /*4760*/  BSYNC B3 ;  /* 0x0000000000037941 */ /* 0x000fea0003800000 */
.L_x_659:
[----:B--2---:R4:W-:Y:S02]  /*4770*/  STG.E.128 desc[UR60][R50.64+0xc0], R44 ;  /* 0x0000c02c32007986 */ /* 0x0049e4000c101d3c */
.L_x_658:
[----:B------:R-:W-:Y:S05]  /*4780*/  BSYNC B2 ;  /* 0x0000000000027941 */ /* 0x000fea0003800000 */
.L_x_657:
[----:B------:R-:W-:Y:S01]  /*4790*/  ISETP.NE.AND P3, PT, R38, RZ, PT ;  /* 0x000000ff2600720c */ /* 0x000fe20003f65270 */
[----:B------:R-:W-:-:S12]  /*47a0*/  BSSY B2, `(.L_x_661) ;  /* 0x0000031000027945 */ /* 0x000fd80003800000 */
[----:B------:R-:W-:Y:S05]  /*47b0*/  @!P3 BRA `(.L_x_662) ;  /* 0x0000000000bcb947 */ /* 0x000fea0003800000 */
[----:B-1234-:R1:W2:Y:S01]  /*47c0*/  LDS.128 R44, [R41+0x28000] ;  /* 0x02800000292c7984 */ /* 0x01e2a20000000c00 */
[----:B------:R-:W-:Y:S01]  /*47d0*/  ISETP.GE.AND P3, PT, R208, R126, PT ;  /* 0x0000007ed000720c */ /* 0x000fe20003f66270 */
[----:B------:R-:W-:-:S12]  /*47e0*/  BSSY B3, `(.L_x_663) ;  /* 0x000002b000037945 */ /* 0x000fd80003800000 */
[----:B-1----:R-:W-:Y:S05]  /*47f0*/  @P3 BRA `(.L_x_664) ;  /* 0x0000000000a43947 */ /* 0x002fea0003800000 */
[--C-:B------:R-:W-:Y:S01]  /*4800*/  SHF.R.U64 R82, R82, 0x10, R83.reuse ;  /* 0x0000001052527819 */ /* 0x100fe20000001253 */
[--C-:B--2---:R-:W-:Y:S01]  /*4810*/  HADD2.F32 R84, -RZ, R45.reuse.H1_H1 ;  /* 0x3000002dff547230 */ /* 0x104fe20000004100 */
[----:B------:R-:W-:Y:S01]  /*4820*/  SHF.R.U32.HI R83, RZ, 0x10, R83 ;  /* 0x00000010ff537819 */ /* 0x000fe20000011653 */
[----:B------:R-:W-:Y:S01]  /*4830*/  HADD2.F32 R45, -RZ, R45.H0_H0 ;  /* 0x2000002dff2d7230 */ /* 0x000fe20000004100 */
[--C-:B------:R-:W-:Y:S01]  /*4840*/  SHF.R.U64 R80, R80, 0x10, R81.reuse ;  /* 0x0000001050507819 */ /* 0x100fe20000001251 */
[----:B------:R-:W-:Y:S01]  /*4850*/  HADD2.F32 R82, -RZ, R82.H0_H0 ;  /* 0x20000052ff527230 */ /* 0x000fe20000004100 */
[----:B------:R-:W-:Y:S01]  /*4860*/  SHF.R.U32.HI R81, RZ, 0x10, R81 ;  /* 0x00000010ff517819 */ /* 0x000fe20000011651 */
[----:B------:R-:W-:Y:S02]  /*4870*/  HADD2.F32 R83, -RZ, R83.H0_H0 ;  /* 0x20000053ff537230 */ /* 0x000fe40000004100 */
[--C-:B------:R-:W-:Y:S02]  /*4880*/  HADD2.F32 R85, -RZ, R47.reuse.H1_H1 ;  /* 0x3000002fff557230 */ /* 0x100fe40000004100 */
[----:B------:R-:W-:Y:S01]  /*4890*/  FMUL.FTZ R87, R45, R82 ;  /* 0x000000522d577220 */ /* 0x000fe20000410000 */
[----:B------:R-:W-:-:S02]  /*48a0*/  HADD2.F32 R47, -RZ, R47.H0_H0 ;  /* 0x2000002fff2f7230 */ /* 0x000fc40000004100 */
[----:B------:R-:W-:Y:S02]  /*48b0*/  HADD2.F32 R80, -RZ, R80.H0_H0 ;  /* 0x20000050ff507230 */ /* 0x000fe40000004100 */
[----:B------:R-:W-:Y:S02]  /*48c0*/  HADD2.F32 R86, -RZ, R81.H0_H0 ;  /* 0x20000051ff567230 */ /* 0x000fe40000004100 */
[C---:B------:R-:W-:Y:S01]  /*48d0*/  FMUL.FTZ R81, R84.reuse, R82 ;  /* 0x0000005254517220 */ /* 0x040fe20000410000 */
[-C--:B------:R-:W-:Y:S01]  /*48e0*/  FMUL.FTZ R82, R85, R83.reuse ;  /* 0x0000005355527220 */ /* 0x080fe20000410000 */
[C---:B------:R-:W-:Y:S01]  /*48f0*/  FMUL.FTZ R83, R47.reuse, R83 ;  /* 0x000000532f537220 */ /* 0x040fe20000410000 */
[----:B------:R-:W-:Y:S01]  /*4900*/  FFMA.FTZ R87, R84, R80, R87 ;  /* 0x0000005054577223 */ /* 0x000fe20000010057 */
[----:B------:R-:W-:Y:S02]  /*4910*/  HADD2.F32 R84, -RZ, R44.H1_H1 ;  /* 0x3000002cff547230 */ /* 0x000fe40000004100 */
[----:B------:R-:W-:Y:S01]  /*4920*/  FFMA.FTZ R82, R47, R86, -R82 ;  /* 0x000000562f527223 */ /* 0x000fe20000010852 */
[----:B------:R-:W-:Y:S01]  /*4930*/  FFMA.FTZ R81, R45, R80, -R81 ;  /* 0x000000502d517223 */ /* 0x000fe20000010851 */
[----:B------:R-:W-:Y:S01]  /*4940*/  FFMA.FTZ R83, R85, R86, R83 ;  /* 0x0000005655537223 */ /* 0x000fe20000010053 */
[----:B------:R-:W-:-:S02]  /*4950*/  HADD2.F32 R47, -RZ, R164.H0_H0 ;  /* 0x200000a4ff2f7230 */ /* 0x000fc40000004100 */
[----:B------:R-:W-:Y:S02]  /*4960*/  HADD2.F32 R44, -RZ, R44.H0_H0 ;  /* 0x2000002cff2c7230 */ /* 0x000fe40000004100 */
[--C-:B------:R-:W-:Y:S02]  /*4970*/  HADD2.F32 R80, -RZ, R163.reuse.H1_H1 ;  /* 0x300000a3ff507230 */ /* 0x100fe40000004100 */
[-C--:B------:R-:W-:Y:S01]  /*4980*/  FMUL.FTZ R86, R84, R47.reuse ;  /* 0x0000002f54567220 */ /* 0x080fe20000410000 */
[--C-:B------:R-:W-:Y:S02]  /*4990*/  HADD2.F32 R85, -RZ, R46.reuse.H1_H1 ;  /* 0x3000002eff557230 */ /* 0x100fe40000004100 */
[----:B------:R-:W-:Y:S01]  /*49a0*/  FMUL.FTZ R88, R44, R47 ;  /* 0x0000002f2c587220 */ /* 0x000fe20000410000 */
[----:B------:R-:W-:Y:S01]  /*49b0*/  HADD2.F32 R46, -RZ, R46.H0_H0 ;  /* 0x2000002eff2e7230 */ /* 0x000fe20000004100 */
[----:B------:R-:W-:Y:S01]  /*49c0*/  F2FP.F16.F32.PACK_AB R82, R83, R82 ;  /* 0x000000525352723e */ /* 0x000fe200000000ff */
[----:B------:R-:W-:-:S02]  /*49d0*/  HADD2.F32 R163, -RZ, R163.H0_H0 ;  /* 0x200000a3ffa37230 */ /* 0x000fc40000004100 */
[-C--:B------:R-:W-:Y:S01]  /*49e0*/  FMUL.FTZ R47, R85, R80.reuse ;  /* 0x00000050552f7220 */ /* 0x080fe20000410000 */
[----:B------:R-:W-:Y:S02]  /*49f0*/  HADD2.F32 R45, -RZ, R165.H1_H1 ;  /* 0x300000a5ff2d7230 */ /* 0x000fe40000004100 */
[C---:B------:R-:W-:Y:S01]  /*4a00*/  FMUL.FTZ R80, R46.reuse, R80 ;  /* 0x000000502e507220 */ /* 0x040fe20000410000 */
[----:B------:R-:W-:-:S03]  /*4a10*/  FFMA.FTZ R47, R46, R163, -R47 ;  /* 0x000000a32e2f7223 */ /* 0x000fc6000001082f */
[----:B------:R-:W-:Y:S01]  /*4a20*/  FFMA.FTZ R80, R85, R163, R80 ;  /* 0x000000a355507223 */ /* 0x000fe20000010050 */
[-C--:B------:R-:W-:Y:S01]  /*4a30*/  FFMA.FTZ R86, R44, R45.reuse, -R86 ;  /* 0x0000002d2c567223 */ /* 0x080fe20000010856 */
[----:B------:R-:W-:Y:S01]  /*4a40*/  FFMA.FTZ R88, R84, R45, R88 ;  /* 0x0000002d54587223 */ /* 0x000fe20000010058 */
[----:B------:R-:W-:Y:S02]  /*4a50*/  F2FP.F16.F32.PACK_AB R45, R87, R81 ;  /* 0x00000051572d723e */ /* 0x000fe400000000ff */
[----:B------:R-:W-:Y:S01]  /*4a60*/  F2FP.F16.F32.PACK_AB R46, R80, R47 ;  /* 0x0000002f502e723e */ /* 0x000fe200000000ff */
[----:B------:R-:W-:Y:S01]  /*4a70*/  IMAD.MOV.U32 R47, RZ, RZ, R82 ;  /* 0x000000ffff2f7224 */ /* 0x000fe200078e0052 */
[----:B------:R-:W-:-:S07]  /*4a80*/  F2FP.F16.F32.PACK_AB R44, R88, R86 ;  /* 0x00000056582c723e */ /* 0x000fce00000000ff */
.L_x_664:
[----:B------:R-:W-:Y:S05]  /*4a90*/  BSYNC B3 ;  /* 0x0000000000037941 */ /* 0x000fea0003800000 */
.L_x_663:
[----:B--2---:R1:W-:Y:S02]  /*4aa0*/  STG.E.128 desc[UR60][R50.64+0x100], R44 ;  /* 0x0001002c32007986 */ /* 0x0043e4000c101d3c */
.L_x_662:
[----:B------:R-:W-:Y:S05]  /*4ab0*/  BSYNC B2 ;  /* 0x0000000000027941 */ /* 0x000fea0003800000 */
.L_x_661:
[----:B------:R-:W-:-:S13]  /*4ac0*/  ISETP.NE.AND P3, PT, R39, RZ, PT ;  /* 0x000000ff2700720c */ /* 0x000fda0003f65270 */
[----:B------:R-:W-:Y:S05]  /*4ad0*/  @!P3 BRA `(.L_x_644) ;  /* 0x0000000000bcb947 */ /* 0x000fea0003800000 */
[----:B-1234-:R1:W2:Y:S01]  /*4ae0*/  LDS.128 R44, [R42+0x28000] ;  /* 0x028000002a2c7984 */ /* 0x01e2a20000000c00 */
[----:B------:R-:W-:Y:S01]  /*4af0*/  ISETP.GE.AND P3, PT, R210, R126, PT ;  /* 0x0000007ed200720c */ /* 0x000fe20003f66270 */
[----:B------:R-:W-:-:S12]  /*4b00*/  BSSY B2, `(.L_x_665) ;  /* 0x000002b000027945 */ /* 0x000fd80003800000 */
[----:B-1----:R-:W-:Y:S05]  /*4b10*/  @P3 BRA `(.L_x_666) ;  /* 0x0000000000a43947 */ /* 0x002fea0003800000 */
[----:B------:R-:W-:Y:S01]  /*4b20*/  SHF.R.U64 R78, R78, 0x10, R79 ;  /* 0x000000104e4e7819 */ /* 0x000fe2000000124f */
[--C-:B--2---:R-:W-:Y:S01]  /*4b30*/  HADD2.F32 R81, -RZ, R45.reuse.H1_H1 ;  /* 0x3000002dff517230 */ /* 0x104fe20000004100 */
[----:B------:R-:W-:Y:S01]  /*4b40*/  SHF.R.U64 R76, R76, 0x10, R77 ;  /* 0x000000104c4c7819 */ /* 0x000fe2000000124d */
[----:B------:R-:W-:Y:S01]  /*4b50*/  HADD2.F32 R45, -RZ, R45.H0_H0 ;  /* 0x2000002dff2d7230 */ /* 0x000fe20000004100 */
[----:B------:R-:W-:Y:S01]  /*4b60*/  SHF.R.U32.HI R79, RZ, 0x10, R79 ;  /* 0x00000010ff4f7819 */ /* 0x000fe2000001164f */
[----:B------:R-:W-:Y:S01]  /*4b70*/  HADD2.F32 R78, -RZ, R78.H0_H0 ;  /* 0x2000004eff4e7230 */ /* 0x000fe20000004100 */
[----:B------:R-:W-:Y:S01]  /*4b80*/  SHF.R.U32.HI R77, RZ, 0x10, R77 ;  /* 0x00000010ff4d7819 */ /* 0x000fe2000001164d */
[----:B------:R-:W-:Y:S02]  /*4b90*/  HADD2.F32 R76, -RZ, R76.H0_H0 ;  /* 0x2000004cff4c7230 */ /* 0x000fe40000004100 */
[----:B------:R-:W-:Y:S02]  /*4ba0*/  HADD2.F32 R79, -RZ, R79.H0_H0 ;  /* 0x2000004fff4f7230 */ /* 0x000fe40000004100 */
[----:B------:R-:W-:Y:S01]  /*4bb0*/  FMUL.FTZ R84, R81, R78 ;  /* 0x0000004e51547220 */ /* 0x000fe20000410000 */
[----:B------:R-:W-:-:S02]  /*4bc0*/  HADD2.F32 R80, -RZ, R47.H1_H1 ;  /* 0x3000002fff507230 */ /* 0x000fc40000004100 */
[C---:B------:R-:W-:Y:S01]  /*4bd0*/  FMUL.FTZ R78, R45.reuse, R78 ;  /* 0x0000004e2d4e7220 */ /* 0x040fe20000410000 */
[----:B------:R-:W-:Y:S02]  /*4be0*/  HADD2.F32 R82, -RZ, R47.H0_H0 ;  /* 0x2000002fff527230 */ /* 0x000fe40000004100 */
[-C--:B------:R-:W-:Y:S01]  /*4bf0*/  FFMA.FTZ R84, R45, R76.reuse, -R84 ;  /* 0x0000004c2d547223 */ /* 0x080fe20000010854 */
[----:B------:R-:W-:Y:S02]  /*4c00*/  HADD2.F32 R77, -RZ, R77.H0_H0 ;  /* 0x2000004dff4d7230 */ /* 0x000fe40000004100 */
[-C--:B------:R-:W-:Y:S01]  /*4c10*/  FMUL.FTZ R47, R80, R79.reuse ;  /* 0x0000004f502f7220 */ /* 0x080fe20000410000 */
[----:B------:R-:W-:Y:S01]  /*4c20*/  FFMA.FTZ R81, R81, R76, R78 ;  /* 0x0000004c51517223 */ /* 0x000fe2000001004e */
[C---:B------:R-:W-:Y:S01]  /*4c30*/  FMUL.FTZ R79, R82.reuse, R79 ;  /* 0x0000004f524f7220 */ /* 0x040fe20000410000 */
[--C-:B------:R-:W-:Y:S02]  /*4c40*/  HADD2.F32 R45, -RZ, R161.reuse.H0_H0 ;  /* 0x200000a1ff2d7230 */ /* 0x100fe40000004100 */
[----:B------:R-:W-:Y:S01]  /*4c50*/  FFMA.FTZ R47, R82, R77, -R47 ;  /* 0x0000004d522f7223 */ /* 0x000fe2000001082f */
[----:B------:R-:W-:-:S02]  /*4c60*/  HADD2.F32 R161, -RZ, R161.H1_H1 ;  /* 0x300000a1ffa17230 */ /* 0x000fc40000004100 */
[----:B------:R-:W-:Y:S01]  /*4c70*/  FFMA.FTZ R80, R80, R77, R79 ;  /* 0x0000004d50507223 */ /* 0x000fe2000001004f */
[--C-:B------:R-:W-:Y:S02]  /*4c80*/  HADD2.F32 R76, -RZ, R44.reuse.H1_H1 ;  /* 0x3000002cff4c7230 */ /* 0x100fe40000004100 */
[----:B------:R-:W-:Y:S02]  /*4c90*/  HADD2.F32 R78, -RZ, R44.H0_H0 ;  /* 0x2000002cff4e7230 */ /* 0x000fe40000004100 */
[----:B------:R-:W-:Y:S02]  /*4ca0*/  HADD2.F32 R77, -RZ, R162.H0_H0 ;  /* 0x200000a2ff4d7230 */ /* 0x000fe40000004100 */
[-C--:B------:R-:W-:Y:S01]  /*4cb0*/  FMUL.FTZ R85, R76, R161.reuse ;  /* 0x000000a14c557220 */ /* 0x080fe20000410000 */
[--C-:B------:R-:W-:Y:S02]  /*4cc0*/  HADD2.F32 R44, -RZ, R46.reuse.H1_H1 ;  /* 0x3000002eff2c7230 */ /* 0x100fe40000004100 */
[----:B------:R-:W-:Y:S01]  /*4cd0*/  FMUL.FTZ R161, R78, R161 ;  /* 0x000000a14ea17220 */ /* 0x000fe20000410000 */
[----:B------:R-:W-:-:S02]  /*4ce0*/  HADD2.F32 R46, -RZ, R46.H0_H0 ;  /* 0x2000002eff2e7230 */ /* 0x000fc40000004100 */
[----:B------:R-:W-:Y:S01]  /*4cf0*/  FFMA.FTZ R78, R78, R45, -R85 ;  /* 0x0000002d4e4e7223 */ /* 0x000fe20000010855 */
[----:B------:R-:W-:Y:S02]  /*4d00*/  HADD2.F32 R79, -RZ, R160.H1_H1 ;  /* 0x300000a0ff4f7230 */ /* 0x000fe40000004100 */
[----:B------:R-:W-:Y:S01]  /*4d10*/  FMUL.FTZ R83, R44, R77 ;  /* 0x0000004d2c537220 */ /* 0x000fe20000410000 */
[----:B------:R-:W-:Y:S01]  /*4d20*/  FFMA.FTZ R161, R76, R45, R161 ;  /* 0x0000002d4ca17223 */ /* 0x000fe200000100a1 */
[C---:B------:R-:W-:Y:S01]  /*4d30*/  FMUL.FTZ R77, R46.reuse, R77 ;  /* 0x0000004d2e4d7220 */ /* 0x040fe20000410000 */
[----:B------:R-:W-:Y:S01]  /*4d40*/  F2FP.F16.F32.PACK_AB R45, R81, R84 ;  /* 0x00000054512d723e */ /* 0x000fe200000000ff */
[----:B------:R-:W-:Y:S01]  /*4d50*/  FFMA.FTZ R83, R46, R79, -R83 ;  /* 0x0000004f2e537223 */ /* 0x000fe20000010853 */
[----:B------:R-:W-:Y:S01]  /*4d60*/  F2FP.F16.F32.PACK_AB R47, R80, R47 ;  /* 0x0000002f502f723e */ /* 0x000fe200000000ff */
[----:B------:R-:W-:Y:S01]  /*4d70*/  FFMA.FTZ R44, R44, R79, R77 ;  /* 0x0000004f2c2c7223 */ /* 0x000fe2000001004d */
[----:B------:R-:W-:-:S04]  /*4d80*/  F2FP.F16.F32.PACK_AB R78, R161, R78 ;  /* 0x0000004ea14e723e */ /* 0x000fc800000000ff */
[----:B------:R-:W-:Y:S01]  /*4d90*/  F2FP.F16.F32.PACK_AB R46, R44, R83 ;  /* 0x000000532c2e723e */ /* 0x000fe200000000ff */
[----:B------:R-:W-:-:S07]  /*4da0*/  IMAD.MOV.U32 R44, RZ, RZ, R78 ;  /* 0x000000ffff2c7224 */ /* 0x000fce00078e004e */
.L_x_666:
[----:B------:R-:W-:Y:S05]  /*4db0*/  BSYNC B2 ;  /* 0x0000000000027941 */ /* 0x000fea0003800000 */
.L_x_665:
[----:B--2---:R1:W-:Y:S02]  /*4dc0*/  STG.E.128 desc[UR60][R50.64+0x140], R44 ;  /* 0x0001402c32007986 */ /* 0x0043e4000c101d3c */
.L_x_644:
[----:B------:R-:W-:Y:S05]  /*4dd0*/  BSYNC B1 ;  /* 0x0000000000017941 */ /* 0x000fea0003800000 */
.L_x_643:
[----:B------:R-:W-:Y:S05]  /*4de0*/  @P4 BRA `(.L_x_667) ;  /* 0x0000005000904947 */ /* 0x000fea0003800000 */
[----:B------:R-:W-:Y:S01]  /*4df0*/  ISETP.NE.AND P3, PT, R31, RZ, PT ;  /* 0x000000ff1f00720c */ /* 0x000fe20003f65270 */
[----:B------:R-:W-:-:S12]  /*4e00*/  BSSY B1, `(.L_x_668) ;  /* 0x0000032000017945 */ /* 0x000fd80003800000 */
[----:B------:R-:W-:Y:S05]  /*4e10*/  @!P3 BRA `(.L_x_669) ;  /* 0x0000000000c0b947 */ /* 0x000fea0003800000 */
[----:B-1234-:R1:W2:Y:S01]  /*4e20*/  LDS.128 R44, [R41+0x23000] ;  /* 0x02300000292c7984 */ /* 0x01e2a20000000c00 */
[----:B------:R-:W-:Y:S01]  /*4e30*/  ISETP.GE.AND P3, PT, R22, R126, PT ;  /* 0x0000007e1600720c */ /* 0x000fe20003f66270 */
[----:B------:R-:W-:-:S12]  /*4e40*/  BSSY B2, `(.L_x_670) ;  /* 0x000002c000027945 */ /* 0x000fd80003800000 */
[----:B-1----:R-:W-:Y:S05]  /*4e50*/  @P3 BRA `(.L_x_671) ;  /* 0x0000000000a83947 */ /* 0x002fea0003800000 */
[----:B------:R-:W-:Y:S01]  /*4e60*/  SHF.R.U64 R78, R72, 0x10, R73 ;  /* 0x00000010484e7819 */ /* 0x000fe20000001249 */
[----:B--2---:R-:W-:Y:S01]  /*4e70*/  IMAD.MOV.U32 R50, RZ, RZ, R44 ;  /* 0x000000ffff327224 */ /* 0x004fe200078e002c */
[--C-:B------:R-:W-:Y:S01]  /*4e80*/  SHF.R.U64 R72, R74, 0x10, R75.reuse ;  /* 0x000000104a487819 */ /* 0x100fe2000000124b */
[--C-:B------:R-:W-:Y:S01]  /*4e90*/  HADD2.F32 R44, -RZ, R45.reuse.H0_H0 ;  /* 0x2000002dff2c7230 */ /* 0x100fe20000004100 */
[----:B------:R-:W-:Y:S01]  /*4ea0*/  SHF.R.U32.HI R76, RZ, 0x10, R75 ;  /* 0x00000010ff4c7819 */ /* 0x000fe2000001164b */
[----:B------:R-:W-:Y:S01]  /*4eb0*/  HADD2.F32 R164, -RZ, R164.H1_H1 ;  /* 0x300000a4ffa47230 */ /* 0x000fe20000004100 */
[----:B------:R-:W-:Y:S01]  /*4ec0*/  MOV R51, R47 ;  /* 0x0000002f00337202 */ /* 0x000fe20000000f00 */
[----:B------:R-:W-:Y:S01]  /*4ed0*/  HADD2.F32 R75, -RZ, R72.H0_H0 ;  /* 0x20000048ff4b7230 */ /* 0x000fe20000004100 */
[----:B------:R-:W-:Y:S01]  /*4ee0*/  SHF.R.U32.HI R77, RZ, 0x10, R73 ;  /* 0x00000010ff4d7819 */ /* 0x000fe20000011649 */
[----:B------:R-:W-:Y:S02]  /*4ef0*/  HADD2.F32 R47, -RZ, R45.H1_H1 ;  /* 0x3000002dff2f7230 */ /* 0x000fe40000004100 */
[----:B------:R-:W-:-:S02]  /*4f00*/  HADD2.F32 R76, -RZ, R76.H0_H0 ;  /* 0x2000004cff4c7230 */ /* 0x000fc40000004100 */
[--C-:B------:R-:W-:Y:S02]  /*4f10*/  HADD2.F32 R72, -RZ, R51.reuse.H1_H1 ;  /* 0x30000033ff487230 */ /* 0x100fe40000004100 */
[CC--:B------:R-:W-:Y:S01]  /*4f20*/  FMUL.FTZ R45, R47.reuse, R75.reuse ;  /* 0x0000004b2f2d7220 */ /* 0x0c0fe20000410000 */
[----:B------:R-:W-:Y:S02]  /*4f30*/  HADD2.F32 R73, -RZ, R78.H0_H0 ;  /* 0x2000004eff497230 */ /* 0x000fe40000004100 */
[----:B------:R-:W-:Y:S01]  /*4f40*/  FMUL.FTZ R78, R44, R75 ;  /* 0x0000004b2c4e7220 */ /* 0x000fe20000410000 */
[----:B------:R-:W-:Y:S02]  /*4f50*/  HADD2.F32 R51, -RZ, R51.H0_H0 ;  /* 0x20000033ff337230 */ /* 0x000fe40000004100 */
[-C--:B------:R-:W-:Y:S01]  /*4f60*/  FMUL.FTZ R80, R72, R76.reuse ;  /* 0x0000004c48507220 */ /* 0x080fe20000410000 */
[----:B------:R-:W-:Y:S02]  /*4f70*/  HADD2.F32 R74, -RZ, R77.H0_H0 ;  /* 0x2000004dff4a7230 */ /* 0x000fe40000004100 */
[-C--:B------:R-:W-:Y:S01]  /*4f80*/  FFMA.FTZ R44, R44, R73.reuse, -R45 ;  /* 0x000000492c2c7223 */ /* 0x080fe2000001082d */
[----:B------:R-:W-:Y:S01]  /*4f90*/  FFMA.FTZ R45, R47, R73, R78 ;  /* 0x000000492f2d7223 */ /* 0x000fe2000001004e */
[----:B------:R-:W-:Y:S01]  /*4fa0*/  FMUL.FTZ R75, R51, R76 ;  /* 0x0000004c334b7220 */ /* 0x000fe20000410000 */
[----:B------:R-:W-:-:S02]  /*4fb0*/  HADD2.F32 R73, -RZ, R46.H1_H1 ;  /* 0x3000002eff497230 */ /* 0x000fc40000004100 */
[-C--:B------:R-:W-:Y:S01]  /*4fc0*/  FFMA.FTZ R47, R51, R74.reuse, -R80 ;  /* 0x0000004a332f7223 */ /* 0x080fe20000010850 */
[--C-:B------:R-:W-:Y:S02]  /*4fd0*/  HADD2.F32 R51, -RZ, R50.reuse.H1_H1 ;  /* 0x30000032ff337230 */ /* 0x100fe40000004100 */
[----:B------:R-:W-:Y:S01]  /*4fe0*/  FFMA.FTZ R72, R72, R74, R75 ;  /* 0x0000004a48487223 */ /* 0x000fe2000001004b */
[----:B------:R-:W-:Y:S01]  /*4ff0*/  HADD2.F32 R165, -RZ, R165.H0_H0 ;  /* 0x200000a5ffa57230 */ /* 0x000fe20000004100 */
[----:B------:R-:W-:Y:S01]  /*5000*/  F2FP.F16.F32.PACK_AB R45, R45, R44 ;  /* 0x0000002c2d2d723e */ /* 0x000fe200000000ff */
[----:B------:R-:W-:Y:S02]  /*5010*/  HADD2.F32 R50, -RZ, R50.H0_H0 ;  /* 0x20000032ff327230 */ /* 0x000fe40000004100 */
[----:B------:R-:W-:Y:S01]  /*5020*/  FMUL.FTZ R75, R51, R164 ;  /* 0x000000a4334b7220 */ /* 0x000fe20000410000 */
[----:B------:R-:W-:Y:S02]  /*5030*/  HADD2.F32 R46, -RZ, R46.H0_H0 ;  /* 0x2000002eff2e7230 */ /* 0x000fe40000004100 */
[----:B------:R-:W-:Y:S01]  /*5040*/  FMUL.FTZ R77, R73, R165 ;  /* 0x000000a5494d7220 */ /* 0x000fe20000410000 */
[----:B------:R-:W-:-:S02]  /*5050*/  HADD2.F32 R74, -RZ, R159.H0_H0 ;  /* 0x2000009fff4a7230 */ /* 0x000fc40000004100 */
[----:B------:R-:W-:Y:S01]  /*5060*/  FMUL.FTZ R164, R50, R164 ;  /* 0x000000a432a47220 */ /* 0x000fe20000410000 */
[----:B------:R-:W-:Y:S02]  /*5070*/  HADD2.F32 R159, -RZ, R159.H1_H1 ;  /* 0x3000009fff9f7230 */ /* 0x000fe40000004100 */
[----:B------:R-:W-:Y:S01]  /*5080*/  FMUL.FTZ R76, R46, R165 ;  /* 0x000000a52e4c7220 */ /* 0x000fe20000410000 */
[----:B------:R-:W-:Y:S01]  /*5090*/  F2FP.F16.F32.PACK_AB R47, R72, R47 ;  /* 0x0000002f482f723e */ /* 0x000fe200000000ff */
[-C--:B------:R-:W-:Y:S01]  /*50a0*/  FFMA.FTZ R75, R50, R74.reuse, -R75 ;  /* 0x0000004a324b7223 */ /* 0x080fe2000001084b */
[----:B------:R-:W-:Y:S01]  /*50b0*/  FFMA.FTZ R164, R51, R74, R164 ;  /* 0x0000004a33a47223 */ /* 0x000fe200000100a4 */
[-C--:B------:R-:W-:Y:S01]  /*50c0*/  FFMA.FTZ R77, R46, R159.reuse, -R77 ;  /* 0x0000009f2e4d7223 */ /* 0x080fe2000001084d */
[----:B------:R-:W-:-:S03]  /*50d0*/  FFMA.FTZ R76, R73, R159, R76 ;  /* 0x0000009f494c7223 */ /* 0x000fc6000001004c */
[----:B------:R-:W-:Y:S02]  /*50e0*/  F2FP.F16.F32.PACK_AB R44, R164, R75 ;  /* 0x0000004ba42c723e */ /* 0x000fe400000000ff */
[----:B------:R-:W-:-:S07]  /*50f0*/  F2FP.F16.F32.PACK_AB R46, R76, R77 ;  /* 0x0000004d4c2e723e */ /* 0x000fce00000000ff */
.L_x_671:
[----:B------:R-:W-:Y:S05]  /*5100*/  BSYNC B2 ;  /* 0x0000000000027941 */ /* 0x000fea0003800000 */
.L_x_670:
[----:B--2---:R1:W-:Y:S02]  /*5110*/  STG.E.128 desc[UR60][R48.64], R44 ;  /* 0x0000002c30007986 */ /* 0x0043e4000c101d3c */
.L_x_669:
[----:B------:R-:W-:Y:S05]  /*5120*/  BSYNC B1 ;  /* 0x0000000000017941 */ /* 0x000fea0003800000 */
.L_x_668:
        /* <DEDUP_REMOVED lines=8> */
[----:B--2---:R-:W-:Y:S01]  /*51b0*/  IMAD.MOV.U32 R50, RZ, RZ, R46 ;  /* 0x000000ffff327224 */ /* 0x004fe200078e002e */
[----:B------:R-:W-:Y:S01]  /*51c0*/  SHF.R.U32.HI R73, RZ, 0x10, R69 ;  /* 0x00000010ff497819 */ /* 0x000fe20000011645 */
[----:B------:R-:W-:Y:S01]  /*51d0*/  HADD2.F32 R46, -RZ, R45.H1_H1 ;  /* 0x3000002dff2e7230 */ /* 0x000fe20000004100 */
[--C-:B------:R-:W-:Y:S01]  /*51e0*/  SHF.R.U64 R69, R70, 0x10, R71.reuse ;  /* 0x0000001046457819 */ /* 0x100fe20000001247 */
[----:B------:R-:W-:Y:S01]  /*51f0*/  HADD2.F32 R51, -RZ, R47.H1_H1 ;  /* 0x3000002fff337230 */ /* 0x000fe20000004100 */
[----:B------:R-:W-:Y:S01]  /*5200*/  SHF.R.U32.HI R72, RZ, 0x10, R71 ;  /* 0x00000010ff487819 */ /* 0x000fe20000011647 */
[----:B------:R-:W-:Y:S02]  /*5210*/  HADD2.F32 R45, -RZ, R45.H0_H0 ;  /* 0x2000002dff2d7230 */ /* 0x000fe40000004100 */
[----:B------:R-:W-:Y:S02]  /*5220*/  HADD2.F32 R69, -RZ, R69.H0_H0 ;  /* 0x20000045ff457230 */ /* 0x000fe40000004100 */
[----:B------:R-:W-:-:S02]  /*5230*/  HADD2.F32 R72, -RZ, R72.H0_H0 ;  /* 0x20000048ff487230 */ /* 0x000fc40000004100 */
[----:B------:R-:W-:Y:S02]  /*5240*/  HADD2.F32 R47, -RZ, R47.H0_H0 ;  /* 0x2000002fff2f7230 */ /* 0x000fe40000004100 */
[-C--:B------:R-:W-:Y:S01]  /*5250*/  FMUL.FTZ R74, R46, R69.reuse ;  /* 0x000000452e4a7220 */ /* 0x080fe20000410000 */
[----:B------:R-:W-:Y:S02]  /*5260*/  HADD2.F32 R68, -RZ, R68.H0_H0 ;  /* 0x20000044ff447230 */ /* 0x000fe40000004100 */
[-C--:B------:R-:W-:Y:S01]  /*5270*/  FMUL.FTZ R76, R51, R72.reuse ;  /* 0x00000048334c7220 */ /* 0x080fe20000410000 */
[----:B------:R-:W-:Y:S02]  /*5280*/  HADD2.F32 R70, -RZ, R73.H0_H0 ;  /* 0x20000049ff467230 */ /* 0x000fe40000004100 */
[----:B------:R-:W-:Y:S01]  /*5290*/  FMUL.FTZ R69, R45, R69 ;  /* 0x000000452d457220 */ /* 0x000fe20000410000 */
[----:B------:R-:W-:Y:S01]  /*52a0*/  FMUL.FTZ R72, R47, R72 ;  /* 0x000000482f487220 */ /* 0x000fe20000410000 */
[----:B------:R-:W-:Y:S01]  /*52b0*/  FFMA.FTZ R74, R45, R68, -R74 ;  /* 0x000000442d4a7223 */ /* 0x000fe2000001084a */
[----:B------:R-:W-:-:S02]  /*52c0*/  HADD2.F32 R160, -RZ, R160.H0_H0 ;  /* 0x200000a0ffa07230 */ /* 0x000fc40000004100 */
[----:B------:R-:W-:Y:S01]  /*52d0*/  FFMA.FTZ R71, R46, R68, R69 ;  /* 0x000000442e477223 */ /* 0x000fe20000010045 */
[-C--:B------:R-:W-:Y:S01]  /*52e0*/  FFMA.FTZ R75, R51, R70.reuse, R72 ;  /* 0x00000046334b7223 */ /* 0x080fe20000010048 */
[----:B------:R-:W-:Y:S02]  /*52f0*/  HADD2.F32 R51, -RZ, R162.H1_H1 ;  /* 0x300000a2ff337230 */ /* 0x000fe40000004100 */
[----:B------:R-:W-:Y:S01]  /*5300*/  FFMA.FTZ R76, R47, R70, -R76 ;  /* 0x000000462f4c7223 */ /* 0x000fe2000001084c */
[----:B------:R-:W-:Y:S02]  /*5310*/  HADD2.F32 R45, -RZ, R44.H1_H1 ;  /* 0x3000002cff2d7230 */ /* 0x000fe40000004100 */
[----:B------:R-:W-:Y:S02]  /*5320*/  HADD2.F32 R46, -RZ, R50.H1_H1 ;  /* 0x30000032ff2e7230 */ /* 0x000fe40000004100 */
[----:B------:R-:W-:Y:S02]  /*5330*/  HADD2.F32 R44, -RZ, R44.H0_H0 ;  /* 0x2000002cff2c7230 */ /* 0x000fe40000004100 */
[----:B------:R-:W-:Y:S01]  /*5340*/  FMUL.FTZ R69, R45, R160 ;  /* 0x000000a02d457220 */ /* 0x000fe20000410000 */
[----:B------:R-:W-:-:S02]  /*5350*/  HADD2.F32 R50, -RZ, R50.H0_H0 ;  /* 0x20000032ff327230 */ /* 0x000fc40000004100 */
[-C--:B------:R-:W-:Y:S01]  /*5360*/  FMUL.FTZ R73, R46, R51.reuse ;  /* 0x000000332e497220 */ /* 0x080fe20000410000 */
[--C-:B------:R-:W-:Y:S02]  /*5370*/  HADD2.F32 R47, -RZ, R151.reuse.H0_H0 ;  /* 0x20000097ff2f7230 */ /* 0x100fe40000004100 */
[----:B------:R-:W-:Y:S01]  /*5380*/  FMUL.FTZ R160, R44, R160 ;  /* 0x000000a02ca07220 */ /* 0x000fe20000410000 */
[----:B------:R-:W-:Y:S02]  /*5390*/  HADD2.F32 R151, -RZ, R151.H1_H1 ;  /* 0x30000097ff977230 */ /* 0x000fe40000004100 */
[----:B------:R-:W-:Y:S01]  /*53a0*/  FMUL.FTZ R51, R50, R51 ;  /* 0x0000003332337220 */ /* 0x000fe20000410000 */
[-C--:B------:R-:W-:Y:S01]  /*53b0*/  FFMA.FTZ R69, R44, R47.reuse, -R69 ;  /* 0x0000002f2c457223 */ /* 0x080fe20000010845 */
[----:B------:R-:W-:Y:S01]  /*53c0*/  FFMA.FTZ R160, R45, R47, R160 ;  /* 0x0000002f2da07223 */ /* 0x000fe200000100a0 */
[-C--:B------:R-:W-:Y:S01]  /*53d0*/  FFMA.FTZ R73, R50, R151.reuse, -R73 ;  /* 0x0000009732497223 */ /* 0x080fe20000010849 */
[----:B------:R-:W-:Y:S01]  /*53e0*/  FFMA.FTZ R46, R46, R151, R51 ;  /* 0x000000972e2e7223 */ /* 0x000fe20000010033 */
[----:B------:R-:W-:-:S02]  /*53f0*/  F2FP.F16.F32.PACK_AB R45, R71, R74 ;  /* 0x0000004a472d723e */ /* 0x000fc400000000ff */
[----:B------:R-:W-:Y:S02]  /*5400*/  F2FP.F16.F32.PACK_AB R47, R75, R76 ;  /* 0x0000004c4b2f723e */ /* 0x000fe400000000ff */
[----:B------:R-:W-:Y:S02]  /*5410*/  F2FP.F16.F32.PACK_AB R44, R160, R69 ;  /* 0x00000045a02c723e */ /* 0x000fe400000000ff */
[----:B------:R-:W-:-:S07]  /*5420*/  F2FP.F16.F32.PACK_AB R46, R46, R73 ;  /* 0x000000492e2e723e */ /* 0x000fce00000000ff */
.L_x_675:
[----:B------:R-:W-:Y:S05]  /*5430*/  BSYNC B2 ;  /* 0x0000000000027941 */ /* 0x000fea0003800000 */
.L_x_674:
[----:B--2---:R1:W-:Y:S02]  /*5440*/  STG.E.128 desc[UR60][R48.64+0x40], R44 ;  /* 0x0000402c30007986 */ /* 0x0043e4000c101d3c */
.L_x_673:
[----:B------:R-:W-:Y:S05]  /*5450*/  BSYNC B1 ;  /* 0x0000000000017941 */ /* 0x000fea0003800000 */
.L_x_672:
        /* <DEDUP_REMOVED lines=10> */
[--C-:B------:R-:W-:Y:S01]  /*5500*/  HADD2.F32 R46, -RZ, R45.reuse.H1_H1 ;  /* 0x3000002dff2e7230 */ /* 0x100fe20000004100 */
[--C-:B------:R-:W-:Y:S01]  /*5510*/  SHF.R.U64 R65, R66, 0x10, R67.reuse ;  /* 0x0000001042417819 */ /* 0x100fe20000001243 */
[----:B------:R-:W-:Y:S01]  /*5520*/  HADD2.F32 R45, -RZ, R45.H0_H0 ;  /* 0x2000002dff2d7230 */ /* 0x000fe20000004100 */
[----:B------:R-:W-:Y:S01]  /*5530*/  SHF.R.U32.HI R68, RZ, 0x10, R67 ;  /* 0x00000010ff447819 */ /* 0x000fe20000011643 */
[----:B------:R-:W-:Y:S02]  /*5540*/  HADD2.F32 R64, -RZ, R64.H0_H0 ;  /* 0x20000040ff407230 */ /* 0x000fe40000004100 */
[----:B------:R-:W-:Y:S02]  /*5550*/  HADD2.F32 R65, -RZ, R65.H0_H0 ;  /* 0x20000041ff417230 */ /* 0x000fe40000004100 */
[----:B------:R-:W-:-:S02]  /*5560*/  HADD2.F32 R68, -RZ, R68.H0_H0 ;  /* 0x20000044ff447230 */ /* 0x000fc40000004100 */
[--C-:B------:R-:W-:Y:S02]  /*5570*/  HADD2.F32 R51, -RZ, R47.reuse.H1_H1 ;  /* 0x3000002fff337230 */ /* 0x100fe40000004100 */
[CC--:B------:R-:W-:Y:S01]  /*5580*/  FMUL.FTZ R70, R46.reuse, R65.reuse ;  /* 0x000000412e467220 */ /* 0x0c0fe20000410000 */
[----:B------:R-:W-:Y:S02]  /*5590*/  HADD2.F32 R47, -RZ, R47.H0_H0 ;  /* 0x2000002fff2f7230 */ /* 0x000fe40000004100 */
[----:B------:R-:W-:Y:S01]  /*55a0*/  FMUL.FTZ R65, R45, R65 ;  /* 0x000000412d417220 */ /* 0x000fe20000410000 */
[----:B------:R-:W-:Y:S02]  /*55b0*/  HADD2.F32 R66, -RZ, R69.H0_H0 ;  /* 0x20000045ff427230 */ /* 0x000fe40000004100 */
[----:B------:R-:W-:Y:S01]  /*55c0*/  FMUL.FTZ R72, R51, R68 ;  /* 0x0000004433487220 */ /* 0x000fe20000410000 */
[-C--:B------:R-:W-:Y:S01]  /*55d0*/  FFMA.FTZ R70, R45, R64.reuse, -R70 ;  /* 0x000000402d467223 */ /* 0x080fe20000010846 */
[----:B------:R-:W-:Y:S01]  /*55e0*/  FFMA.FTZ R69, R46, R64, R65 ;  /* 0x000000402e457223 */ /* 0x000fe20000010041 */
[----:B------:R-:W-:Y:S01]  /*55f0*/  FMUL.FTZ R68, R47, R68 ;  /* 0x000000442f447220 */ /* 0x000fe20000410000 */
[----:B------:R-:W-:-:S02]  /*5600*/  HADD2.F32 R64, -RZ, R158.H0_H0 ;  /* 0x2000009eff407230 */ /* 0x000fc40000004100 */
[-C--:B------:R-:W-:Y:S01]  /*5610*/  FFMA.FTZ R72, R47, R66.reuse, -R72 ;  /* 0x000000422f487223 */ /* 0x080fe20000010848 */
[----:B------:R-:W-:Y:S02]  /*5620*/  HADD2.F32 R65, -RZ, R158.H1_H1 ;  /* 0x3000009eff417230 */ /* 0x000fe40000004100 */
[----:B------:R-:W-:Y:S01]  /*5630*/  FFMA.FTZ R73, R51, R66, R68 ;  /* 0x0000004233497223 */ /* 0x000fe20000010044 */
        /* <DEDUP_REMOVED lines=18> */
.L_x_679:
[----:B------:R-:W-:Y:S05]  /*5760*/  BSYNC B2 ;  /* 0x0000000000027941 */ /* 0x000fea0003800000 */
.L_x_678:
[----:B--2---:R1:W-:Y:S02]  /*5770*/  STG.E.128 desc[UR60][R48.64+0x80], R44 ;  /* 0x0000802c30007986 */ /* 0x0043e4000c101d3c */
.L_x_677:
[----:B------:R-:W-:Y:S05]  /*5780*/  BSYNC B1 ;  /* 0x0000000000017941 */ /* 0x000fea0003800000 */
.L_x_676:
        /* <DEDUP_REMOVED lines=19> */
[C---:B------:R-:W-:Y:S01]  /*58c0*/  FMUL.FTZ R61, R45.reuse, R61 ;  /* 0x0000003d2d3d7220 */ /* 0x040fe20000410000 */
[----:B------:R-:W-:Y:S02]  /*58d0*/  HADD2.F32 R47, -RZ, R47.H0_H0 ;  /* 0x2000002fff2f7230 */ /* 0x000fe40000004100 */
[-C--:B------:R-:W-:Y:S01]  /*58e0*/  FFMA.FTZ R66, R45, R60.reuse, -R66 ;  /* 0x0000003c2d427223 */ /* 0x080fe20000010842 */
[----:B------:R-:W-:Y:S01]  /*58f0*/  FFMA.FTZ R63, R46, R60, R61 ;  /* 0x0000003c2e3f7223 */ /* 0x000fe2000001003d */
[----:B------:R-:W-:Y:S02]  /*5900*/  HADD2.F32 R62, -RZ, R65.H0_H0 ;  /* 0x20000041ff3e7230 */ /* 0x000fe40000004100 */
[----:B------:R-:W-:Y:S01]  /*5910*/  FMUL.FTZ R68, R51, R64 ;  /* 0x0000004033447220 */ /* 0x000fe20000410000 */
[----:B------:R-:W-:-:S02]  /*5920*/  HADD2.F32 R60, -RZ, R133.H0_H0 ;  /* 0x20000085ff3c7230 */ /* 0x000fc40000004100 */
[C---:B------:R-:W-:Y:S01]  /*5930*/  FMUL.FTZ R64, R47.reuse, R64 ;  /* 0x000000402f407220 */ /* 0x040fe20000410000 */
[----:B------:R-:W-:Y:S02]  /*5940*/  HADD2.F32 R133, -RZ, R133.H1_H1 ;  /* 0x30000085ff857230 */ /* 0x000fe40000004100 */
[-C--:B------:R-:W-:Y:S01]  /*5950*/  FFMA.FTZ R68, R47, R62.reuse, -R68 ;  /* 0x0000003e2f447223 */ /* 0x080fe20000010844 */
[----:B------:R-:W-:Y:S02]  /*5960*/  HADD2.F32 R45, -RZ, R44.H1_H1 ;  /* 0x3000002cff2d7230 */ /* 0x000fe40000004100 */
[----:B------:R-:W-:Y:S01]  /*5970*/  FFMA.FTZ R67, R51, R62, R64 ;  /* 0x0000003e33437223 */ /* 0x000fe20000010040 */
        /* <DEDUP_REMOVED lines=17> */
.L_x_683:
[----:B------:R-:W-:Y:S05]  /*5a90*/  BSYNC B2 ;  /* 0x0000000000027941 */ /* 0x000fea0003800000 */
.L_x_682:
[----:B--2---:R1:W-:Y:S02]  /*5aa0*/  STG.E.128 desc[UR60][R48.64+0xc0], R44 ;  /* 0x0000c02c30007986 */ /* 0x0043e4000c101d3c */
.L_x_681:
[----:B------:R-:W-:Y:S05]  /*5ab0*/  BSYNC B1 ;  /* 0x0000000000017941 */ /* 0x000fea0003800000 */
.L_x_680:
        /* <DEDUP_REMOVED lines=13> */
[----:B------:R-:W-:Y:S01]  /*5b90*/  MOV R50, R46 ;  /* 0x0000002e00327202 */ /* 0x000fe20000000f00 */
[----:B------:R-:W-:Y:S01]  /*5ba0*/  HADD2.F32 R46, -RZ, R45.H1_H1 ;  /* 0x3000002dff2e7230 */ /* 0x000fe20000004100 */
[----:B------:R-:W-:Y:S01]  /*5bb0*/  SHF.R.U32.HI R60, RZ, 0x10, R59 ;  /* 0x00000010ff3c7819 */ /* 0x000fe2000001163b */
[----:B------:R-:W-:Y:S02]  /*5bc0*/  HADD2.F32 R57, -RZ, R57.H0_H0 ;  /* 0x20000039ff397230 */ /* 0x000fe40000004100 */
[----:B------:R-:W-:-:S02]  /*5bd0*/  HADD2.F32 R45, -RZ, R45.H0_H0 ;  /* 0x2000002dff2d7230 */ /* 0x000fc40000004100 */
[----:B------:R-:W-:Y:S02]  /*5be0*/  HADD2.F32 R60, -RZ, R60.H0_H0 ;  /* 0x2000003cff3c7230 */ /* 0x000fe40000004100 */
[CC--:B------:R-:W-:Y:S01]  /*5bf0*/  FMUL.FTZ R62, R46.reuse, R57.reuse ;  /* 0x000000392e3e7220 */ /* 0x0c0fe20000410000 */
[----:B------:R-:W-:Y:S02]  /*5c00*/  HADD2.F32 R58, -RZ, R61.H0_H0 ;  /* 0x2000003dff3a7230 */ /* 0x000fe40000004100 */
[C---:B------:R-:W-:Y:S01]  /*5c10*/  FMUL.FTZ R57, R45.reuse, R57 ;  /* 0x000000392d397220 */ /* 0x040fe20000410000 */
[----:B------:R-:W-:Y:S01]  /*5c20*/  FFMA.FTZ R62, R45, R56, -R62 ;  /* 0x000000382d3e7223 */ /* 0x000fe2000001083e */
[----:B------:R-:W-:Y:S02]  /*5c30*/  FMUL.FTZ R64, R51, R60 ;  /* 0x0000003c33407220 */ /* 0x000fe40000410000 */
[----:B------:R-:W-:Y:S01]  /*5c40*/  FFMA.FTZ R59, R46, R56, R57 ;  /* 0x000000382e3b7223 */ /* 0x000fe20000010039 */
        /* <DEDUP_REMOVED lines=11> */
[--C-:B------:R-:W-:Y:S02]  /*5d00*/  HADD2.F32 R47, -RZ, R130.reuse.H1_H1 ;  /* 0x30000082ff2f7230 */ /* 0x100fe40000004100 */
[----:B------:R-:W-:Y:S01]  /*5d10*/  FMUL.FTZ R56, R44, R56 ;  /* 0x000000382c387220 */ /* 0x000fe20000410000 */
[----:B------:R-:W-:Y:S02]  /*5d20*/  HADD2.F32 R51, -RZ, R130.H0_H0 ;  /* 0x20000082ff337230 */ /* 0x000fe40000004100 */
        /* <DEDUP_REMOVED lines=9> */
.L_x_687:
[----:B------:R-:W-:Y:S05]  /*5dc0*/  BSYNC B2 ;  /* 0x0000000000027941 */ /* 0x000fea0003800000 */
.L_x_686:
[----:B--2---:R1:W-:Y:S02]  /*5dd0*/  STG.E.128 desc[UR60][R48.64+0x100], R44 ;  /* 0x0001002c30007986 */ /* 0x0043e4000c101d3c */
.L_x_685:
[----:B------:R-:W-:Y:S05]  /*5de0*/  BSYNC B1 ;  /* 0x0000000000017941 */ /* 0x000fea0003800000 */
.L_x_684:
[----:B------:R-:W-:-:S13]  /*5df0*/  ISETP.NE.AND P3, PT, R39, RZ, PT ;  /* 0x000000ff2700720c */ /* 0x000fda0003f65270 */
        /* <DEDUP_REMOVED lines=10> */
[--C-:B------:R-:W-:Y:S01]  /*5ea0*/  HADD2.F32 R51, -RZ, R47.reuse.H1_H1 ;  /* 0x3000002fff337230 */ /* 0x100fe20000004100 */
        /* <DEDUP_REMOVED lines=10> */
[C---:B------:R-:W-:Y:S01]  /*5f50*/  FMUL.FTZ R53, R45.reuse, R53 ;  /* 0x000000352d357220 */ /* 0x040fe20000410000 */
[----:B------:R-:W-:Y:S01]  /*5f60*/  FFMA.FTZ R58, R45, R52, -R58 ;  /* 0x000000342d3a7223 */ /* 0x000fe2000001083a */
[----:B------:R-:W-:-:S02]  /*5f70*/  HADD2.F32 R45, -RZ, R44.H1_H1 ;  /* 0x3000002cff2d7230 */ /* 0x000fc40000004100 */
[----:B------:R-:W-:Y:S01]  /*5f80*/  FFMA.FTZ R59, R51, R54, R56 ;  /* 0x00000036333b7223 */ /* 0x000fe20000010038 */
[----:B------:R-:W-:Y:S01]  /*5f90*/  FFMA.FTZ R57, R46, R52, R53 ;  /* 0x000000342e397223 */ /* 0x000fe20000010035 */
[----:B------:R-:W-:Y:S02]  /*5fa0*/  HADD2.F32 R51, -RZ, R92.H1_H1 ;  /* 0x3000005cff337230 */ /* 0x000fe40000004100 */
[----:B------:R-:W-:Y:S01]  /*5fb0*/  FFMA.FTZ R60, R47, R54, -R60 ;  /* 0x000000362f3c7223 */ /* 0x000fe2000001083c */
[----:B------:R-:W-:Y:S02]  /*5fc0*/  HADD2.F32 R44, -RZ, R44.H0_H0 ;  /* 0x2000002cff2c7230 */ /* 0x000fe40000004100 */
[----:B------:R-:W-:Y:S02]  /*5fd0*/  HADD2.F32 R53, -RZ, R92.H0_H0 ;  /* 0x2000005cff357230 */ /* 0x000fe40000004100 */
[----:B------:R-:W-:Y:S01]  /*5fe0*/  FMUL.FTZ R55, R45, R51 ;  /* 0x000000332d377220 */ /* 0x000fe20000410000 */
[----:B------:R-:W-:-:S02]  /*5ff0*/  HADD2.F32 R46, -RZ, R50.H1_H1 ;  /* 0x30000032ff2e7230 */ /* 0x000fc40000004100 */
[----:B------:R-:W-:Y:S01]  /*6000*/  FMUL.FTZ R52, R44, R51 ;  /* 0x000000332c347220 */ /* 0x000fe20000410000 */
[----:B------:R-:W-:Y:S02]  /*6010*/  HADD2.F32 R50, -RZ, R50.H0_H0 ;  /* 0x20000032ff327230 */ /* 0x000fe40000004100 */
[--C-:B------:R-:W-:Y:S02]  /*6020*/  HADD2.F32 R47, -RZ, R93.reuse.H1_H1 ;  /* 0x3000005dff2f7230 */ /* 0x100fe40000004100 */
[-C--:B------:R-:W-:Y:S01]  /*6030*/  FMUL.FTZ R51, R46, R53.reuse ;  /* 0x000000352e337220 */ /* 0x080fe20000410000 */
        /* <DEDUP_REMOVED lines=10> */
.L_x_689:
[----:B------:R-:W-:Y:S05]  /*60e0*/  BSYNC B1 ;  /* 0x0000000000017941 */ /* 0x000fea0003800000 */
.L_x_688:
[----:B--2---:R1:W-:Y:S01]  /*60f0*/  STG.E.128 desc[UR60][R48.64+0x140], R44 ;  /* 0x0001402c30007986 */ /* 0x0043e2000c101d3c */
[----:B------:R-:W-:Y:S05]  /*6100*/  BRA `(.L_x_667) ;  /* 0x0000003c00c87947 */ /* 0x000fea0003800000 */
.L_x_635:
        /* <DEDUP_REMOVED lines=19> */
[----:B------:R-:W-:Y:S02]  /*6240*/  CS2R R52, SRZ ;  /* 0x0000000000347805 */ /* 0x000fe4000001ff00 */
[----:B------:R-:W-:Y:S01]  /*6250*/  CS2R R66, SRZ ;  /* 0x0000000000427805 */ /* 0x000fe2000001ff00 */
[----:B------:R-:W-:Y:S01]  /*6260*/  IMAD.X R45, R100, 0x1, R21, P2 ;  /* 0x00000001642d7824 */ /* 0x000fe200010e0615 */
[----:B------:R-:W-:Y:S02]  /*6270*/  LEA R68, P2, R44, UR4, 0x1 ;  /* 0x000000042c447c11 */ /* 0x000fe4000f8408ff */
[----:B------:R-:W-:-:S02]  /*6280*/  CS2R R64, SRZ ;  /* 0x0000000000407805 */ /* 0x000fc4000001ff00 */
[----:B------:R-:W-:Y:S01]  /*6290*/  LEA.HI.X R69, R44, UR5, R45, 0x1, P2 ;  /* 0x000000052c457c11 */ /* 0x000fe200090f0c2d */
[----:B------:R-:W-:Y:S01]  /*62a0*/  ULDC.64 UR4, c[0x0][0x400] ;  /* 0x0001000000047ab9 */ /* 0x000fe20000000a00 */
[----:B------:R-:W-:-:S05]  /*62b0*/  IADD3 R44, P2, R110, R92, RZ ;  /* 0x0000005c6e2c7210 */ /* 0x000fca0007f5e0ff */
[----:B------:R-:W-:Y:S01]  /*62c0*/  IMAD.X R45, R101, 0x1, R15, P2 ;  /* 0x00000001652d7824 */ /* 0x000fe200010e060f */
[----:B------:R-:W-:-:S04]  /*62d0*/  LEA R72, P2, R44, UR4, 0x1 ;  /* 0x000000042c487c11 */ /* 0x000fc8000f8408ff */
[----:B------:R-:W-:Y:S02]  /*62e0*/  LEA.HI.X R73, R44, UR5, R45, 0x1, P2 ;  /* 0x000000052c497c11 */ /* 0x000fe400090f0c2d */
[----:B------:R-:W-:Y:S02]  /*62f0*/  ISETP.GE.AND P2, PT, R18, R126, PT ;  /* 0x0000007e1200720c */ /* 0x000fe40003f46270 */
[----:B------:R-:W-:Y:S02]  /*6300*/  CS2R R50, SRZ ;  /* 0x0000000000327805 */ /* 0x000fe4000001ff00 */
[----:B------:R-:W-:Y:S02]  /*6310*/  CS2R R48, SRZ ;  /* 0x0000000000307805 */ /* 0x000fe4000001ff00 */
[----:B------:R-:W-:Y:S02]  /*6320*/  CS2R R62, SRZ ;  /* 0x00000000003e7805 */ /* 0x000fe4000001ff00 */
[----:B------:R-:W-:-:S05]  /*6330*/  CS2R R60, SRZ ;  /* 0x00000000003c7805 */ /* 0x000fca000001ff00 */
[----:B------:R0:W5:Y:S04]  /*6340*/  @!P2 LDG.E.128 R52, desc[UR60][R68.64] ;  /* 0x0000003c4434a981 */ /* 0x000168000c1e1d00 */
[----:B------:R0:W5:Y:S01]  /*6350*/  @!P2 LDG.E.128 R64, desc[UR60][R72.64] ;  /* 0x0000003c4840a981 */ /* 0x000162000c1e1d00 */
[----:B------:R-:W-:Y:S02]  /*6360*/  ISETP.GE.AND P2, PT, R0, R126, PT ;  /* 0x0000007e0000720c */ /* 0x000fe40003f46270 */
[----:B------:R-:W-:Y:S02]  /*6370*/  CS2R R46, SRZ ;  /* 0x00000000002e7805 */ /* 0x000fe4000001ff00 */
[----:B------:R-:W-:Y:S02]  /*6380*/  CS2R R44, SRZ ;  /* 0x00000000002c7805 */ /* 0x000fe4000001ff00 */
[----:B------:R-:W-:-:S02]  /*6390*/  CS2R R58, SRZ ;  /* 0x00000000003a7805 */ /* 0x000fc4000001ff00 */
[----:B------:R-:W-:-:S05]  /*63a0*/  CS2R R56, SRZ ;  /* 0x0000000000387805 */ /* 0x000fca000001ff00 */
[----:B------:R0:W5:Y:S04]  /*63b0*/  @!P2 LDG.E.128 R48, desc[UR60][R68.64+0x40] ;  /* 0x0000403c4430a981 */ /* 0x000168000c1e1d00 */
[----:B------:R0:W5:Y:S01]  /*63c0*/  @!P2 LDG.E.128 R60, desc[UR60][R72.64+0x40] ;  /* 0x0000403c483ca981 */ /* 0x000162000c1e1d00 */
[----:B------:R-:W-:-:S13]  /*63d0*/  ISETP.GE.AND P2, PT, R3, R126, PT ;  /* 0x0000007e0300720c */ /* 0x000fda0003f46270 */
[----:B------:R0:W5:Y:S04]  /*63e0*/  @!P2 LDG.E.128 R44, desc[UR60][R68.64+0x80] ;  /* 0x0000803c442ca981 */ /* 0x000168000c1e1d00 */
[----:B------:R0:W5:Y:S02]  /*63f0*/  @!P2 LDG.E.128 R56, desc[UR60][R72.64+0x80] ;  /* 0x0000803c4838a981 */ /* 0x000164000c1e1d00 */
.L_x_691:
[----:B------:R-:W-:Y:S05]  /*6400*/  BSYNC B1 ;  /* 0x0000000000017941 */ /* 0x000fea0003800000 */
.L_x_690:
[----:B------:R-:W-:Y:S01]  /*6410*/  ISETP.GE.AND P3, PT, R227, R43, PT ;  /* 0x0000002be300720c */ /* 0x000fe20003f66270 */
[----:B------:R-:W-:Y:S01]  /*6420*/  BSSY B1, `(.L_x_692) ;  /* 0x000002e000017945 */ /* 0x000fe20003800000 */
[----:B0-----:R-:W-:Y:S02]  /*6430*/  CS2R R68, SRZ ;  /* 0x0000000000447805 */ /* 0x001fe4000001ff00 */
        /* <DEDUP_REMOVED lines=9> */
[----:B-----5:R-:W-:Y:S01]  /*64d0*/  MOV R98, R46 ;  /* 0x0000002e00627202 */ /* 0x020fe20000000f00 */
[----:B------:R-:W-:Y:S01]  /*64e0*/  IMAD.MOV.U32 R97, RZ, RZ, R47 ;  /* 0x000000ffff617224 */ /* 0x000fe200078e002f */
[----:B------:R-:W-:Y:S01]  /*64f0*/  CS2R R88, SRZ ;  /* 0x0000000000587805 */ /* 0x000fe2000001ff00 */
[----:B------:R-:W-:Y:S06]  /*6500*/  @P3 BRA `(.L_x_693) ;  /* 0x00000000007c3947 */ /* 0x000fec0003800000 */
[----:B------:R-:W-:Y:S01]  /*6510*/  IADD3 R94, P2, P5, R104, R94, R12 ;  /* 0x0000005e685e7210 */ /* 0x000fe20007d5e00c */
[----:B------:R-:W-:Y:S01]  /*6520*/  ULDC.64 UR4, c[0x0][0x3e8] ;  /* 0x0000fa0000047ab9 */ /* 0x000fe20000000a00 */
[----:B------:R-:W-:Y:S02]  /*6530*/  CS2R R78, SRZ ;  /* 0x00000000004e7805 */ /* 0x000fe4000001ff00 */
[----:B------:R-:W-:Y:S02]  /*6540*/  CS2R R76, SRZ ;  /* 0x00000000004c7805 */ /* 0x000fe4000001ff00 */
[----:B------:R-:W-:Y:S02]  /*6550*/  IADD3.X R69, R21, R100, R11, P2, P5 ;  /* 0x0000006415457210 */ /* 0x000fe400017ea40b */
[----:B------:R-:W-:Y:S02]  /*6560*/  CS2R R90, SRZ ;  /* 0x00000000005a7805 */ /* 0x000fe4000001ff00 */
[----:B------:R-:W-:-:S02]  /*6570*/  IADD3 R68, P2, P5, R110, R92, R10 ;  /* 0x0000005c6e447210 */ /* 0x000fc40007d5e00a */
[----:B------:R-:W-:Y:S02]  /*6580*/  CS2R R88, SRZ ;  /* 0x0000000000587805 */ /* 0x000fe4000001ff00 */
        /* <DEDUP_REMOVED lines=23> */
.L_x_693:
[----:B------:R-:W-:Y:S05]  /*6700*/  BSYNC B1 ;  /* 0x0000000000017941 */ /* 0x000fea0003800000 */
.L_x_692:
[----:B0-----:R-:W2:Y:S01]  /*6710*/  LDL R92, [R1+0x14] ;  /* 0x00001400015c7983 */ /* 0x001ea20000100800 */
[----:B------:R-:W-:Y:S01]  /*6720*/  IMAD.MOV.U32 R93, RZ, RZ, R45 ;  /* 0x000000ffff5d7224 */ /* 0x000fe200078e002d */
[----:B------:R-:W-:Y:S01]  /*6730*/  PRMT R176, R98, 0x5410, R97 ;  /* 0x0000541062b07816 */ /* 0x000fe20000000061 */
[----:B------:R-:W-:Y:S02]  /*6740*/  IMAD.MOV.U32 R94, RZ, RZ, R48 ;  /* 0x000000ffff5e7224 */ /* 0x000fe400078e0030 */
[----:B------:R-:W-:-:S03]  /*6750*/  IMAD.MOV.U32 R95, RZ, RZ, R49 ;  /* 0x000000ffff5f7224 */ /* 0x000fc600078e0031 */
[----:B------:R-:W-:Y:S01]  /*6760*/  PRMT R181, R94, 0x7610, R181 ;  /* 0x000076105eb57816 */ /* 0x000fe200000000b5 */
[----:B------:R-:W-:Y:S01]  /*6770*/  IMAD.MOV.U32 R94, RZ, RZ, R52 ;  /* 0x000000ffff5e7224 */ /* 0x000fe200078e0034 */
[----:B------:R-:W-:Y:S01]  /*6780*/  PRMT R183, R95, 0x7610, R183 ;  /* 0x000076105fb77816 */ /* 0x000fe200000000b7 */
[----:B------:R-:W-:-:S05]  /*6790*/  IMAD.MOV.U32 R95, RZ, RZ, R53 ;  /* 0x000000ffff5f7224 */ /* 0x000fca00078e0035 */
[----:B------:R-:W-:Y:S01]  /*67a0*/  PRMT R169, R95, 0x7610, R169 ;  /* 0x000076105fa97816 */ /* 0x000fe200000000a9 */
[----:B------:R-:W-:Y:S01]  /*67b0*/  IMAD.MOV.U32 R95, RZ, RZ, R59 ;  /* 0x000000ffff5f7224 */ /* 0x000fe200078e003b */
[----:B--2---:R-:W-:Y:S01]  /*67c0*/  R2UR UR4, R92 ;  /* 0x000000005c0472ca */ /* 0x004fe200000e0000 */
[----:B------:R-:W-:-:S05]  /*67d0*/  IMAD.MOV.U32 R92, RZ, RZ, R44 ;  /* 0x000000ffff5c7224 */ /* 0x000fca00078e002c */
[----:B------:R-:W-:Y:S01]  /*67e0*/  PRMT R177, R92, 0x5410, R93 ;  /* 0x000054105cb17816 */ /* 0x000fe2000000005d */
[----:B------:R-:W-:Y:S01]  /*67f0*/  IMAD.MOV.U32 R93, RZ, RZ, R51 ;  /* 0x000000ffff5d7224 */ /* 0x000fe200078e0033 */
[----:B------:R-:W-:-:S04]  /*6800*/  MOV R92, R50 ;  /* 0x00000032005c7202 */ /* 0x000fc80000000f00 */
[----:B------:R-:W-:Y:S01]  /*6810*/  PRMT R182, R93, 0x7610, R182 ;  /* 0x000076105db67816 */ /* 0x000fe200000000b6 */
[----:B------:R-:W-:Y:S01]  /*6820*/  IMAD.MOV.U32 R93, RZ, RZ, R55 ;  /* 0x000000ffff5d7224 */ /* 0x000fe200078e0037 */
[----:B------:R-:W-:Y:S01]  /*6830*/  PRMT R180, R92, 0x7610, R180 ;  /* 0x000076105cb47816 */ /* 0x000fe200000000b4 */
[----:B------:R-:W-:Y:S01]  /*6840*/  UISETP.NE.AND UP0, UPT, UR4, 0x3, UPT ;  /* 0x000000030400788c */ /* 0x000fe2000bf05270 */
[----:B------:R-:W-:Y:S02]  /*6850*/  MOV R92, R54 ;  /* 0x00000036005c7202 */ /* 0x000fe40000000f00 */
[----:B------:R-:W-:Y:S01]  /*6860*/  PRMT R184, R93, 0x5410, R94 ;  /* 0x000054105db87816 */ /* 0x000fe2000000005e */
[----:B------:R-:W-:Y:S01]  /*6870*/  IMAD.MOV.U32 R93, RZ, RZ, R56 ;  /* 0x000000ffff5d7224 */ /* 0x000fe200078e0038 */
[----:B------:R-:W-:Y:S01]  /*6880*/  PRMT R183, R183, 0x5410, R92 ;  /* 0x00005410b7b77816 */ /* 0x000fe2000000005c */
[----:B------:R-:W-:Y:S01]  /*6890*/  IMAD.MOV.U32 R92, RZ, RZ, R57 ;  /* 0x000000ffff5c7224 */ /* 0x000fe200078e0039 */
[----:B------:R-:W-:-:S02]  /*68a0*/  MOV R94, R58 ;  /* 0x0000003a005e7202 */ /* 0x000fc40000000f00 */
[----:B------:R-:W-:Y:S02]  /*68b0*/  PLOP3.LUT P2, PT, PT, PT, UP0, 0x80, 0x0 ;  /* 0x000000000000781c */ /* 0x000fe40003f4f008 */
        /* <DEDUP_REMOVED lines=8> */
[----:B------:R-:W-:Y:S01]  /*6940*/  PRMT R181, R181, 0x5410, R93 ;  /* 0x00005410b5b57816 */ /* 0x000fe2000000005d */
[----:B------:R-:W-:Y:S01]  /*6950*/  IMAD.MOV.U32 R93, RZ, RZ, R67 ;  /* 0x000000ffff5d7224 */ /* 0x000fe200078e0043 */
[----:B------:R-:W-:-:S02]  /*6960*/  PRMT R185, R92, 0x7610, R185 ;  /* 0x000076105cb97816 */ /* 0x000fc400000000b9 */
[----:B------:R-:W-:Y:S02]  /*6970*/  MOV R92, R66 ;  /* 0x00000042005c7202 */ /* 0x000fe40000000f00 */
[----:B------:R-:W-:Y:S01]  /*6980*/  PRMT R186, R93, 0x5410, R94 ;  /* 0x000054105dba7816 */ /* 0x000fe2000000005e */
[----:B-----5:R-:W-:Y:S01]  /*6990*/  IMAD.MOV.U32 R93, RZ, RZ, R68 ;  /* 0x000000ffff5d7224 */ /* 0x020fe200078e0044 */
[----:B------:R-:W-:Y:S01]  /*69a0*/  PRMT R185, R185, 0x5410, R92 ;  /* 0x00005410b9b97816 */ /* 0x000fe2000000005c */
[----:B------:R-:W-:Y:S01]  /*69b0*/  IMAD.MOV.U32 R92, RZ, RZ, R69 ;  /* 0x000000ffff5c7224 */ /* 0x000fe200078e0045 */
[----:B------:R-:W-:Y:S01]  /*69c0*/  PRMT R180, R180, 0x5410, R95 ;  /* 0x00005410b4b47816 */ /* 0x000fe2000000005f */
[----:B------:R-:W-:Y:S02]  /*69d0*/  IMAD.MOV.U32 R95, RZ, RZ, R65 ;  /* 0x000000ffff5f7224 */ /* 0x000fe400078e0041 */
[----:B------:R-:W-:Y:S01]  /*69e0*/  IMAD.MOV.U32 R94, RZ, RZ, R71 ;  /* 0x000000ffff5e7224 */ /* 0x000fe200078e0047 */
[----:B------:R-:W-:Y:S01]  /*69f0*/  PRMT R158, R92, 0x5410, R93 ;  /* 0x000054105c9e7816 */ /* 0x000fe2000000005d */
[----:B------:R-:W-:Y:S01]  /*6a00*/  IMAD.MOV.U32 R93, RZ, RZ, R72 ;  /* 0x000000ffff5d7224 */ /* 0x000fe200078e0048 */
[----:B------:R-:W-:Y:S01]  /*6a10*/  PRMT R166, R95, 0x7610, R166 ;  /* 0x000076105fa67816 */ /* 0x000fe200000000a6 */
[----:B------:R-:W-:Y:S01]  /*6a20*/  IMAD.MOV.U32 R92, RZ, RZ, R73 ;  /* 0x000000ffff5c7224 */ /* 0x000fe200078e0049 */
[----:B------:R-:W-:-:S04]  /*6a30*/  MOV R95, R70 ;  /* 0x00000046005f7202 */ /* 0x000fc80000000f00 */
        /* <DEDUP_REMOVED lines=20> */
[----:B------:R-:W-:Y:S02]  /*6b80*/  MOV R93, R90 ;  /* 0x0000005a005d7202 */ /* 0x000fe40000000f00 */
[----:B------:R-:W-:Y:S01]  /*6b90*/  PRMT R160, R95, 0x5410, R94 ;  /* 0x000054105fa07816 */ /* 0x000fe2000000005e */
[----:B------:R-:W-:Y:S01]  /*6ba0*/  IMAD.MOV.U32 R94, RZ, RZ, R87 ;  /* 0x000000ffff5e7224 */ /* 0x000fe200078e0057 */
[----:B------:R-:W-:Y:S01]  /*6bb0*/  PRMT R174, R93, 0x5410, R92 ;  /* 0x000054105dae7816 */ /* 0x000fe2000000005c */
[----:B------:R-:W-:Y:S01]  /*6bc0*/  IMAD.MOV.U32 R93, RZ, RZ, R88 ;  /* 0x000000ffff5d7224 */ /* 0x000fe200078e0058 */
[----:B------:R-:W-:Y:S01]  /*6bd0*/  MOV R95, R86 ;  /* 0x00000056005f7202 */ /* 0x000fe20000000f00 */
[----:B------:R-:W-:-:S03]  /*6be0*/  IMAD.MOV.U32 R92, RZ, RZ, R89 ;  /* 0x000000ffff5c7224 */ /* 0x000fc600078e0059 */
[----:B------:R-:W-:Y:S02]  /*6bf0*/  PRMT R162, R94, 0x5410, R95 ;  /* 0x000054105ea27816 */ /* 0x000fe4000000005f */
[----:B------:R-:W-:Y:S01]  /*6c00*/  PRMT R175, R93, 0x5410, R92 ;  /* 0x000054105daf7816 */ /* 0x000fe2000000005c */
[----:B------:R-:W-:Y:S06]  /*6c10*/  @!P2 BRA `(.L_x_694) ;  /* 0x000000000004a947 */ /* 0x000fec0003800000 */
[----:B------:R-:W-:Y:S01]  /*6c20*/  BPT.TRAP 0x1 ;  /* 0x000000040000795c */ /* 0x000fe20000300000 */
.L_x_694:
[----:B------:R-:W-:Y:S01]  /*6c30*/  IMAD R100, R16, 0x8, R2 ;  /* 0x0000000810647824 */ /* 0x000fe200078e0202 */
[----:B------:R-:W-:Y:S01]  /*6c40*/  SHF.L.U32 R101, R204, 0x1f, RZ ;  /* 0x0000001fcc657819 */ /* 0x000fe200000006ff */
[----:B------:R-:W0:Y:S01]  /*6c50*/  LDC R148, c[0x0][0x2f4] ;  /* 0x0000bd00ff947b82 */ /* 0x000e220000000800 */
[----:B------:R-:W-:Y:S01]  /*6c60*/  BSSY B1, `(.L_x_695) ;  /* 0x0000005000017945 */ /* 0x000fe20003800000 */
[----:B------:R-:W-:Y:S01]  /*6c70*/  MOV R129, R96 ;  /* 0x0000006000817202 */ /* 0x000fe20000000f00 */
[----:B------:R-:W1:Y:S05]  /*6c80*/  SYNCS.PHASECHK.TRANS64.TRYWAIT P5, [R100+URZ+0x36890], R101 ;  /* 0x03689065640075a7 */ /* 0x000e6a00080a017f */
[----:B------:R-:W2:Y:S01]  /*6c90*/  LDC.64 R130, c[0x0][0x300] ;  /* 0x0000c000ff827b82 */ /* 0x000ea20000000a00 */
[----:B-1----:R-:W-:Y:S05]  /*6ca0*/  @!P5 BRA `(.L_x_696) ;  /* 0x000002000038d947 */ /* 0x002fea0003800000 */
.L_x_997:
[----:B------:R-:W-:Y:S05]  /*6cb0*/  BSYNC B1 ;  /* 0x0000000000017941 */ /* 0x000fea0003800000 */
.L_x_695:
[----:B------:R-:W-:Y:S01]  /*6cc0*/  BSSY B1, `(.L_x_697) ;  /* 0x0000185000017945 */ /* 0x000fe20003800000 */
[----:B0-----:R-:W-:-:S03]  /*6cd0*/  IMAD.IADD R151, R148, 0x1, -R127 ;  /* 0x0000000194977824 */ /* 0x001fc600078e0a7f */
[----:B------:R-:W-:Y:S05]  /*6ce0*/  @P4 BRA `(.L_x_698) ;  /* 0x0000001800084947 */ /* 0x000fea0003800000 */
[----:B------:R-:W-:Y:S01]  /*6cf0*/  ISETP.NE.AND P4, PT, R31, RZ, PT ;  /* 0x000000ff1f00720c */ /* 0x000fe20003f85270 */
[-C--:B--2---:R-:W-:Y:S01]  /*6d00*/  IMAD R157, R150, R130.reuse, RZ ;  /* 0x00000082969d7224 */ /* 0x084fe200078e02ff */
[----:B------:R-:W-:Y:S01]  /*6d10*/  BSSY B2, `(.L_x_699) ;  /* 0x0000081000027945 */ /* 0x000fe20003800000 */
[----:B------:R-:W-:-:S04]  /*6d20*/  IMAD.WIDE.U32 R132, R17, R130, R128 ;  /* 0x0000008211847225 */ /* 0x000fc800078e0080 */
[----:B------:R-:W-:-:S04]  /*6d30*/  IMAD R157, R17, R131, R157 ;  /* 0x00000083119d7224 */ /* 0x000fc800078e029d */
[----:B------:R-:W-:Y:S02]  /*6d40*/  IMAD.IADD R157, R157, 0x1, R133 ;  /* 0x000000019d9d7824 */ /* 0x000fe400078e0285 */
[----:B------:R-:W-:Y:S05]  /*6d50*/  @!P4 BRA `(.L_x_700) ;  /* 0x0000000400f0c947 */ /* 0x000fea0003800000 */
[----:B------:R-:W-:Y:S01]  /*6d60*/  SEL R92, R127, R151, !P0 ;  /* 0x000000977f5c7207 */ /* 0x000fe20004000000 */
[----:B------:R-:W-:Y:S01]  /*6d70*/  BSSY B3, `(.L_x_701) ;  /* 0x000006e000037945 */ /* 0x000fe20003800000 */
[----:B------:R-:W-:Y:S02]  /*6d80*/  ISETP.GE.AND P4, PT, R18, R126, PT ;  /* 0x0000007e1200720c */ /* 0x000fe40003f86270 */
[----:B------:R-:W-:-:S04]  /*6d90*/  SHF.R.S32.HI R93, RZ, 0x1f, R92 ;  /* 0x0000001fff5d7819 */ /* 0x000fc8000001145c */
[----:B------:R-:W-:-:S04]  /*6da0*/  LEA.HI R93, R93, R92, RZ, 0x4 ;  /* 0x0000005c5d5d7211 */ /* 0x000fc800078f20ff */
[----:B------:R-:W-:-:S04]  /*6db0*/  LEA.HI.SX32 R165, R93, R120, 0x1c ;  /* 0x000000785da57211 */ /* 0x000fc800078fe2ff */
[----:B------:R-:W-:-:S04]  /*6dc0*/  SHF.R.S32.HI R93, RZ, 0x1f, R165 ;  /* 0x0000001fff5d7819 */ /* 0x000fc800000114a5 */
[----:B------:R-:W-:Y:S02]  /*6dd0*/  LEA.HI R93, R93, R165, RZ, 0x3 ;  /* 0x000000a55d5d7211 */ /* 0x000fe400078f18ff */
[----:B------:R-:W-:Y:S02]  /*6de0*/  SHF.L.U32 R165, R165, 0x3, RZ ;  /* 0x00000003a5a57819 */ /* 0x000fe400000006ff */
[----:B------:R-:W-:Y:S02]  /*6df0*/  SHF.R.S32.HI R93, RZ, 0x3, R93 ;  /* 0x00000003ff5d7819 */ /* 0x000fe4000001145d */
[----:B------:R-:W-:-:S03]  /*6e00*/  LOP3.LUT R92, R211, 0x38, R165, 0xf8, !PT ;  /* 0x00000038d35c7812 */ /* 0x000fc600078ef8a5 */
[----:B------:R-:W-:Y:S01]  /*6e10*/  IMAD R93, R93, 0x1c00, R213 ;  /* 0x00001c005d5d7824 */ /* 0x000fe200078e02d5 */
[----:B------:R-:W-:-:S05]  /*6e20*/  LOP3.LUT R92, R92, R212, RZ, 0x3c, !PT ;  /* 0x000000d45c5c7212 */ /* 0x000fca00078e3cff */
[----:B------:R-:W-:-:S04]  /*6e30*/  IMAD.IADD R92, R93, 0x1, R92 ;  /* 0x000000015d5c7824 */ /* 0x000fc800078e025c */
[C---:B------:R-:W-:Y:S02]  /*6e40*/  IMAD R96, R16.reuse, 0x5400, R92 ;  /* 0x0000540010607824 */ /* 0x040fe400078e025c */
[----:B------:R-:W-:Y:S02]  /*6e50*/  IMAD R92, R16, 0x5400, R147 ;  /* 0x00005400105c7824 */ /* 0x000fe400078e0293 */
[--C-:B------:R-:W-:Y:S02]  /*6e60*/  IMAD R96, R96, 0x2, R2.reuse ;  /* 0x0000000260607824 */ /* 0x100fe400078e0202 */
[----:B------:R-:W-:-:S04]  /*6e70*/  IMAD R92, R92, 0x2, R2 ;  /* 0x000000025c5c7824 */ /* 0x000fc800078e0202 */
[----:B------:R-:W0:Y:S04]  /*6e80*/  LDS.128 R96, [R96+0x21400] ;  /* 0x0214000060607984 */ /* 0x000e280000000c00 */
[----:B------:R-:W2:Y:S01]  /*6e90*/  LDS.128 R92, [R92+0x21400] ;  /* 0x021400005c5c7984 */ /* 0x000ea20000000c00 */
[----:B------:R-:W-:Y:S05]  /*6ea0*/  @P4 BRA `(.L_x_702) ;  /* 0x0000000400684947 */ /* 0x000fea0003800000 */
[----:B0-----:R-:W-:Y:S01]  /*6eb0*/  MOV R168, R97 ;  /* 0x0000006100a87202 */ /* 0x001fe20000000f00 */
[----:B--2---:R-:W-:Y:S01]  /*6ec0*/  IMAD.MOV.U32 R167, RZ, RZ, R93 ;  /* 0x000000ffffa77224 */ /* 0x004fe200078e005d */
[--C-:B------:R-:W-:Y:S01]  /*6ed0*/  SHF.R.U64 R52, R52, 0x10, R53.reuse ;  /* 0x0000001034347819 */ /* 0x100fe20000001235 */
[----:B------:R-:W-:Y:S01]  /*6ee0*/  HADD2.F32 R166, -RZ, R166.H0_H0 ;  /* 0x200000a6ffa67230 */ /* 0x000fe20000004100 */
[----:B------:R-:W-:Y:S01]  /*6ef0*/  SHF.R.U32.HI R53, RZ, 0x10, R53 ;  /* 0x00000010ff357819 */ /* 0x000fe20000011635 */
[----:B------:R-:W-:Y:S01]  /*6f00*/  HADD2.F32 R93, -RZ, R168.H0_H0 ;  /* 0x200000a8ff5d7230 */ /* 0x000fe20000004100 */
[----:B------:R-:W-:Y:S01]  /*6f10*/  SHF.R.U64 R54, R54, 0x10, R55 ;  /* 0x0000001036367819 */ /* 0x000fe20000001237 */
[----:B------:R-:W-:Y:S02]  /*6f20*/  HADD2.F32 R170, -RZ, R167.H0_H0 ;  /* 0x200000a7ffaa7230 */ /* 0x000fe40000004100 */
[----:B------:R-:W-:Y:S02]  /*6f30*/  HADD2.F32 R169, -RZ, R169.H0_H0 ;  /* 0x200000a9ffa97230 */ /* 0x000fe40000004100 */
[----:B------:R-:W-:Y:S01]  /*6f40*/  FMUL.FTZ R97, R93, R166 ;  /* 0x000000a65d617220 */ /* 0x000fe20000410000 */
[----:B------:R-:W-:-:S02]  /*6f50*/  HADD2.F32 R53, -RZ, R53.H0_H0 ;  /* 0x20000035ff357230 */ /* 0x000fc40000004100 */
[C---:B------:R-:W-:Y:S01]  /*6f60*/  FMUL.FTZ R166, R170.reuse, R166 ;  /* 0x000000a6aaa67220 */ /* 0x040fe20000410000 */
[----:B------:R-:W-:Y:S02]  /*6f70*/  HADD2.F32 R54, -RZ, R54.H0_H0 ;  /* 0x20000036ff367230 */ /* 0x000fe40000004100 */
[-C--:B------:R-:W-:Y:S01]  /*6f80*/  FFMA.FTZ R97, R170, R169.reuse, -R97 ;  /* 0x000000a9aa617223 */ /* 0x080fe20000010861 */
[----:B------:R-:W-:Y:S01]  /*6f90*/  FFMA.FTZ R93, R93, R169, R166 ;  /* 0x000000a95d5d7223 */ /* 0x000fe200000100a6 */
[--C-:B------:R-:W-:Y:S02]  /*6fa0*/  SHF.R.U32.HI R169, RZ, 0x10, R65.reuse ;  /* 0x00000010ffa97819 */ /* 0x100fe40000011641 */
[----:B------:R-:W-:Y:S01]  /*6fb0*/  SHF.R.U64 R166, R64, 0x10, R65 ;  /* 0x0000001040a67819 */ /* 0x000fe20000001241 */
[----:B------:R-:W-:Y:S02]  /*6fc0*/  HADD2.F32 R64, -RZ, R168.H1_H1 ;  /* 0x300000a8ff407230 */ /* 0x000fe40000004100 */
[----:B------:R-:W-:-:S02]  /*6fd0*/  HADD2.F32 R169, -RZ, R169.H0_H0 ;  /* 0x200000a9ffa97230 */ /* 0x000fc40000004100 */
[----:B------:R-:W-:Y:S02]  /*6fe0*/  HADD2.F32 R65, -RZ, R167.H1_H1 ;  /* 0x300000a7ff417230 */ /* 0x000fe40000004100 */
[----:B------:R-:W-:Y:S02]  /*6ff0*/  HADD2.F32 R166, -RZ, R166.H0_H0 ;  /* 0x200000a6ffa67230 */ /* 0x000fe40000004100 */
[-C--:B------:R-:W-:Y:S01]  /*7000*/  FMUL.FTZ R167, R64, R169.reuse ;  /* 0x000000a940a77220 */ /* 0x080fe20000410000 */
[----:B------:R-:W-:-:S03]  /*7010*/  FMUL.FTZ R169, R65, R169 ;  /* 0x000000a941a97220 */ /* 0x000fc60000410000 */
[-C--:B------:R-:W-:Y:S01]  /*7020*/  FFMA.FTZ R65, R65, R53.reuse, -R167 ;  /* 0x0000003541417223 */ /* 0x080fe200000108a7 */
[----:B------:R-:W-:Y:S02]  /*7030*/  HADD2.F32 R167, -RZ, R184.H0_H0 ;  /* 0x200000b8ffa77230 */ /* 0x000fe40000004100 */
[----:B------:R-:W-:Y:S01]  /*7040*/  FFMA.FTZ R53, R64, R53, R169 ;  /* 0x0000003540357223 */ /* 0x000fe200000100a9 */
[----:B------:R-:W-:Y:S02]  /*7050*/  IMAD.MOV.U32 R64, RZ, RZ, R95 ;  /* 0x000000ffff407224 */ /* 0x000fe400078e005f */
[----:B------:R-:W-:Y:S01]  /*7060*/  HADD2.F32 R169, -RZ, R186.H0_H0 ;  /* 0x200000baffa97230 */ /* 0x000fe20000004100 */
[----:B------:R-:W-:Y:S01]  /*7070*/  F2FP.F16.F32.PACK_AB R65, R65, R97 ;  /* 0x000000614141723e */ /* 0x000fe200000000ff */
[----:B------:R-:W-:Y:S01]  /*7080*/  HADD2.F32 R95, -RZ, R99.H0_H0 ;  /* 0x20000063ff5f7230 */ /* 0x000fe20000004100 */
[----:B------:R-:W-:Y:S01]  /*7090*/  F2FP.F16.F32.PACK_AB R53, R53, R93 ;  /* 0x0000005d3535723e */ /* 0x000fe200000000ff */
[--C-:B------:R-:W-:Y:S01]  /*70a0*/  HADD2.F32 R168, -RZ, R64.reuse.H0_H0 ;  /* 0x20000040ffa87230 */ /* 0x100fe20000004100 */
[----:B------:R-:W-:Y:S01]  /*70b0*/  MOV R93, R65 ;  /* 0x00000041005d7202 */ /* 0x000fe20000000f00 */
[----:B------:R-:W-:-:S02]  /*70c0*/  HADD2.F32 R64, -RZ, R64.H1_H1 ;  /* 0x30000040ff407230 */ /* 0x000fc40000004100 */
[----:B------:R-:W-:Y:S01]  /*70d0*/  FMUL.FTZ R170, R95, R169 ;  /* 0x000000a95faa7220 */ /* 0x000fe20000410000 */
[----:B------:R-:W-:-:S03]  /*70e0*/  IMAD.MOV.U32 R97, RZ, RZ, R53 ;  /* 0x000000ffff617224 */ /* 0x000fc600078e0035 */
[C---:B------:R-:W-:Y:S01]  /*70f0*/  FFMA.FTZ R170, R168.reuse, R167, -R170 ;  /* 0x000000a7a8aa7223 */ /* 0x040fe200000108aa */
[----:B------:R-:W-:Y:S01]  /*7100*/  FMUL.FTZ R168, R168, R169 ;  /* 0x000000a9a8a87220 */ /* 0x000fe20000410000 */
[----:B------:R-:W-:-:S03]  /*7110*/  HADD2.F32 R169, -RZ, R186.H1_H1 ;  /* 0x300000baffa97230 */ /* 0x000fc60000004100 */
[----:B------:R-:W-:Y:S01]  /*7120*/  FFMA.FTZ R168, R95, R167, R168 ;  /* 0x000000a75fa87223 */ /* 0x000fe200000100a8 */
[----:B------:R-:W-:Y:S02]  /*7130*/  SHF.R.U32.HI R95, RZ, 0x10, R55 ;  /* 0x00000010ff5f7819 */ /* 0x000fe40000011637 */
[--C-:B------:R-:W-:Y:S01]  /*7140*/  SHF.R.U64 R55, R66, 0x10, R67.reuse ;  /* 0x0000001042377819 */ /* 0x100fe20000001243 */
[----:B------:R-:W-:Y:S01]  /*7150*/  HADD2.F32 R66, -RZ, R99.H1_H1 ;  /* 0x30000063ff427230 */ /* 0x000fe20000004100 */
[----:B------:R-:W-:Y:S01]  /*7160*/  SHF.R.U32.HI R67, RZ, 0x10, R67 ;  /* 0x00000010ff437819 */ /* 0x000fe20000011643 */
[----:B------:R-:W-:Y:S02]  /*7170*/  HADD2.F32 R99, -RZ, R95.H0_H0 ;  /* 0x2000005fff637230 */ /* 0x000fe40000004100 */
[----:B------:R-:W-:Y:S02]  /*7180*/  HADD2.F32 R55, -RZ, R55.H0_H0 ;  /* 0x20000037ff377230 */ /* 0x000fe40000004100 */
[----:B------:R-:W-:-:S05]  /*7190*/  HADD2.F32 R67, -RZ, R67.H0_H0 ;  /* 0x20000043ff437230 */ /* 0x000fca0000004100 */
[----:B------:R-:W-:-:S04]  /*71a0*/  FMUL.FTZ R95, R66, R67 ;  /* 0x00000043425f7220 */ /* 0x000fc80000410000 */
[C---:B------:R-:W-:Y:S01]  /*71b0*/  FFMA.FTZ R95, R64.reuse, R99, -R95 ;  /* 0x00000063405f7223 */ /* 0x040fe2000001085f */
[----:B------:R-:W-:Y:S01]  /*71c0*/  FMUL.FTZ R64, R64, R67 ;  /* 0x0000004340407220 */ /* 0x000fe20000410000 */
[----:B------:R-:W-:-:S03]  /*71d0*/  HADD2.F32 R67, -RZ, R184.H1_H1 ;  /* 0x300000b8ff437230 */ /* 0x000fc60000004100 */
[----:B------:R-:W-:Y:S01]  /*71e0*/  FFMA.FTZ R64, R66, R99, R64 ;  /* 0x0000006342407223 */ /* 0x000fe20000010040 */
[----:B------:R-:W-:Y:S01]  /*71f0*/  HADD2.F32 R66, -RZ, R96.H0_H0 ;  /* 0x20000060ff427230 */ /* 0x000fe20000004100 */
[----:B------:R-:W-:Y:S01]  /*7200*/  F2FP.F16.F32.PACK_AB R95, R95, R170 ;  /* 0x000000aa5f5f723e */ /* 0x000fe200000000ff */
[--C-:B------:R-:W-:Y:S02]  /*7210*/  HADD2.F32 R99, -RZ, R92.reuse.H0_H0 ;  /* 0x2000005cff637230 */ /* 0x100fe40000004100 */
[----:B------:R-:W-:Y:S02]  /*7220*/  HADD2.F32 R92, -RZ, R92.H1_H1 ;  /* 0x3000005cff5c7230 */ /* 0x000fe40000004100 */
[-C--:B------:R-:W-:Y:S01]  /*7230*/  FMUL.FTZ R167, R66, R169.reuse ;  /* 0x000000a942a77220 */ /* 0x080fe20000410000 */
[----:B------:R-:W-:Y:S01]  /*7240*/  F2FP.F16.F32.PACK_AB R64, R64, R168 ;  /* 0x000000a84040723e */ /* 0x000fe200000000ff */
[C---:B------:R-:W-:Y:S02]  /*7250*/  FMUL.FTZ R169, R99.reuse, R169 ;  /* 0x000000a963a97220 */ /* 0x040fe40000410000 */
[----:B------:R-:W-:-:S02]  /*7260*/  FFMA.FTZ R167, R99, R67, -R167 ;  /* 0x0000004363a77223 */ /* 0x000fc400000108a7 */
[----:B------:R-:W-:Y:S01]  /*7270*/  FFMA.FTZ R169, R66, R67, R169 ;  /* 0x0000004342a97223 */ /* 0x000fe200000100a9 */
[----:B------:R-:W-:Y:S02]  /*7280*/  HADD2.F32 R66, -RZ, R96.H1_H1 ;  /* 0x30000060ff427230 */ /* 0x000fe40000004100 */
[----:B------:R-:W-:Y:S02]  /*7290*/  HADD2.F32 R67, -RZ, R52.H0_H0 ;  /* 0x20000034ff437230 */ /* 0x000fe40000004100 */
[--C-:B------:R-:W-:Y:S02]  /*72a0*/  HADD2.F32 R96, -RZ, R94.reuse.H0_H0 ;  /* 0x2000005eff607230 */ /* 0x100fe40000004100 */
[-C--:B------:R-:W-:Y:S01]  /*72b0*/  FMUL.FTZ R52, R66, R166.reuse ;  /* 0x000000a642347220 */ /* 0x080fe20000410000 */
[C---:B------:R-:W-:Y:S01]  /*72c0*/  FMUL.FTZ R166, R92.reuse, R166 ;  /* 0x000000a65ca67220 */ /* 0x040fe20000410000 */
[----:B------:R-:W-:Y:S02]  /*72d0*/  HADD2.F32 R94, -RZ, R94.H1_H1 ;  /* 0x3000005eff5e7230 */ /* 0x000fe40000004100 */
[-C--:B------:R-:W-:Y:S01]  /*72e0*/  FFMA.FTZ R52, R92, R67.reuse, -R52 ;  /* 0x000000435c347223 */ /* 0x080fe20000010834 */
[----:B------:R-:W-:Y:S01]  /*72f0*/  FFMA.FTZ R66, R66, R67, R166 ;  /* 0x0000004342427223 */ /* 0x000fe200000100a6 */
[----:B------:R-:W-:-:S02]  /*7300*/  HADD2.F32 R166, -RZ, R185.H1_H1 ;  /* 0x300000b9ffa67230 */ /* 0x000fc40000004100 */
[--C-:B------:R-:W-:Y:S01]  /*7310*/  HADD2.F32 R67, -RZ, R98.reuse.H0_H0 ;  /* 0x20000062ff437230 */ /* 0x100fe20000004100 */
[----:B------:R-:W-:Y:S01]  /*7320*/  F2FP.F16.F32.PACK_AB R52, R52, R167 ;  /* 0x000000a73434723e */ /* 0x000fe200000000ff */
[----:B------:R-:W-:Y:S01]  /*7330*/  HADD2.F32 R92, -RZ, R183.H1_H1 ;  /* 0x300000b7ff5c7230 */ /* 0x000fe20000004100 */
[----:B------:R-:W-:Y:S01]  /*7340*/  F2FP.F16.F32.PACK_AB R66, R66, R169 ;  /* 0x000000a94242723e */ /* 0x000fe200000000ff */
[----:B------:R-:W-:Y:S02]  /*7350*/  HADD2.F32 R98, -RZ, R98.H1_H1 ;  /* 0x30000062ff627230 */ /* 0x000fe40000004100 */
[-C--:B------:R-:W-:Y:S01]  /*7360*/  FMUL.FTZ R99, R67, R166.reuse ;  /* 0x000000a643637220 */ /* 0x080fe20000410000 */
[----:B------:R-:W-:-:S03]  /*7370*/  FMUL.FTZ R166, R96, R166 ;  /* 0x000000a660a67220 */ /* 0x000fc60000410000 */
[-C--:B------:R-:W-:Y:S01]  /*7380*/  FFMA.FTZ R99, R96, R92.reuse, -R99 ;  /* 0x0000005c60637223 */ /* 0x080fe20000010863 */
[----:B------:R-:W-:Y:S01]  /*7390*/  FFMA.FTZ R166, R67, R92, R166 ;  /* 0x0000005c43a67223 */ /* 0x000fe200000100a6 */
[-C--:B------:R-:W-:Y:S01]  /*73a0*/  FMUL.FTZ R67, R98, R55.reuse ;  /* 0x0000003762437220 */ /* 0x080fe20000410000 */
[C---:B------:R-:W-:Y:S01]  /*73b0*/  FMUL.FTZ R55, R94.reuse, R55 ;  /* 0x000000375e377220 */ /* 0x040fe20000410000 */
[----:B------:R-:W-:Y:S02]  /*73c0*/  IMAD.MOV.U32 R92, RZ, RZ, R52 ;  /* 0x000000ffff5c7224 */ /* 0x000fe400078e0034 */
[-C--:B------:R-:W-:Y:S01]  /*73d0*/  FFMA.FTZ R67, R94, R54.reuse, -R67 ;  /* 0x000000365e437223 */ /* 0x080fe20000010843 */
[----:B------:R-:W-:Y:S01]  /*73e0*/  FFMA.FTZ R55, R98, R54, R55 ;  /* 0x0000003662377223 */ /* 0x000fe20000010037 */
[----:B------:R-:W-:-:S03]  /*73f0*/  IMAD.MOV.U32 R96, RZ, RZ, R66 ;  /* 0x000000ffff607224 */ /* 0x000fc600078e0042 */
[----:B------:R-:W-:Y:S01]  /*7400*/  F2FP.F16.F32.PACK_AB R67, R67, R99 ;  /* 0x000000634343723e */ /* 0x000fe200000000ff */
[----:B------:R-:W-:Y:S01]  /*7410*/  IMAD.MOV.U32 R99, RZ, RZ, R64 ;  /* 0x000000ffff637224 */ /* 0x000fe200078e0040 */
[----:B------:R-:W-:-:S03]  /*7420*/  F2FP.F16.F32.PACK_AB R55, R55, R166 ;  /* 0x000000a63737723e */ /* 0x000fc600000000ff */
[----:B------:R-:W-:Y:S01]  /*7430*/  IMAD.MOV.U32 R94, RZ, RZ, R67 ;  /* 0x000000ffff5e7224 */ /* 0x000fe200078e0043 */
[----:B------:R-:W-:-:S07]  /*7440*/  MOV R98, R55 ;  /* 0x0000003700627202 */ /* 0x000fce0000000f00 */
.L_x_702:
[----:B------:R-:W-:Y:S05]  /*7450*/  BSYNC B3 ;  /* 0x0000000000037941 */ /* 0x000fea0003800000 */
.L_x_701:
[----:B------:R-:W-:-:S13]  /*7460*/  ISETP.GE.AND P4, PT, R165, R148, PT ;  /* 0x00000094a500720c */ /* 0x000fda0003f86270 */
[--C-:B------:R-:W-:Y:S02]  /*7470*/  @!P4 SHF.R.S32.HI R55, RZ, 0x1f, R165.reuse ;  /* 0x0000001fff37c819 */ /* 0x100fe400000114a5 */
[----:B------:R-:W-:-:S04]  /*7480*/  @!P4 IADD3 R165, P5, P6, R118, R132, R165 ;  /* 0x0000008476a5c210 */ /* 0x000fc80007ebe0a5 */
[----:B------:R-:W-:Y:S02]  /*7490*/  @!P4 IADD3.X R55, R7, R157, R55, P5, P6 ;  /* 0x0000009d0737c210 */ /* 0x000fe40002fec437 */
[----:B------:R-:W-:-:S04]  /*74a0*/  IADD3 R53, P5, P6, R118, R132, R26 ;  /* 0x0000008476357210 */ /* 0x000fc80007ebe01a */
[----:B------:R-:W-:Y:S02]  /*74b0*/  IADD3.X R54, R7, R157, R32, P5, P6 ;  /* 0x0000009d07367210 */ /* 0x000fe40002fec420 */
[----:B------:R-:W-:-:S04]  /*74c0*/  LEA R52, P5, R53, R124, 0x1 ;  /* 0x0000007c35347211 */ /* 0x000fc800078a08ff */
[----:B------:R-:W-:Y:S02]  /*74d0*/  LEA.HI.X R53, R53, R125, R54, 0x1, P5 ;  /* 0x0000007d35357211 */ /* 0x000fe400028f0c36 */
[----:B------:R-:W-:-:S03]  /*74e0*/  @!P4 LEA R54, P5, R165, R124, 0x1 ;  /* 0x0000007ca536c211 */ /* 0x000fc600078a08ff */
[----:B--2---:R2:W-:Y:S01]  /*74f0*/  STG.E.128 desc[UR60][R52.64], R92 ;  /* 0x0000005c34007986 */ /* 0x0045e2000c101d3c */
[----:B------:R-:W-:-:S05]  /*7500*/  @!P4 LEA.HI.X R55, R165, R125, R55, 0x1, P5 ;  /* 0x0000007da537c211 */ /* 0x000fca00028f0c37 */
[----:B0-----:R2:W-:Y:S04]  /*7510*/  @!P4 STG.E.128 desc[UR60][R54.64], R96 ;  /* 0x000000603600c986 */ /* 0x0015e8000c101d3c */
.L_x_700:
[----:B------:R-:W-:Y:S05]  /*7520*/  BSYNC B2 ;  /* 0x0000000000027941 */ /* 0x000fea0003800000 */
.L_x_699:
[----:B------:R-:W-:Y:S01]  /*7530*/  ISETP.NE.AND P4, PT, R35, RZ, PT ;  /* 0x000000ff2300720c */ /* 0x000fe20003f85270 */
[----:B------:R-:W-:-:S12]  /*7540*/  BSSY B2, `(.L_x_703) ;  /* 0x000007e000027945 */ /* 0x000fd80003800000 */
[----:B------:R-:W-:Y:S05]  /*7550*/  @!P4 BRA `(.L_x_704) ;  /* 0x0000000400f0c947 */ /* 0x000fea0003800000 */
[----:B--2---:R-:W-:Y:S01]  /*7560*/  SEL R52, R127, R151, !P1 ;  /* 0x000000977f347207 */ /* 0x004fe20004800000 */
[----:B------:R-:W-:Y:S01]  /*7570*/  BSSY B3, `(.L_x_705) ;  /* 0x0000070000037945 */ /* 0x000fe20003800000 */
[----:B------:R-:W-:Y:S02]  /*7580*/  IADD3 R92, P4, P5, R118, R132, R28 ;  /* 0x00000084765c7210 */ /* 0x000fe40007d9e01c */
[----:B------:R-:W-:Y:S02]  /*7590*/  SHF.R.S32.HI R53, RZ, 0x1f, R52 ;  /* 0x0000001fff357819 */ /* 0x000fe40000011434 */
[----:B------:R-:W-:Y:S02]  /*75a0*/  IADD3.X R93, R7, R157, R33, P4, P5 ;  /* 0x0000009d075d7210 */ /* 0x000fe400027ea421 */
[----:B------:R-:W-:Y:S02]  /*75b0*/  LEA.HI R53, R53, R52, RZ, 0x4 ;  /* 0x0000003435357211 */ /* 0x000fe400078f20ff */
[----:B------:R-:W-:-:S02]  /*75c0*/  ISETP.GE.AND P4, PT, R0, R126, PT ;  /* 0x0000007e0000720c */ /* 0x000fc40003f86270 */
[----:B------:R-:W-:-:S04]  /*75d0*/  LEA.HI.SX32 R94, R53, R27, 0x1c ;  /* 0x0000001b355e7211 */ /* 0x000fc800078fe2ff */
[----:B------:R-:W-:-:S04]  /*75e0*/  SHF.R.S32.HI R53, RZ, 0x1f, R94 ;  /* 0x0000001fff357819 */ /* 0x000fc8000001145e */
[----:B------:R-:W-:Y:S01]  /*75f0*/  LEA.HI R53, R53, R94, RZ, 0x3 ;  /* 0x0000005e35357211 */ /* 0x000fe200078f18ff */
[----:B------:R-:W-:-:S03]  /*7600*/  IMAD.SHL.U32 R94, R94, 0x8, RZ ;  /* 0x000000085e5e7824 */ /* 0x000fc600078e00ff */
[----:B------:R-:W-:Y:S02]  /*7610*/  SHF.R.S32.HI R53, RZ, 0x3, R53 ;  /* 0x00000003ff357819 */ /* 0x000fe40000011435 */
[----:B------:R-:W-:-:S03]  /*7620*/  LOP3.LUT R52, R211, 0x38, R94, 0xf8, !PT ;  /* 0x00000038d3347812 */ /* 0x000fc600078ef85e */
[----:B------:R-:W-:Y:S01]  /*7630*/  IMAD R53, R53, 0x1c00, R213 ;  /* 0x00001c0035357824 */ /* 0x000fe200078e02d5 */
[----:B------:R-:W-:-:S05]  /*7640*/  LOP3.LUT R52, R52, R212, RZ, 0x3c, !PT ;  /* 0x000000d434347212 */ /* 0x000fca00078e3cff */
[----:B------:R-:W-:-:S04]  /*7650*/  IMAD.IADD R52, R53, 0x1, R52 ;  /* 0x0000000135347824 */ /* 0x000fc800078e0234 */
[C---:B------:R-:W-:Y:S02]  /*7660*/  IMAD R64, R16.reuse, 0x5400, R52 ;  /* 0x0000540010407824 */ /* 0x040fe400078e0234 */
[----:B------:R-:W-:Y:S02]  /*7670*/  IMAD R52, R16, 0x5400, R146 ;  /* 0x0000540010347824 */ /* 0x000fe400078e0292 */
[----:B------:R-:W-:-:S03]  /*7680*/  IMAD R64, R64, 0x2, R2 ;  /* 0x0000000240407824 */ /* 0x000fc600078e0202 */
[----:B------:R-:W-:-:S03]  /*7690*/  LEA R52, R52, R2, 0x1 ;  /* 0x0000000234347211 */ /* 0x000fc600078e08ff */
[----:B------:R-:W0:Y:S04]  /*76a0*/  LDS.128 R64, [R64+0x21400] ;  /* 0x0214000040407984 */ /* 0x000e280000000c00 */
[----:B------:R-:W2:Y:S01]  /*76b0*/  LDS.128 R52, [R52+0x21400] ;  /* 0x0214000034347984 */ /* 0x000ea20000000c00 */
[----:B------:R-:W-:Y:S05]  /*76c0*/  @P4 BRA `(.L_x_706) ;  /* 0x0000000400684947 */ /* 0x000fea0003800000 */
[----:B0-----:R-:W-:Y:S01]  /*76d0*/  IMAD.MOV.U32 R97, RZ, RZ, R65 ;  /* 0x000000ffff617224 */ /* 0x001fe200078e0041 */
[----:B------:R-:W-:Y:S01]  /*76e0*/  SHF.R.U64 R48, R48, 0x10, R49 ;  /* 0x0000001030307819 */ /* 0x000fe20000001231 */
[----:B--2---:R-:W-:Y:S01]  /*76f0*/  IMAD.MOV.U32 R65, RZ, RZ, R53 ;  /* 0x000000ffff417224 */ /* 0x004fe200078e0035 */
[----:B------:R-:W-:Y:S01]  /*7700*/  SHF.R.U64 R60, R60, 0x10, R61 ;  /* 0x000000103c3c7819 */ /* 0x000fe2000000123d */
[----:B------:R-:W-:Y:S01]  /*7710*/  HADD2.F32 R98, -RZ, R185.H0_H0 ;  /* 0x200000b9ff627230 */ /* 0x000fe20000004100 */
[----:B------:R-:W-:Y:S01]  /*7720*/  SHF.R.U64 R62, R62, 0x10, R63 ;  /* 0x000000103e3e7819 */ /* 0x000fe2000000123f */
[----:B------:R-:W-:Y:S01]  /*7730*/  HADD2.F32 R95, -RZ, R97.H0_H0 ;  /* 0x20000061ff5f7230 */ /* 0x000fe20000004100 */
[----:B------:R-:W-:Y:S01]  /*7740*/  SHF.R.U64 R50, R50, 0x10, R51 ;  /* 0x0000001032327819 */ /* 0x000fe20000001233 */
[----:B------:R-:W-:Y:S02]  /*7750*/  HADD2.F32 R96, -RZ, R65.H0_H0 ;  /* 0x20000041ff607230 */ /* 0x000fe40000004100 */
[----:B------:R-:W-:-:S02]  /*7760*/  HADD2.F32 R53, -RZ, R183.H0_H0 ;  /* 0x200000b7ff357230 */ /* 0x000fc40000004100 */
[CC--:B------:R-:W-:Y:S01]  /*7770*/  FMUL.FTZ R99, R95.reuse, R98.reuse ;  /* 0x000000625f637220 */ /* 0x0c0fe20000410000 */
[----:B------:R-:W-:Y:S02]  /*7780*/  HADD2.F32 R65, -RZ, R65.H1_H1 ;  /* 0x30000041ff417230 */ /* 0x000fe40000004100 */
[C---:B------:R-:W-:Y:S01]  /*7790*/  FMUL.FTZ R98, R96.reuse, R98 ;  /* 0x0000006260627220 */ /* 0x040fe20000410000 */
[----:B------:R-:W-:Y:S02]  /*77a0*/  HADD2.F32 R166, -RZ, R181.H1_H1 ;  /* 0x300000b5ffa67230 */ /* 0x000fe40000004100 */
[-C--:B------:R-:W-:Y:S01]  /*77b0*/  FFMA.FTZ R96, R96, R53.reuse, -R99 ;  /* 0x0000003560607223 */ /* 0x080fe20000010863 */
[----:B------:R-:W-:Y:S02]  /*77c0*/  HADD2.F32 R60, -RZ, R60.H0_H0 ;  /* 0x2000003cff3c7230 */ /* 0x000fe40000004100 */
[----:B------:R-:W-:Y:S01]  /*77d0*/  FFMA.FTZ R95, R95, R53, R98 ;  /* 0x000000355f5f7223 */ /* 0x000fe20000010062 */
[----:B------:R-:W-:Y:S01]  /*77e0*/  SHF.R.U32.HI R98, RZ, 0x10, R61 ;  /* 0x00000010ff627819 */ /* 0x000fe2000001163d */
[----:B------:R-:W-:Y:S01]  /*77f0*/  HADD2.F32 R53, -RZ, R97.H1_H1 ;  /* 0x30000061ff357230 */ /* 0x000fe20000004100 */
[----:B------:R-:W-:Y:S01]  /*7800*/  SHF.R.U32.HI R97, RZ, 0x10, R49 ;  /* 0x00000010ff617819 */ /* 0x000fe20000011631 */
[----:B------:R-:W-:Y:S01]  /*7810*/  HADD2.F32 R61, -RZ, R55.H0_H0 ;  /* 0x20000037ff3d7230 */ /* 0x000fe20000004100 */
[----:B------:R-:W-:Y:S01]  /*7820*/  MOV R49, R67 ;  /* 0x0000004300317202 */ /* 0x000fe20000000f00 */
[----:B------:R-:W-:-:S02]  /*7830*/  HADD2.F32 R98, -RZ, R98.H0_H0 ;  /* 0x20000062ff627230 */ /* 0x000fc40000004100 */
        /* <DEDUP_REMOVED lines=8> */
[----:B------:R-:W-:Y:S01]  /*78c0*/  HADD2.F32 R97, -RZ, R182.H0_H0 ;  /* 0x200000b6ff617230 */ /* 0x000fe20000004100 */
[----:B------:R-:W-:Y:S01]  /*78d0*/  F2FP.F16.F32.PACK_AB R65, R65, R96 ;  /* 0x000000604141723e */ /* 0x000fe200000000ff */
[----:B------:R-:W-:Y:S02]  /*78e0*/  HADD2.F32 R55, -RZ, R55.H1_H1 ;  /* 0x30000037ff377230 */ /* 0x000fe40000004100 */
[-C--:B------:R-:W-:Y:S01]  /*78f0*/  FMUL.FTZ R99, R67, R98.reuse ;  /* 0x0000006243637220 */ /* 0x080fe20000410000 */
[----:B------:R-:W-:Y:S01]  /*7900*/  FMUL.FTZ R98, R61, R98 ;  /* 0x000000623d627220 */ /* 0x000fe20000410000 */
[----:B------:R-:W-:Y:S01]  /*7910*/  HADD2.F32 R48, -RZ, R48.H0_H0 ;  /* 0x20000030ff307230 */ /* 0x000fe20000004100 */
[----:B------:R-:W-:Y:S01]  /*7920*/  F2FP.F16.F32.PACK_AB R95, R53, R95 ;  /* 0x0000005f355f723e */ /* 0x000fe200000000ff */
[-C--:B------:R-:W-:Y:S01]  /*7930*/  FFMA.FTZ R61, R61, R97.reuse, -R99 ;  /* 0x000000613d3d7223 */ /* 0x080fe20000010863 */
[----:B------:R-:W-:Y:S01]  /*7940*/  FFMA.FTZ R98, R67, R97, R98 ;  /* 0x0000006143627223 */ /* 0x000fe20000010062 */
[----:B------:R-:W-:Y:S01]  /*7950*/  SHF.R.U32.HI R97, RZ, 0x10, R63 ;  /* 0x00000010ff617819 */ /* 0x000fe2000001163f */
[----:B------:R-:W-:Y:S01]  /*7960*/  HADD2.F32 R63, -RZ, R54.H0_H0 ;  /* 0x20000036ff3f7230 */ /* 0x000fe20000004100 */
[----:B------:R-:W-:Y:S01]  /*7970*/  SHF.R.U32.HI R67, RZ, 0x10, R51 ;  /* 0x00000010ff437819 */ /* 0x000fe20000011633 */
[----:B------:R-:W-:-:S02]  /*7980*/  HADD2.F32 R62, -RZ, R62.H0_H0 ;  /* 0x2000003eff3e7230 */ /* 0x000fc40000004100 */
[----:B------:R-:W-:Y:S02]  /*7990*/  HADD2.F32 R97, -RZ, R97.H0_H0 ;  /* 0x20000061ff617230 */ /* 0x000fe40000004100 */
[----:B------:R-:W-:Y:S02]  /*79a0*/  HADD2.F32 R67, -RZ, R67.H0_H0 ;  /* 0x20000043ff437230 */ /* 0x000fe40000004100 */
[----:B------:R-:W-:Y:S02]  /*79b0*/  HADD2.F32 R54, -RZ, R54.H1_H1 ;  /* 0x30000036ff367230 */ /* 0x000fe40000004100 */
[-C--:B------:R-:W-:Y:S01]  /*79c0*/  FMUL.FTZ R99, R49, R97.reuse ;  /* 0x0000006131637220 */ /* 0x080fe20000410000 */
[C---:B------:R-:W-:Y:S01]  /*79d0*/  FMUL.FTZ R97, R55.reuse, R97 ;  /* 0x0000006137617220 */ /* 0x040fe20000410000 */
[----:B------:R-:W-:Y:S02]  /*79e0*/  HADD2.F32 R50, -RZ, R50.H0_H0 ;  /* 0x20000032ff327230 */ /* 0x000fe40000004100 */
[-C--:B------:R-:W-:Y:S01]  /*79f0*/  FFMA.FTZ R55, R55, R67.reuse, -R99 ;  /* 0x0000004337377223 */ /* 0x080fe20000010863 */
[----:B------:R-:W-:Y:S01]  /*7a00*/  FFMA.FTZ R49, R49, R67, R97 ;  /* 0x0000004331317223 */ /* 0x000fe20000010061 */
[----:B------:R-:W-:-:S02]  /*7a10*/  HADD2.F32 R67, -RZ, R64.H0_H0 ;  /* 0x20000040ff437230 */ /* 0x000fc40000004100 */
[----:B------:R-:W-:Y:S01]  /*7a20*/  HADD2.F32 R99, -RZ, R52.H0_H0 ;  /* 0x20000034ff637230 */ /* 0x000fe20000004100 */
[----:B------:R-:W-:Y:S01]  /*7a30*/  F2FP.F16.F32.PACK_AB R55, R55, R61 ;  /* 0x0000003d3737723e */ /* 0x000fe200000000ff */
[----:B------:R-:W-:Y:S02]  /*7a40*/  HADD2.F32 R97, -RZ, R181.H0_H0 ;  /* 0x200000b5ff617230 */ /* 0x000fe40000004100 */
[-C--:B------:R-:W-:Y:S01]  /*7a50*/  FMUL.FTZ R165, R67, R166.reuse ;  /* 0x000000a643a57220 */ /* 0x080fe20000410000 */
[----:B------:R-:W-:Y:S02]  /*7a60*/  HADD2.F32 R64, -RZ, R64.H1_H1 ;  /* 0x30000040ff407230 */ /* 0x000fe40000004100 */
[C---:B------:R-:W-:Y:S01]  /*7a70*/  FMUL.FTZ R166, R99.reuse, R166 ;  /* 0x000000a663a67220 */ /* 0x040fe20000410000 */
[----:B------:R-:W-:Y:S02]  /*7a80*/  HADD2.F32 R52, -RZ, R52.H1_H1 ;  /* 0x30000034ff347230 */ /* 0x000fe40000004100 */
[-C--:B------:R-:W-:Y:S01]  /*7a90*/  FFMA.FTZ R165, R99, R97.reuse, -R165 ;  /* 0x0000006163a57223 */ /* 0x080fe200000108a5 */
[----:B------:R-:W-:Y:S01]  /*7aa0*/  F2FP.F16.F32.PACK_AB R49, R49, R98 ;  /* 0x000000623131723e */ /* 0x000fe200000000ff */
[----:B------:R-:W-:Y:S01]  /*7ab0*/  FFMA.FTZ R166, R67, R97, R166 ;  /* 0x0000006143a67223 */ /* 0x000fe200000100a6 */
[-C--:B------:R-:W-:Y:S01]  /*7ac0*/  FMUL.FTZ R67, R64, R60.reuse ;  /* 0x0000003c40437220 */ /* 0x080fe20000410000 */
[----:B------:R-:W-:Y:S01]  /*7ad0*/  FMUL.FTZ R60, R52, R60 ;  /* 0x0000003c343c7220 */ /* 0x000fe20000410000 */
[----:B------:R-:W-:-:S02]  /*7ae0*/  HADD2.F32 R97, -RZ, R180.H1_H1 ;  /* 0x300000b4ff617230 */ /* 0x000fc40000004100 */
[-C--:B------:R-:W-:Y:S01]  /*7af0*/  FFMA.FTZ R67, R52, R48.reuse, -R67 ;  /* 0x0000003034437223 */ /* 0x080fe20000010843 */
[----:B------:R-:W-:Y:S01]  /*7b00*/  FFMA.FTZ R60, R64, R48, R60 ;  /* 0x00000030403c7223 */ /* 0x000fe2000001003c */
[----:B------:R-:W-:Y:S02]  /*7b10*/  HADD2.F32 R48, -RZ, R66.H0_H0 ;  /* 0x20000042ff307230 */ /* 0x000fe40000004100 */
[----:B------:R-:W-:Y:S01]  /*7b20*/  HADD2.F32 R52, -RZ, R180.H0_H0 ;  /* 0x200000b4ff347230 */ /* 0x000fe20000004100 */
[----:B------:R-:W-:Y:S01]  /*7b30*/  F2FP.F16.F32.PACK_AB R67, R67, R165 ;  /* 0x000000a54343723e */ /* 0x000fe200000000ff */
[----:B------:R-:W-:Y:S02]  /*7b40*/  HADD2.F32 R66, -RZ, R66.H1_H1 ;  /* 0x30000042ff427230 */ /* 0x000fe40000004100 */
[-C--:B------:R-:W-:Y:S01]  /*7b50*/  FMUL.FTZ R64, R48, R97.reuse ;  /* 0x0000006130407220 */ /* 0x080fe20000410000 */
[----:B------:R-:W-:Y:S01]  /*7b60*/  FMUL.FTZ R97, R63, R97 ;  /* 0x000000613f617220 */ /* 0x000fe20000410000 */
[----:B------:R-:W-:Y:S01]  /*7b70*/  F2FP.F16.F32.PACK_AB R60, R60, R166 ;  /* 0x000000a63c3c723e */ /* 0x000fe200000000ff */
[----:B------:R-:W-:-:S02]  /*7b80*/  IMAD.MOV.U32 R53, RZ, RZ, R65 ;  /* 0x000000ffff357224 */ /* 0x000fc400078e0041 */
[-C--:B------:R-:W-:Y:S01]  /*7b90*/  FFMA.FTZ R64, R63, R52.reuse, -R64 ;  /* 0x000000343f407223 */ /* 0x080fe20000010840 */
[----:B------:R-:W-:Y:S01]  /*7ba0*/  FFMA.FTZ R97, R48, R52, R97 ;  /* 0x0000003430617223 */ /* 0x000fe20000010061 */
[-C--:B------:R-:W-:Y:S01]  /*7bb0*/  FMUL.FTZ R48, R66, R62.reuse ;  /* 0x0000003e42307220 */ /* 0x080fe20000410000 */
[C---:B------:R-:W-:Y:S01]  /*7bc0*/  FMUL.FTZ R62, R54.reuse, R62 ;  /* 0x0000003e363e7220 */ /* 0x040fe20000410000 */
[----:B------:R-:W-:Y:S01]  /*7bd0*/  IMAD.MOV.U32 R52, RZ, RZ, R67 ;  /* 0x000000ffff347224 */ /* 0x000fe200078e0043 */
[----:B------:R-:W-:Y:S01]  /*7be0*/  MOV R65, R95 ;  /* 0x0000005f00417202 */ /* 0x000fe20000000f00 */
[-C--:B------:R-:W-:Y:S01]  /*7bf0*/  FFMA.FTZ R48, R54, R50.reuse, -R48 ;  /* 0x0000003236307223 */ /* 0x080fe20000010830 */
[----:B------:R-:W-:Y:S01]  /*7c00*/  FFMA.FTZ R62, R66, R50, R62 ;  /* 0x00000032423e7223 */ /* 0x000fe2000001003e */
[----:B------:R-:W-:-:S03]  /*7c10*/  IMAD.MOV.U32 R67, RZ, RZ, R49 ;  /* 0x000000ffff437224 */ /* 0x000fc600078e0031 */
[----:B------:R-:W-:Y:S01]  /*7c20*/  F2FP.F16.F32.PACK_AB R48, R48, R64 ;  /* 0x000000403030723e */ /* 0x000fe200000000ff */
[----:B------:R-:W-:Y:S01]  /*7c30*/  IMAD.MOV.U32 R64, RZ, RZ, R60 ;  /* 0x000000ffff407224 */ /* 0x000fe200078e003c */
[----:B------:R-:W-:-:S03]  /*7c40*/  F2FP.F16.F32.PACK_AB R62, R62, R97 ;  /* 0x000000613e3e723e */ /* 0x000fc600000000ff */
[----:B------:R-:W-:Y:S02]  /*7c50*/  IMAD.MOV.U32 R54, RZ, RZ, R48 ;  /* 0x000000ffff367224 */ /* 0x000fe400078e0030 */
[----:B------:R-:W-:-:S07]  /*7c60*/  IMAD.MOV.U32 R66, RZ, RZ, R62 ;  /* 0x000000ffff427224 */ /* 0x000fce00078e003e */
.L_x_706:
[----:B------:R-:W-:Y:S05]  /*7c70*/  BSYNC B3 ;  /* 0x0000000000037941 */ /* 0x000fea0003800000 */
.L_x_705:
[----:B------:R-:W-:-:S13]  /*7c80*/  ISETP.GE.AND P4, PT, R94, R148, PT ;  /* 0x000000945e00720c */ /* 0x000fda0003f86270 */
[--C-:B------:R-:W-:Y:S02]  /*7c90*/  @!P4 SHF.R.S32.HI R51, RZ, 0x1f, R94.reuse ;  /* 0x0000001fff33c819 */ /* 0x100fe4000001145e */
[----:B------:R-:W-:-:S04]  /*7ca0*/  @!P4 IADD3 R94, P5, P6, R118, R132, R94 ;  /* 0x00000084765ec210 */ /* 0x000fc80007ebe05e */
[----:B------:R-:W-:Y:S02]  /*7cb0*/  @!P4 IADD3.X R51, R7, R157, R51, P5, P6 ;  /* 0x0000009d0733c210 */ /* 0x000fe40002fec433 */
[----:B------:R-:W-:-:S04]  /*7cc0*/  LEA R48, P5, R92, R124, 0x1 ;  /* 0x0000007c5c307211 */ /* 0x000fc800078a08ff */
[----:B------:R-:W-:Y:S02]  /*7cd0*/  LEA.HI.X R49, R92, R125, R93, 0x1, P5 ;  /* 0x0000007d5c317211 */ /* 0x000fe400028f0c5d */
[----:B------:R-:W-:-:S03]  /*7ce0*/  @!P4 LEA R50, P5, R94, R124, 0x1 ;  /* 0x0000007c5e32c211 */ /* 0x000fc600078a08ff */
[----:B--2---:R3:W-:Y:S01]  /*7cf0*/  STG.E.128 desc[UR60][R48.64], R52 ;  /* 0x0000003430007986 */ /* 0x0047e2000c101d3c */
[----:B------:R-:W-:-:S05]  /*7d00*/  @!P4 LEA.HI.X R51, R94, R125, R51, 0x1, P5 ;  /* 0x0000007d5e33c211 */ /* 0x000fca00028f0c33 */
[----:B0-----:R3:W-:Y:S04]  /*7d10*/  @!P4 STG.E.128 desc[UR60][R50.64], R64 ;  /* 0x000000403200c986 */ /* 0x0017e8000c101d3c */
.L_x_704:
[----:B------:R-:W-:Y:S05]  /*7d20*/  BSYNC B2 ;  /* 0x0000000000027941 */ /* 0x000fea0003800000 */
.L_x_703:
[----:B------:R-:W-:-:S13]  /*7d30*/  ISETP.NE.AND P4, PT, R36, RZ, PT ;  /* 0x000000ff2400720c */ /* 0x000fda0003f85270 */
[----:B------:R-:W-:Y:S05]  /*7d40*/  @!P4 BRA `(.L_x_698) ;  /* 0x0000000400f0c947 */ /* 0x000fea0003800000 */
[----:B---3--:R-:W3:Y:S01]  /*7d50*/  LDL R48, [R1+0x10] ;  /* 0x0000100001307983 */ /* 0x008ee20000100800 */
[----:B------:R-:W-:Y:S01]  /*7d60*/  IADD3 R60, P4, P5, R118, R132, R30 ;  /* 0x00000084763c7210 */ /* 0x000fe20007d9e01e */
[----:B------:R-:W-:Y:S03]  /*7d70*/  BSSY B2, `(.L_x_707) ;  /* 0x000006f000027945 */ /* 0x000fe60003800000 */
[----:B------:R-:W-:Y:S02]  /*7d80*/  IADD3.X R61, R7, R157, R34, P4, P5 ;  /* 0x0000009d073d7210 */ /* 0x000fe400027ea422 */
[----:B------:R-:W-:Y:S02]  /*7d90*/  ISETP.GE.AND P4, PT, R3, R126, PT ;  /* 0x0000007e0300720c */ /* 0x000fe40003f86270 */
[----:B---3--:R-:W-:-:S04]  /*7da0*/  LOP3.LUT P6, RZ, R48, 0x1, RZ, 0xc0, !PT ;  /* 0x0000000130ff7812 */ /* 0x008fc800078cc0ff */
[----:B------:R-:W-:-:S04]  /*7db0*/  SEL R48, R127, R151, !P6 ;  /* 0x000000977f307207 */ /* 0x000fc80007000000 */
        /* <DEDUP_REMOVED lines=10> */
[----:B------:R-:W-:Y:S02]  /*7e60*/  IMAD.IADD R49, R49, 0x1, R48 ;  /* 0x0000000131317824 */ /* 0x000fe400078e0230 */
[C---:B------:R-:W-:Y:S02]  /*7e70*/  IMAD R48, R16.reuse, 0x5400, R144 ;  /* 0x0000540010307824 */ /* 0x040fe400078e0290 */
[----:B--2---:R-:W-:Y:S02]  /*7e80*/  IMAD R52, R16, 0x5400, R49 ;  /* 0x0000540010347824 */ /* 0x004fe400078e0231 */
[--C-:B------:R-:W-:Y:S02]  /*7e90*/  IMAD R48, R48, 0x2, R2.reuse ;  /* 0x0000000230307824 */ /* 0x100fe400078e0202 */
[----:B------:R-:W-:-:S04]  /*7ea0*/  IMAD R52, R52, 0x2, R2 ;  /* 0x0000000234347824 */ /* 0x000fc800078e0202 */
[----:B------:R-:W0:Y:S04]  /*7eb0*/  LDS.128 R48, [R48+0x21400] ;  /* 0x0214000030307984 */ /* 0x000e280000000c00 */
[----:B------:R-:W2:Y:S01]  /*7ec0*/  LDS.128 R52, [R52+0x21400] ;  /* 0x0214000034347984 */ /* 0x000ea20000000c00 */
[----:B------:R-:W-:Y:S05]  /*7ed0*/  @P4 BRA `(.L_x_708) ;  /* 0x0000000400604947 */ /* 0x000fea0003800000 */
[--C-:B------:R-:W-:Y:S01]  /*7ee0*/  SHF.R.U64 R44, R44, 0x10, R45.reuse ;  /* 0x000000102c2c7819 */ /* 0x100fe2000000122d */
[----:B--2---:R-:W-:Y:S01]  /*7ef0*/  HADD2.F32 R64, -RZ, R53.H0_H0 ;  /* 0x20000035ff407230 */ /* 0x004fe20000004100 */
[----:B------:R-:W-:Y:S01]  /*7f00*/  SHF.R.U32.HI R63, RZ, 0x10, R45 ;  /* 0x00000010ff3f7819 */ /* 0x000fe2000001162d */
[----:B------:R-:W-:Y:S01]  /*7f10*/  HADD2.F32 R65, -RZ, R177.H1_H1 ;  /* 0x300000b1ff417230 */ /* 0x000fe20000004100 */
[--C-:B------:R-:W-:Y:S01]  /*7f20*/  SHF.R.U64 R45, R56, 0x10, R57.reuse ;  /* 0x00000010382d7819 */ /* 0x100fe20000001239 */
[----:B0-----:R-:W-:Y:S01]  /*7f30*/  HADD2.F32 R66, -RZ, R49.H0_H0 ;  /* 0x20000031ff427230 */ /* 0x001fe20000004100 */
[----:B------:R-:W-:Y:S01]  /*7f40*/  SHF.R.U32.HI R56, RZ, 0x10, R57 ;  /* 0x00000010ff387819 */ /* 0x000fe20000011639 */
[----:B------:R-:W-:Y:S01]  /*7f50*/  HADD2.F32 R67, -RZ, R53.H1_H1 ;  /* 0x30000035ff437230 */ /* 0x000fe20000004100 */
[--C-:B------:R-:W-:Y:S01]  /*7f60*/  SHF.R.U64 R57, R58, 0x10, R59.reuse ;  /* 0x000000103a397819 */ /* 0x100fe2000000123b */
[----:B------:R-:W-:Y:S01]  /*7f70*/  HADD2.F32 R49, -RZ, R49.H1_H1 ;  /* 0x30000031ff317230 */ /* 0x000fe20000004100 */
[----:B------:R-:W-:Y:S01]  /*7f80*/  SHF.R.U32.HI R58, RZ, 0x10, R59 ;  /* 0x00000010ff3a7819 */ /* 0x000fe2000001163b */
[----:B------:R-:W-:Y:S01]  /*7f90*/  HADD2.F32 R59, -RZ, R179.H1_H1 ;  /* 0x300000b3ff3b7230 */ /* 0x000fe20000004100 */
[--C-:B------:R-:W-:Y:S01]  /*7fa0*/  SHF.R.U64 R46, R46, 0x10, R47.reuse ;  /* 0x000000102e2e7819 */ /* 0x100fe2000000122f */
[----:B------:R-:W-:Y:S01]  /*7fb0*/  HADD2.F32 R56, -RZ, R56.H0_H0 ;  /* 0x20000038ff387230 */ /* 0x000fe20000004100 */
[----:B------:R-:W-:Y:S01]  /*7fc0*/  SHF.R.U32.HI R47, RZ, 0x10, R47 ;  /* 0x00000010ff2f7819 */ /* 0x000fe2000001162f */
[----:B------:R-:W-:-:S02]  /*7fd0*/  HADD2.F32 R58, -RZ, R58.H0_H0 ;  /* 0x2000003aff3a7230 */ /* 0x000fc40000004100 */
[-C--:B------:R-:W-:Y:S01]  /*7fe0*/  FMUL.FTZ R53, R64, R59.reuse ;  /* 0x0000003b40357220 */ /* 0x080fe20000410000 */
[C---:B------:R-:W-:Y:S01]  /*7ff0*/  FMUL.FTZ R59, R66.reuse, R59 ;  /* 0x0000003b423b7220 */ /* 0x040fe20000410000 */
[----:B------:R-:W-:Y:S02]  /*8000*/  HADD2.F32 R179, -RZ, R179.H0_H0 ;  /* 0x200000b3ffb37230 */ /* 0x000fe40000004100 */
[-C--:B------:R-:W-:Y:S01]  /*8010*/  FFMA.FTZ R53, R66, R65.reuse, -R53 ;  /* 0x0000004142357223 */ /* 0x080fe20000010835 */
[----:B------:R-:W-:Y:S02]  /*8020*/  HADD2.F32 R66, -RZ, R63.H0_H0 ;  /* 0x2000003fff427230 */ /* 0x000fe40000004100 */
[-C--:B------:R-:W-:Y:S01]  /*8030*/  FMUL.FTZ R63, R67, R56.reuse ;  /* 0x00000038433f7220 */ /* 0x080fe20000410000 */
[----:B------:R-:W-:Y:S01]  /*8040*/  FMUL.FTZ R56, R49, R56 ;  /* 0x0000003831387220 */ /* 0x000fe20000410000 */
[----:B------:R-:W-:Y:S01]  /*8050*/  FFMA.FTZ R59, R64, R65, R59 ;  /* 0x00000041403b7223 */ /* 0x000fe2000001003b */
[----:B------:R-:W-:-:S02]  /*8060*/  HADD2.F32 R65, -RZ, R55.H0_H0 ;  /* 0x20000037ff417230 */ /* 0x000fc40000004100 */
[-C--:B------:R-:W-:Y:S01]  /*8070*/  FFMA.FTZ R63, R49, R66.reuse, -R63 ;  /* 0x00000042313f7223 */ /* 0x080fe2000001083f */
[----:B------:R-:W-:Y:S01]  /*8080*/  FFMA.FTZ R56, R67, R66, R56 ;  /* 0x0000004243387223 */ /* 0x000fe20000010038 */
[----:B------:R-:W-:Y:S02]  /*8090*/  HADD2.F32 R66, -RZ, R55.H1_H1 ;  /* 0x30000037ff427230 */ /* 0x000fe40000004100 */
[----:B------:R-:W-:Y:S01]  /*80a0*/  HADD2.F32 R64, -RZ, R178.H1_H1 ;  /* 0x300000b2ff407230 */ /* 0x000fe20000004100 */
[----:B------:R-:W-:Y:S01]  /*80b0*/  F2FP.F16.F32.PACK_AB R53, R63, R53 ;  /* 0x000000353f35723e */ /* 0x000fe200000000ff */
[----:B------:R-:W-:Y:S01]  /*80c0*/  HADD2.F32 R55, -RZ, R51.H0_H0 ;  /* 0x20000033ff377230 */ /* 0x000fe20000004100 */
[----:B------:R-:W-:Y:S01]  /*80d0*/  F2FP.F16.F32.PACK_AB R56, R56, R59 ;  /* 0x0000003b3838723e */ /* 0x000fe200000000ff */
[----:B------:R-:W-:Y:S02]  /*80e0*/  HADD2.F32 R67, -RZ, R47.H0_H0 ;  /* 0x2000002fff437230 */ /* 0x000fe40000004100 */
[----:B------:R-:W-:Y:S01]  /*80f0*/  FMUL.FTZ R47, R65, R64 ;  /* 0x00000040412f7220 */ /* 0x000fe20000410000 */
[----:B------:R-:W-:-:S02]  /*8100*/  HADD2.F32 R51, -RZ, R51.H1_H1 ;  /* 0x30000033ff337230 */ /* 0x000fc40000004100 */
[----:B------:R-:W-:Y:S01]  /*8110*/  FMUL.FTZ R92, R55, R64 ;  /* 0x00000040375c7220 */ /* 0x000fe20000410000 */
[-C--:B------:R-:W-:Y:S01]  /*8120*/  FMUL.FTZ R64, R66, R58.reuse ;  /* 0x0000003a42407220 */ /* 0x080fe20000410000 */
[----:B------:R-:W-:Y:S02]  /*8130*/  HADD2.F32 R49, -RZ, R176.H1_H1 ;  /* 0x300000b0ff317230 */ /* 0x000fe40000004100 */
[C---:B------:R-:W-:Y:S01]  /*8140*/  FMUL.FTZ R58, R51.reuse, R58 ;  /* 0x0000003a333a7220 */ /* 0x040fe20000410000 */
[----:B------:R-:W-:Y:S01]  /*8150*/  FFMA.FTZ R64, R51, R67, -R64 ;  /* 0x0000004333407223 */ /* 0x000fe20000010840 */
[--C-:B------:R-:W-:Y:S02]  /*8160*/  HADD2.F32 R51, -RZ, R52.reuse.H0_H0 ;  /* 0x20000034ff337230 */ /* 0x100fe40000004100 */
[-C--:B------:R-:W-:Y:S01]  /*8170*/  FFMA.FTZ R47, R55, R49.reuse, -R47 ;  /* 0x00000031372f7223 */ /* 0x080fe2000001082f */
[----:B------:R-:W-:Y:S02]  /*8180*/  HADD2.F32 R45, -RZ, R45.H0_H0 ;  /* 0x2000002dff2d7230 */ /* 0x000fe40000004100 */
[----:B------:R-:W-:Y:S01]  /*8190*/  FFMA.FTZ R92, R65, R49, R92 ;  /* 0x00000031415c7223 */ /* 0x000fe2000001005c */
[----:B------:R-:W-:-:S02]  /*81a0*/  HADD2.F32 R52, -RZ, R52.H1_H1 ;  /* 0x30000034ff347230 */ /* 0x000fc40000004100 */
[----:B------:R-:W-:Y:S01]  /*81b0*/  FFMA.FTZ R58, R66, R67, R58 ;  /* 0x00000043423a7223 */ /* 0x000fe2000001003a */
[----:B------:R-:W-:Y:S01]  /*81c0*/  HADD2.F32 R177, -RZ, R177.H0_H0 ;  /* 0x200000b1ffb17230 */ /* 0x000fe20000004100 */
[----:B------:R-:W-:Y:S01]  /*81d0*/  F2FP.F16.F32.PACK_AB R47, R64, R47 ;  /* 0x0000002f402f723e */ /* 0x000fe200000000ff */
[----:B------:R-:W-:Y:S02]  /*81e0*/  HADD2.F32 R49, -RZ, R48.H0_H0 ;  /* 0x20000030ff317230 */ /* 0x000fe40000004100 */
[----:B------:R-:W-:Y:S01]  /*81f0*/  FMUL.FTZ R65, R52, R45 ;  /* 0x0000002d34417220 */ /* 0x000fe20000410000 */
[----:B------:R-:W-:Y:S02]  /*8200*/  HADD2.F32 R55, -RZ, R44.H0_H0 ;  /* 0x2000002cff377230 */ /* 0x000fe40000004100 */
[-C--:B------:R-:W-:Y:S01]  /*8210*/  FMUL.FTZ R44, R51, R179.reuse ;  /* 0x000000b3332c7220 */ /* 0x080fe20000410000 */
[----:B------:R-:W-:Y:S02]  /*8220*/  HADD2.F32 R48, -RZ, R48.H1_H1 ;  /* 0x30000030ff307230 */ /* 0x000fe40000004100 */
[----:B------:R-:W-:Y:S01]  /*8230*/  FMUL.FTZ R179, R49, R179 ;  /* 0x000000b331b37220 */ /* 0x000fe20000410000 */
[----:B------:R-:W-:-:S02]  /*8240*/  HADD2.F32 R178, -RZ, R178.H0_H0 ;  /* 0x200000b2ffb27230 */ /* 0x000fc40000004100 */
[----:B------:R-:W-:Y:S01]  /*8250*/  FFMA.FTZ R44, R49, R177, -R44 ;  /* 0x000000b1312c7223 */ /* 0x000fe2000001082c */
[----:B------:R-:W-:Y:S02]  /*8260*/  HADD2.F32 R49, -RZ, R54.H0_H0 ;  /* 0x20000036ff317230 */ /* 0x000fe40000004100 */
[C---:B------:R-:W-:Y:S01]  /*8270*/  FMUL.FTZ R45, R48.reuse, R45 ;  /* 0x0000002d302d7220 */ /* 0x040fe20000410000 */
[----:B------:R-:W-:Y:S01]  /*8280*/  FFMA.FTZ R65, R48, R55, -R65 ;  /* 0x0000003730417223 */ /* 0x000fe20000010841 */
[----:B------:R-:W-:Y:S02]  /*8290*/  HADD2.F32 R57, -RZ, R57.H0_H0 ;  /* 0x20000039ff397230 */ /* 0x000fe40000004100 */
[----:B------:R-:W-:Y:S01]  /*82a0*/  FFMA.FTZ R179, R51, R177, R179 ;  /* 0x000000b133b37223 */ /* 0x000fe200000100b3 */
[----:B------:R-:W-:Y:S02]  /*82b0*/  HADD2.F32 R48, -RZ, R50.H0_H0 ;  /* 0x20000032ff307230 */ /* 0x000fe40000004100 */
[----:B------:R-:W-:Y:S01]  /*82c0*/  FFMA.FTZ R45, R52, R55, R45 ;  /* 0x00000037342d7223 */ /* 0x000fe2000001002d */
[----:B------:R-:W-:Y:S01]  /*82d0*/  HADD2.F32 R54, -RZ, R54.H1_H1 ;  /* 0x30000036ff367230 */ /* 0x000fe20000004100 */
[----:B------:R-:W-:Y:S01]  /*82e0*/  F2FP.F16.F32.PACK_AB R58, R58, R92 ;  /* 0x0000005c3a3a723e */ /* 0x000fe200000000ff */
[----:B------:R-:W-:Y:S01]  /*82f0*/  HADD2.F32 R50, -RZ, R50.H1_H1 ;  /* 0x30000032ff327230 */ /* 0x000fe20000004100 */
[----:B------:R-:W-:Y:S01]  /*8300*/  F2FP.F16.F32.PACK_AB R44, R65, R44 ;  /* 0x0000002c412c723e */ /* 0x000fe200000000ff */
[----:B------:R-:W-:-:S02]  /*8310*/  HADD2.F32 R51, -RZ, R46.H0_H0 ;  /* 0x2000002eff337230 */ /* 0x000fc40000004100 */
[-C--:B------:R-:W-:Y:S01]  /*8320*/  FMUL.FTZ R46, R49, R178.reuse ;  /* 0x000000b2312e7220 */ /* 0x080fe20000410000 */
[----:B------:R-:W-:Y:S02]  /*8330*/  HADD2.F32 R176, -RZ, R176.H0_H0 ;  /* 0x200000b0ffb07230 */ /* 0x000fe40000004100 */
[-C--:B------:R-:W-:Y:S01]  /*8340*/  FMUL.FTZ R52, R54, R57.reuse ;  /* 0x0000003936347220 */ /* 0x080fe20000410000 */
[----:B------:R-:W-:Y:S01]  /*8350*/  FMUL.FTZ R178, R48, R178 ;  /* 0x000000b230b27220 */ /* 0x000fe20000410000 */
[----:B------:R-:W-:Y:S01]  /*8360*/  FMUL.FTZ R57, R50, R57 ;  /* 0x0000003932397220 */ /* 0x000fe20000410000 */
[----:B------:R-:W-:Y:S01]  /*8370*/  F2FP.F16.F32.PACK_AB R45, R45, R179 ;  /* 0x000000b32d2d723e */ /* 0x000fe200000000ff */
[-C--:B------:R-:W-:Y:S01]  /*8380*/  FFMA.FTZ R46, R48, R176.reuse, -R46 ;  /* 0x000000b0302e7223 */ /* 0x080fe2000001082e */
[----:B------:R-:W-:Y:S01]  /*8390*/  FFMA.FTZ R178, R49, R176, R178 ;  /* 0x000000b031b27223 */ /* 0x000fe200000100b2 */
[-C--:B------:R-:W-:Y:S01]  /*83a0*/  FFMA.FTZ R57, R54, R51.reuse, R57 ;  /* 0x0000003336397223 */ /* 0x080fe20000010039 */
[----:B------:R-:W-:Y:S01]  /*83b0*/  FFMA.FTZ R52, R50, R51, -R52 ;  /* 0x0000003332347223 */ /* 0x000fe20000010834 */
[----:B------:R-:W-:Y:S01]  /*83c0*/  IMAD.MOV.U32 R49, RZ, RZ, R53 ;  /* 0x000000ffff317224 */ /* 0x000fe200078e0035 */
[----:B------:R-:W-:Y:S01]  /*83d0*/  MOV R48, R44 ;  /* 0x0000002c00307202 */ /* 0x000fe20000000f00 */
[----:B------:R-:W-:Y:S01]  /*83e0*/  IMAD.MOV.U32 R53, RZ, RZ, R56 ;  /* 0x000000ffff357224 */ /* 0x000fe200078e0038 */
[----:B------:R-:W-:Y:S01]  /*83f0*/  F2FP.F16.F32.PACK_AB R57, R57, R178 ;  /* 0x000000b23939723e */ /* 0x000fe200000000ff */
[----:B------:R-:W-:Y:S01]  /*8400*/  IMAD.MOV.U32 R51, RZ, RZ, R47 ;  /* 0x000000ffff337224 */ /* 0x000fe200078e002f */
[----:B------:R-:W-:Y:S01]  /*8410*/  F2FP.F16.F32.PACK_AB R46, R52, R46 ;  /* 0x0000002e342e723e */ /* 0x000fe200000000ff */
[----:B------:R-:W-:-:S02]  /*8420*/  IMAD.MOV.U32 R52, RZ, RZ, R45 ;  /* 0x000000ffff347224 */ /* 0x000fc400078e002d */
[----:B------:R-:W-:Y:S01]  /*8430*/  IMAD.MOV.U32 R54, RZ, RZ, R57 ;  /* 0x000000ffff367224 */ /* 0x000fe200078e0039 */
[----:B------:R-:W-:Y:S01]  /*8440*/  MOV R50, R46 ;  /* 0x0000002e00327202 */ /* 0x000fe20000000f00 */
[----:B------:R-:W-:-:S07]  /*8450*/  IMAD.MOV.U32 R55, RZ, RZ, R58 ;  /* 0x000000ffff377224 */ /* 0x000fce00078e003a */
.L_x_708:
[----:B------:R-:W-:Y:S05]  /*8460*/  BSYNC B2 ;  /* 0x0000000000027941 */ /* 0x000fea0003800000 */
.L_x_707:
[----:B------:R-:W-:-:S13]  /*8470*/  ISETP.GE.AND P4, PT, R62, R148, PT ;  /* 0x000000943e00720c */ /* 0x000fda0003f86270 */
[--C-:B------:R-:W-:Y:S02]  /*8480*/  @!P4 SHF.R.S32.HI R44, RZ, 0x1f, R62.reuse ;  /* 0x0000001fff2cc819 */ /* 0x100fe4000001143e */
[----:B------:R-:W-:-:S04]  /*8490*/  @!P4 IADD3 R62, P5, P6, R118, R132, R62 ;  /* 0x00000084763ec210 */ /* 0x000fc80007ebe03e */
[----:B------:R-:W-:Y:S02]  /*84a0*/  @!P4 IADD3.X R157, R7, R157, R44, P5, P6 ;  /* 0x0000009d079dc210 */ /* 0x000fe40002fec42c */
[----:B------:R-:W-:-:S04]  /*84b0*/  LEA R44, P5, R60, R124, 0x1 ;  /* 0x0000007c3c2c7211 */ /* 0x000fc800078a08ff */
[----:B------:R-:W-:Y:S02]  /*84c0*/  LEA.HI.X R45, R60, R125, R61, 0x1, P5 ;  /* 0x0000007d3c2d7211 */ /* 0x000fe400028f0c3d */
[----:B------:R-:W-:-:S03]  /*84d0*/  @!P4 LEA R46, P5, R62, R124, 0x1 ;  /* 0x0000007c3e2ec211 */ /* 0x000fc600078a08ff */
[----:B0-----:R0:W-:Y:S01]  /*84e0*/  STG.E.128 desc[UR60][R44.64], R48 ;  /* 0x000000302c007986 */ /* 0x0011e2000c101d3c */
[----:B------:R-:W-:-:S05]  /*84f0*/  @!P4 LEA.HI.X R47, R62, R125, R157, 0x1, P5 ;  /* 0x0000007d3e2fc211 */ /* 0x000fca00028f0c9d */
[----:B--2---:R0:W-:Y:S04]  /*8500*/  @!P4 STG.E.128 desc[UR60][R46.64], R52 ;  /* 0x000000342e00c986 */ /* 0x0041e8000c101d3c */
.L_x_698:
[----:B------:R-:W-:Y:S05]  /*8510*/  BSYNC B1 ;  /* 0x0000000000017941 */ /* 0x000fea0003800000 */
.L_x_697:
[-C--:B0-2---:R-:W-:Y:S02]  /*8520*/  IMAD R44, R152, R130.reuse, RZ ;  /* 0x00000082982c7224 */ /* 0x085fe400078e02ff */
[----:B------:R-:W-:-:S04]  /*8530*/  IMAD.WIDE.U32 R128, R227, R130, R128 ;  /* 0x00000082e3807225 */ /* 0x000fc800078e0080 */
[----:B------:R-:W-:Y:S01]  /*8540*/  IMAD R131, R227, R131, R44 ;  /* 0x00000083e3837224 */ /* 0x000fe200078e022c */
[----:B------:R-:W-:Y:S06]  /*8550*/  @P3 BRA `(.L_x_667) ;  /* 0x0000001800b43947 */ /* 0x000fec0003800000 */
[----:B------:R-:W-:Y:S01]  /*8560*/  ISETP.NE.AND P3, PT, R31, RZ, PT ;  /* 0x000000ff1f00720c */ /* 0x000fe20003f65270 */
[----:B------:R-:W-:Y:S01]  /*8570*/  BSSY B1, `(.L_x_709) ;  /* 0x0000079000017945 */ /* 0x000fe20003800000 */
[----:B------:R-:W-:-:S11]  /*8580*/  IADD3 R56, R129, R131, RZ ;  /* 0x0000008381387210 */ /* 0x000fd60007ffe0ff */
[----:B------:R-:W-:Y:S05]  /*8590*/  @!P3 BRA `(.L_x_710) ;  /* 0x0000000400d8b947 */ /* 0x000fea0003800000 */
[----:B------:R-:W-:Y:S01]  /*85a0*/  SEL R44, R127, R151, !P0 ;  /* 0x000000977f2c7207 */ /* 0x000fe20004000000 */
[----:B------:R-:W-:Y:S01]  /*85b0*/  BSSY B2, `(.L_x_711) ;  /* 0x0000072000027945 */ /* 0x000fe20003800000 */
[----:B------:R-:W-:Y:S02]  /*85c0*/  IADD3 R47, P3, P4, R118, R128, R26 ;  /* 0x00000080762f7210 */ /* 0x000fe40007c7e01a */
[----:B------:R-:W-:Y:S02]  /*85d0*/  SHF.R.S32.HI R45, RZ, 0x1f, R44 ;  /* 0x0000001fff2d7819 */ /* 0x000fe4000001142c */
[----:B---3--:R-:W-:Y:S02]  /*85e0*/  IADD3.X R48, R7, R56, R32, P3, P4 ;  /* 0x0000003807307210 */ /* 0x008fe40001fe8420 */
[----:B------:R-:W-:Y:S02]  /*85f0*/  LEA.HI R45, R45, R44, RZ, 0x4 ;  /* 0x0000002c2d2d7211 */ /* 0x000fe400078f20ff */
[----:B------:R-:W-:-:S02]  /*8600*/  SHF.R.U32.HI R50, RZ, 0x3, R205 ;  /* 0x00000003ff327819 */ /* 0x000fc400000116cd */
[----:B------:R-:W-:-:S05]  /*8610*/  LEA.HI.SX32 R49, R45, R120, 0x1c ;  /* 0x000000782d317211 */ /* 0x000fca00078fe2ff */
[----:B------:R-:W-:-:S05]  /*8620*/  IMAD.SHL.U32 R45, R49, 0x8, RZ ;  /* 0x00000008312d7824 */ /* 0x000fca00078e00ff */
[----:B------:R-:W-:-:S13]  /*8630*/  ISETP.GE.AND P3, PT, R45, R148, PT ;  /* 0x000000942d00720c */ /* 0x000fda0003f66270 */
[--C-:B------:R-:W-:Y:S02]  /*8640*/  @!P3 SHF.R.S32.HI R46, RZ, 0x1f, R45.reuse ;  /* 0x0000001fff2eb819 */ /* 0x100fe4000001142d */
[--C-:B------:R-:W-:Y:S02]  /*8650*/  @!P3 IADD3 R44, P4, P5, R118, R128, R45.reuse ;  /* 0x00000080762cb210 */ /* 0x100fe40007d9e02d */
[----:B------:R-:W-:Y:S02]  /*8660*/  LOP3.LUT R45, R205, 0x38, R45, 0xf8, !PT ;  /* 0x00000038cd2d7812 */ /* 0x000fe400078ef82d */
[----:B------:R-:W-:Y:S02]  /*8670*/  @!P3 IADD3.X R46, R7, R56, R46, P4, P5 ;  /* 0x00000038072eb210 */ /* 0x000fe400027ea42e */
[----:B------:R-:W-:Y:S02]  /*8680*/  LEA R52, P4, R47, R124, 0x1 ;  /* 0x0000007c2f347211 */ /* 0x000fe400078808ff */
[----:B------:R-:W-:-:S02]  /*8690*/  LOP3.LUT R45, R45, R50, RZ, 0x3c, !PT ;  /* 0x000000322d2d7212 */ /* 0x000fc400078e3cff */
[----:B------:R-:W-:Y:S02]  /*86a0*/  LEA.HI.X R53, R47, R125, R48, 0x1, P4 ;  /* 0x0000007d2f357211 */ /* 0x000fe400020f0c30 */
[----:B------:R-:W-:-:S04]  /*86b0*/  @!P3 LEA R54, P4, R44, R124, 0x1 ;  /* 0x0000007c2c36b211 */ /* 0x000fc800078808ff */
[----:B------:R-:W-:Y:S02]  /*86c0*/  @!P3 LEA.HI.X R55, R44, R125, R46, 0x1, P4 ;  /* 0x0000007d2c37b211 */ /* 0x000fe400020f0c2e */
[----:B------:R-:W-:Y:S02]  /*86d0*/  SHF.R.S32.HI R44, RZ, 0x1f, R49 ;  /* 0x0000001fff2c7819 */ /* 0x000fe40000011431 */
[----:B------:R-:W-:Y:S02]  /*86e0*/  ISETP.GE.AND P4, PT, R18, R126, PT ;  /* 0x0000007e1200720c */ /* 0x000fe40003f86270 */
[----:B------:R-:W-:-:S04]  /*86f0*/  LEA.HI R44, R44, R49, RZ, 0x3 ;  /* 0x000000312c2c7211 */ /* 0x000fc800078f18ff */
[----:B------:R-:W-:-:S05]  /*8700*/  SHF.R.S32.HI R44, RZ, 0x3, R44 ;  /* 0x00000003ff2c7819 */ /* 0x000fca000001142c */
[----:B------:R-:W-:-:S04]  /*8710*/  IMAD R44, R44, 0x1c00, R215 ;  /* 0x00001c002c2c7824 */ /* 0x000fc800078e02d7 */
[----:B------:R-:W-:Y:S02]  /*8720*/  IMAD.IADD R47, R44, 0x1, R45 ;  /* 0x000000012c2f7824 */ /* 0x000fe400078e022d */
[C---:B------:R-:W-:Y:S02]  /*8730*/  IMAD R45, R16.reuse, 0x5400, R145 ;  /* 0x00005400102d7824 */ /* 0x040fe400078e0291 */
[----:B------:R-:W-:Y:S02]  /*8740*/  IMAD R47, R16, 0x5400, R47 ;  /* 0x00005400102f7824 */ /* 0x000fe400078e022f */
[----:B------:R-:W-:-:S03]  /*8750*/  IMAD R45, R45, 0x2, R2 ;  /* 0x000000022d2d7824 */ /* 0x000fc600078e0202 */
[----:B------:R-:W-:-:S03]  /*8760*/  LEA R48, R47, R2, 0x1 ;  /* 0x000000022f307211 */ /* 0x000fc600078e08ff */
[----:B------:R-:W0:Y:S04]  /*8770*/  LDS.128 R44, [R45+0x21400] ;  /* 0x021400002d2c7984 */ /* 0x000e280000000c00 */
[----:B------:R-:W2:Y:S01]  /*8780*/  LDS.128 R48, [R48+0x21400] ;  /* 0x0214000030307984 */ /* 0x000ea20000000c00 */
[----:B------:R-:W-:Y:S05]  /*8790*/  @P4 BRA `(.L_x_712) ;  /* 0x00000004004c4947 */ /* 0x000fea0003800000 */
[--C-:B------:R-:W-:Y:S01]  /*87a0*/  SHF.R.U64 R58, R88, 0x10, R89.reuse ;  /* 0x00000010583a7819 */ /* 0x100fe20000001259 */
[--C-:B--2---:R-:W-:Y:S01]  /*87b0*/  HADD2.F32 R63, -RZ, R49.reuse.H0_H0 ;  /* 0x20000031ff3f7230 */ /* 0x104fe20000004100 */
[----:B------:R-:W-:Y:S01]  /*87c0*/  SHF.R.U32.HI R88, RZ, 0x10, R89 ;  /* 0x00000010ff587819 */ /* 0x000fe20000011659 */
[----:B------:R-:W-:Y:S01]  /*87d0*/  HADD2.F32 R64, -RZ, R49.H1_H1 ;  /* 0x30000031ff407230 */ /* 0x000fe20000004100 */
[--C-:B------:R-:W-:Y:S01]  /*87e0*/  SHF.R.U64 R57, R76, 0x10, R77.reuse ;  /* 0x000000104c397819 */ /* 0x100fe2000000124d */
[----:B------:R-:W-:Y:S01]  /*87f0*/  HADD2.F32 R62, -RZ, R175.H1_H1 ;  /* 0x300000afff3e7230 */ /* 0x000fe20000004100 */
[----:B------:R-:W-:Y:S01]  /*8800*/  SHF.R.U32.HI R76, RZ, 0x10, R77 ;  /* 0x00000010ff4c7819 */ /* 0x000fe2000001164d */
[----:B0-----:R-:W-:Y:S01]  /*8810*/  HADD2.F32 R49, -RZ, R45.H0_H0 ;  /* 0x2000002dff317230 */ /* 0x001fe20000004100 */
[----:B------:R-:W-:Y:S01]  /*8820*/  SHF.R.U64 R60, R90, 0x10, R91 ;  /* 0x000000105a3c7819 */ /* 0x000fe2000000125b */
[----:B------:R-:W-:Y:S02]  /*8830*/  HADD2.F32 R61, -RZ, R173.H1_H1 ;  /* 0x300000adff3d7230 */ /* 0x000fe40000004100 */
[----:B------:R-:W-:Y:S01]  /*8840*/  FMUL.FTZ R65, R63, R62 ;  /* 0x0000003e3f417220 */ /* 0x000fe20000410000 */
[----:B------:R-:W-:-:S02]  /*8850*/  HADD2.F32 R88, -RZ, R88.H0_H0 ;  /* 0x20000058ff587230 */ /* 0x000fc40000004100 */
[C---:B------:R-:W-:Y:S01]  /*8860*/  FMUL.FTZ R66, R49.reuse, R62 ;  /* 0x0000003e31427220 */ /* 0x040fe20000410000 */
[----:B------:R-:W-:Y:S01]  /*8870*/  HADD2.F32 R45, -RZ, R45.H1_H1 ;  /* 0x3000002dff2d7230 */ /* 0x000fe20000004100 */
[----:B------:R-:W-:Y:S01]  /*8880*/  SHF.R.U32.HI R90, RZ, 0x10, R91 ;  /* 0x00000010ff5a7819 */ /* 0x000fe2000001165b */
[----:B------:R-:W-:Y:S02]  /*8890*/  HADD2.F32 R76, -RZ, R76.H0_H0 ;  /* 0x2000004cff4c7230 */ /* 0x000fe40000004100 */
[-C--:B------:R-:W-:Y:S01]  /*88a0*/  FFMA.FTZ R65, R49, R61.reuse, -R65 ;  /* 0x0000003d31417223 */ /* 0x080fe20000010841 */
[----:B------:R-:W-:Y:S01]  /*88b0*/  FFMA.FTZ R66, R63, R61, R66 ;  /* 0x0000003d3f427223 */ /* 0x000fe20000010042 */
[--C-:B------:R-:W-:Y:S01]  /*88c0*/  SHF.R.U64 R59, R78, 0x10, R79.reuse ;  /* 0x000000104e3b7819 */ /* 0x100fe2000000124f */
[----:B------:R-:W-:Y:S01]  /*88d0*/  FMUL.FTZ R62, R64, R88 ;  /* 0x00000058403e7220 */ /* 0x000fe20000410000 */
[--C-:B------:R-:W-:Y:S01]  /*88e0*/  HADD2.F32 R61, -RZ, R51.reuse.H0_H0 ;  /* 0x20000033ff3d7230 */ /* 0x100fe20000004100 */
[----:B------:R-:W-:Y:S01]  /*88f0*/  SHF.R.U32.HI R78, RZ, 0x10, R79 ;  /* 0x00000010ff4e7819 */ /* 0x000fe2000001164f */
[----:B------:R-:W-:-:S02]  /*8900*/  HADD2.F32 R63, -RZ, R51.H1_H1 ;  /* 0x30000033ff3f7230 */ /* 0x000fc40000004100 */
[C---:B------:R-:W-:Y:S01]  /*8910*/  FMUL.FTZ R88, R45.reuse, R88 ;  /* 0x000000582d587220 */ /* 0x040fe20000410000 */
[----:B------:R-:W-:Y:S02]  /*8920*/  HADD2.F32 R49, -RZ, R174.H1_H1 ;  /* 0x300000aeff317230 */ /* 0x000fe40000004100 */
[-C--:B------:R-:W-:Y:S01]  /*8930*/  FFMA.FTZ R62, R45, R76.reuse, -R62 ;  /* 0x0000004c2d3e7223 */ /* 0x080fe2000001083e */
[----:B------:R-:W-:Y:S02]  /*8940*/  HADD2.F32 R51, -RZ, R47.H0_H0 ;  /* 0x2000002fff337230 */ /* 0x000fe40000004100 */
[----:B------:R-:W-:Y:S01]  /*8950*/  FFMA.FTZ R88, R64, R76, R88 ;  /* 0x0000004c40587223 */ /* 0x000fe20000010058 */
[----:B------:R-:W-:Y:S02]  /*8960*/  HADD2.F32 R90, -RZ, R90.H0_H0 ;  /* 0x2000005aff5a7230 */ /* 0x000fe40000004100 */
[----:B------:R-:W-:Y:S01]  /*8970*/  FMUL.FTZ R64, R61, R49 ;  /* 0x000000313d407220 */ /* 0x000fe20000410000 */
[----:B------:R-:W-:-:S02]  /*8980*/  HADD2.F32 R45, -RZ, R172.H1_H1 ;  /* 0x300000acff2d7230 */ /* 0x000fc40000004100 */
[----:B------:R-:W-:Y:S01]  /*8990*/  FMUL.FTZ R67, R51, R49 ;  /* 0x0000003133437220 */ /* 0x000fe20000410000 */
[----:B------:R-:W-:Y:S02]  /*89a0*/  HADD2.F32 R47, -RZ, R47.H1_H1 ;  /* 0x3000002fff2f7230 */ /* 0x000fe40000004100 */
[-C--:B------:R-:W-:Y:S01]  /*89b0*/  FMUL.FTZ R49, R63, R90.reuse ;  /* 0x0000005a3f317220 */ /* 0x080fe20000410000 */
[----:B------:R-:W-:Y:S02]  /*89c0*/  HADD2.F32 R78, -RZ, R78.H0_H0 ;  /* 0x2000004eff4e7230 */ /* 0x000fe40000004100 */
[-C--:B------:R-:W-:Y:S01]  /*89d0*/  FFMA.FTZ R64, R51, R45.reuse, -R64 ;  /* 0x0000002d33407223 */ /* 0x080fe20000010840 */
[----:B------:R-:W-:Y:S01]  /*89e0*/  FFMA.FTZ R67, R61, R45, R67 ;  /* 0x0000002d3d437223 */ /* 0x000fe20000010043 */
[C---:B------:R-:W-:Y:S01]  /*89f0*/  FMUL.FTZ R90, R47.reuse, R90 ;  /* 0x0000005a2f5a7220 */ /* 0x040fe20000410000 */
[----:B------:R-:W-:Y:S02]  /*8a00*/  HADD2.F32 R58, -RZ, R58.H0_H0 ;  /* 0x2000003aff3a7230 */ /* 0x000fe40000004100 */
[----:B------:R-:W-:Y:S01]  /*8a10*/  FFMA.FTZ R49, R47, R78, -R49 ;  /* 0x0000004e2f317223 */ /* 0x000fe20000010831 */
[----:B------:R-:W-:-:S02]  /*8a20*/  HADD2.F32 R45, -RZ, R48.H1_H1 ;  /* 0x30000030ff2d7230 */ /* 0x000fc40000004100 */
[----:B------:R-:W-:Y:S01]  /*8a30*/  FFMA.FTZ R90, R63, R78, R90 ;  /* 0x0000004e3f5a7223 */ /* 0x000fe2000001005a */
[----:B------:R-:W-:Y:S01]  /*8a40*/  HADD2.F32 R47, -RZ, R44.H1_H1 ;  /* 0x3000002cff2f7230 */ /* 0x000fe20000004100 */
[----:B------:R-:W-:Y:S01]  /*8a50*/  F2FP.F16.F32.PACK_AB R62, R62, R65 ;  /* 0x000000413e3e723e */ /* 0x000fe200000000ff */
[----:B------:R-:W-:Y:S02]  /*8a60*/  HADD2.F32 R78, -RZ, R48.H0_H0 ;  /* 0x20000030ff4e7230 */ /* 0x000fe40000004100 */
[-C--:B------:R-:W-:Y:S01]  /*8a70*/  FMUL.FTZ R48, R45, R58.reuse ;  /* 0x0000003a2d307220 */ /* 0x080fe20000410000 */
[----:B------:R-:W-:Y:S02]  /*8a80*/  HADD2.F32 R76, -RZ, R44.H0_H0 ;  /* 0x2000002cff4c7230 */ /* 0x000fe40000004100 */
[----:B------:R-:W-:Y:S01]  /*8a90*/  FMUL.FTZ R58, R47, R58 ;  /* 0x0000003a2f3a7220 */ /* 0x000fe20000410000 */
[----:B------:R-:W-:Y:S01]  /*8aa0*/  HADD2.F32 R44, -RZ, R57.H0_H0 ;  /* 0x20000039ff2c7230 */ /* 0x000fe20000004100 */
[----:B------:R-:W-:Y:S01]  /*8ab0*/  F2FP.F16.F32.PACK_AB R64, R49, R64 ;  /* 0x000000403140723e */ /* 0x000fe200000000ff */
[----:B------:R-:W-:Y:S01]  /*8ac0*/  HADD2.F32 R174, -RZ, R174.H0_H0 ;  /* 0x200000aeffae7230 */ /* 0x000fe20000004100 */
[----:B------:R-:W-:Y:S01]  /*8ad0*/  F2FP.F16.F32.PACK_AB R67, R90, R67 ;  /* 0x000000435a43723e */ /* 0x000fe200000000ff */
[----:B------:R-:W-:-:S02]  /*8ae0*/  HADD2.F32 R57, -RZ, R60.H0_H0 ;  /* 0x2000003cff397230 */ /* 0x000fc40000004100 */
[-C--:B------:R-:W-:Y:S01]  /*8af0*/  FFMA.FTZ R58, R45, R44.reuse, R58 ;  /* 0x0000002c2d3a7223 */ /* 0x080fe2000001003a */
[----:B------:R-:W-:Y:S01]  /*8b00*/  FFMA.FTZ R48, R47, R44, -R48 ;  /* 0x0000002c2f307223 */ /* 0x000fe20000010830 */
[----:B------:R-:W-:Y:S01]  /*8b10*/  HADD2.F32 R45, -RZ, R50.H0_H0 ;  /* 0x20000032ff2d7230 */ /* 0x000fe20000004100 */
[----:B------:R-:W-:Y:S01]  /*8b20*/  F2FP.F16.F32.PACK_AB R49, R88, R66 ;  /* 0x000000425831723e */ /* 0x000fe200000000ff */
[----:B------:R-:W-:Y:S02]  /*8b30*/  HADD2.F32 R47, -RZ, R46.H0_H0 ;  /* 0x2000002eff2f7230 */ /* 0x000fe40000004100 */
[----:B------:R-:W-:Y:S02]  /*8b40*/  HADD2.F32 R50, -RZ, R50.H1_H1 ;  /* 0x30000032ff327230 */ /* 0x000fe40000004100 */
[-C--:B------:R-:W-:Y:S01]  /*8b50*/  FMUL.FTZ R44, R45, R174.reuse ;  /* 0x000000ae2d2c7220 */ /* 0x080fe20000410000 */
[----:B------:R-:W-:Y:S02]  /*8b60*/  HADD2.F32 R175, -RZ, R175.H0_H0 ;  /* 0x200000afffaf7230 */ /* 0x000fe40000004100 */
[----:B------:R-:W-:Y:S01]  /*8b70*/  FMUL.FTZ R174, R47, R174 ;  /* 0x000000ae2fae7220 */ /* 0x000fe20000410000 */
[----:B------:R-:W-:-:S02]  /*8b80*/  HADD2.F32 R46, -RZ, R46.H1_H1 ;  /* 0x3000002eff2e7230 */ /* 0x000fc40000004100 */
[----:B------:R-:W-:Y:S01]  /*8b90*/  FMUL.FTZ R61, R50, R57 ;  /* 0x00000039323d7220 */ /* 0x000fe20000410000 */
[----:B------:R-:W-:Y:S02]  /*8ba0*/  HADD2.F32 R173, -RZ, R173.H0_H0 ;  /* 0x200000adffad7230 */ /* 0x000fe40000004100 */
[----:B------:R-:W-:Y:S01]  /*8bb0*/  FMUL.FTZ R51, R78, R175 ;  /* 0x000000af4e337220 */ /* 0x000fe20000410000 */
[----:B------:R-:W-:Y:S02]  /*8bc0*/  HADD2.F32 R172, -RZ, R172.H0_H0 ;  /* 0x200000acffac7230 */ /* 0x000fe40000004100 */
[----:B------:R-:W-:Y:S01]  /*8bd0*/  FMUL.FTZ R57, R46, R57 ;  /* 0x000000392e397220 */ /* 0x000fe20000410000 */
[----:B------:R-:W-:Y:S02]  /*8be0*/  HADD2.F32 R59, -RZ, R59.H0_H0 ;  /* 0x2000003bff3b7230 */ /* 0x000fe40000004100 */
[C---:B------:R-:W-:Y:S01]  /*8bf0*/  FMUL.FTZ R175, R76.reuse, R175 ;  /* 0x000000af4caf7220 */ /* 0x040fe20000410000 */
[----:B------:R-:W-:Y:S01]  /*8c00*/  FFMA.FTZ R51, R76, R173, -R51 ;  /* 0x000000ad4c337223 */ /* 0x000fe20000010833 */
[-C--:B------:R-:W-:Y:S01]  /*8c10*/  FFMA.FTZ R47, R47, R172.reuse, -R44 ;  /* 0x000000ac2f2f7223 */ /* 0x080fe2000001082c */
[----:B------:R-:W-:Y:S01]  /*8c20*/  FFMA.FTZ R45, R45, R172, R174 ;  /* 0x000000ac2d2d7223 */ /* 0x000fe200000100ae */
[-C--:B------:R-:W-:Y:S01]  /*8c30*/  FFMA.FTZ R46, R46, R59.reuse, -R61 ;  /* 0x0000003b2e2e7223 */ /* 0x080fe2000001083d */
[----:B------:R-:W-:Y:S01]  /*8c40*/  FFMA.FTZ R50, R50, R59, R57 ;  /* 0x0000003b32327223 */ /* 0x000fe20000010039 */
[----:B------:R-:W-:Y:S01]  /*8c50*/  FFMA.FTZ R175, R78, R173, R175 ;  /* 0x000000ad4eaf7223 */ /* 0x000fe200000100af */
[----:B------:R-:W-:Y:S01]  /*8c60*/  F2FP.F16.F32.PACK_AB R44, R48, R51 ;  /* 0x00000033302c723e */ /* 0x000fe200000000ff */
[----:B------:R-:W-:Y:S01]  /*8c70*/  IMAD.MOV.U32 R51, RZ, RZ, R67 ;  /* 0x000000ffff337224 */ /* 0x000fe200078e0043 */
[----:B------:R-:W-:Y:S01]  /*8c80*/  F2FP.F16.F32.PACK_AB R46, R46, R47 ;  /* 0x0000002f2e2e723e */ /* 0x000fe200000000ff */
[----:B------:R-:W-:Y:S01]  /*8c90*/  IMAD.MOV.U32 R47, RZ, RZ, R64 ;  /* 0x000000ffff2f7224 */ /* 0x000fe200078e0040 */
[----:B------:R-:W-:Y:S01]  /*8ca0*/  F2FP.F16.F32.PACK_AB R50, R50, R45 ;  /* 0x0000002d3232723e */ /* 0x000fe200000000ff */
[----:B------:R-:W-:Y:S01]  /*8cb0*/  IMAD.MOV.U32 R45, RZ, RZ, R62 ;  /* 0x000000ffff2d7224 */ /* 0x000fe200078e003e */
[----:B------:R-:W-:-:S07]  /*8cc0*/  F2FP.F16.F32.PACK_AB R48, R58, R175 ;  /* 0x000000af3a30723e */ /* 0x000fce00000000ff */
.L_x_712:
[----:B------:R-:W-:Y:S05]  /*8cd0*/  BSYNC B2 ;  /* 0x0000000000027941 */ /* 0x000fea0003800000 */
.L_x_711:
[----:B0-----:R0:W-:Y:S04]  /*8ce0*/  STG.E.128 desc[UR60][R52.64], R44 ;  /* 0x0000002c34007986 */ /* 0x0011e8000c101d3c */
[----:B--2---:R0:W-:Y:S02]  /*8cf0*/  @!P3 STG.E.128 desc[UR60][R54.64], R48 ;  /* 0x000000303600b986 */ /* 0x0041e4000c101d3c */
.L_x_710:
[----:B------:R-:W-:Y:S05]  /*8d00*/  BSYNC B1 ;  /* 0x0000000000017941 */ /* 0x000fea0003800000 */
.L_x_709:
[----:B------:R-:W-:Y:S01]  /*8d10*/  ISETP.NE.AND P3, PT, R35, RZ, PT ;  /* 0x000000ff2300720c */ /* 0x000fe20003f65270 */
[----:B------:R-:W-:-:S12]  /*8d20*/  BSSY B1, `(.L_x_713) ;  /* 0x0000078000017945 */ /* 0x000fd80003800000 */
[----:B------:R-:W-:Y:S05]  /*8d30*/  @!P3 BRA `(.L_x_714) ;  /* 0x0000000400d8b947 */ /* 0x000fea0003800000 */
[----:B0-----:R-:W-:Y:S01]  /*8d40*/  SEL R44, R127, R151, !P1 ;  /* 0x000000977f2c7207 */ /* 0x001fe20004800000 */
[----:B------:R-:W-:Y:S01]  /*8d50*/  BSSY B2, `(.L_x_715) ;  /* 0x0000072000027945 */ /* 0x000fe20003800000 */
[----:B------:R-:W-:Y:S02]  /*8d60*/  IADD3 R46, P3, P4, R118, R128, R28 ;  /* 0x00000080762e7210 */ /* 0x000fe40007c7e01c */
[----:B------:R-:W-:Y:S02]  /*8d70*/  SHF.R.S32.HI R45, RZ, 0x1f, R44 ;  /* 0x0000001fff2d7819 */ /* 0x000fe4000001142c */
[----:B------:R-:W-:Y:S02]  /*8d80*/  IADD3.X R47, R7, R56, R33, P3, P4 ;  /* 0x00000038072f7210 */ /* 0x000fe40001fe8421 */
[----:B------:R-:W-:Y:S02]  /*8d90*/  LEA.HI R44, R45, R44, RZ, 0x4 ;  /* 0x0000002c2d2c7211 */ /* 0x000fe400078f20ff */
[----:B---3--:R-:W-:-:S02]  /*8da0*/  SHF.R.U32.HI R50, RZ, 0x3, R205 ;  /* 0x00000003ff327819 */ /* 0x008fc400000116cd */
[----:B------:R-:W-:-:S04]  /*8db0*/  LEA.HI.SX32 R48, R44, R27, 0x1c ;  /* 0x0000001b2c307211 */ /* 0x000fc800078fe2ff */
[----:B------:R-:W-:-:S04]  /*8dc0*/  SHF.L.U32 R49, R48, 0x3, RZ ;  /* 0x0000000330317819 */ /* 0x000fc800000006ff */
[----:B------:R-:W-:-:S13]  /*8dd0*/  ISETP.GE.AND P3, PT, R49, R148, PT ;  /* 0x000000943100720c */ /* 0x000fda0003f66270 */
[--C-:B------:R-:W-:Y:S02]  /*8de0*/  @!P3 SHF.R.S32.HI R45, RZ, 0x1f, R49.reuse ;  /* 0x0000001fff2db819 */ /* 0x100fe40000011431 */
[----:B------:R-:W-:-:S04]  /*8df0*/  @!P3 IADD3 R44, P4, P5, R118, R128, R49 ;  /* 0x00000080762cb210 */ /* 0x000fc80007d9e031 */
[----:B------:R-:W-:Y:S02]  /*8e00*/  @!P3 IADD3.X R45, R7, R56, R45, P4, P5 ;  /* 0x00000038072db210 */ /* 0x000fe400027ea42d */
[----:B------:R-:W-:-:S04]  /*8e10*/  LEA R52, P4, R46, R124, 0x1 ;  /* 0x0000007c2e347211 */ /* 0x000fc800078808ff */
[----:B------:R-:W-:Y:S02]  /*8e20*/  LEA.HI.X R53, R46, R125, R47, 0x1, P4 ;  /* 0x0000007d2e357211 */ /* 0x000fe400020f0c2f */
[----:B------:R-:W-:-:S04]  /*8e30*/  @!P3 LEA R54, P4, R44, R124, 0x1 ;  /* 0x0000007c2c36b211 */ /* 0x000fc800078808ff */
[----:B------:R-:W-:Y:S02]  /*8e40*/  @!P3 LEA.HI.X R55, R44, R125, R45, 0x1, P4 ;  /* 0x0000007d2c37b211 */ /* 0x000fe400020f0c2d */
[----:B------:R-:W-:Y:S02]  /*8e50*/  SHF.R.S32.HI R45, RZ, 0x1f, R48 ;  /* 0x0000001fff2d7819 */ /* 0x000fe40000011430 */
[----:B------:R-:W-:Y:S02]  /*8e60*/  LOP3.LUT R44, R205, 0x38, R49, 0xf8, !PT ;  /* 0x00000038cd2c7812 */ /* 0x000fe400078ef831 */
[----:B------:R-:W-:Y:S02]  /*8e70*/  LEA.HI R45, R45, R48, RZ, 0x3 ;  /* 0x000000302d2d7211 */ /* 0x000fe400078f18ff */
[----:B------:R-:W-:Y:S02]  /*8e80*/  LOP3.LUT R44, R44, R50, RZ, 0x3c, !PT ;  /* 0x000000322c2c7212 */ /* 0x000fe400078e3cff */
[----:B------:R-:W-:-:S02]  /*8e90*/  SHF.R.S32.HI R46, RZ, 0x3, R45 ;  /* 0x00000003ff2e7819 */ /* 0x000fc4000001142d */
[----:B------:R-:W-:-:S03]  /*8ea0*/  ISETP.GE.AND P4, PT, R0, R126, PT ;  /* 0x0000007e0000720c */ /* 0x000fc60003f86270 */
[----:B------:R-:W-:-:S04]  /*8eb0*/  IMAD R45, R46, 0x1c00, R215 ;  /* 0x00001c002e2d7824 */ /* 0x000fc800078e02d7 */
[----:B------:R-:W-:Y:S02]  /*8ec0*/  IMAD.IADD R47, R45, 0x1, R44 ;  /* 0x000000012d2f7824 */ /* 0x000fe400078e022c */
[C---:B------:R-:W-:Y:S02]  /*8ed0*/  IMAD R45, R16.reuse, 0x5400, R143 ;  /* 0x00005400102d7824 */ /* 0x040fe400078e028f */
[----:B------:R-:W-:Y:S02]  /*8ee0*/  IMAD R47, R16, 0x5400, R47 ;  /* 0x00005400102f7824 */ /* 0x000fe400078e022f */
[--C-:B------:R-:W-:Y:S02]  /*8ef0*/  IMAD R45, R45, 0x2, R2.reuse ;  /* 0x000000022d2d7824 */ /* 0x100fe400078e0202 */
[----:B------:R-:W-:-:S04]  /*8f00*/  IMAD R48, R47, 0x2, R2 ;  /* 0x000000022f307824 */ /* 0x000fc800078e0202 */
[----:B------:R-:W0:Y:S04]  /*8f10*/  LDS.128 R44, [R45+0x21400] ;  /* 0x021400002d2c7984 */ /* 0x000e280000000c00 */
[----:B------:R-:W2:Y:S01]  /*8f20*/  LDS.128 R48, [R48+0x21400] ;  /* 0x0214000030307984 */ /* 0x000ea20000000c00 */
[----:B------:R-:W-:Y:S05]  /*8f30*/  @P4 BRA `(.L_x_716) ;  /* 0x00000004004c4947 */ /* 0x000fea0003800000 */
[----:B--2---:R-:W-:Y:S01]  /*8f40*/  MOV R61, R49 ;  /* 0x00000031003d7202 */ /* 0x004fe20000000f00 */
[----:B0-----:R-:W-:Y:S01]  /*8f50*/  IMAD.MOV.U32 R49, RZ, RZ, R47 ;  /* 0x000000ffff317224 */ /* 0x001fe200078e002f */
[----:B------:R-:W-:Y:S01]  /*8f60*/  SHF.R.U32.HI R65, RZ, 0x10, R85 ;  /* 0x00000010ff417819 */ /* 0x000fe20000011655 */
[----:B------:R-:W-:Y:S01]  /*8f70*/  HADD2.F32 R66, -RZ, R171.H1_H1 ;  /* 0x300000abff427230 */ /* 0x000fe20000004100 */
[--C-:B------:R-:W-:Y:S01]  /*8f80*/  SHF.R.U64 R57, R72, 0x10, R73.reuse ;  /* 0x0000001048397819 */ /* 0x100fe20000001249 */
[----:B------:R-:W-:Y:S01]  /*8f90*/  HADD2.F32 R63, -RZ, R61.H0_H0 ;  /* 0x2000003dff3f7230 */ /* 0x000fe20000004100 */
[----:B------:R-:W-:Y:S01]  /*8fa0*/  SHF.R.U32.HI R72, RZ, 0x10, R73 ;  /* 0x00000010ff487819 */ /* 0x000fe20000011649 */
[----:B------:R-:W-:Y:S01]  /*8fb0*/  HADD2.F32 R47, -RZ, R45.H0_H0 ;  /* 0x2000002dff2f7230 */ /* 0x000fe20000004100 */
[----:B------:R-:W-:Y:S01]  /*8fc0*/  SHF.R.U64 R60, R86, 0x10, R87 ;  /* 0x00000010563c7819 */ /* 0x000fe20000001257 */
[----:B------:R-:W-:Y:S02]  /*8fd0*/  HADD2.F32 R61, -RZ, R61.H1_H1 ;  /* 0x3000003dff3d7230 */ /* 0x000fe40000004100 */
[----:B------:R-:W-:Y:S01]  /*8fe0*/  FMUL.FTZ R76, R63, R66 ;  /* 0x000000423f4c7220 */ /* 0x000fe20000410000 */
[----:B------:R-:W-:-:S02]  /*8ff0*/  HADD2.F32 R65, -RZ, R65.H0_H0 ;  /* 0x20000041ff417230 */ /* 0x000fc40000004100 */
[----:B------:R-:W-:Y:S01]  /*9000*/  FMUL.FTZ R66, R47, R66 ;  /* 0x000000422f427220 */ /* 0x000fe20000410000 */
[----:B------:R-:W-:Y:S01]  /*9010*/  HADD2.F32 R62, -RZ, R45.H1_H1 ;  /* 0x3000002dff3e7230 */ /* 0x000fe20000004100 */
[----:B------:R-:W-:Y:S01]  /*9020*/  SHF.R.U32.HI R86, RZ, 0x10, R87 ;  /* 0x00000010ff567819 */ /* 0x000fe20000011657 */
[----:B------:R-:W-:Y:S02]  /*9030*/  HADD2.F32 R64, -RZ, R163.H0_H0 ;  /* 0x200000a3ff407230 */ /* 0x000fe40000004100 */
[-C--:B------:R-:W-:Y:S01]  /*9040*/  FMUL.FTZ R67, R61, R65.reuse ;  /* 0x000000413d437220 */ /* 0x080fe20000410000 */
[----:B------:R-:W-:Y:S02]  /*9050*/  HADD2.F32 R72, -RZ, R72.H0_H0 ;  /* 0x20000048ff487230 */ /* 0x000fe40000004100 */
[----:B------:R-:W-:Y:S01]  /*9060*/  FMUL.FTZ R78, R62, R65 ;  /* 0x000000413e4e7220 */ /* 0x000fe20000410000 */
[--C-:B------:R-:W-:Y:S01]  /*9070*/  SHF.R.U64 R59, R74, 0x10, R75.reuse ;  /* 0x000000104a3b7819 */ /* 0x100fe2000000124b */
[-C--:B------:R-:W-:Y:S01]  /*9080*/  FFMA.FTZ R45, R47, R64.reuse, -R76 ;  /* 0x000000402f2d7223 */ /* 0x080fe2000001084c */
[----:B------:R-:W-:Y:S01]  /*9090*/  FFMA.FTZ R47, R63, R64, R66 ;  /* 0x000000403f2f7223 */ /* 0x000fe20000010042 */
[----:B------:R-:W-:Y:S01]  /*90a0*/  SHF.R.U32.HI R74, RZ, 0x10, R75 ;  /* 0x00000010ff4a7819 */ /* 0x000fe2000001164b */
[-C--:B------:R-:W-:Y:S01]  /*90b0*/  FFMA.FTZ R62, R62, R72.reuse, -R67 ;  /* 0x000000483e3e7223 */ /* 0x080fe20000010843 */
[----:B------:R-:W-:Y:S01]  /*90c0*/  FFMA.FTZ R64, R61, R72, R78 ;  /* 0x000000483d407223 */ /* 0x000fe2000001004e */
[----:B------:R-:W-:Y:S01]  /*90d0*/  HADD2.F32 R78, -RZ, R162.H0_H0 ;  /* 0x200000a2ff4e7230 */ /* 0x000fe20000004100 */
[----:B------:R-:W-:Y:S01]  /*90e0*/  SHF.R.U64 R58, R84, 0x10, R85 ;  /* 0x00000010543a7819 */ /* 0x000fe20000001255 */
[--C-:B------:R-:W-:Y:S01]  /*90f0*/  HADD2.F32 R61, -RZ, R51.reuse.H0_H0 ;  /* 0x20000033ff3d7230 */ /* 0x100fe20000004100 */
[----:B------:R-:W-:Y:S01]  /*9100*/  F2FP.F16.F32.PACK_AB R45, R62, R45 ;  /* 0x0000002d3e2d723e */ /* 0x000fe200000000ff */
[----:B------:R-:W-:-:S02]  /*9110*/  HADD2.F32 R72, -RZ, R51.H1_H1 ;  /* 0x30000033ff487230 */ /* 0x000fc40000004100 */
[--C-:B------:R-:W-:Y:S02]  /*9120*/  HADD2.F32 R51, -RZ, R49.reuse.H0_H0 ;  /* 0x20000031ff337230 */ /* 0x100fe40000004100 */
[----:B------:R-:W-:Y:S02]  /*9130*/  HADD2.F32 R65, -RZ, R86.H0_H0 ;  /* 0x20000056ff417230 */ /* 0x000fe40000004100 */
[----:B------:R-:W-:Y:S02]  /*9140*/  HADD2.F32 R66, -RZ, R49.H1_H1 ;  /* 0x30000031ff427230 */ /* 0x000fe40000004100 */
[----:B------:R-:W-:Y:S02]  /*9150*/  HADD2.F32 R76, -RZ, R164.H0_H0 ;  /* 0x200000a4ff4c7230 */ /* 0x000fe40000004100 */
[-C--:B------:R-:W-:Y:S01]  /*9160*/  FMUL.FTZ R67, R72, R65.reuse ;  /* 0x0000004148437220 */ /* 0x080fe20000410000 */
[----:B------:R-:W-:Y:S02]  /*9170*/  HADD2.F32 R63, -RZ, R74.H0_H0 ;  /* 0x2000004aff3f7230 */ /* 0x000fe40000004100 */
[-C--:B------:R-:W-:Y:S01]  /*9180*/  FMUL.FTZ R74, R61, R78.reuse ;  /* 0x0000004e3d4a7220 */ /* 0x080fe20000410000 */
[----:B------:R-:W-:Y:S01]  /*9190*/  FMUL.FTZ R78, R51, R78 ;  /* 0x0000004e334e7220 */ /* 0x000fe20000410000 */
[----:B------:R-:W-:Y:S01]  /*91a0*/  FMUL.FTZ R65, R66, R65 ;  /* 0x0000004142417220 */ /* 0x000fe20000410000 */
[----:B------:R-:W-:-:S02]  /*91b0*/  HADD2.F32 R171, -RZ, R171.H0_H0 ;  /* 0x200000abffab7230 */ /* 0x000fc40000004100 */
[-C--:B------:R-:W-:Y:S01]  /*91c0*/  FFMA.FTZ R49, R51, R76.reuse, -R74 ;  /* 0x0000004c33317223 */ /* 0x080fe2000001084a */
[----:B------:R-:W-:Y:S01]  /*91d0*/  FFMA.FTZ R51, R61, R76, R78 ;  /* 0x0000004c3d337223 */ /* 0x000fe2000001004e */
[-C--:B------:R-:W-:Y:S01]  /*91e0*/  FFMA.FTZ R66, R66, R63.reuse, -R67 ;  /* 0x0000003f42427223 */ /* 0x080fe20000010843 */
[----:B------:R-:W-:Y:S01]  /*91f0*/  FFMA.FTZ R72, R72, R63, R65 ;  /* 0x0000003f48487223 */ /* 0x000fe20000010041 */
[----:B------:R-:W-:Y:S02]  /*9200*/  HADD2.F32 R76, -RZ, R58.H0_H0 ;  /* 0x2000003aff4c7230 */ /* 0x000fe40000004100 */
[----:B------:R-:W-:Y:S01]  /*9210*/  HADD2.F32 R63, -RZ, R48.H0_H0 ;  /* 0x20000030ff3f7230 */ /* 0x000fe20000004100 */
[----:B------:R-:W-:Y:S01]  /*9220*/  F2FP.F16.F32.PACK_AB R66, R66, R49 ;  /* 0x000000314242723e */ /* 0x000fe200000000ff */
[----:B------:R-:W-:Y:S01]  /*9230*/  HADD2.F32 R58, -RZ, R44.H0_H0 ;  /* 0x2000002cff3a7230 */ /* 0x000fe20000004100 */
[----:B------:R-:W-:Y:S01]  /*9240*/  F2FP.F16.F32.PACK_AB R49, R64, R47 ;  /* 0x0000002f4031723e */ /* 0x000fe200000000ff */
[----:B------:R-:W-:Y:S01]  /*9250*/  HADD2.F32 R65, -RZ, R48.H1_H1 ;  /* 0x30000030ff417230 */ /* 0x000fe20000004100 */
[----:B------:R-:W-:Y:S01]  /*9260*/  F2FP.F16.F32.PACK_AB R51, R72, R51 ;  /* 0x000000334833723e */ /* 0x000fe200000000ff */
[----:B------:R-:W-:-:S02]  /*9270*/  HADD2.F32 R163, -RZ, R163.H1_H1 ;  /* 0x300000a3ffa37230 */ /* 0x000fc40000004100 */
[CC--:B------:R-:W-:Y:S01]  /*9280*/  FMUL.FTZ R48, R58.reuse, R171.reuse ;  /* 0x000000ab3a307220 */ /* 0x0c0fe20000410000 */
[----:B------:R-:W-:Y:S02]  /*9290*/  HADD2.F32 R74, -RZ, R57.H0_H0 ;  /* 0x20000039ff4a7230 */ /* 0x000fe40000004100 */
[----:B------:R-:W-:Y:S01]  /*92a0*/  FMUL.FTZ R57, R63, R171 ;  /* 0x000000ab3f397220 */ /* 0x000fe20000410000 */
[----:B------:R-:W-:Y:S02]  /*92b0*/  HADD2.F32 R61, -RZ, R44.H1_H1 ;  /* 0x3000002cff3d7230 */ /* 0x000fe40000004100 */
[-C--:B------:R-:W-:Y:S01]  /*92c0*/  FMUL.FTZ R78, R65, R76.reuse ;  /* 0x0000004c414e7220 */ /* 0x080fe20000410000 */
[-C--:B------:R-:W-:Y:S01]  /*92d0*/  FFMA.FTZ R48, R63, R163.reuse, R48 ;  /* 0x000000a33f307223 */ /* 0x080fe20000010030 */
[----:B------:R-:W-:Y:S01]  /*92e0*/  FFMA.FTZ R44, R58, R163, -R57 ;  /* 0x000000a33a2c7223 */ /* 0x000fe20000010839 */
[----:B------:R-:W-:Y:S02]  /*92f0*/  HADD2.F32 R58, -RZ, R50.H0_H0 ;  /* 0x20000032ff3a7230 */ /* 0x000fe40000004100 */
[C---:B------:R-:W-:Y:S01]  /*9300*/  FMUL.FTZ R76, R61.reuse, R76 ;  /* 0x0000004c3d4c7220 */ /* 0x040fe20000410000 */
[----:B------:R-:W-:Y:S01]  /*9310*/  FFMA.FTZ R63, R61, R74, -R78 ;  /* 0x0000004a3d3f7223 */ /* 0x000fe2000001084e */
[----:B------:R-:W-:-:S02]  /*9320*/  HADD2.F32 R61, -RZ, R60.H0_H0 ;  /* 0x2000003cff3d7230 */ /* 0x000fc40000004100 */
[----:B------:R-:W-:Y:S02]  /*9330*/  HADD2.F32 R57, -RZ, R46.H0_H0 ;  /* 0x2000002eff397230 */ /* 0x000fe40000004100 */
[----:B------:R-:W-:Y:S01]  /*9340*/  FFMA.FTZ R65, R65, R74, R76 ;  /* 0x0000004a41417223 */ /* 0x000fe2000001004c */
[----:B------:R-:W-:Y:S01]  /*9350*/  HADD2.F32 R50, -RZ, R50.H1_H1 ;  /* 0x30000032ff327230 */ /* 0x000fe20000004100 */
[----:B------:R-:W-:Y:S01]  /*9360*/  F2FP.F16.F32.PACK_AB R44, R63, R44 ;  /* 0x0000002c3f2c723e */ /* 0x000fe200000000ff */
[----:B------:R-:W-:Y:S02]  /*9370*/  HADD2.F32 R162, -RZ, R162.H1_H1 ;  /* 0x300000a2ffa27230 */ /* 0x000fe40000004100 */
[----:B------:R-:W-:Y:S02]  /*9380*/  HADD2.F32 R46, -RZ, R46.H1_H1 ;  /* 0x3000002eff2e7230 */ /* 0x000fe40000004100 */
[----:B------:R-:W-:Y:S01]  /*9390*/  FMUL.FTZ R73, R50, R61 ;  /* 0x0000003d32497220 */ /* 0x000fe20000410000 */
[----:B------:R-:W-:-:S02]  /*93a0*/  HADD2.F32 R164, -RZ, R164.H1_H1 ;  /* 0x300000a4ffa47230 */ /* 0x000fc40000004100 */
[-C--:B------:R-:W-:Y:S01]  /*93b0*/  FMUL.FTZ R60, R58, R162.reuse ;  /* 0x000000a23a3c7220 */ /* 0x080fe20000410000 */
[----:B------:R-:W-:Y:S02]  /*93c0*/  HADD2.F32 R59, -RZ, R59.H0_H0 ;  /* 0x2000003bff3b7230 */ /* 0x000fe40000004100 */
[C---:B------:R-:W-:Y:S01]  /*93d0*/  FMUL.FTZ R67, R57.reuse, R162 ;  /* 0x000000a239437220 */ /* 0x040fe20000410000 */
[----:B------:R-:W-:Y:S01]  /*93e0*/  FMUL.FTZ R61, R46, R61 ;  /* 0x0000003d2e3d7220 */ /* 0x000fe20000410000 */
[----:B------:R-:W-:Y:S01]  /*93f0*/  FFMA.FTZ R60, R57, R164, -R60 ;  /* 0x000000a4393c7223 */ /* 0x000fe2000001083c */
[----:B------:R-:W-:Y:S01]  /*9400*/  F2FP.F16.F32.PACK_AB R48, R65, R48 ;  /* 0x000000304130723e */ /* 0x000fe200000000ff */
[----:B------:R-:W-:Y:S01]  /*9410*/  FFMA.FTZ R67, R58, R164, R67 ;  /* 0x000000a43a437223 */ /* 0x000fe20000010043 */
[-C--:B------:R-:W-:Y:S01]  /*9420*/  FFMA.FTZ R73, R46, R59.reuse, -R73 ;  /* 0x0000003b2e497223 */ /* 0x080fe20000010849 */
[----:B------:R-:W-:Y:S01]  /*9430*/  FFMA.FTZ R50, R50, R59, R61 ;  /* 0x0000003b32327223 */ /* 0x000fe2000001003d */
[----:B------:R-:W-:-:S03]  /*9440*/  IMAD.MOV.U32 R47, RZ, RZ, R66 ;  /* 0x000000ffff2f7224 */ /* 0x000fc600078e0042 */
[----:B------:R-:W-:Y:S02]  /*9450*/  F2FP.F16.F32.PACK_AB R46, R73, R60 ;  /* 0x0000003c492e723e */ /* 0x000fe400000000ff */
[----:B------:R-:W-:-:S07]  /*9460*/  F2FP.F16.F32.PACK_AB R50, R50, R67 ;  /* 0x000000433232723e */ /* 0x000fce00000000ff */
.L_x_716:
[----:B------:R-:W-:Y:S05]  /*9470*/  BSYNC B2 ;  /* 0x0000000000027941 */ /* 0x000fea0003800000 */
.L_x_715:
[----:B0-----:R4:W-:Y:S04]  /*9480*/  STG.E.128 desc[UR60][R52.64], R44 ;  /* 0x0000002c34007986 */ /* 0x0019e8000c101d3c */
[----:B--2---:R4:W-:Y:S02]  /*9490*/  @!P3 STG.E.128 desc[UR60][R54.64], R48 ;  /* 0x000000303600b986 */ /* 0x0049e4000c101d3c */
.L_x_714:
[----:B------:R-:W-:Y:S05]  /*94a0*/  BSYNC B1 ;  /* 0x0000000000017941 */ /* 0x000fea0003800000 */
.L_x_713:
[----:B------:R-:W-:-:S13]  /*94b0*/  ISETP.NE.AND P3, PT, R36, RZ, PT ;  /* 0x000000ff2400720c */ /* 0x000fda0003f65270 */
[----:B------:R-:W-:Y:S05]  /*94c0*/  @!P3 BRA `(.L_x_667) ;  /* 0x0000000800d8b947 */ /* 0x000fea0003800000 */
[----:B0---4-:R-:W2:Y:S01]  /*94d0*/  LDL R44, [R1+0x10] ;  /* 0x00001000012c7983 */ /* 0x011ea20000100800 */
[----:B------:R-:W-:Y:S01]  /*94e0*/  SHF.R.U32.HI R47, RZ, 0x3, R205 ;  /* 0x00000003ff2f7819 */ /* 0x000fe200000116cd */
[----:B------:R-:W-:Y:S01]  /*94f0*/  BSSY B1, `(.L_x_717) ;  /* 0x0000071000017945 */ /* 0x000fe20003800000 */
[----:B------:R-:W-:-:S04]  /*9500*/  IADD3 R46, P3, P4, R118, R128, R30 ;  /* 0x00000080762e7210 */ /* 0x000fc80007c7e01e */
[----:B---3--:R-:W-:Y:S02]  /*9510*/  IADD3.X R49, R7, R56, R34, P3, P4 ;  /* 0x0000003807317210 */ /* 0x008fe40001fe8422 */
[----:B------:R-:W-:-:S04]  /*9520*/  LEA R52, P3, R46, R124, 0x1 ;  /* 0x0000007c2e347211 */ /* 0x000fc800078608ff */
[----:B------:R-:W-:Y:S02]  /*9530*/  LEA.HI.X R53, R46, R125, R49, 0x1, P3 ;  /* 0x0000007d2e357211 */ /* 0x000fe400018f0c31 */
[----:B------:R-:W-:Y:S02]  /*9540*/  ISETP.GE.AND P3, PT, R3, R126, PT ;  /* 0x0000007e0300720c */ /* 0x000fe40003f66270 */
[----:B--2---:R-:W-:-:S04]  /*9550*/  LOP3.LUT P5, RZ, R44, 0x1, RZ, 0xc0, !PT ;  /* 0x000000012cff7812 */ /* 0x004fc800078ac0ff */
[----:B------:R-:W-:-:S04]  /*9560*/  SEL R151, R127, R151, !P5 ;  /* 0x000000977f977207 */ /* 0x000fc80006800000 */
[----:B------:R-:W-:-:S04]  /*9570*/  SHF.R.S32.HI R44, RZ, 0x1f, R151 ;  /* 0x0000001fff2c7819 */ /* 0x000fc80000011497 */
[----:B------:R-:W-:-:S04]  /*9580*/  LEA.HI R44, R44, R151, RZ, 0x4 ;  /* 0x000000972c2c7211 */ /* 0x000fc800078f20ff */
[----:B------:R-:W-:-:S04]  /*9590*/  LEA.HI.SX32 R44, R44, R29, 0x1c ;  /* 0x0000001d2c2c7211 */ /* 0x000fc800078fe2ff */
[----:B------:R-:W-:Y:S01]  /*95a0*/  SHF.R.S32.HI R45, RZ, 0x1f, R44 ;  /* 0x0000001fff2d7819 */ /* 0x000fe2000001142c */
[----:B------:R-:W-:-:S03]  /*95b0*/  IMAD.SHL.U32 R55, R44, 0x8, RZ ;  /* 0x000000082c377824 */ /* 0x000fc600078e00ff */
[----:B------:R-:W-:Y:S02]  /*95c0*/  LEA.HI R45, R45, R44, RZ, 0x3 ;  /* 0x0000002c2d2d7211 */ /* 0x000fe400078f18ff */
[----:B------:R-:W-:Y:S02]  /*95d0*/  LOP3.LUT R44, R205, 0x38, R55, 0xf8, !PT ;  /* 0x00000038cd2c7812 */ /* 0x000fe400078ef837 */
[----:B------:R-:W-:Y:S02]  /*95e0*/  SHF.R.S32.HI R48, RZ, 0x3, R45 ;  /* 0x00000003ff307819 */ /* 0x000fe4000001142d */
[----:B------:R-:W-:-:S03]  /*95f0*/  LOP3.LUT R44, R44, R47, RZ, 0x3c, !PT ;  /* 0x0000002f2c2c7212 */ /* 0x000fc600078e3cff */
[----:B------:R-:W-:-:S05]  /*9600*/  IMAD R45, R48, 0x1c00, R215 ;  /* 0x00001c00302d7824 */ /* 0x000fca00078e02d7 */
[----:B------:R-:W-:Y:S01]  /*9610*/  IADD3 R47, R45, R44, RZ ;  /* 0x0000002c2d2f7210 */ /* 0x000fe20007ffe0ff */
[----:B------:R-:W-:-:S04]  /*9620*/  IMAD R45, R16, 0x5400, R142 ;  /* 0x00005400102d7824 */ /* 0x000fc800078e028e */
[----:B------:R-:W-:Y:S02]  /*9630*/  IMAD R47, R16, 0x5400, R47 ;  /* 0x00005400102f7824 */ /* 0x000fe400078e022f */
[--C-:B------:R-:W-:Y:S02]  /*9640*/  IMAD R45, R45, 0x2, R2.reuse ;  /* 0x000000022d2d7824 */ /* 0x100fe400078e0202 */
[----:B------:R-:W-:-:S04]  /*9650*/  IMAD R48, R47, 0x2, R2 ;  /* 0x000000022f307824 */ /* 0x000fc800078e0202 */
[----:B------:R-:W0:Y:S04]  /*9660*/  LDS.128 R44, [R45+0x21400] ;  /* 0x021400002d2c7984 */ /* 0x000e280000000c00 */
[----:B------:R-:W2:Y:S01]  /*9670*/  LDS.128 R48, [R48+0x21400] ;  /* 0x0214000030307984 */ /* 0x000ea20000000c00 */
[----:B------:R-:W-:Y:S05]  /*9680*/  @P3 BRA `(.L_x_718) ;  /* 0x00000004005c3947 */ /* 0x000fea0003800000 */
[----:B0-----:R-:W-:Y:S01]  /*9690*/  IMAD.MOV.U32 R60, RZ, RZ, R44 ;  /* 0x000000ffff3c7224 */ /* 0x001fe200078e002c */
[----:B--2---:R-:W-:Y:S01]  /*96a0*/  MOV R44, R49 ;  /* 0x00000031002c7202 */ /* 0x004fe20000000f00 */
[----:B------:R-:W-:Y:S01]  /*96b0*/  IMAD.MOV.U32 R61, RZ, RZ, R48 ;  /* 0x000000ffff3d7224 */ /* 0x000fe200078e0030 */
[----:B------:R-:W-:Y:S01]  /*96c0*/  SHF.R.U32.HI R66, RZ, 0x10, R81 ;  /* 0x00000010ff427819 */ /* 0x000fe20000011651 */
[----:B------:R-:W-:Y:S01]  /*96d0*/  IMAD.MOV.U32 R62, RZ, RZ, R51 ;  /* 0x000000ffff3e7224 */ /* 0x000fe200078e0033 */
[--C-:B------:R-:W-:Y:S01]  /*96e0*/  SHF.R.U32.HI R64, RZ, 0x10, R69.reuse ;  /* 0x00000010ff407819 */ /* 0x100fe20000011645 */
[----:B------:R-:W-:Y:S01]  /*96f0*/  HADD2.F32 R65, -RZ, R161.H1_H1 ;  /* 0x300000a1ff417230 */ /* 0x000fe20000004100 */
[----:B------:R-:W-:Y:S01]  /*9700*/  SHF.R.U64 R57, R68, 0x10, R69 ;  /* 0x0000001044397819 */ /* 0x000fe20000001245 */
[--C-:B------:R-:W-:Y:S01]  /*9710*/  HADD2.F32 R48, -RZ, R44.reuse.H0_H0 ;  /* 0x2000002cff307230 */ /* 0x100fe20000004100 */
[--C-:B------:R-:W-:Y:S01]  /*9720*/  SHF.R.U64 R54, R70, 0x10, R71.reuse ;  /* 0x0000001046367819 */ /* 0x100fe20000001247 */
[----:B------:R-:W-:Y:S01]  /*9730*/  HADD2.F32 R51, -RZ, R44.H1_H1 ;  /* 0x3000002cff337230 */ /* 0x000fe20000004100 */
[----:B------:R-:W-:Y:S01]  /*9740*/  SHF.R.U32.HI R70, RZ, 0x10, R71 ;  /* 0x00000010ff467819 */ /* 0x000fe20000011647 */
[----:B------:R-:W-:Y:S01]  /*9750*/  IMAD.MOV.U32 R49, RZ, RZ, R47 ;  /* 0x000000ffff317224 */ /* 0x000fe200078e002f */
[----:B------:R-:W-:Y:S01]  /*9760*/  SHF.R.U32.HI R67, RZ, 0x10, R83 ;  /* 0x00000010ff437819 */ /* 0x000fe20000011653 */
[--C-:B------:R-:W-:Y:S01]  /*9770*/  HADD2.F32 R44, -RZ, R45.reuse.H0_H0 ;  /* 0x2000002dff2c7230 */ /* 0x100fe20000004100 */
[----:B------:R-:W-:Y:S01]  /*9780*/  SHF.R.U64 R59, R80, 0x10, R81 ;  /* 0x00000010503b7819 */ /* 0x000fe20000001251 */
[----:B------:R-:W-:Y:S01]  /*9790*/  HADD2.F32 R66, -RZ, R66.H0_H0 ;  /* 0x20000042ff427230 */ /* 0x000fe20000004100 */
[----:B------:R-:W-:Y:S01]  /*97a0*/  SHF.R.U64 R58, R82, 0x10, R83 ;  /* 0x00000010523a7819 */ /* 0x000fe20000001253 */
[----:B------:R-:W-:-:S02]  /*97b0*/  HADD2.F32 R47, -RZ, R45.H1_H1 ;  /* 0x3000002dff2f7230 */ /* 0x000fc40000004100 */
[-C--:B------:R-:W-:Y:S01]  /*97c0*/  FMUL.FTZ R45, R48, R65.reuse ;  /* 0x00000041302d7220 */ /* 0x080fe20000410000 */
[----:B------:R-:W-:Y:S02]  /*97d0*/  HADD2.F32 R63, -RZ, R158.H0_H0 ;  /* 0x2000009eff3f7230 */ /* 0x000fe40000004100 */
[C---:B------:R-:W-:Y:S01]  /*97e0*/  FMUL.FTZ R65, R44.reuse, R65 ;  /* 0x000000412c417220 */ /* 0x040fe20000410000 */
[----:B------:R-:W-:Y:S02]  /*97f0*/  HADD2.F32 R64, -RZ, R64.H0_H0 ;  /* 0x20000040ff407230 */ /* 0x000fe40000004100 */
[-C--:B------:R-:W-:Y:S01]  /*9800*/  FMUL.FTZ R68, R51, R66.reuse ;  /* 0x0000004233447220 */ /* 0x080fe20000410000 */
[C---:B------:R-:W-:Y:S01]  /*9810*/  FMUL.FTZ R66, R47.reuse, R66 ;  /* 0x000000422f427220 */ /* 0x040fe20000410000 */
[-C--:B------:R-:W-:Y:S01]  /*9820*/  FFMA.FTZ R44, R44, R63.reuse, -R45 ;  /* 0x0000003f2c2c7223 */ /* 0x080fe2000001082d */
[----:B------:R-:W-:Y:S01]  /*9830*/  FFMA.FTZ R45, R48, R63, R65 ;  /* 0x0000003f302d7223 */ /* 0x000fe20000010041 */
[-C--:B------:R-:W-:Y:S01]  /*9840*/  FFMA.FTZ R47, R47, R64.reuse, -R68 ;  /* 0x000000402f2f7223 */ /* 0x080fe20000010844 */
[----:B------:R-:W-:Y:S01]  /*9850*/  FFMA.FTZ R48, R51, R64, R66 ;  /* 0x0000004033307223 */ /* 0x000fe20000010042 */
[----:B------:R-:W-:-:S02]  /*9860*/  HADD2.F32 R68, -RZ, R160.H1_H1 ;  /* 0x300000a0ff447230 */ /* 0x000fc40000004100 */
[--C-:B------:R-:W-:Y:S01]  /*9870*/  HADD2.F32 R63, -RZ, R62.reuse.H0_H0 ;  /* 0x2000003eff3f7230 */ /* 0x100fe20000004100 */
[----:B------:R-:W-:Y:S01]  /*9880*/  F2FP.F16.F32.PACK_AB R47, R47, R44 ;  /* 0x0000002c2f2f723e */ /* 0x000fe200000000ff */
[----:B------:R-:W-:Y:S02]  /*9890*/  HADD2.F32 R51, -RZ, R49.H0_H0 ;  /* 0x20000031ff337230 */ /* 0x000fe40000004100 */
[----:B------:R-:W-:Y:S02]  /*98a0*/  HADD2.F32 R64, -RZ, R62.H1_H1 ;  /* 0x3000003eff407230 */ /* 0x000fe40000004100 */
[----:B------:R-:W-:Y:S02]  /*98b0*/  HADD2.F32 R67, -RZ, R67.H0_H0 ;  /* 0x20000043ff437230 */ /* 0x000fe40000004100 */
[----:B------:R-:W-:Y:S02]  /*98c0*/  HADD2.F32 R65, -RZ, R70.H0_H0 ;  /* 0x20000046ff417230 */ /* 0x000fe40000004100 */
[----:B------:R-:W-:Y:S01]  /*98d0*/  FMUL.FTZ R70, R63, R68 ;  /* 0x000000443f467220 */ /* 0x000fe20000410000 */
[----:B------:R-:W-:-:S02]  /*98e0*/  HADD2.F32 R66, -RZ, R159.H0_H0 ;  /* 0x2000009fff427230 */ /* 0x000fc40000004100 */
[----:B------:R-:W-:Y:S01]  /*98f0*/  FMUL.FTZ R68, R51, R68 ;  /* 0x0000004433447220 */ /* 0x000fe20000410000 */
[----:B------:R-:W-:Y:S02]  /*9900*/  HADD2.F32 R62, -RZ, R49.H1_H1 ;  /* 0x30000031ff3e7230 */ /* 0x000fe40000004100 */
[-C--:B------:R-:W-:Y:S01]  /*9910*/  FMUL.FTZ R69, R64, R67.reuse ;  /* 0x0000004340457220 */ /* 0x080fe20000410000 */
[----:B------:R-:W-:Y:S02]  /*9920*/  HADD2.F32 R57, -RZ, R57.H0_H0 ;  /* 0x20000039ff397230 */ /* 0x000fe40000004100 */
[-C--:B------:R-:W-:Y:S01]  /*9930*/  FFMA.FTZ R68, R63, R66.reuse, R68 ;  /* 0x000000423f447223 */ /* 0x080fe20000010044 */
[----:B------:R-:W-:Y:S01]  /*9940*/  FFMA.FTZ R49, R51, R66, -R70 ;  /* 0x0000004233317223 */ /* 0x000fe20000010846 */
[----:B------:R-:W-:Y:S02]  /*9950*/  HADD2.F32 R63, -RZ, R59.H0_H0 ;  /* 0x2000003bff3f7230 */ /* 0x000fe40000004100 */
[----:B------:R-:W-:Y:S01]  /*9960*/  FMUL.FTZ R67, R62, R67 ;  /* 0x000000433e437220 */ /* 0x000fe20000410000 */
[----:B------:R-:W-:-:S02]  /*9970*/  HADD2.F32 R59, -RZ, R61.H0_H0 ;  /* 0x2000003dff3b7230 */ /* 0x000fc40000004100 */
[-C--:B------:R-:W-:Y:S01]  /*9980*/  FFMA.FTZ R70, R62, R65.reuse, -R69 ;  /* 0x000000413e467223 */ /* 0x080fe20000010845 */
[--C-:B------:R-:W-:Y:S02]  /*9990*/  HADD2.F32 R51, -RZ, R60.reuse.H0_H0 ;  /* 0x2000003cff337230 */ /* 0x100fe40000004100 */
[----:B------:R-:W-:Y:S01]  /*99a0*/  FFMA.FTZ R69, R64, R65, R67 ;  /* 0x0000004140457223 */ /* 0x000fe20000010043 */
[----:B------:R-:W-:Y:S02]  /*99b0*/  HADD2.F32 R61, -RZ, R61.H1_H1 ;  /* 0x3000003dff3d7230 */ /* 0x000fe40000004100 */
[----:B------:R-:W-:Y:S01]  /*99c0*/  HADD2.F32 R60, -RZ, R60.H1_H1 ;  /* 0x3000003cff3c7230 */ /* 0x000fe20000004100 */
[----:B------:R-:W-:Y:S01]  /*99d0*/  F2FP.F16.F32.PACK_AB R70, R70, R49 ;  /* 0x000000314646723e */ /* 0x000fe200000000ff */
[----:B------:R-:W-:Y:S02]  /*99e0*/  HADD2.F32 R62, -RZ, R161.H0_H0 ;  /* 0x200000a1ff3e7230 */ /* 0x000fe40000004100 */
[----:B------:R-:W-:Y:S01]  /*99f0*/  FMUL.FTZ R65, R61, R63 ;  /* 0x0000003f3d417220 */ /* 0x000fe20000410000 */
[----:B------:R-:W-:-:S02]  /*9a00*/  HADD2.F32 R158, -RZ, R158.H1_H1 ;  /* 0x3000009eff9e7230 */ /* 0x000fc40000004100 */
[C---:B------:R-:W-:Y:S01]  /*9a10*/  FMUL.FTZ R66, R60.reuse, R63 ;  /* 0x0000003f3c427220 */ /* 0x040fe20000410000 */
[----:B------:R-:W-:Y:S02]  /*9a20*/  HADD2.F32 R160, -RZ, R160.H0_H0 ;  /* 0x200000a0ffa07230 */ /* 0x000fe40000004100 */
[-C--:B------:R-:W-:Y:S01]  /*9a30*/  FMUL.FTZ R64, R59, R62.reuse ;  /* 0x0000003e3b407220 */ /* 0x080fe20000410000 */
[-C--:B------:R-:W-:Y:S01]  /*9a40*/  FFMA.FTZ R65, R60, R57.reuse, -R65 ;  /* 0x000000393c417223 */ /* 0x080fe20000010841 */
[----:B------:R-:W-:Y:S01]  /*9a50*/  FFMA.FTZ R63, R61, R57, R66 ;  /* 0x000000393d3f7223 */ /* 0x000fe20000010042 */
[C---:B------:R-:W-:Y:S01]  /*9a60*/  FMUL.FTZ R62, R51.reuse, R62 ;  /* 0x0000003e333e7220 */ /* 0x040fe20000410000 */
[----:B------:R-:W-:Y:S01]  /*9a70*/  FFMA.FTZ R64, R51, R158, -R64 ;  /* 0x0000009e33407223 */ /* 0x000fe20000010840 */
[----:B------:R-:W-:Y:S01]  /*9a80*/  HADD2.F32 R57, -RZ, R50.H0_H0 ;  /* 0x20000032ff397230 */ /* 0x000fe20000004100 */
[----:B------:R-:W-:Y:S01]  /*9a90*/  F2FP.F16.F32.PACK_AB R49, R48, R45 ;  /* 0x0000002d3031723e */ /* 0x000fe200000000ff */
[----:B------:R-:W-:-:S02]  /*9aa0*/  HADD2.F32 R61, -RZ, R58.H0_H0 ;  /* 0x2000003aff3d7230 */ /* 0x000fc40000004100 */
[----:B------:R-:W-:Y:S01]  /*9ab0*/  FFMA.FTZ R62, R59, R158, R62 ;  /* 0x0000009e3b3e7223 */ /* 0x000fe2000001003e */
[----:B------:R-:W-:Y:S01]  /*9ac0*/  HADD2.F32 R51, -RZ, R46.H0_H0 ;  /* 0x2000002eff337230 */ /* 0x000fe20000004100 */
[----:B------:R-:W-:Y:S01]  /*9ad0*/  MOV R45, R47 ;  /* 0x0000002f002d7202 */ /* 0x000fe20000000f00 */
[----:B------:R-:W-:Y:S01]  /*9ae0*/  HADD2.F32 R50, -RZ, R50.H1_H1 ;  /* 0x30000032ff327230 */ /* 0x000fe20000004100 */
[----:B------:R-:W-:Y:S01]  /*9af0*/  F2FP.F16.F32.PACK_AB R44, R65, R64 ;  /* 0x00000040412c723e */ /* 0x000fe200000000ff */
[----:B------:R-:W-:Y:S01]  /*9b00*/  HADD2.F32 R46, -RZ, R46.H1_H1 ;  /* 0x3000002eff2e7230 */ /* 0x000fe20000004100 */
[----:B------:R-:W-:Y:S01]  /*9b10*/  F2FP.F16.F32.PACK_AB R48, R63, R62 ;  /* 0x0000003e3f30723e */ /* 0x000fe200000000ff */
[----:B------:R-:W-:Y:S02]  /*9b20*/  HADD2.F32 R59, -RZ, R54.H0_H0 ;  /* 0x20000036ff3b7230 */ /* 0x000fe40000004100 */
[----:B------:R-:W-:Y:S01]  /*9b30*/  FMUL.FTZ R54, R57, R160 ;  /* 0x000000a039367220 */ /* 0x000fe20000410000 */
[----:B------:R-:W-:-:S02]  /*9b40*/  HADD2.F32 R60, -RZ, R159.H1_H1 ;  /* 0x3000009fff3c7230 */ /* 0x000fc40000004100 */
[-C--:B------:R-:W-:Y:S01]  /*9b50*/  FMUL.FTZ R67, R50, R61.reuse ;  /* 0x0000003d32437220 */ /* 0x080fe20000410000 */
[C---:B------:R-:W-:Y:S01]  /*9b60*/  FMUL.FTZ R160, R51.reuse, R160 ;  /* 0x000000a033a07220 */ /* 0x040fe20000410000 */
[C---:B------:R-:W-:Y:S01]  /*9b70*/  FMUL.FTZ R61, R46.reuse, R61 ;  /* 0x0000003d2e3d7220 */ /* 0x040fe20000410000 */
[----:B------:R-:W-:Y:S02]  /*9b80*/  IMAD.MOV.U32 R47, RZ, RZ, R70 ;  /* 0x000000ffff2f7224 */ /* 0x000fe400078e0046 */
[-C--:B------:R-:W-:Y:S01]  /*9b90*/  FFMA.FTZ R54, R51, R60.reuse, -R54 ;  /* 0x0000003c33367223 */ /* 0x080fe20000010836 */
[----:B------:R-:W-:Y:S01]  /*9ba0*/  FFMA.FTZ R160, R57, R60, R160 ;  /* 0x0000003c39a07223 */ /* 0x000fe200000100a0 */
[-C--:B------:R-:W-:Y:S01]  /*9bb0*/  FFMA.FTZ R67, R46, R59.reuse, -R67 ;  /* 0x0000003b2e437223 */ /* 0x080fe20000010843 */
[----:B------:R-:W-:Y:S01]  /*9bc0*/  FFMA.FTZ R61, R50, R59, R61 ;  /* 0x0000003b323d7223 */ /* 0x000fe2000001003d */
[----:B------:R-:W-:-:S03]  /*9bd0*/  F2FP.F16.F32.PACK_AB R51, R69, R68 ;  /* 0x000000444533723e */ /* 0x000fc600000000ff */
[----:B------:R-:W-:Y:S02]  /*9be0*/  F2FP.F16.F32.PACK_AB R46, R67, R54 ;  /* 0x00000036432e723e */ /* 0x000fe400000000ff */
[----:B------:R-:W-:-:S07]  /*9bf0*/  F2FP.F16.F32.PACK_AB R50, R61, R160 ;  /* 0x000000a03d32723e */ /* 0x000fce00000000ff */
.L_x_718:
[----:B------:R-:W-:Y:S05]  /*9c00*/  BSYNC B1 ;  /* 0x0000000000017941 */ /* 0x000fea0003800000 */
.L_x_717:
[----:B0-----:R0:W-:Y:S01]  /*9c10*/  STG.E.128 desc[UR60][R52.64], R44 ;  /* 0x0000002c34007986 */ /* 0x0011e2000c101d3c */
[----:B------:R-:W-:-:S13]  /*9c20*/  ISETP.GE.AND P3, PT, R55, R148, PT ;  /* 0x000000943700720c */ /* 0x000fda0003f66270 */
[----:B------:R-:W-:Y:S05]  /*9c30*/  @P3 BRA `(.L_x_667) ;  /* 0x0000000000fc3947 */ /* 0x000fea0003800000 */
[--C-:B0-----:R-:W-:Y:S02]  /*9c40*/  SHF.R.S32.HI R44, RZ, 0x1f, R55.reuse ;  /* 0x0000001fff2c7819 */ /* 0x101fe40000011437 */
[----:B------:R-:W-:-:S04]  /*9c50*/  IADD3 R55, P3, P4, R118, R128, R55 ;  /* 0x0000008076377210 */ /* 0x000fc80007c7e037 */
[----:B------:R-:W-:Y:S02]  /*9c60*/  IADD3.X R56, R7, R56, R44, P3, P4 ;  /* 0x0000003807387210 */ /* 0x000fe40001fe842c */
[----:B------:R-:W-:-:S04]  /*9c70*/  LEA R124, P3, R55, R124, 0x1 ;  /* 0x0000007c377c7211 */ /* 0x000fc800078608ff */
[----:B------:R-:W-:-:S05]  /*9c80*/  LEA.HI.X R125, R55, R125, R56, 0x1, P3 ;  /* 0x0000007d377d7211 */ /* 0x000fca00018f0c38 */
[----:B--2---:R0:W-:Y:S01]  /*9c90*/  STG.E.128 desc[UR60][R124.64], R48 ;  /* 0x000000307c007986 */ /* 0x0041e2000c101d3c */
[----:B------:R-:W-:Y:S05]  /*9ca0*/  BRA `(.L_x_667) ;  /* 0x0000000000e07947 */ /* 0x000fea0003800000 */
.L_x_634:
[----:B------:R-:W2:Y:S02]  /*9cb0*/  LDL R44, [R1+0x14] ;  /* 0x00001400012c7983 */ /* 0x000ea40000100800 */
[----:B--2---:R-:W-:-:S13]  /*9cc0*/  R2UR UR4, R44 ;  /* 0x000000002c0472ca */ /* 0x004fda00000e0000 */
[----:B------:R-:W-:-:S06]  /*9cd0*/  UISETP.NE.AND UP0, UPT, UR4, 0x3, UPT ;  /* 0x000000030400788c */ /* 0x000fcc000bf05270 */
[----:B------:R-:W-:-:S13]  /*9ce0*/  PLOP3.LUT P2, PT, PT, PT, UP0, 0x80, 0x0 ;  /* 0x000000000000781c */ /* 0x000fda0003f4f008 */
[----:B------:R-:W-:Y:S05]  /*9cf0*/  @!P2 BRA `(.L_x_719) ;  /* 0x000000000004a947 */ /* 0x000fea0003800000 */
[----:B------:R-:W-:Y:S01]  /*9d00*/  BPT.TRAP 0x1 ;  /* 0x000000040000795c */ /* 0x000fe20000300000 */
.L_x_719:
[----:B------:R-:W-:Y:S01]  /*9d10*/  IMAD R100, R16, 0x8, R2 ;  /* 0x0000000810647824 */ /* 0x000fe200078e0202 */
[----:B------:R-:W-:Y:S01]  /*9d20*/  SHF.L.U32 R101, R204, 0x1f, RZ ;  /* 0x0000001fcc657819 */ /* 0x000fe200000006ff */
[----:B0-----:R-:W-:Y:S01]  /*9d30*/  IMAD R43, R25, -0x70, R24 ;  /* 0xffffff90192b7824 */ /* 0x001fe200078e0218 */
[----:B------:R-:W-:Y:S02]  /*9d40*/  BSSY B1, `(.L_x_720) ;  /* 0x0000004000017945 */ /* 0x000fe40003800000 */
[----:B------:R-:W0:Y:S02]  /*9d50*/  SYNCS.PHASECHK.TRANS64.TRYWAIT P3, [R100+URZ+0x36890], R101 ;  /* 0x03689065640075a7 */ /* 0x000e24000806017f */
[----:B------:R-:W-:Y:S01]  /*9d60*/  VIMNMX R43, R43, 0x70, PT ;  /* 0x000000702b2b7848 */ /* 0x000fe20003fe0100 */
[----:B0-----:R-:W-:Y:S06]  /*9d70*/  @!P3 BRA `(.L_x_721) ;  /* 0x000001d00018b947 */ /* 0x001fec0003800000 */
.L_x_998:
[----:B------:R-:W-:Y:S05]  /*9d80*/  BSYNC B1 ;  /* 0x0000000000017941 */ /* 0x000fea0003800000 */
.L_x_720:
[----:B------:R-:W-:Y:S01]  /*9d90*/  ISETP.GE.AND P3, PT, R17, R43, PT ;  /* 0x0000002b1100720c */ /* 0x000fe20003f66270 */
[----:B------:R-:W-:-:S12]  /*9da0*/  BSSY B1, `(.L_x_722) ;  /* 0x0000014000017945 */ /* 0x000fd80003800000 */
[----:B------:R-:W-:Y:S05]  /*9db0*/  @P3 BRA `(.L_x_723) ;  /* 0x0000000000483947 */ /* 0x000fea0003800000 */
[----:B------:R-:W-:-:S13]  /*9dc0*/  ISETP.NE.AND P3, PT, R31, RZ, PT ;  /* 0x000000ff1f00720c */ /* 0x000fda0003f65270 */
[----:B------:R-:W1:Y:S04]  /*9dd0*/  @P3 LDS.128 R44, [R41+0x21000] ;  /* 0x02100000292c3984 */ /* 0x000e680000000c00 */
[----:B-1----:R-:W-:Y:S01]  /*9de0*/  @P3 STG.E.128 desc[UR60][R50.64], R44 ;  /* 0x0000002c32003986 */ /* 0x002fe2000c101d3c */
        /* <DEDUP_REMOVED lines=14> */
[----:B-1----:R1:W-:Y:S02]  /*9ed0*/  @P3 STG.E.128 desc[UR60][R50.64+0x140], R44 ;  /* 0x0001402c32003986 */ /* 0x0023e4000c101d3c */
.L_x_723:
[----:B------:R-:W-:Y:S05]  /*9ee0*/  BSYNC B1 ;  /* 0x0000000000017941 */ /* 0x000fea0003800000 */
.L_x_722:
[----:B------:R-:W-:-:S13]  /*9ef0*/  ISETP.GE.AND P3, PT, R227, R43, PT ;  /* 0x0000002be300720c */ /* 0x000fda0003f66270 */
[----:B------:R-:W-:Y:S05]  /*9f00*/  @P3 BRA `(.L_x_667) ;  /* 0x0000000000483947 */ /* 0x000fea0003800000 */
[----:B------:R-:W-:-:S13]  /*9f10*/  ISETP.NE.AND P3, PT, R31, RZ, PT ;  /* 0x000000ff1f00720c */ /* 0x000fda0003f65270 */
[----:B-1----:R-:W1:Y:S04]  /*9f20*/  @P3 LDS.128 R44, [R41+0x23000] ;  /* 0x02300000292c3984 */ /* 0x002e680000000c00 */
        /* <DEDUP_REMOVED lines=16> */
.L_x_667:
[----:B------:R-:W-:Y:S05]  /*a030*/  BSYNC B0 ;  /* 0x0000000000007941 */ /* 0x000fea0003800000 */
.L_x_633:
[----:B01234-:R-:W0:Y:S01]  /*a040*/  S2R R44, SR_TID.X ;  /* 0x00000000002c7919 */ /* 0x01fe220000002100 */
[----:B------:R-:W-:Y:S01]  /*a050*/  @!PT LDS RZ, [RZ] ;  /* 0x00000000fffff984 */ /* 0x000fe20000000800 */
[----:B------:R-:W-:Y:S01]  /*a060*/  @!PT LDS RZ, [RZ] ;  /* 0x00000000fffff984 */ /* 0x000fe20000000800 */
[----:B------:R-:W-:Y:S01]  /*a070*/  @!PT LDS RZ, [RZ] ;  /* 0x00000000fffff984 */ /* 0x000fe20000000800 */
[----:B------:R-:W-:Y:S01]  /*a080*/  @!PT LDS RZ, [RZ] ;  /* 0x00000000fffff984 */ /* 0x000fe20000000800 */
[----:B------:R1:W-:Y:S06]  /*a090*/  MEMBAR.ALL.CTA ;  /* 0x0000000000007992 */ /* 0x0003ec0000008000 */
[----:B-1----:R-:W1:Y:S01]  /*a0a0*/  FENCE.VIEW.ASYNC.S ;  /* 0x00000000000073c6 */ /* 0x002e620000000000 */
[----:B------:R-:W-:Y:S05]  /*a0b0*/  WARPSYNC.ALL ;  /* 0x0000000000007948 */ /* 0x000fea0003800000 */
[----:B------:R-:W-:Y:S01]  /*a0c0*/  BSSY B0, `(.L_x_724) ;  /* 0x0000009000007945 */ /* 0x000fe20003800000 */
[----:B0-----:R-:W-:Y:S01]  /*a0d0*/  LOP3.LUT R44, R44, 0x7f, RZ, 0xc0, !PT ;  /* 0x0000007f2c2c7812 */ /* 0x001fe200078ec0ff */
[----:B-1----:R0:W-:Y:S03]  /*a0e0*/  BAR.SYNC.DEFER_BLOCKING R156, 0x80 ;  /* 0x0002009c0000751d */ /* 0x0021e60000010000 */
[----:B------:R-:W-:-:S13]  /*a0f0*/  ISETP.NE.AND P3, PT, R44, RZ, PT ;  /* 0x000000ff2c00720c */ /* 0x000fda0003f65270 */
[----:B------:R-:W-:-:S05]  /*a100*/  @!P3 VIADD R44, R100, 0x368a0 ;  /* 0x000368a0642cb836 */ /* 0x000fca0000000000 */
[----:B------:R-:W-:-:S04]  /*a110*/  @!P3 PRMT R44, RZ, 0x654, R44 ;  /* 0x00000654ff2cb816 */ /* 0x000fc8000000002c */
[----:B------:R0:W-:Y:S01]  /*a120*/  @!P3 SYNCS.ARRIVE.TRANS64.RED.A1T0 RZ, [R44+URZ], RZ ;  /* 0x000000ff2cffb9a7 */ /* 0x0001e2000810043f */
[----:B------:R-:W-:Y:S05]  /*a130*/  @!P2 BRA `(.L_x_725) ;  /* 0x000000000004a947 */ /* 0x000fea0003800000 */
[----:B------:R-:W-:Y:S01]  /*a140*/  BPT.TRAP 0x1 ;  /* 0x000000040000795c */ /* 0x000fe20000300000 */
.L_x_725:
[----:B------:R-:W-:Y:S05]  /*a150*/  BSYNC B0 ;  /* 0x0000000000007941 */ /* 0x000fea0003800000 */
.L_x_724:
[----:B------:R-:W1:Y:S01]  /*a160*/  SYNCS.PHASECHK.TRANS64.TRYWAIT P2, [R100+URZ+0x368b0], R101 ;  /* 0x0368b065640075a7 */ /* 0x000e62000804017f */
[----:B------:R-:W-:Y:S01]  /*a170*/  ULDC.64 UR4, c[0x0][0x318] ;  /* 0x0000c60000047ab9 */ /* 0x000fe20000000a00 */
[----:B------:R-:W-:Y:S01]  /*a180*/  ULDC.64 UR6, c[0x0][0x328] ;  /* 0x0000ca0000067ab9 */ /* 0x000fe20000000a00 */
[----:B0-----:R-:W-:Y:S01]  /*a190*/  MOV R44, UR4 ;  /* 0x00000004002c7c02 */ /* 0x001fe20008000f00 */
[----:B------:R-:W-:Y:S01]  /*a1a0*/  IMAD.U32 R46, RZ, RZ, UR6 ;  /* 0x00000006ff2e7e24 */ /* 0x000fe2000f8e00ff */
[----:B------:R-:W-:Y:S01]  /*a1b0*/  BSSY B0, `(.L_x_726) ;  /* 0x0000008000007945 */ /* 0x000fe20003800000 */
[----:B------:R-:W-:Y:S02]  /*a1c0*/  IMAD.U32 R45, RZ, RZ, UR7 ;  /* 0x00000007ff2d7e24 */ /* 0x000fe4000f8e00ff */
[----:B------:R0:W-:Y:S04]  /*a1d0*/  STL [R1+0x4], R44 ;  /* 0x0000042c01007387 */ /* 0x0001e80000100800 */
[----:B------:R2:W-:Y:S01]  /*a1e0*/  STL [R1+0xc], R46 ;  /* 0x00000c2e01007387 */ /* 0x0005e20000100800 */
[----:B0-----:R-:W-:-:S05]  /*a1f0*/  IMAD.U32 R44, RZ, RZ, UR5 ;  /* 0x00000005ff2c7e24 */ /* 0x001fca000f8e00ff */
[----:B------:R2:W-:Y:S04]  /*a200*/  STL [R1], R44 ;  /* 0x0000002c01007387 */ /* 0x0005e80000100800 */
[----:B------:R2:W-:Y:S02]  /*a210*/  STL [R1+0x8], R45 ;  /* 0x0000082d01007387 */ /* 0x0005e40000100800 */
[----:B-12---:R-:W-:Y:S05]  /*a220*/  @!P2 BRA `(.L_x_727) ;  /* 0x000001cc0000a947 */ /* 0x006fea0003800000 */
.L_x_999:
[----:B------:R-:W-:Y:S05]  /*a230*/  BSYNC B0 ;  /* 0x0000000000007941 */ /* 0x000fea0003800000 */
.L_x_726:
[----:B------:R1:W5:Y:S04]  /*a240*/  LDL R55, [R1+0xc] ;  /* 0x00000c0001377983 */ /* 0x0003680000100800 */
[----:B------:R1:W5:Y:S04]  /*a250*/  LDL R54, [R1+0x8] ;  /* 0x0000080001367983 */ /* 0x0003680000100800 */
[----:B------:R1:W5:Y:S04]  /*a260*/  LDL R53, [R1+0x4] ;  /* 0x0000040001357983 */ /* 0x0003680000100800 */
[----:B------:R1:W5:Y:S01]  /*a270*/  LDL R52, [R1] ;  /* 0x0000000001347983 */ /* 0x0003620000100800 */
[----:B------:R-:W-:Y:S01]  /*a280*/  ISETP.GE.AND P2, PT, R17, R43, PT ;  /* 0x0000002b1100720c */ /* 0x000fe20003f46270 */
[----:B------:R-:W-:Y:S01]  /*a290*/  BSSY B0, `(.L_x_728) ;  /* 0x0000022000007945 */ /* 0x000fe20003800000 */
[----:B------:R-:W-:-:S11]  /*a2a0*/  IMAD.WIDE R48, R25, 0x70, R122 ;  /* 0x0000007019307825 */ /* 0x000fd600078e027a */
[----:B-1----:R-:W-:Y:S05]  /*a2b0*/  @P2 BRA `(.L_x_729) ;  /* 0x00000000007c2947 */ /* 0x002fea0003800000 */
[----:B-----5:R-:W-:Y:S01]  /*a2c0*/  R2UR UR7, R55 ;  /* 0x00000000370772ca */ /* 0x020fe200000e0000 */
[----:B------:R-:W-:Y:S01]  /*a2d0*/  IMAD.MOV.U32 R45, RZ, RZ, R40 ;  /* 0x000000ffff2d7224 */ /* 0x000fe200078e0028 */
[----:B------:R-:W-:Y:S02]  /*a2e0*/  R2UR UR4, R54 ;  /* 0x00000000360472ca */ /* 0x000fe400000e0000 */
[----:B------:R-:W-:Y:S02]  /*a2f0*/  R2UR UR6, R53 ;  /* 0x00000000350672ca */ /* 0x000fe400000e0000 */
[----:B------:R-:W-:Y:S02]  /*a300*/  MOV R44, R116 ;  /* 0x00000074002c7202 */ /* 0x000fe40000000f00 */
[----:B------:R-:W-:-:S05]  /*a310*/  R2UR UR5, R52 ;  /* 0x00000000340572ca */ /* 0x000fca00000e0000 */
[----:B------:R-:W-:Y:S02]  /*a320*/  IMAD R47, R49, UR7, RZ ;  /* 0x00000007312f7c24 */ /* 0x000fe4000f8e02ff */
[----:B------:R-:W-:-:S04]  /*a330*/  IMAD.WIDE.U32 R44, R48, UR7, R44 ;  /* 0x00000007302c7c25 */ /* 0x000fc8000f8e002c */
[----:B------:R-:W-:Y:S01]  /*a340*/  IMAD R47, R48, UR4, R47 ;  /* 0x00000004302f7c24 */ /* 0x000fe2000f8e022f */
[----:B------:R-:W-:Y:S01]  /*a350*/  LEA R50, P2, R44, UR6, 0x1 ;  /* 0x000000062c327c11 */ /* 0x000fe2000f8408ff */
[----:B------:R-:W-:Y:S02]  /*a360*/  ULDC UR4, c[0x0][0x2f4] ;  /* 0x0000bd0000047ab9 */ /* 0x000fe40000000800 */
[----:B------:R-:W-:-:S05]  /*a370*/  IMAD.IADD R45, R45, 0x1, R47 ;  /* 0x000000012d2d7824 */ /* 0x000fca00078e022f */
[----:B------:R-:W-:Y:S02]  /*a380*/  LEA.HI.X R51, R44, UR5, R45, 0x1, P2 ;  /* 0x000000052c337c11 */ /* 0x000fe400090f0c2d */
[----:B------:R-:W-:-:S13]  /*a390*/  ISETP.GE.AND P2, PT, R18, UR4, PT ;  /* 0x0000000412007c0c */ /* 0x000fda000bf46270 */
[----:B------:R-:W1:Y:S04]  /*a3a0*/  @!P2 LDS.128 R44, [R41] ;  /* 0x00000000292ca984 */ /* 0x000e680000000c00 */
[----:B-1----:R-:W-:Y:S01]  /*a3b0*/  @!P2 STG.E.128 desc[UR60][R50.64], R44 ;  /* 0x0000002c3200a986 */ /* 0x002fe2000c101d3c */
[----:B------:R-:W-:-:S13]  /*a3c0*/  ISETP.GE.AND P2, PT, R0, UR4, PT ;  /* 0x0000000400007c0c */ /* 0x000fda000bf46270 */
[----:B------:R-:W1:Y:S04]  /*a3d0*/  @!P2 LDS.128 R44, [R42] ;  /* 0x000000002a2ca984 */ /* 0x000e680000000c00 */
[----:B-1----:R-:W-:Y:S01]  /*a3e0*/  @!P2 STG.E.128 desc[UR60][R50.64+0x40], R44 ;  /* 0x0000402c3200a986 */ /* 0x002fe2000c101d3c */
[----:B------:R-:W-:-:S13]  /*a3f0*/  ISETP.GE.AND P2, PT, R3, UR4, PT ;  /* 0x0000000403007c0c */ /* 0x000fda000bf46270 */
[----:B------:R-:W1:Y:S04]  /*a400*/  @!P2 LDS.128 R44, [R41+0x3800] ;  /* 0x00380000292ca984 */ /* 0x000e680000000c00 */
        /* <DEDUP_REMOVED lines=9> */
[----:B-1----:R1:W-:Y:S02]  /*a4a0*/  @!P2 STG.E.128 desc[UR60][R50.64+0x140], R44 ;  /* 0x0001402c3200a986 */ /* 0x0023e4000c101d3c */
.L_x_729:
[----:B------:R-:W-:Y:S05]  /*a4b0*/  BSYNC B0 ;  /* 0x0000000000007941 */ /* 0x000fea0003800000 */
.L_x_728:
[----:B------:R-:W-:Y:S01]  /*a4c0*/  ISETP.GE.AND P2, PT, R227, R43, PT ;  /* 0x0000002be300720c */ /* 0x000fe20003f46270 */
[----:B------:R-:W-:-:S12]  /*a4d0*/  BSSY B0, `(.L_x_730) ;  /* 0x0000023000007945 */ /* 0x000fd80003800000 */
[----:B------:R-:W-:Y:S05]  /*a4e0*/  @P2 BRA `(.L_x_731) ;  /* 0x0000000000842947 */ /* 0x000fea0003800000 */
[----:B-----5:R-:W-:Y:S01]  /*a4f0*/  R2UR UR7, R55 ;  /* 0x00000000370772ca */ /* 0x020fe200000e0000 */
[----:B-1----:R-:W-:Y:S01]  /*a500*/  IMAD.MOV.U32 R45, RZ, RZ, R40 ;  /* 0x000000ffff2d7224 */ /* 0x002fe200078e0028 */
[----:B------:R-:W-:Y:S02]  /*a510*/  R2UR UR4, R54 ;  /* 0x00000000360472ca */ /* 0x000fe400000e0000 */
[----:B------:R-:W-:Y:S02]  /*a520*/  IADD3 R43, P2, R48, 0x40, RZ ;  /* 0x00000040302b7810 */ /* 0x000fe40007f5e0ff */
[----:B------:R-:W-:Y:S02]  /*a530*/  R2UR UR6, R53 ;  /* 0x00000000350672ca */ /* 0x000fe400000e0000 */
[----:B------:R-:W-:Y:S01]  /*a540*/  MOV R44, R116 ;  /* 0x00000074002c7202 */ /* 0x000fe20000000f00 */
[----:B------:R-:W-:Y:S01]  /*a550*/  IMAD.X R48, RZ, RZ, R49, P2 ;  /* 0x000000ffff307224 */ /* 0x000fe200010e0631 */
[----:B------:R-:W-:-:S03]  /*a560*/  R2UR UR5, R52 ;  /* 0x00000000340572ca */ /* 0x000fc600000e0000 */
        /* <DEDUP_REMOVED lines=25> */
.L_x_731:
[----:B------:R-:W-:Y:S05]  /*a700*/  BSYNC B0 ;  /* 0x0000000000007941 */ /* 0x000fea0003800000 */
.L_x_730:
[----:B------:R-:W3:Y:S01]  /*a710*/  LDL R41, [R1+0x10] ;  /* 0x0000100001297983 */ /* 0x000ee20000100800 */
[----:B0-----:R-:W-:Y:S01]  /*a720*/  @!P3 VIADD R100, R100, 0x368c0 ;  /* 0x000368c06464b836 */ /* 0x001fe20000000000 */
[----:B------:R-:W-:Y:S01]  /*a730*/  IADD3 R16, R16, 0x1, RZ ;  /* 0x0000000110107810 */ /* 0x000fe20007ffe0ff */
[----:B------:R-:W-:Y:S01]  /*a740*/  @!PT LDS RZ, [RZ] ;  /* 0x00000000fffff984 */ /* 0x000fe20000000800 */
[----:B------:R-:W-:Y:S01]  /*a750*/  @!PT LDS RZ, [RZ] ;  /* 0x00000000fffff984 */ /* 0x000fe20000000800 */
[----:B------:R-:W-:Y:S01]  /*a760*/  @!PT LDS RZ, [RZ] ;  /* 0x00000000fffff984 */ /* 0x000fe20000000800 */
[----:B------:R-:W-:Y:S01]  /*a770*/  @!PT LDS RZ, [RZ] ;  /* 0x00000000fffff984 */ /* 0x000fe20000000800 */
[----:B------:R0:W-:Y:S06]  /*a780*/  MEMBAR.ALL.CTA ;  /* 0x0000000000007992 */ /* 0x0001ec0000008000 */
[----:B0-----:R-:W0:Y:S02]  /*a790*/  FENCE.VIEW.ASYNC.S ;  /* 0x00000000000073c6 */ /* 0x001e240000000000 */
[----:B0-----:R0:W-:Y:S01]  /*a7a0*/  BAR.SYNC.DEFER_BLOCKING R156, 0x80 ;  /* 0x0002009c0000751d */ /* 0x0011e20000010000 */
[----:B------:R-:W-:-:S02]  /*a7b0*/  @!P3 PRMT R100, RZ, 0x654, R100 ;  /* 0x00000654ff64b816 */ /* 0x000fc40000000064 */
[----:B------:R-:W-:-:S03]  /*a7c0*/  PLOP3.LUT P2, PT, PT, PT, PT, 0x8, 0x0 ;  /* 0x000000000000781c */ /* 0x000fc60003f4e170 */
[----:B------:R0:W-:Y:S01]  /*a7d0*/  @!P3 SYNCS.ARRIVE.TRANS64.RED.A1T0 RZ, [R100+URZ], RZ ;  /* 0x000000ff64ffb9a7 */ /* 0x0001e2000810043f */
[----:B------:R-:W-:-:S04]  /*a7e0*/  ISETP.NE.AND P3, PT, R16, 0x2, PT ;  /* 0x000000021000780c */ /* 0x000fc80003f65270 */
[----:B------:R-:W-:Y:S02]  /*a7f0*/  SEL R16, R16, RZ, P3 ;  /* 0x000000ff10107207 */ /* 0x000fe40001800000 */
[----:B---3--:R-:W-:Y:S02]  /*a800*/  LOP3.LUT P4, RZ, R41, 0x2, RZ, 0xc0, !PT ;  /* 0x0000000229ff7812 */ /* 0x008fe4000788c0ff */
[----:B------:R-:W-:-:S04]  /*a810*/  SEL R41, RZ, 0x1, P3 ;  /* 0x00000001ff297807 */ /* 0x000fc80001800000 */
[----:B------:R-:W-:-:S07]  /*a820*/  LOP3.LUT R204, R204, R41, RZ, 0x3c, !PT ;  /* 0x00000029cccc7212 */ /* 0x000fce00078e3cff */
[----:B0-----:R-:W-:Y:S05]  /*a830*/  @P4 BRA `(.L_x_732) ;  /* 0xffffff8000544947 */ /* 0x001fea000383ffff */
.L_x_628:
[----:B------:R-:W-:Y:S01]  /*a840*/  BSSY B0, `(.L_x_733) ;  /* 0x000003a000007945 */ /* 0x000fe20003800000 */
[----:B------:R-:W-:Y:S01]  /*a850*/  ISETP.GE.AND P1, PT, R154, 0x1, PT ;  /* 0x000000019a00780c */ /* 0x000fe20003f26270 */
[----:B------:R-:W-:Y:S01]  /*a860*/  IMAD.MOV.U32 R0, RZ, RZ, RZ ;  /* 0x000000ffff007224 */ /* 0x000fe200078e00ff */
[----:B------:R-:W-:Y:S01]  /*a870*/  PLOP3.LUT P0, PT, PT, PT, PT, 0x80, 0x0 ;  /* 0x000000000000781c */ /* 0x000fe20003f0f070 */
[----:B------:R-:W-:Y:S01]  /*a880*/  IMAD.MOV.U32 R3, RZ, RZ, RZ ;  /* 0x000000ffff037224 */ /* 0x000fe200078e00ff */
[----:B------:R-:W-:Y:S02]  /*a890*/  CS2R R118, SRZ ;  /* 0x0000000000767805 */ /* 0x000fe4000001ff00 */
[----:B------:R-:W-:Y:S02]  /*a8a0*/  CS2R R116, SRZ ;  /* 0x0000000000747805 */ /* 0x000fe4000001ff00 */
[----:B------:R-:W-:Y:S02]  /*a8b0*/  CS2R R114, SRZ ;  /* 0x0000000000727805 */ /* 0x000fe4000001ff00 */
[----:B------:R-:W-:Y:S01]  /*a8c0*/  CS2R R112, SRZ ;  /* 0x0000000000707805 */ /* 0x000fe2000001ff00 */
[----:B------:R-:W-:Y:S01]  /*a8d0*/  IMAD.MOV.U32 R111, RZ, RZ, RZ ;  /* 0x000000ffff6f7224 */ /* 0x000fe200078e00ff */
[----:B------:R-:W-:-:S02]  /*a8e0*/  CS2R R106, SRZ ;  /* 0x00000000006a7805 */ /* 0x000fc4000001ff00 */
[----:B------:R-:W-:Y:S02]  /*a8f0*/  CS2R R108, SRZ ;  /* 0x00000000006c7805 */ /* 0x000fe4000001ff00 */
[----:B-----5:R-:W-:Y:S02]  /*a900*/  CS2R R54, SRZ ;  /* 0x0000000000367805 */ /* 0x020fe4000001ff00 */
[----:B------:R-:W-:Y:S02]  /*a910*/  CS2R R104, SRZ ;  /* 0x0000000000687805 */ /* 0x000fe4000001ff00 */
[----:B------:R-:W-:Y:S02]  /*a920*/  MOV R103, RZ ;  /* 0x000000ff00677202 */ /* 0x000fe40000000f00 */
[----:B------:R-:W-:Y:S02]  /*a930*/  CS2R R98, SRZ ;  /* 0x0000000000627805 */ /* 0x000fe4000001ff00 */
[----:B------:R-:W-:-:S02]  /*a940*/  CS2R R100, SRZ ;  /* 0x0000000000647805 */ /* 0x000fc4000001ff00 */
[----:B------:R-:W-:Y:S01]  /*a950*/  CS2R R96, SRZ ;  /* 0x0000000000607805 */ /* 0x000fe2000001ff00 */
        /* <DEDUP_REMOVED lines=8> */
[----:B------:R-:W-:Y:S01]  /*a9e0*/  CS2R R80, SRZ ;  /* 0x0000000000507805 */ /* 0x000fe2000001ff00 */
[----:B------:R-:W-:Y:S01]  /*a9f0*/  IMAD.MOV.U32 R79, RZ, RZ, RZ ;  /* 0x000000ffff4f7224 */ /* 0x000fe200078e00ff */
        /* <DEDUP_REMOVED lines=13> */
[----:B-1----:R-:W-:Y:S02]  /*aad0*/  CS2R R50, SRZ ;  /* 0x0000000000327805 */ /* 0x002fe4000001ff00 */
[----:B------:R-:W-:Y:S02]  /*aae0*/  CS2R R52, SRZ ;  /* 0x0000000000347805 */ /* 0x000fe4000001ff00 */
[----:B--2---:R-:W-:-:S02]  /*aaf0*/  CS2R R48, SRZ ;  /* 0x0000000000307805 */ /* 0x004fc4000001ff00 */
        /* <DEDUP_REMOVED lines=10> */
[----:B------:R-:W-:Y:S01]  /*aba0*/  CS2R R28, SRZ ;  /* 0x00000000001c7805 */ /* 0x000fe2000001ff00 */
[----:B------:R-:W-:Y:S06]  /*abb0*/  @P2 BRA `(.L_x_734) ;  /* 0x0000000000082947 */ /* 0x000fec0003800000 */
[----:B------:R-:W0:Y:S02]  /*abc0*/  FENCE.VIEW.ASYNC.G ;  /* 0x00000000000073c6 */ /* 0x000e240000000100 */
[----:B0-----:R-:W-:Y:S06]  /*abd0*/  BAR.ARV 0xc, 0x180 ;  /* 0x0306000000007b1d */ /* 0x001fec0000002000 */
.L_x_734:
[----:B------:R-:W-:Y:S05]  /*abe0*/  BSYNC B0 ;  /* 0x0000000000007941 */ /* 0x000fea0003800000 */
.L_x_733:
[----:B------:R-:W-:Y:S01]  /*abf0*/  CS2R R24, SRZ ;  /* 0x0000000000187805 */ /* 0x000fe2000001ff00 */
[----:B------:R-:W-:Y:S06]  /*ac00*/  @!P1 BRA `(.L_x_735) ;  /* 0x0000011c007c9947 */ /* 0x000fec0003800000 */
[----:B------:R-:W2:Y:S01]  /*ac10*/  LDL R5, [R1+0x80] ;  /* 0x0000800001057983 */ /* 0x000ea20000100800 */
[----:B------:R-:W0:Y:S02]  /*ac20*/  S2R R7, SR_TID.X ;  /* 0x0000000000077919 */ /* 0x000e240000002100 */
[----:B0-----:R-:W-:-:S05]  /*ac30*/  VIADD R7, R7, 0xffffff80 ;  /* 0xffffff8007077836 */ /* 0x001fca0000000000 */
[----:B------:R-:W-:-:S04]  /*ac40*/  SHF.R.S32.HI R4, RZ, 0x1f, R7 ;  /* 0x0000001fff047819 */ /* 0x000fc80000011407 */
[----:B------:R-:W-:-:S04]  /*ac50*/  LEA.HI R4, R4, R7, RZ, 0x7 ;  /* 0x0000000704047211 */ /* 0x000fc800078f38ff */
[----:B------:R-:W-:-:S05]  /*ac60*/  SHF.R.S32.HI R4, RZ, 0x7, R4 ;  /* 0x00000007ff047819 */ /* 0x000fca0000011404 */
[----:B------:R-:W0:Y:S02]  /*ac70*/  SHFL.IDX PT, R0, R4, RZ, 0x1f ;  /* 0x00001fff04007589 */ /* 0x000e2400000e0000 */
[----:B0-----:R-:W-:-:S04]  /*ac80*/  LEA.HI R3, R0, R0, RZ, 0x1 ;  /* 0x0000000000037211 */ /* 0x001fc800078f08ff */
[----:B------:R-:W-:-:S05]  /*ac90*/  LOP3.LUT R3, R3, 0x1e, RZ, 0xc0, !PT ;  /* 0x0000001e03037812 */ /* 0x000fca00078ec0ff */
[----:B------:R-:W-:Y:S01]  /*aca0*/  IMAD.IADD R3, R0, 0x1, -R3 ;  /* 0x0000000100037824 */ /* 0x000fe200078e0a03 */
[----:B--2---:R-:W-:-:S13]  /*acb0*/  R2UR UR4, R5 ;  /* 0x00000000050472ca */ /* 0x004fda00000e0000 */
[----:B------:R-:W-:-:S06]  /*acc0*/  ULOP3.LUT UP0, URZ, UR4, 0x9f, URZ, 0xc0, !UPT ;  /* 0x0000009f043f7892 */ /* 0x000fcc000f80c03f */
[----:B------:R-:W-:Y:S02]  /*acd0*/  PLOP3.LUT P0, PT, PT, PT, UP0, 0x80, 0x0 ;  /* 0x000000000000781c */ /* 0x000fe40003f0f008 */
[----:B------:R-:W-:-:S04]  /*ace0*/  LEA R3, R3, UR4, 0xd ;  /* 0x0000000403037c11 */ /* 0x000fc8000f8e68ff */
[----:B------:R-:W-:-:S04]  /*acf0*/  SHF.R.U32.HI R3, RZ, 0x4, R3 ;  /* 0x00000004ff037819 */ /* 0x000fc80000011603 */
[----:B------:R-:W-:-:S03]  /*ad00*/  LOP3.LUT R36, R3, 0x3fff, RZ, 0xc0, !PT ;  /* 0x00003fff03247812 */ /* 0x000fc600078ec0ff */
[----:B------:R-:W-:Y:S05]  /*ad10*/  @!P0 BRA `(.L_x_736) ;  /* 0x0000000000408947 */ /* 0x000fea0003800000 */
[----:B------:R-:W-:Y:S01]  /*ad20*/  MOV R0, 0x0 ;  /* 0x0000000000007802 */ /* 0x000fe20000000f00 */
[----:B------:R-:W-:Y:S01]  /*ad30*/  ULDC.64 UR4, c[0x4][0xa8] ;  /* 0x01002a0000047ab9 */ /* 0x000fe20000000a00 */
[----:B------:R-:W-:Y:S01]  /*ad40*/  ULDC.64 UR6, c[0x4][0xb0] ;  /* 0x01002c0000067ab9 */ /* 0x000fe20000000a00 */
[----:B------:R-:W-:Y:S01]  /*ad50*/  IMAD.U32 R4, RZ, RZ, UR4 ;  /* 0x00000004ff047e24 */ /* 0x000fe2000f8e00ff */
[----:B------:R0:W1:Y:S01]  /*ad60*/  LDC.64 R14, c[0x4][R0] ;  /* 0x01000000000e7b82 */ /* 0x0000620000000a00 */
[----:B------:R-:W-:Y:S01]  /*ad70*/  MOV R5, UR5 ;  /* 0x0000000500057c02 */ /* 0x000fe20008000f00 */
        /* <DEDUP_REMOVED lines=10> */
.L_x_736:
[----:B------:R-:W-:Y:S02]  /*ae20*/  ULDC UR4, c[0x0][0x3f4] ;  /* 0x0000fd0000047ab9 */ /* 0x000fe40000000800 */
[----:B------:R-:W-:-:S13]  /*ae30*/  ISETP.LT.AND P0, PT, RZ, UR4, PT ;  /* 0x00000004ff007c0c */ /* 0x000fda000bf01270 */
[----:B------:R-:W-:Y:S05]  /*ae40*/  @P0 BRA `(.L_x_737) ;  /* 0x00000000003c0947 */ /* 0x000fea0003800000 */
[----:B------:R-:W-:-:S04]  /*ae50*/  LEA.HI R0, R226, R226, RZ, 0x1 ;  /* 0x000000e2e2007211 */ /* 0x000fc800078f08ff */
[----:B------:R-:W-:-:S04]  /*ae60*/  LOP3.LUT R3, R0, 0xfffffffe, RZ, 0xc0, !PT ;  /* 0xfffffffe00037812 */ /* 0x000fc800078ec0ff */
[----:B------:R-:W-:-:S04]  /*ae70*/  IADD3 R3, R226, -R3, RZ ;  /* 0x80000003e2037210 */ /* 0x000fc80007ffe0ff */
[----:B------:R-:W-:-:S04]  /*ae80*/  SHF.L.U32 R3, R3, 0x1f, RZ ;  /* 0x0000001f03037819 */ /* 0x000fc800000006ff */
[----:B------:R0:W1:Y:S03]  /*ae90*/  SYNCS.PHASECHK.TRANS64.TRYWAIT P0, [R2+URZ+0x36800], R3 ;  /* 0x03680003020075a7 */ /* 0x000066000800017f */
[----:B-1----:R-:W-:Y:S05]  /*aea0*/  @!P0 NANOSLEEP.SYNCS 0x989680 ;  /* 0x009896800000895d */ /* 0x002fea0003900000 */
[----:B------:R-:W1:Y:S01]  /*aeb0*/  @!P0 SYNCS.PHASECHK.TRANS64 P0, [R2+URZ+0x36800], R3 ;  /* 0x03680003020085a7 */ /* 0x000e62000800007f */
[----:B------:R-:W-:Y:S04]  /*aec0*/  BSSY B0, `(.L_x_738) ;  /* 0x0000006000007945 */ /* 0x000fe80003800000 */
[----:B-1----:R-:W-:Y:S05]  /*aed0*/  @P0 BRA `(.L_x_739) ;  /* 0x0000000000100947 */ /* 0x002fea0003800000 */
.L_x_740:
[----:B-1----:R1:W2:Y:S02]  /*aee0*/  SYNCS.PHASECHK.TRANS64.TRYWAIT P0, [R2+URZ+0x36800], R3 ;  /* 0x03680003020075a7 */ /* 0x0022a4000800017f */
[----:B--2---:R-:W-:Y:S05]  /*aef0*/  @!P0 NANOSLEEP.SYNCS 0x989680 ;  /* 0x009896800000895d */ /* 0x004fea0003900000 */
[----:B------:R-:W2:Y:S02]  /*af00*/  @!P0 SYNCS.PHASECHK.TRANS64 P0, [R2+URZ+0x36800], R3 ;  /* 0x03680003020085a7 */ /* 0x000ea4000800007f */
[----:B--2---:R-:W-:Y:S05]  /*af10*/  @!P0 BRA `(.L_x_740) ;  /* 0xfffffffc00f08947 */ /* 0x004fea000383ffff */
.L_x_739:
[----:B------:R-:W-:Y:S05]  /*af20*/  BSYNC B0 ;  /* 0x0000000000007941 */ /* 0x000fea0003800000 */
.L_x_738:
[----:B------:R-:W-:Y:S05]  /*af30*/  BRA `(.L_x_741) ;  /* 0x0000005800787947 */ /* 0x000fea0003800000 */
.L_x_737:
[----:B------:R-:W2:Y:S01]  /*af40*/  LDL R0, [R1+0x80] ;  /* 0x0000800001007983 */ /* 0x000ea20000100800 */
[----:B------:R-:W-:Y:S01]  /*af50*/  ULDC.64 UR4, c[0x0][0x3f8] ;  /* 0x0000fe0000047ab9 */ /* 0x000fe20000000a00 */
[----:B------:R-:W-:Y:S01]  /*af60*/  ULDC.64 UR6, c[0x0][0x408] ;  /* 0x0001020000067ab9 */ /* 0x000fe20000000a00 */
[----:B------:R-:W-:Y:S01]  /*af70*/  IMAD.WIDE.U32 R4, R149, UR4, RZ ;  /* 0x0000000495047c25 */ /* 0x000fe2000f8e00ff */
[----:B--2---:R-:W-:Y:S02]  /*af80*/  R2UR UR8, R0 ;  /* 0x00000000000872ca */ /* 0x004fe400000e0000 */
[----:B------:R-:W-:-:S05]  /*af90*/  SHF.R.S32.HI R0, RZ, 0x1f, R149 ;  /* 0x0000001fff007819 */ /* 0x000fca0000011495 */
[C---:B------:R-:W-:Y:S02]  /*afa0*/  IMAD R6, R0.reuse, UR4, RZ ;  /* 0x0000000400067c24 */ /* 0x040fe4000f8e02ff */
[----:B------:R-:W-:Y:S02]  /*afb0*/  IMAD R0, R0, UR6, RZ ;  /* 0x0000000600007c24 */ /* 0x000fe4000f8e02ff */
[C---:B------:R-:W-:Y:S01]  /*afc0*/  IMAD R25, R149.reuse, UR5, R6 ;  /* 0x0000000595197c24 */ /* 0x040fe2000f8e0206 */
[----:B------:R-:W-:Y:S01]  /*afd0*/  ULDC.64 UR4, c[0x0][0x3e8] ;  /* 0x0000fa0000047ab9 */ /* 0x000fe20000000a00 */
[----:B------:R-:W-:Y:S01]  /*afe0*/  ULOP3.LUT UP0, URZ, UR8, 0x3ff, URZ, 0xc0, !UPT ;  /* 0x000003ff083f7892 */ /* 0x000fe2000f80c03f */
[C---:B------:R-:W-:Y:S01]  /*aff0*/  IMAD R27, R149.reuse, UR7, R0 ;  /* 0x00000007951b7c24 */ /* 0x040fe2000f8e0200 */
[----:B------:R-:W-:Y:S01]  /*b000*/  LEA R24, P0, R4, UR4, 0x1 ;  /* 0x0000000404187c11 */ /* 0x000fe2000f8008ff */
[----:B------:R-:W-:Y:S01]  /*b010*/  IMAD.WIDE.U32 R6, R149, UR6, RZ ;  /* 0x0000000695067c25 */ /* 0x000fe2000f8e00ff */
[----:B------:R-:W-:-:S02]  /*b020*/  ULDC.64 UR6, c[0x0][0x400] ;  /* 0x0001000000067ab9 */ /* 0x000fc40000000a00 */
[----:B------:R-:W-:Y:S01]  /*b030*/  PLOP3.LUT P2, PT, PT, PT, UP0, 0x80, 0x0 ;  /* 0x000000000000781c */ /* 0x000fe20003f4f008 */
[----:B------:R-:W-:Y:S01]  /*b040*/  IMAD.IADD R25, R25, 0x1, R5 ;  /* 0x0000000119197824 */ /* 0x000fe200078e0205 */
[----:B------:R-:W-:Y:S01]  /*b050*/  LEA R26, P1, R6, UR6, 0x1 ;  /* 0x00000006061a7c11 */ /* 0x000fe2000f8208ff */
[----:B------:R-:W-:-:S03]  /*b060*/  IMAD.IADD R27, R27, 0x1, R7 ;  /* 0x000000011b1b7824 */ /* 0x000fc600078e0207 */
[----:B------:R-:W-:Y:S02]  /*b070*/  LEA.HI.X R25, R4, UR5, R25, 0x1, P0 ;  /* 0x0000000504197c11 */ /* 0x000fe400080f0c19 */
[----:B------:R-:W-:-:S05]  /*b080*/  LEA.HI.X R27, R6, UR7, R27, 0x1, P1 ;  /* 0x00000007061b7c11 */ /* 0x000fca00088f0c1b */
        /* <DEDUP_REMOVED lines=17> */
.L_x_742:
[----:B------:R-:W-:Y:S01]  /*b1a0*/  ULDC.U8 UR4, c[0x0][0x410] ;  /* 0x0001040000047ab9 */ /* 0x000fe20000000000 */
[----:B------:R-:W-:Y:S01]  /*b1b0*/  BSSY B0, `(.L_x_743) ;  /* 0x000056e000007945 */ /* 0x000fe20003800000 */
[----:B------:R-:W-:Y:S02]  /*b1c0*/  ISETP.NE.AND P0, PT, RZ, UR4, PT ;  /* 0x00000004ff007c0c */ /* 0x000fe4000bf05270 */
[----:B------:R-:W-:-:S11]  /*b1d0*/  LEA R6, R137, R17, 0x7 ;  /* 0x0000001189067211 */ /* 0x000fd600078e38ff */
[----:B------:R-:W-:Y:S05]  /*b1e0*/  @!P0 BRA `(.L_x_744) ;  /* 0x0000002800b88947 */ /* 0x000fea0003800000 */
[----:B------:R-:W-:-:S03]  /*b1f0*/  UMOV UR4, 0xffffffff ;  /* 0xffffffff00047882 */ /* 0x000fc60000000000 */
[----:B------:R-:W-:Y:S05]  /*b200*/  BRA.DIV UR4, `(.L_x_745) ;  /* 0x000001be041c7947 */ /* 0x000fea000b800000 */
[----:B------:R0:W1:Y:S04]  /*b210*/  SHFL.IDX PT, R0, R25, RZ, 0x1c1f ;  /* 0x001c1fff19007589 */ /* 0x00006800000e0000 */
[----:B------:R0:W2:Y:S04]  /*b220*/  SHFL.IDX PT, R3, R24, RZ, 0x1c1f ;  /* 0x001c1fff18037589 */ /* 0x0000a800000e0000 */
[----:B------:R0:W3:Y:S04]  /*b230*/  SHFL.IDX PT, R4, R27, RZ, 0x1c1f ;  /* 0x001c1fff1b047589 */ /* 0x0000e800000e0000 */
[----:B------:R0:W4:Y:S02]  /*b240*/  SHFL.IDX PT, R14, R26, RZ, 0x1c1f ;  /* 0x001c1fff1a0e7589 */ /* 0x00012400000e0000 */
.L_x_1005:
[----:B------:R-:W-:Y:S01]  /*b250*/  ULDC UR4, c[0x0][0x448] ;  /* 0x0001120000047ab9 */ /* 0x000fe20000000800 */
[----:B------:R-:W-:Y:S01]  /*b260*/  LOP3.LUT R9, R211, 0x18, R18, 0xf8, !PT ;  /* 0x00000018d3097812 */ /* 0x000fe200078ef812 */
[----:B------:R-:W-:Y:S01]  /*b270*/  IMAD R5, R153, UR4, RZ ;  /* 0x0000000499057c24 */ /* 0x000fe2000f8e02ff */
[----:B------:R-:W-:Y:S01]  /*b280*/  BSSY B1, `(.L_x_746) ;  /* 0x0000055000017945 */ /* 0x000fe20003800000 */
[----:B------:R-:W-:Y:S02]  /*b290*/  LOP3.LUT P0, RZ, R218, 0x4, RZ, 0xc0, !PT ;  /* 0x00000004daff7812 */ /* 0x000fe4000780c0ff */
[----:B0-----:R-:W-:Y:S02]  /*b2a0*/  CS2R R24, SRZ ;  /* 0x0000000000187805 */ /* 0x001fe4000001ff00 */
[----:B------:R-:W-:Y:S02]  /*b2b0*/  LOP3.LUT R8, R9, R212, RZ, 0x3c, !PT ;  /* 0x000000d409087212 */ /* 0x000fe400078e3cff */
[----:B------:R-:W-:-:S02]  /*b2c0*/  CS2R R10, SRZ ;  /* 0x00000000000a7805 */ /* 0x000fc4000001ff00 */
[----:B------:R-:W-:Y:S01]  /*b2d0*/  ISETP.GE.AND P1, PT, R6, R5, PT ;  /* 0x000000050600720c */ /* 0x000fe20003f26270 */
[----:B------:R-:W-:Y:S01]  /*b2e0*/  IMAD R5, R137, -0x80, R5 ;  /* 0xffffff8089057824 */ /* 0x000fe200078e0205 */
[----:B------:R-:W-:Y:S01]  /*b2f0*/  CS2R R6, SRZ ;  /* 0x0000000000067805 */ /* 0x000fe2000001ff00 */
[----:B------:R-:W-:Y:S01]  /*b300*/  IMAD.IADD R9, R213, 0x1, R8 ;  /* 0x00000001d5097824 */ /* 0x000fe200078e0208 */
[----:B------:R-:W-:Y:S02]  /*b310*/  CS2R R20, SRZ ;  /* 0x0000000000147805 */ /* 0x000fe4000001ff00 */
[----:B------:R-:W-:Y:S02]  /*b320*/  CS2R R26, SRZ ;  /* 0x00000000001a7805 */ /* 0x000fe4000001ff00 */
[----:B------:R-:W-:Y:S01]  /*b330*/  CS2R R12, SRZ ;  /* 0x00000000000c7805 */ /* 0x000fe2000001ff00 */
[----:B------:R-:W-:Y:S01]  /*b340*/  IMAD R9, R9, 0x2, R2 ;  /* 0x0000000209097824 */ /* 0x000fe200078e0202 */
[----:B------:R-:W-:-:S02]  /*b350*/  CS2R R40, SRZ ;  /* 0x0000000000287805 */ /* 0x000fc4000001ff00 */
[----:B------:R-:W-:Y:S02]  /*b360*/  CS2R R28, SRZ ;  /* 0x00000000001c7805 */ /* 0x000fe4000001ff00 */
[----:B------:R-:W-:Y:S02]  /*b370*/  CS2R R34, SRZ ;  /* 0x0000000000227805 */ /* 0x000fe4000001ff00 */
[----:B------:R-:W-:Y:S02]  /*b380*/  CS2R R38, SRZ ;  /* 0x0000000000267805 */ /* 0x000fe4000001ff00 */
[----:B------:R-:W-:Y:S01]  /*b390*/  CS2R R30, SRZ ;  /* 0x00000000001e7805 */ /* 0x000fe2000001ff00 */
[C---:B------:R-:W-:Y:S01]  /*b3a0*/  VIADD R37, R9.reuse, 0x15400 ;  /* 0x0001540009257836 */ /* 0x040fe20000000000 */
[----:B------:R-:W-:Y:S02]  /*b3b0*/  IADD3 R8, R9, 0x15440, RZ ;  /* 0x0001544009087810 */ /* 0x000fe40007ffe0ff */
[----:B------:R-:W-:Y:S01]  /*b3c0*/  CS2R R32, SRZ ;  /* 0x0000000000207805 */ /* 0x000fe2000001ff00 */
[----:B------:R-:W-:Y:S06]  /*b3d0*/  @P1 BRA `(.L_x_747) ;  /* 0x0000000000fc1947 */ /* 0x000fec0003800000 */
[----:B------:R-:W4:Y:S01]  /*b3e0*/  LDL R42, [R1+0x50] ;  /* 0x00005000012a7983 */ /* 0x000f220000100800 */
[----:B------:R-:W-:-:S03]  /*b3f0*/  ULDC UR4, c[0x0][0x3f4] ;  /* 0x0000fd0000047ab9 */ /* 0x000fc60000000800 */
[----:B------:R-:W4:Y:S04]  /*b400*/  LDL R46, [R1+0x58] ;  /* 0x00005800012e7983 */ /* 0x000f280000100800 */
[----:B------:R-:W4:Y:S04]  /*b410*/  LDL R51, [R1+0x54] ;  /* 0x0000540001337983 */ /* 0x000f280000100800 */
[----:B------:R-:W4:Y:S04]  /*b420*/  LDL R50, [R1+0x60] ;  /* 0x0000600001327983 */ /* 0x000f280000100800 */
[----:B------:R-:W4:Y:S04]  /*b430*/  LDL R54, [R1+0x68] ;  /* 0x0000680001367983 */ /* 0x000f280000100800 */
[----:B------:R-:W4:Y:S04]  /*b440*/  LDL R53, [R1+0x5c] ;  /* 0x00005c0001357983 */ /* 0x000f280000100800 */
[----:B------:R-:W4:Y:S01]  /*b450*/  LDL R52, [R1+0x64] ;  /* 0x0000640001347983 */ /* 0x000f220000100800 */
[----:B------:R-:W-:-:S02]  /*b460*/  ISETP.GE.AND P2, PT, R22, UR4, PT ;  /* 0x0000000416007c0c */ /* 0x000fc4000bf46270 */
[----:B------:R-:W-:Y:S02]  /*b470*/  CS2R R40, SRZ ;  /* 0x0000000000287805 */ /* 0x000fe4000001ff00 */
[----:B------:R-:W-:Y:S02]  /*b480*/  ISETP.GE.AND P3, PT, R207, UR4, PT ;  /* 0x00000004cf007c0c */ /* 0x000fe4000bf66270 */
[----:B------:R-:W-:Y:S02]  /*b490*/  CS2R R6, SRZ ;  /* 0x0000000000067805 */ /* 0x000fe4000001ff00 */
[----:B------:R-:W-:Y:S02]  /*b4a0*/  ISETP.GE.AND P4, PT, R206, UR4, PT ;  /* 0x00000004ce007c0c */ /* 0x000fe4000bf86270 */
[----:B------:R-:W-:-:S03]  /*b4b0*/  CS2R R28, SRZ ;  /* 0x00000000001c7805 */ /* 0x000fc6000001ff00 */
[----:B--2---:R-:W-:Y:S02]  /*b4c0*/  @!P2 IMAD.MOV.U32 R10, RZ, RZ, R3 ;  /* 0x000000ffff0aa224 */ /* 0x004fe400078e0003 */
[----:B-1----:R-:W-:Y:S02]  /*b4d0*/  @!P2 IMAD.MOV.U32 R11, RZ, RZ, R0 ;  /* 0x000000ffff0ba224 */ /* 0x002fe400078e0000 */
[----:B------:R-:W-:Y:S01]  /*b4e0*/  @!P3 IADD3 R20, P1, R3, R236, RZ ;  /* 0x000000ec0314b210 */ /* 0x000fe20007f3e0ff */
[----:B---3--:R-:W-:Y:S02]  /*b4f0*/  @!P2 IMAD.MOV.U32 R15, RZ, RZ, R4 ;  /* 0x000000ffff0fa224 */ /* 0x008fe400078e0004 */
[----:B------:R-:W-:Y:S01]  /*b500*/  @!P2 IMAD.WIDE R10, R22, 0x2, R10 ;  /* 0x00000002160aa825 */ /* 0x000fe200078e020a */
[----:B------:R-:W-:-:S03]  /*b510*/  @!P3 IADD3.X R21, R0, R235, RZ, P1, !PT ;  /* 0x000000eb0015b210 */ /* 0x000fc60000ffe4ff */
[----:B----4-:R-:W-:Y:S01]  /*b520*/  @!P2 IMAD.WIDE R12, R22, 0x2, R14 ;  /* 0x00000002160ca825 */ /* 0x010fe200078e020e */
[----:B------:R0:W5:Y:S01]  /*b530*/  @!P2 LD.E.64 R40, desc[UR60][R10.64] ;  /* 0x0000003c0a28a980 */ /* 0x000162000c101b00 */
[----:B------:R-:W-:-:S03]  /*b540*/  @!P3 IADD3 R26, P1, R14, R236, RZ ;  /* 0x000000ec0e1ab210 */ /* 0x000fc60007f3e0ff */
[----:B------:R-:W5:Y:S01]  /*b550*/  @!P2 LD.E.64 R6, desc[UR60][R12.64] ;  /* 0x0000003c0c06a980 */ /* 0x000f62000c101b00 */
[----:B------:R-:W-:Y:S02]  /*b560*/  ISETP.GE.AND P2, PT, R209, UR4, PT ;  /* 0x00000004d1007c0c */ /* 0x000fe4000bf46270 */
[----:B------:R-:W-:Y:S02]  /*b570*/  CS2R R24, SRZ ;  /* 0x0000000000187805 */ /* 0x000fe4000001ff00 */
[----:B------:R-:W-:Y:S01]  /*b580*/  CS2R R34, SRZ ;  /* 0x0000000000227805 */ /* 0x000fe2000001ff00 */
[----:B------:R-:W-:Y:S01]  /*b590*/  @!P3 IMAD.X R27, R4, 0x1, R235, P1 ;  /* 0x00000001041bb824 */ /* 0x000fe200008e06eb */
[----:B------:R1:W5:Y:S01]  /*b5a0*/  @!P3 LD.E.64 R28, desc[UR60][R20.64] ;  /* 0x0000003c141cb980 */ /* 0x000362000c101b00 */
[----:B0-----:R-:W-:Y:S02]  /*b5b0*/  CS2R R10, SRZ ;  /* 0x00000000000a7805 */ /* 0x001fe4000001ff00 */
[----:B------:R-:W-:Y:S01]  /*b5c0*/  ISETP.GE.AND P1, PT, R208, UR4, PT ;  /* 0x00000004d0007c0c */ /* 0x000fe2000bf26270 */
[----:B------:R0:W5:Y:S01]  /*b5d0*/  @!P3 LD.E.64 R24, desc[UR60][R26.64] ;  /* 0x0000003c1a18b980 */ /* 0x000162000c101b00 */
[----:B------:R-:W-:-:S02]  /*b5e0*/  ISETP.GE.AND P3, PT, R210, UR4, PT ;  /* 0x00000004d2007c0c */ /* 0x000fc4000bf66270 */
[----:B------:R-:W-:Y:S02]  /*b5f0*/  CS2R R38, SRZ ;  /* 0x0000000000267805 */ /* 0x000fe4000001ff00 */
[----:B-1----:R-:W-:Y:S02]  /*b600*/  CS2R R20, SRZ ;  /* 0x0000000000147805 */ /* 0x002fe4000001ff00 */
[----:B------:R-:W-:Y:S02]  /*b610*/  CS2R R30, SRZ ;  /* 0x00000000001e7805 */ /* 0x000fe4000001ff00 */
[----:B------:R-:W-:Y:S02]  /*b620*/  CS2R R12, SRZ ;  /* 0x00000000000c7805 */ /* 0x000fe4000001ff00 */
[----:B0-----:R-:W-:Y:S02]  /*b630*/  CS2R R26, SRZ ;  /* 0x00000000001a7805 */ /* 0x001fe4000001ff00 */
[----:B------:R-:W-:-:S02]  /*b640*/  @!P4 IADD3 R32, P5, R3, R42, RZ ;  /* 0x0000002a0320c210 */ /* 0x000fc40007fbe0ff */
[----:B------:R-:W-:-:S03]  /*b650*/  @!P4 IADD3 R42, P6, R14, R42, RZ ;  /* 0x0000002a0e2ac210 */ /* 0x000fc60007fde0ff */
[--C-:B------:R-:W-:Y:S02]  /*b660*/  @!P4 IMAD.X R33, R0, 0x1, R237.reuse, P5 ;  /* 0x000000010021c824 */ /* 0x100fe400028e06ed */
[----:B------:R-:W-:-:S03]  /*b670*/  @!P4 IMAD.X R43, R4, 0x1, R237, P6 ;  /* 0x00000001042bc824 */ /* 0x000fc600030e06ed */
[----:B------:R-:W5:Y:S04]  /*b680*/  @!P4 LD.E.64 R34, desc[UR60][R32.64] ;  /* 0x0000003c2022c980 */ /* 0x000f68000c101b00 */
[----:B------:R0:W5:Y:S01]  /*b690*/  @!P4 LD.E.64 R10, desc[UR60][R42.64] ;  /* 0x0000003c2a0ac980 */ /* 0x000162000c101b00 */
[-C--:B------:R-:W-:Y:S02]  /*b6a0*/  @!P2 IADD3 R44, P4, R3, R46.reuse, RZ ;  /* 0x0000002e032ca210 */ /* 0x080fe40007f9e0ff */
[----:B------:R-:W-:Y:S02]  /*b6b0*/  @!P2 IADD3 R46, P5, R14, R46, RZ ;  /* 0x0000002e0e2ea210 */ /* 0x000fe40007fbe0ff */
[----:B------:R-:W-:-:S03]  /*b6c0*/  @!P2 IADD3.X R45, R0, R51, RZ, P4, !PT ;  /* 0x00000033002da210 */ /* 0x000fc600027fe4ff */
[----:B------:R-:W-:Y:S02]  /*b6d0*/  @!P2 IMAD.X R47, R4, 0x1, R51, P5 ;  /* 0x00000001042fa824 */ /* 0x000fe400028e0633 */
[----:B------:R1:W5:Y:S01]  /*b6e0*/  @!P2 LD.E.64 R38, desc[UR60][R44.64] ;  /* 0x0000003c2c26a980 */ /* 0x000362000c101b00 */
[----:B------:R-:W-:-:S03]  /*b6f0*/  @!P1 IADD3 R48, P6, R3, R50, RZ ;  /* 0x0000003203309210 */ /* 0x000fc60007fde0ff */
[----:B------:R1:W5:Y:S01]  /*b700*/  @!P2 LD.E.64 R20, desc[UR60][R46.64] ;  /* 0x0000003c2e14a980 */ /* 0x000362000c101b00 */
[C---:B0-----:R-:W-:Y:S02]  /*b710*/  @!P1 IADD3 R42, P2, R14.reuse, R50, RZ ;  /* 0x000000320e2a9210 */ /* 0x041fe40007f5e0ff */
[-C--:B------:R-:W-:Y:S02]  /*b720*/  @!P3 IADD3 R14, P5, R14, R54.reuse, RZ ;  /* 0x000000360e0eb210 */ /* 0x080fe40007fbe0ff */
[----:B------:R-:W-:Y:S02]  /*b730*/  @!P3 IADD3 R50, P4, R3, R54, RZ ;  /* 0x000000360332b210 */ /* 0x000fe40007f9e0ff */
[----:B------:R-:W-:Y:S01]  /*b740*/  CS2R R32, SRZ ;  /* 0x0000000000207805 */ /* 0x000fe2000001ff00 */
[--C-:B------:R-:W-:Y:S02]  /*b750*/  @!P1 IMAD.X R49, R0, 0x1, R53.reuse, P6 ;  /* 0x0000000100319824 */ /* 0x100fe400030e0635 */
[----:B------:R-:W-:Y:S01]  /*b760*/  @!P1 IMAD.X R43, R4, 0x1, R53, P2 ;  /* 0x00000001042b9824 */ /* 0x000fe200010e0635 */
[----:B------:R-:W-:Y:S01]  /*b770*/  @!P3 IADD3.X R51, R0, R52, RZ, P4, !PT ;  /* 0x000000340033b210 */ /* 0x000fe200027fe4ff */
[----:B------:R-:W-:Y:S01]  /*b780*/  @!P3 IMAD.X R15, R4, 0x1, R52, P5 ;  /* 0x00000001040fb824 */ /* 0x000fe200028e0634 */
[----:B------:R1:W5:Y:S04]  /*b790*/  @!P1 LD.E.64 R30, desc[UR60][R48.64] ;  /* 0x0000003c301e9980 */ /* 0x000368000c101b00 */
[----:B------:R1:W5:Y:S04]  /*b7a0*/  @!P1 LD.E.64 R26, desc[UR60][R42.64] ;  /* 0x0000003c2a1a9980 */ /* 0x000368000c101b00 */
[----:B------:R1:W5:Y:S04]  /*b7b0*/  @!P3 LD.E.64 R32, desc[UR60][R50.64] ;  /* 0x0000003c3220b980 */ /* 0x000368000c101b00 */
[----:B------:R1:W5:Y:S02]  /*b7c0*/  @!P3 LD.E.64 R12, desc[UR60][R14.64] ;  /* 0x0000003c0e0cb980 */ /* 0x000364000c101b00 */
.L_x_747:
[----:B------:R-:W-:Y:S05]  /*b7d0*/  BSYNC B1 ;  /* 0x0000000000017941 */ /* 0x000fea0003800000 */
.L_x_746:
[----:B-1---5:R-:W-:Y:S01]  /*b7e0*/  IMAD.MOV.U32 R0, RZ, RZ, R40 ;  /* 0x000000ffff007224 */ /* 0x022fe200078e0028 */
[----:B--2---:R-:W-:Y:S01]  /*b7f0*/  MOV R3, R41 ;  /* 0x0000002900037202 */ /* 0x004fe20000000f00 */
[----:B------:R-:W-:Y:S01]  /*b800*/  @P0 VIADD R8, R37, 0xffffffc0 ;  /* 0xffffffc025080836 */ /* 0x000fe20000000000 */
[----:B------:R-:W-:Y:S01]  /*b810*/  MOV R44, R35 ;  /* 0x00000023002c7202 */ /* 0x000fe20000000f00 */
[----:B----4-:R-:W-:Y:S01]  /*b820*/  IMAD.MOV.U32 R14, RZ, RZ, R28 ;  /* 0x000000ffff0e7224 */ /* 0x010fe200078e001c */
[----:B------:R-:W-:Y:S01]  /*b830*/  SHF.R.U64 R51, R34, 0x10, R35 ;  /* 0x0000001022337819 */ /* 0x000fe20000001223 */
[----:B------:R-:W-:Y:S01]  /*b840*/  IMAD.MOV.U32 R43, RZ, RZ, R29 ;  /* 0x000000ffff2b7224 */ /* 0x000fe200078e001d */
[----:B------:R-:W-:Y:S01]  /*b850*/  SHF.R.U32.HI R52, RZ, 0x10, R35 ;  /* 0x00000010ff347819 */ /* 0x000fe20000011623 */
[----:B------:R-:W-:Y:S01]  /*b860*/  IMAD.MOV.U32 R45, RZ, RZ, R39 ;  /* 0x000000ffff2d7224 */ /* 0x000fe200078e0027 */
[----:B------:R-:W-:Y:S01]  /*b870*/  PRMT R35, R0, 0x5410, R3 ;  /* 0x0000541000237816 */ /* 0x000fe20000000003 */
[----:B------:R-:W-:Y:S01]  /*b880*/  IMAD.MOV.U32 R47, RZ, RZ, R33 ;  /* 0x000000ffff2f7224 */ /* 0x000fe200078e0021 */
[----:B------:R-:W-:Y:S01]  /*b890*/  LEA.HI R0, R226, R226, RZ, 0x1 ;  /* 0x000000e2e2007211 */ /* 0x000fe200078f08ff */
[----:B------:R-:W-:Y:S01]  /*b8a0*/  IMAD.MOV.U32 R42, RZ, RZ, R13 ;  /* 0x000000ffff2a7224 */ /* 0x000fe200078e000d */
[----:B---3--:R-:W-:Y:S01]  /*b8b0*/  MOV R4, R7 ;  /* 0x0000000700047202 */ /* 0x008fe20000000f00 */
[----:B------:R-:W-:Y:S01]  /*b8c0*/  BSSY B1, `(.L_x_748) ;  /* 0x0000043000017945 */ /* 0x000fe20003800000 */
[----:B------:R-:W-:-:S02]  /*b8d0*/  LOP3.LUT R3, R0, 0xfffffffe, RZ, 0xc0, !PT ;  /* 0xfffffffe00037812 */ /* 0x000fc400078ec0ff */
[--C-:B------:R-:W-:Y:S02]  /*b8e0*/  SHF.R.U64 R59, R6, 0x10, R7.reuse ;  /* 0x00000010063b7819 */ /* 0x100fe40000001207 */
[----:B------:R-:W-:Y:S01]  /*b8f0*/  SHF.R.U32.HI R60, RZ, 0x10, R7 ;  /* 0x00000010ff3c7819 */ /* 0x000fe20000011607 */
[----:B------:R-:W-:Y:S01]  /*b900*/  IMAD.IADD R3, R226, 0x1, -R3 ;  /* 0x00000001e2037824 */ /* 0x000fe200078e0a03 */
[----:B------:R-:W-:Y:S01]  /*b910*/  SHF.R.U64 R49, R28, 0x10, R29 ;  /* 0x000000101c317819 */ /* 0x000fe2000000121d */
[----:B------:R-:W-:Y:S01]  /*b920*/  IMAD.MOV.U32 R28, RZ, RZ, R34 ;  /* 0x000000ffff1c7224 */ /* 0x000fe200078e0022 */
[----:B------:R-:W-:Y:S01]  /*b930*/  SHF.R.U64 R53, R38, 0x10, R39 ;  /* 0x0000001026357819 */ /* 0x000fe20000001227 */
[----:B------:R-:W-:Y:S01]  /*b940*/  IMAD.MOV.U32 R34, RZ, RZ, R38 ;  /* 0x000000ffff227224 */ /* 0x000fe200078e0026 */
[----:B------:R-:W-:Y:S01]  /*b950*/  SHF.L.U32 R7, R3, 0x1f, RZ ;  /* 0x0000001f03077819 */ /* 0x000fe200000006ff */
[----:B------:R-:W-:Y:S01]  /*b960*/  IMAD.MOV.U32 R38, RZ, RZ, R6 ;  /* 0x000000ffff267224 */ /* 0x000fe200078e0006 */
[----:B------:R-:W-:Y:S01]  /*b970*/  SHF.R.U32.HI R50, RZ, 0x10, R29 ;  /* 0x00000010ff327819 */ /* 0x000fe2000001161d */
[----:B------:R-:W-:Y:S01]  /*b980*/  IMAD.MOV.U32 R6, RZ, RZ, R25 ;  /* 0x000000ffff067224 */ /* 0x000fe200078e0019 */
[----:B------:R-:W0:Y:S01]  /*b990*/  SYNCS.PHASECHK.TRANS64.TRYWAIT P0, [R2+URZ+0x36800], R7 ;  /* 0x03680007020075a7 */ /* 0x000e22000800017f */
[----:B------:R-:W-:Y:S01]  /*b9a0*/  SHF.R.U32.HI R54, RZ, 0x10, R39 ;  /* 0x00000010ff367819 */ /* 0x000fe20000011627 */
[----:B------:R-:W-:Y:S01]  /*b9b0*/  IMAD.MOV.U32 R39, RZ, RZ, R30 ;  /* 0x000000ffff277224 */ /* 0x000fe200078e001e */
[--C-:B------:R-:W-:Y:S01]  /*b9c0*/  SHF.R.U64 R61, R24, 0x10, R25.reuse ;  /* 0x00000010183d7819 */ /* 0x100fe20000001219 */
[----:B------:R-:W-:Y:S01]  /*b9d0*/  IMAD.MOV.U32 R29, RZ, RZ, R10 ;  /* 0x000000ffff1d7224 */ /* 0x000fe200078e000a */
[----:B------:R-:W-:Y:S01]  /*b9e0*/  SHF.R.U32.HI R62, RZ, 0x10, R25 ;  /* 0x00000010ff3e7819 */ /* 0x000fe20000011619 */
[----:B------:R-:W-:Y:S01]  /*b9f0*/  IMAD.MOV.U32 R25, RZ, RZ, R20 ;  /* 0x000000ffff197224 */ /* 0x000fe200078e0014 */
[----:B------:R-:W-:Y:S01]  /*ba00*/  SHF.R.U64 R55, R30, 0x10, R31 ;  /* 0x000000101e377819 */ /* 0x000fe2000000121f */
[----:B------:R-:W-:Y:S01]  /*ba10*/  IMAD.MOV.U32 R30, RZ, RZ, R32 ;  /* 0x000000ffff1e7224 */ /* 0x000fe200078e0020 */
[----:B------:R-:W-:-:S02]  /*ba20*/  MOV R15, R11 ;  /* 0x0000000b000f7202 */ /* 0x000fc40000000f00 */
[--C-:B------:R-:W-:Y:S02]  /*ba30*/  SHF.R.U64 R63, R10, 0x10, R11.reuse ;  /* 0x000000100a3f7819 */ /* 0x100fe4000000120b */
[----:B------:R-:W-:Y:S01]  /*ba40*/  SHF.R.U32.HI R64, RZ, 0x10, R11 ;  /* 0x00000010ff407819 */ /* 0x000fe2000001160b */
[--C-:B------:R-:W-:Y:S01]  /*ba50*/  IMAD.MOV.U32 R11, RZ, RZ, R21.reuse ;  /* 0x000000ffff0b7224 */ /* 0x100fe200078e0015 */
[----:B------:R-:W-:Y:S01]  /*ba60*/  SHF.R.U64 R65, R20, 0x10, R21 ;  /* 0x0000001014417819 */ /* 0x000fe20000001215 */
[----:B------:R-:W-:Y:S01]  /*ba70*/  IMAD.MOV.U32 R20, RZ, RZ, R26 ;  /* 0x000000ffff147224 */ /* 0x000fe200078e001a */
[--C-:B------:R-:W-:Y:S02]  /*ba80*/  SHF.R.U64 R37, R40, 0x10, R41.reuse ;  /* 0x0000001028257819 */ /* 0x100fe40000001229 */
[----:B------:R-:W-:Y:S01]  /*ba90*/  SHF.R.U32.HI R48, RZ, 0x10, R41 ;  /* 0x00000010ff307819 */ /* 0x000fe20000011629 */
[----:B------:R-:W-:Y:S01]  /*baa0*/  IMAD.MOV.U32 R41, RZ, RZ, R12 ;  /* 0x000000ffff297224 */ /* 0x000fe200078e000c */
[----:B------:R-:W-:-:S02]  /*bab0*/  SHF.R.U64 R57, R32, 0x10, R33 ;  /* 0x0000001020397819 */ /* 0x000fc40000001221 */
[----:B------:R-:W-:Y:S01]  /*bac0*/  SHF.R.U32.HI R58, RZ, 0x10, R33 ;  /* 0x00000010ff3a7819 */ /* 0x000fe20000011621 */
[----:B------:R-:W-:Y:S01]  /*bad0*/  IMAD.MOV.U32 R33, RZ, RZ, R24 ;  /* 0x000000ffff217224 */ /* 0x000fe200078e0018 */
[----:B------:R-:W-:Y:S02]  /*bae0*/  MOV R46, R31 ;  /* 0x0000001f002e7202 */ /* 0x000fe40000000f00 */
[----:B------:R-:W-:Y:S02]  /*baf0*/  MOV R40, R27 ;  /* 0x0000001b00287202 */ /* 0x000fe40000000f00 */
[----:B------:R-:W-:Y:S02]  /*bb00*/  SHF.R.U32.HI R56, RZ, 0x10, R31 ;  /* 0x00000010ff387819 */ /* 0x000fe4000001161f */
[----:B------:R-:W-:Y:S02]  /*bb10*/  SHF.R.U32.HI R66, RZ, 0x10, R21 ;  /* 0x00000010ff427819 */ /* 0x000fe40000011615 */
[----:B------:R-:W-:-:S02]  /*bb20*/  SHF.R.U64 R67, R26, 0x10, R27 ;  /* 0x000000101a437819 */ /* 0x000fc4000000121b */
[----:B------:R-:W-:Y:S02]  /*bb30*/  SHF.R.U32.HI R68, RZ, 0x10, R27 ;  /* 0x00000010ff447819 */ /* 0x000fe4000001161b */
[----:B------:R-:W-:Y:S02]  /*bb40*/  VIMNMX R0, R5, 0x80, PT ;  /* 0x0000008005007848 */ /* 0x000fe40003fe0100 */
[--C-:B------:R-:W-:Y:S02]  /*bb50*/  SHF.R.U64 R12, R12, 0x10, R13.reuse ;  /* 0x000000100c0c7819 */ /* 0x100fe4000000120d */
[----:B------:R-:W-:Y:S02]  /*bb60*/  SHF.R.U32.HI R69, RZ, 0x10, R13 ;  /* 0x00000010ff457819 */ /* 0x000fe4000001160d */
[----:B------:R-:W-:Y:S02]  /*bb70*/  PRMT R29, R29, 0x5410, R15 ;  /* 0x000054101d1d7816 */ /* 0x000fe4000000000f */
[----:B------:R-:W-:-:S02]  /*bb80*/  PRMT R31, R14, 0x5410, R43 ;  /* 0x000054100e1f7816 */ /* 0x000fc4000000002b */
[----:B------:R-:W-:Y:S02]  /*bb90*/  PRMT R27, R28, 0x5410, R44 ;  /* 0x000054101c1b7816 */ /* 0x000fe4000000002c */
[----:B------:R-:W-:Y:S02]  /*bba0*/  PRMT R21, R34, 0x5410, R45 ;  /* 0x0000541022157816 */ /* 0x000fe4000000002d */
[----:B------:R-:W-:Y:S02]  /*bbb0*/  PRMT R13, R39, 0x5410, R46 ;  /* 0x00005410270d7816 */ /* 0x000fe4000000002e */
[----:B------:R-:W-:Y:S02]  /*bbc0*/  PRMT R3, R30, 0x5410, R47 ;  /* 0x000054101e037816 */ /* 0x000fe4000000002f */
        /* <DEDUP_REMOVED lines=14> */
[----:B------:R-:W-:Y:S02]  /*bcb0*/  ISETP.GE.AND P1, PT, R17, R0, PT ;  /* 0x000000001100720c */ /* 0x000fe40003f26270 */
[----:B------:R-:W-:Y:S02]  /*bcc0*/  PRMT R20, R67, 0x5410, R68 ;  /* 0x0000541043147816 */ /* 0x000fe40000000044 */
[----:B------:R-:W-:Y:S01]  /*bcd0*/  PRMT R11, R41, 0x5410, R42 ;  /* 0x00005410290b7816 */ /* 0x000fe2000000002a */
[----:B0-----:R-:W-:Y:S08]  /*bce0*/  @!P0 BRA `(.L_x_749) ;  /* 0x000001b000d48947 */ /* 0x001ff00003800000 */
.L_x_1006:
[----:B------:R-:W-:Y:S05]  /*bcf0*/  BSYNC B1 ;  /* 0x0000000000017941 */ /* 0x000fea0003800000 */
.L_x_748:
[----:B------:R-:W-:Y:S01]  /*bd00*/  BSSY B1, `(.L_x_750) ;  /* 0x00000fe000017945 */ /* 0x000fe20003800000 */
[----:B------:R-:W-:-:S03]  /*bd10*/  PRMT R12, R12, 0x5410, R69 ;  /* 0x000054100c0c7816 */ /* 0x000fc60000000045 */
[----:B------:R-:W-:Y:S05]  /*bd20*/  @P1 BRA `(.L_x_751) ;  /* 0x0000000c00ec1947 */ /* 0x000fea0003800000 */
[----:B------:R-:W1:Y:S01]  /*bd30*/  LDC R5, c[0x0][0x3f4] ;  /* 0x0000fd00ff057b82 */ /* 0x000e620000000800 */
[----:B------:R-:W-:Y:S01]  /*bd40*/  BSSY B2, `(.L_x_752) ;  /* 0x000002e000027945 */ /* 0x000fe20003800000 */
[-C--:B-1----:R-:W-:Y:S02]  /*bd50*/  ISETP.GE.AND P0, PT, R22, R5.reuse, PT ;  /* 0x000000051600720c */ /* 0x082fe40003f06270 */
[-C--:B------:R-:W-:Y:S02]  /*bd60*/  ISETP.GE.AND P1, PT, R207, R5.reuse, PT ;  /* 0x00000005cf00720c */ /* 0x080fe40003f26270 */
[-C--:B------:R-:W-:Y:S02]  /*bd70*/  ISETP.GE.AND P2, PT, R206, R5.reuse, PT ;  /* 0x00000005ce00720c */ /* 0x080fe40003f46270 */
[-C--:B------:R-:W-:Y:S02]  /*bd80*/  ISETP.GE.AND P3, PT, R209, R5.reuse, PT ;  /* 0x00000005d100720c */ /* 0x080fe40003f66270 */
[----:B------:R-:W-:-:S02]  /*bd90*/  ISETP.GE.AND P4, PT, R208, R5, PT ;  /* 0x00000005d000720c */ /* 0x000fc40003f86270 */
[----:B------:R-:W-:-:S03]  /*bda0*/  ISETP.GE.AND P5, PT, R210, R5, PT ;  /* 0x00000005d200720c */ /* 0x000fc60003fa6270 */
[----:B------:R-:W-:Y:S10]  /*bdb0*/  @P0 BRA `(.L_x_753) ;  /* 0x0000000000980947 */ /* 0x000ff40003800000 */
[----:B0-----:R-:W0:Y:S01]  /*bdc0*/  LDS.128 R4, [R9+0x15400] ;  /* 0x0154000009047984 */ /* 0x001e220000000c00 */
[----:B------:R-:W-:Y:S02]  /*bdd0*/  HADD2.F32 R47, -RZ, R38.H0_H0 ;  /* 0x20000026ff2f7230 */ /* 0x000fe40000004100 */
[----:B------:R-:W-:Y:S02]  /*bde0*/  HADD2.F32 R45, -RZ, R35.H0_H0 ;  /* 0x20000023ff2d7230 */ /* 0x000fe40000004100 */
[----:B------:R-:W-:Y:S02]  /*bdf0*/  HADD2.F32 R44, -RZ, R37.H0_H0 ;  /* 0x20000025ff2c7230 */ /* 0x000fe40000004100 */
[----:B------:R-:W-:Y:S02]  /*be00*/  HADD2.F32 R46, -RZ, R39.H0_H0 ;  /* 0x20000027ff2e7230 */ /* 0x000fe40000004100 */
[--C-:B0-----:R-:W-:Y:S02]  /*be10*/  HADD2.F32 R40, -RZ, R4.reuse.H0_H0 ;  /* 0x20000004ff287230 */ /* 0x101fe40000004100 */
[----:B------:R-:W-:-:S02]  /*be20*/  HADD2.F32 R4, -RZ, R4.H1_H1 ;  /* 0x30000004ff047230 */ /* 0x000fc40000004100 */
[--C-:B------:R-:W-:Y:S02]  /*be30*/  HADD2.F32 R41, -RZ, R5.reuse.H0_H0 ;  /* 0x20000005ff297230 */ /* 0x100fe40000004100 */
[----:B------:R-:W-:Y:S02]  /*be40*/  HADD2.F32 R5, -RZ, R5.H1_H1 ;  /* 0x30000005ff057230 */ /* 0x000fe40000004100 */
[C---:B------:R-:W-:Y:S01]  /*be50*/  FMUL.FTZ R49, R4.reuse, R47 ;  /* 0x0000002f04317220 */ /* 0x040fe20000410000 */
[-C--:B------:R-:W-:Y:S01]  /*be60*/  FMUL.FTZ R4, R4, R45.reuse ;  /* 0x0000002d04047220 */ /* 0x080fe20000410000 */
[--C-:B------:R-:W-:Y:S02]  /*be70*/  HADD2.F32 R42, -RZ, R6.reuse.H0_H0 ;  /* 0x20000006ff2a7230 */ /* 0x100fe40000004100 */
[----:B------:R-:W-:Y:S02]  /*be80*/  HADD2.F32 R43, -RZ, R7.H0_H0 ;  /* 0x20000007ff2b7230 */ /* 0x000fe40000004100 */
[C---:B------:R-:W-:Y:S01]  /*be90*/  FMUL.FTZ R50, R5.reuse, R46 ;  /* 0x0000002e05327220 */ /* 0x040fe20000410000 */
[C---:B------:R-:W-:Y:S01]  /*bea0*/  FFMA.FTZ R49, R40.reuse, R45, -R49 ;  /* 0x0000002d28317223 */ /* 0x040fe20000010831 */
[----:B------:R-:W-:Y:S01]  /*beb0*/  FFMA.FTZ R48, R40, R47, R4 ;  /* 0x0000002f28307223 */ /* 0x000fe20000010004 */
[----:B------:R-:W-:Y:S01]  /*bec0*/  FMUL.FTZ R52, R5, R44 ;  /* 0x0000002c05347220 */ /* 0x000fe20000410000 */
[----:B------:R-:W-:-:S02]  /*bed0*/  HADD2.F32 R6, -RZ, R6.H1_H1 ;  /* 0x30000006ff067230 */ /* 0x000fc40000004100 */
[C---:B------:R-:W-:Y:S01]  /*bee0*/  FFMA.FTZ R50, R41.reuse, R44, -R50 ;  /* 0x0000002c29327223 */ /* 0x040fe20000010832 */
[----:B------:R-:W-:Y:S02]  /*bef0*/  HADD2.F32 R7, -RZ, R7.H1_H1 ;  /* 0x30000007ff077230 */ /* 0x000fe40000004100 */
[----:B------:R-:W-:Y:S01]  /*bf00*/  FFMA.FTZ R41, R41, R46, R52 ;  /* 0x0000002e29297223 */ /* 0x000fe20000010034 */
[----:B------:R-:W-:Y:S02]  /*bf10*/  HADD2.F32 R45, -RZ, R38.H1_H1 ;  /* 0x30000026ff2d7230 */ /* 0x000fe40000004100 */
[----:B------:R-:W-:Y:S02]  /*bf20*/  HADD2.F32 R5, -RZ, R35.H1_H1 ;  /* 0x30000023ff057230 */ /* 0x000fe40000004100 */
[----:B------:R-:W-:Y:S02]  /*bf30*/  HADD2.F32 R40, -RZ, R39.H1_H1 ;  /* 0x30000027ff287230 */ /* 0x000fe40000004100 */
[----:B------:R-:W-:Y:S01]  /*bf40*/  FMUL.FTZ R47, R6, R45 ;  /* 0x0000002d062f7220 */ /* 0x000fe20000410000 */
[----:B------:R-:W-:-:S02]  /*bf50*/  HADD2.F32 R4, -RZ, R37.H1_H1 ;  /* 0x30000025ff047230 */ /* 0x000fc40000004100 */
[-C--:B------:R-:W-:Y:S01]  /*bf60*/  FMUL.FTZ R44, R6, R5.reuse ;  /* 0x00000005062c7220 */ /* 0x080fe20000410000 */
[C---:B------:R-:W-:Y:S01]  /*bf70*/  FMUL.FTZ R46, R7.reuse, R40 ;  /* 0x00000028072e7220 */ /* 0x040fe20000410000 */
[C---:B------:R-:W-:Y:S01]  /*bf80*/  FFMA.FTZ R6, R42.reuse, R5, -R47 ;  /* 0x000000052a067223 */ /* 0x040fe2000001082f */
[-C--:B------:R-:W-:Y:S01]  /*bf90*/  FMUL.FTZ R51, R7, R4.reuse ;  /* 0x0000000407337220 */ /* 0x080fe20000410000 */
[----:B------:R-:W-:Y:S01]  /*bfa0*/  FFMA.FTZ R45, R42, R45, R44 ;  /* 0x0000002d2a2d7223 */ /* 0x000fe2000001002c */
[C---:B------:R-:W-:Y:S01]  /*bfb0*/  FFMA.FTZ R7, R43.reuse, R4, -R46 ;  /* 0x000000042b077223 */ /* 0x040fe2000001082e */
[----:B------:R-:W-:Y:S01]  /*bfc0*/  F2FP.F16.F32.PACK_AB R4, R48, R49 ;  /* 0x000000313004723e */ /* 0x000fe200000000ff */
[----:B------:R-:W-:Y:S01]  /*bfd0*/  FFMA.FTZ R40, R43, R40, R51 ;  /* 0x000000282b287223 */ /* 0x000fe20000010033 */
[----:B------:R-:W-:Y:S02]  /*bfe0*/  F2FP.F16.F32.PACK_AB R5, R41, R50 ;  /* 0x000000322905723e */ /* 0x000fe400000000ff */
[----:B------:R-:W-:-:S02]  /*bff0*/  F2FP.F16.F32.PACK_AB R6, R45, R6 ;  /* 0x000000062d06723e */ /* 0x000fc400000000ff */
[----:B------:R-:W-:-:S05]  /*c000*/  F2FP.F16.F32.PACK_AB R7, R40, R7 ;  /* 0x000000072807723e */ /* 0x000fca00000000ff */
[----:B------:R1:W-:Y:S02]  /*c010*/  STS.128 [R9+0x15400], R4 ;  /* 0x0154000409007388 */ /* 0x0003e40000000c00 */
.L_x_753:
[----:B------:R-:W-:Y:S05]  /*c020*/  BSYNC B2 ;  /* 0x0000000000027941 */ /* 0x000fea0003800000 */
.L_x_752:
[----:B------:R-:W-:Y:S04]  /*c030*/  BSSY B2, `(.L_x_754) ;  /* 0x0000028000027945 */ /* 0x000fe80003800000 */
[----:B------:R-:W-:Y:S05]  /*c040*/  @P1 BRA `(.L_x_755) ;  /* 0x0000000000981947 */ /* 0x000fea0003800000 */
[----:B01----:R-:W0:Y:S01]  /*c050*/  LDS.128 R4, [R8] ;  /* 0x0000000008047984 */ /* 0x003e220000000c00 */
        /* <DEDUP_REMOVED lines=36> */
[----:B------:R2:W-:Y:S02]  /*c2a0*/  STS.128 [R8], R4 ;  /* 0x0000000408007388 */ /* 0x0005e40000000c00 */
.L_x_755:
[----:B------:R-:W-:Y:S05]  /*c2b0*/  BSYNC B2 ;  /* 0x0000000000027941 */ /* 0x000fea0003800000 */
.L_x_754:
[----:B------:R-:W-:Y:S04]  /*c2c0*/  BSSY B2, `(.L_x_756) ;  /* 0x0000028000027945 */ /* 0x000fe80003800000 */
[----:B------:R-:W-:Y:S05]  /*c2d0*/  @P2 BRA `(.L_x_757) ;  /* 0x0000000000982947 */ /* 0x000fea0003800000 */
[----:B012---:R-:W0:Y:S01]  /*c2e0*/  LDS.128 R4, [R9+0x19400] ;  /* 0x0194000009047984 */ /* 0x007e220000000c00 */
        /* <DEDUP_REMOVED lines=37> */
.L_x_757:
[----:B------:R-:W-:Y:S05]  /*c540*/  BSYNC B2 ;  /* 0x0000000000027941 */ /* 0x000fea0003800000 */
.L_x_756:
[----:B------:R-:W-:Y:S04]  /*c550*/  BSSY B2, `(.L_x_758) ;  /* 0x0000028000027945 */ /* 0x000fe80003800000 */
[----:B------:R-:W-:Y:S05]  /*c560*/  @P3 BRA `(.L_x_759) ;  /* 0x0000000000983947 */ /* 0x000fea0003800000 */
[----:B0123--:R-:W0:Y:S01]  /*c570*/  LDS.128 R4, [R8+0x4000] ;  /* 0x0040000008047984 */ /* 0x00fe220000000c00 */
        /* <DEDUP_REMOVED lines=37> */
.L_x_759:
[----:B------:R-:W-:Y:S05]  /*c7d0*/  BSYNC B2 ;  /* 0x0000000000027941 */ /* 0x000fea0003800000 */
.L_x_758:
[----:B------:R-:W-:Y:S04]  /*c7e0*/  BSSY B2, `(.L_x_760) ;  /* 0x0000028000027945 */ /* 0x000fe80003800000 */
[----:B------:R-:W-:Y:S05]  /*c7f0*/  @P4 BRA `(.L_x_761) ;  /* 0x0000000000984947 */ /* 0x000fea0003800000 */
[----:B01234-:R-:W0:Y:S01]  /*c800*/  LDS.128 R4, [R9+0x1d400] ;  /* 0x01d4000009047984 */ /* 0x01fe220000000c00 */
        /* <DEDUP_REMOVED lines=37> */
.L_x_761:
[----:B------:R-:W-:Y:S05]  /*ca60*/  BSYNC B2 ;  /* 0x0000000000027941 */ /* 0x000fea0003800000 */
.L_x_760:
        /* <DEDUP_REMOVED lines=39> */
.L_x_751:
[----:B------:R-:W-:Y:S05]  /*cce0*/  BSYNC B1 ;  /* 0x0000000000017941 */ /* 0x000fea0003800000 */
.L_x_750:
[----:B------:R-:W-:-:S13]  /*ccf0*/  ISETP.GE.AND P0, PT, R227, R0, PT ;  /* 0x00000000e300720c */ /* 0x000fda0003f06270 */
[----:B------:R-:W-:Y:S05]  /*cd00*/  @P0 BRA `(.L_x_762) ;  /* 0x0000003800e00947 */ /* 0x000fea0003800000 */
[----:B01234-:R-:W0:Y:S01]  /*cd10*/  LDC R5, c[0x0][0x3f4] ;  /* 0x0000fd00ff057b82 */ /* 0x01fe220000000800 */
[----:B------:R-:W-:Y:S01]  /*cd20*/  BSSY B1, `(.L_x_763) ;  /* 0x000002e000017945 */ /* 0x000fe20003800000 */
[-C--:B0-----:R-:W-:Y:S02]  /*cd30*/  ISETP.GE.AND P0, PT, R22, R5.reuse, PT ;  /* 0x000000051600720c */ /* 0x081fe40003f06270 */
[-C--:B------:R-:W-:Y:S02]  /*cd40*/  ISETP.GE.AND P1, PT, R207, R5.reuse, PT ;  /* 0x00000005cf00720c */ /* 0x080fe40003f26270 */
[-C--:B------:R-:W-:Y:S02]  /*cd50*/  ISETP.GE.AND P2, PT, R206, R5.reuse, PT ;  /* 0x00000005ce00720c */ /* 0x080fe40003f46270 */
[-C--:B------:R-:W-:Y:S02]  /*cd60*/  ISETP.GE.AND P3, PT, R209, R5.reuse, PT ;  /* 0x00000005d100720c */ /* 0x080fe40003f66270 */
[----:B------:R-:W-:-:S02]  /*cd70*/  ISETP.GE.AND P4, PT, R208, R5, PT ;  /* 0x00000005d000720c */ /* 0x000fc40003f86270 */
[----:B------:R-:W-:-:S03]  /*cd80*/  ISETP.GE.AND P5, PT, R210, R5, PT ;  /* 0x00000005d200720c */ /* 0x000fc60003fa6270 */
[----:B------:R-:W-:Y:S10]  /*cd90*/  @P0 BRA `(.L_x_764) ;  /* 0x0000000000980947 */ /* 0x000ff40003800000 */
[----:B------:R-:W0:Y:S01]  /*cda0*/  LDS.128 R4, [R9+0x17400] ;  /* 0x0174000009047984 */ /* 0x000e220000000c00 */
[--C-:B------:R-:W-:Y:S02]  /*cdb0*/  HADD2.F32 R48, -RZ, R38.reuse.H0_H0 ;  /* 0x20000026ff307230 */ /* 0x100fe40000004100 */
[----:B------:R-:W-:Y:S02]  /*cdc0*/  HADD2.F32 R50, -RZ, R39.H0_H0 ;  /* 0x20000027ff327230 */ /* 0x000fe40000004100 */
[----:B------:R-:W-:Y:S02]  /*cdd0*/  HADD2.F32 R44, -RZ, R35.H0_H0 ;  /* 0x20000023ff2c7230 */ /* 0x000fe40000004100 */
[--C-:B------:R-:W-:Y:S02]  /*cde0*/  HADD2.F32 R46, -RZ, R37.reuse.H0_H0 ;  /* 0x20000025ff2e7230 */ /* 0x100fe40000004100 */
[----:B------:R-:W-:Y:S02]  /*cdf0*/  HADD2.F32 R49, -RZ, R38.H1_H1 ;  /* 0x30000026ff317230 */ /* 0x000fe40000004100 */
[----:B------:R-:W-:-:S02]  /*ce00*/  HADD2.F32 R38, -RZ, R37.H1_H1 ;  /* 0x30000025ff267230 */ /* 0x000fc40000004100 */
[--C-:B0-----:R-:W-:Y:S02]  /*ce10*/  HADD2.F32 R0, -RZ, R4.reuse.H0_H0 ;  /* 0x20000004ff007230 */ /* 0x101fe40000004100 */
[----:B------:R-:W-:Y:S02]  /*ce20*/  HADD2.F32 R4, -RZ, R4.H1_H1 ;  /* 0x30000004ff047230 */ /* 0x000fe40000004100 */
[--C-:B------:R-:W-:Y:S02]  /*ce30*/  HADD2.F32 R40, -RZ, R5.reuse.H0_H0 ;  /* 0x20000005ff287230 */ /* 0x100fe40000004100 */
[----:B------:R-:W-:Y:S02]  /*ce40*/  HADD2.F32 R5, -RZ, R5.H1_H1 ;  /* 0x30000005ff057230 */ /* 0x000fe40000004100 */
[-C--:B------:R-:W-:Y:S01]  /*ce50*/  FMUL.FTZ R43, R48, R4.reuse ;  /* 0x00000004302b7220 */ /* 0x080fe20000410000 */
[----:B------:R-:W-:Y:S01]  /*ce60*/  FMUL.FTZ R45, R44, R4 ;  /* 0x000000042c2d7220 */ /* 0x000fe20000410000 */
[----:B------:R-:W-:-:S02]  /*ce70*/  HADD2.F32 R41, -RZ, R6.H0_H0 ;  /* 0x20000006ff297230 */ /* 0x000fc40000004100 */
[-C--:B------:R-:W-:Y:S01]  /*ce80*/  FMUL.FTZ R47, R50, R5.reuse ;  /* 0x00000005322f7220 */ /* 0x080fe20000410000 */
[----:B------:R-:W-:Y:S01]  /*ce90*/  FFMA.FTZ R4, R44, R0, -R43 ;  /* 0x000000002c047223 */ /* 0x000fe2000001082b */
[--C-:B------:R-:W-:Y:S02]  /*cea0*/  HADD2.F32 R42, -RZ, R7.reuse.H0_H0 ;  /* 0x20000007ff2a7230 */ /* 0x100fe40000004100 */
[C---:B------:R-:W-:Y:S01]  /*ceb0*/  FMUL.FTZ R43, R46.reuse, R5 ;  /* 0x000000052e2b7220 */ /* 0x040fe20000410000 */
[----:B------:R-:W-:Y:S02]  /*cec0*/  HADD2.F32 R6, -RZ, R6.H1_H1 ;  /* 0x30000006ff067230 */ /* 0x000fe40000004100 */
[----:B------:R-:W-:Y:S01]  /*ced0*/  FFMA.FTZ R5, R46, R40, -R47 ;  /* 0x000000282e057223 */ /* 0x000fe2000001082f */
[----:B------:R-:W-:Y:S02]  /*cee0*/  HADD2.F32 R7, -RZ, R7.H1_H1 ;  /* 0x30000007ff077230 */ /* 0x000fe40000004100 */
[----:B------:R-:W-:Y:S01]  /*cef0*/  FFMA.FTZ R45, R48, R0, R45 ;  /* 0x00000000302d7223 */ /* 0x000fe2000001002d */
[----:B------:R-:W-:-:S02]  /*cf00*/  HADD2.F32 R44, -RZ, R39.H1_H1 ;  /* 0x30000027ff2c7230 */ /* 0x000fc40000004100 */
[----:B------:R-:W-:Y:S01]  /*cf10*/  FMUL.FTZ R0, R49, R6 ;  /* 0x0000000631007220 */ /* 0x000fe20000410000 */
[----:B------:R-:W-:Y:S02]  /*cf20*/  HADD2.F32 R47, -RZ, R35.H1_H1 ;  /* 0x30000023ff2f7230 */ /* 0x000fe40000004100 */
[-C--:B------:R-:W-:Y:S01]  /*cf30*/  FMUL.FTZ R37, R38, R7.reuse ;  /* 0x0000000726257220 */ /* 0x080fe20000410000 */
[----:B------:R-:W-:Y:S01]  /*cf40*/  FFMA.FTZ R40, R50, R40, R43 ;  /* 0x0000002832287223 */ /* 0x000fe2000001002b */
[----:B------:R-:W-:Y:S01]  /*cf50*/  FMUL.FTZ R35, R44, R7 ;  /* 0x000000072c237220 */ /* 0x000fe20000410000 */
[----:B------:R-:W-:Y:S01]  /*cf60*/  F2FP.F16.F32.PACK_AB R4, R45, R4 ;  /* 0x000000042d04723e */ /* 0x000fe200000000ff */
[C---:B------:R-:W-:Y:S01]  /*cf70*/  FMUL.FTZ R6, R47.reuse, R6 ;  /* 0x000000062f067220 */ /* 0x040fe20000410000 */
[-C--:B------:R-:W-:Y:S01]  /*cf80*/  FFMA.FTZ R0, R47, R41.reuse, -R0 ;  /* 0x000000292f007223 */ /* 0x080fe20000010800 */
[-C--:B------:R-:W-:Y:S01]  /*cf90*/  FFMA.FTZ R7, R38, R42.reuse, -R35 ;  /* 0x0000002a26077223 */ /* 0x080fe20000010823 */
[----:B------:R-:W-:Y:S01]  /*cfa0*/  FFMA.FTZ R42, R44, R42, R37 ;  /* 0x0000002a2c2a7223 */ /* 0x000fe20000010025 */
[----:B------:R-:W-:Y:S01]  /*cfb0*/  FFMA.FTZ R41, R49, R41, R6 ;  /* 0x0000002931297223 */ /* 0x000fe20000010006 */
[----:B------:R-:W-:-:S03]  /*cfc0*/  F2FP.F16.F32.PACK_AB R5, R40, R5 ;  /* 0x000000052805723e */ /* 0x000fc600000000ff */
[----:B------:R-:W-:Y:S02]  /*cfd0*/  F2FP.F16.F32.PACK_AB R7, R42, R7 ;  /* 0x000000072a07723e */ /* 0x000fe400000000ff */
[----:B------:R-:W-:-:S05]  /*cfe0*/  F2FP.F16.F32.PACK_AB R6, R41, R0 ;  /* 0x000000002906723e */ /* 0x000fca00000000ff */
[----:B------:R0:W-:Y:S02]  /*cff0*/  STS.128 [R9+0x17400], R4 ;  /* 0x0174000409007388 */ /* 0x0001e40000000c00 */
.L_x_764:
[----:B------:R-:W-:Y:S05]  /*d000*/  BSYNC B1 ;  /* 0x0000000000017941 */ /* 0x000fea0003800000 */
.L_x_763:
[----:B------:R-:W-:Y:S04]  /*d010*/  BSSY B1, `(.L_x_765) ;  /* 0x0000028000017945 */ /* 0x000fe80003800000 */
[----:B------:R-:W-:Y:S05]  /*d020*/  @P1 BRA `(.L_x_766) ;  /* 0x0000000000981947 */ /* 0x000fea0003800000 */
        /* <DEDUP_REMOVED lines=9> */
[-C--:B------:R-:W-:Y:S01]  /*d0c0*/  FMUL.FTZ R39, R44, R4.reuse ;  /* 0x000000042c277220 */ /* 0x080fe20000410000 */
[C---:B------:R-:W-:Y:S01]  /*d0d0*/  FMUL.FTZ R41, R42.reuse, R4 ;  /* 0x000000042a297220 */ /* 0x040fe20000410000 */
[----:B------:R-:W-:Y:S02]  /*d0e0*/  HADD2.F32 R37, -RZ, R6.H0_H0 ;  /* 0x20000006ff257230 */ /* 0x000fe40000004100 */
[-C--:B------:R-:W-:Y:S01]  /*d0f0*/  FMUL.FTZ R40, R45, R5.reuse ;  /* 0x000000052d287220 */ /* 0x080fe20000410000 */
[-C--:B------:R-:W-:Y:S01]  /*d100*/  FFMA.FTZ R4, R42, R0.reuse, -R39 ;  /* 0x000000002a047223 */ /* 0x080fe20000010827 */
[----:B------:R-:W-:Y:S01]  /*d110*/  FFMA.FTZ R41, R44, R0, R41 ;  /* 0x000000002c297223 */ /* 0x000fe20000010029 */
[----:B------:R-:W-:Y:S01]  /*d120*/  FMUL.FTZ R0, R43, R5 ;  /* 0x000000052b007220 */ /* 0x000fe20000410000 */
[----:B------:R-:W-:-:S02]  /*d130*/  HADD2.F32 R38, -RZ, R7.H0_H0 ;  /* 0x20000007ff267230 */ /* 0x000fc40000004100 */
[-C--:B------:R-:W-:Y:S01]  /*d140*/  FFMA.FTZ R5, R43, R35.reuse, -R40 ;  /* 0x000000232b057223 */ /* 0x080fe20000010828 */
[----:B------:R-:W-:Y:S02]  /*d150*/  HADD2.F32 R6, -RZ, R6.H1_H1 ;  /* 0x30000006ff067230 */ /* 0x000fe40000004100 */
[----:B------:R-:W-:Y:S01]  /*d160*/  FFMA.FTZ R0, R45, R35, R0 ;  /* 0x000000232d007223 */ /* 0x000fe20000010000 */
[----:B------:R-:W-:Y:S01]  /*d170*/  HADD2.F32 R7, -RZ, R7.H1_H1 ;  /* 0x30000007ff077230 */ /* 0x000fe20000004100 */
[----:B------:R-:W-:Y:S01]  /*d180*/  F2FP.F16.F32.PACK_AB R4, R41, R4 ;  /* 0x000000042904723e */ /* 0x000fe200000000ff */
[----:B------:R-:W-:Y:S02]  /*d190*/  HADD2.F32 R43, -RZ, R33.H1_H1 ;  /* 0x30000021ff2b7230 */ /* 0x000fe40000004100 */
[----:B------:R-:W-:Y:S01]  /*d1a0*/  HADD2.F32 R42, -RZ, R34.H1_H1 ;  /* 0x30000022ff2a7230 */ /* 0x000fe20000004100 */
[----:B------:R-:W-:Y:S01]  /*d1b0*/  F2FP.F16.F32.PACK_AB R5, R0, R5 ;  /* 0x000000050005723e */ /* 0x000fe200000000ff */
[----:B------:R-:W-:-:S02]  /*d1c0*/  HADD2.F32 R39, -RZ, R31.H1_H1 ;  /* 0x3000001fff277230 */ /* 0x000fc40000004100 */
[----:B------:R-:W-:Y:S02]  /*d1d0*/  HADD2.F32 R40, -RZ, R32.H1_H1 ;  /* 0x30000020ff287230 */ /* 0x000fe40000004100 */
[-C--:B------:R-:W-:Y:S01]  /*d1e0*/  FMUL.FTZ R32, R43, R6.reuse ;  /* 0x000000062b207220 */ /* 0x080fe20000410000 */
[-C--:B------:R-:W-:Y:S01]  /*d1f0*/  FMUL.FTZ R31, R42, R7.reuse ;  /* 0x000000072a1f7220 */ /* 0x080fe20000410000 */
[C---:B------:R-:W-:Y:S01]  /*d200*/  FMUL.FTZ R34, R39.reuse, R6 ;  /* 0x0000000627227220 */ /* 0x040fe20000410000 */
[C---:B------:R-:W-:Y:S01]  /*d210*/  FMUL.FTZ R33, R40.reuse, R7 ;  /* 0x0000000728217220 */ /* 0x040fe20000410000 */
[-C--:B------:R-:W-:Y:S01]  /*d220*/  FFMA.FTZ R6, R39, R37.reuse, -R32 ;  /* 0x0000002527067223 */ /* 0x080fe20000010820 */
[-C--:B------:R-:W-:Y:S01]  /*d230*/  FFMA.FTZ R7, R40, R38.reuse, -R31 ;  /* 0x0000002628077223 */ /* 0x080fe2000001081f */
[----:B------:R-:W-:Y:S01]  /*d240*/  FFMA.FTZ R37, R43, R37, R34 ;  /* 0x000000252b257223 */ /* 0x000fe20000010022 */
[----:B------:R-:W-:-:S04]  /*d250*/  FFMA.FTZ R38, R42, R38, R33 ;  /* 0x000000262a267223 */ /* 0x000fc80000010021 */
[----:B------:R-:W-:Y:S02]  /*d260*/  F2FP.F16.F32.PACK_AB R6, R37, R6 ;  /* 0x000000062506723e */ /* 0x000fe400000000ff */
[----:B------:R-:W-:-:S05]  /*d270*/  F2FP.F16.F32.PACK_AB R7, R38, R7 ;  /* 0x000000072607723e */ /* 0x000fca00000000ff */
[----:B------:R1:W-:Y:S02]  /*d280*/  STS.128 [R8+0x2000], R4 ;  /* 0x0020000408007388 */ /* 0x0003e40000000c00 */
.L_x_766:
[----:B------:R-:W-:Y:S05]  /*d290*/  BSYNC B1 ;  /* 0x0000000000017941 */ /* 0x000fea0003800000 */
.L_x_765:
[----:B------:R-:W-:Y:S04]  /*d2a0*/  BSSY B1, `(.L_x_767) ;  /* 0x0000028000017945 */ /* 0x000fe80003800000 */
[----:B------:R-:W-:Y:S05]  /*d2b0*/  @P2 BRA `(.L_x_768) ;  /* 0x0000000000982947 */ /* 0x000fea0003800000 */
[----:B01----:R-:W0:Y:S01]  /*d2c0*/  LDS.128 R4, [R9+0x1b400] ;  /* 0x01b4000009047984 */ /* 0x003e220000000c00 */
        /* <DEDUP_REMOVED lines=25> */
[-C--:B------:R-:W-:Y:S01]  /*d460*/  FMUL.FTZ R27, R38, R6.reuse ;  /* 0x00000006261b7220 */ /* 0x080fe20000410000 */
[----:B------:R-:W-:Y:S02]  /*d470*/  HADD2.F32 R35, -RZ, R28.H1_H1 ;  /* 0x3000001cff237230 */ /* 0x000fe40000004100 */
[C---:B------:R-:W-:Y:S01]  /*d480*/  FMUL.FTZ R29, R34.reuse, R6 ;  /* 0x00000006221d7220 */ /* 0x040fe20000410000 */
[-C--:B------:R-:W-:Y:S01]  /*d490*/  FMUL.FTZ R28, R39, R7.reuse ;  /* 0x00000007271c7220 */ /* 0x080fe20000410000 */
[-C--:B------:R-:W-:Y:S01]  /*d4a0*/  FFMA.FTZ R6, R34, R32.reuse, -R27 ;  /* 0x0000002022067223 */ /* 0x080fe2000001081b */
[C---:B------:R-:W-:Y:S01]  /*d4b0*/  FMUL.FTZ R30, R35.reuse, R7 ;  /* 0x00000007231e7220 */ /* 0x040fe20000410000 */
[----:B------:R-:W-:Y:S01]  /*d4c0*/  FFMA.FTZ R29, R38, R32, R29 ;  /* 0x00000020261d7223 */ /* 0x000fe2000001001d */
[-C--:B------:R-:W-:Y:S02]  /*d4d0*/  FFMA.FTZ R7, R35, R33.reuse, -R28 ;  /* 0x0000002123077223 */ /* 0x080fe4000001081c */
[----:B------:R-:W-:-:S02]  /*d4e0*/  FFMA.FTZ R30, R39, R33, R30 ;  /* 0x00000021271e7223 */ /* 0x000fc4000001001e */
[----:B------:R-:W-:-:S03]  /*d4f0*/  F2FP.F16.F32.PACK_AB R6, R29, R6 ;  /* 0x000000061d06723e */ /* 0x000fc600000000ff */
[----:B------:R-:W-:-:S05]  /*d500*/  F2FP.F16.F32.PACK_AB R7, R30, R7 ;  /* 0x000000071e07723e */ /* 0x000fca00000000ff */
[----:B------:R2:W-:Y:S02]  /*d510*/  STS.128 [R9+0x1b400], R4 ;  /* 0x01b4000409007388 */ /* 0x0005e40000000c00 */
.L_x_768:
[----:B------:R-:W-:Y:S05]  /*d520*/  BSYNC B1 ;  /* 0x0000000000017941 */ /* 0x000fea0003800000 */
.L_x_767:
        /* <DEDUP_REMOVED lines=40> */
.L_x_770:
[----:B------:R-:W-:Y:S05]  /*d7b0*/  BSYNC B1 ;  /* 0x0000000000017941 */ /* 0x000fea0003800000 */
.L_x_769:
        /* <DEDUP_REMOVED lines=40> */
.L_x_772:
[----:B------:R-:W-:Y:S05]  /*da40*/  BSYNC B1 ;  /* 0x0000000000017941 */ /* 0x000fea0003800000 */
.L_x_771:
        /* <DEDUP_REMOVED lines=13> */
[----:B------:R-:W-:Y:S01]  /*db20*/  FMUL.FTZ R20, R27, R5 ;  /* 0x000000051b147220 */ /* 0x000fe20000410000 */
[-C--:B------:R-:W-:Y:S01]  /*db30*/  FFMA.FTZ R4, R24, R0.reuse, -R15 ;  /* 0x0000000018047223 */ /* 0x080fe2000001080f */
[----:B------:R-:W-:Y:S01]  /*db40*/  FFMA.FTZ R21, R26, R0, R21 ;  /* 0x000000001a157223 */ /* 0x000fe20000010015 */
[----:B------:R-:W-:-:S02]  /*db50*/  HADD2.F32 R14, -RZ, R7.H0_H0 ;  /* 0x20000007ff0e7230 */ /* 0x000fc40000004100 */
[C---:B------:R-:W-:Y:S01]  /*db60*/  FMUL.FTZ R0, R25.reuse, R5 ;  /* 0x0000000519007220 */ /* 0x040fe20000410000 */
[----:B------:R-:W-:Y:S02]  /*db70*/  HADD2.F32 R6, -RZ, R6.H1_H1 ;  /* 0x30000006ff067230 */ /* 0x000fe40000004100 */
        /* <DEDUP_REMOVED lines=19> */
[----:B------:R0:W-:Y:S01]  /*dcb0*/  STS.128 [R8+0xa000], R4 ;  /* 0x00a0000408007388 */ /* 0x0001e20000000c00 */
[----:B------:R-:W-:Y:S05]  /*dcc0*/  BRA `(.L_x_762) ;  /* 0x0000002800f07947 */ /* 0x000fea0003800000 */
.L_x_744:
[----:B------:R-:W-:-:S03]  /*dcd0*/  UMOV UR4, 0xffffffff ;  /* 0xffffffff00047882 */ /* 0x000fc60000000000 */
[----:B------:R-:W-:Y:S05]  /*dce0*/  BRA.DIV UR4, `(.L_x_773) ;  /* 0x0000019204e87947 */ /* 0x000fea000b800000 */
[----:B------:R-:W0:Y:S04]  /*dcf0*/  SHFL.IDX PT, R3, R25, RZ, 0x1c1f ;  /* 0x001c1fff19037589 */ /* 0x000e2800000e0000 */
[----:B------:R-:W1:Y:S04]  /*dd00*/  SHFL.IDX PT, R0, R24, RZ, 0x1c1f ;  /* 0x001c1fff18007589 */ /* 0x000e6800000e0000 */
[----:B------:R2:W3:Y:S04]  /*dd10*/  SHFL.IDX PT, R5, R27, RZ, 0x1c1f ;  /* 0x001c1fff1b057589 */ /* 0x0004e800000e0000 */
[----:B------:R2:W4:Y:S01]  /*dd20*/  SHFL.IDX PT, R14, R26, RZ, 0x1c1f ;  /* 0x001c1fff1a0e7589 */ /* 0x00052200000e0000 */
[----:B0-----:R-:W-:Y:S01]  /*dd30*/  IMAD.MOV.U32 R43, RZ, RZ, R3 ;  /* 0x000000ffff2b7224 */ /* 0x001fe200078e0003 */
[----:B-12---:R-:W-:-:S07]  /*dd40*/  MOV R42, R0 ;  /* 0x00000000002a7202 */ /* 0x006fce0000000f00 */
.L_x_1012:
[----:B------:R-:W-:Y:S01]  /*dd50*/  ULDC UR4, c[0x0][0x448] ;  /* 0x0001120000047ab9 */ /* 0x000fe20000000800 */
[----:B------:R-:W-:Y:S01]  /*dd60*/  BSSY B1, `(.L_x_774) ;  /* 0x0000033000017945 */ /* 0x000fe20003800000 */
[----:B------:R-:W-:Y:S01]  /*dd70*/  IMAD R0, R153, UR4, RZ ;  /* 0x0000000499007c24 */ /* 0x000fe2000f8e02ff */
[----:B------:R-:W-:Y:S01]  /*dd80*/  CS2R R8, SRZ ;  /* 0x0000000000087805 */ /* 0x000fe2000001ff00 */
[----:B----4-:R-:W-:Y:S01]  /*dd90*/  IMAD.MOV.U32 R20, RZ, RZ, R14 ;  /* 0x000000ffff147224 */ /* 0x010fe200078e000e */
[----:B------:R-:W-:Y:S01]  /*dda0*/  CS2R R10, SRZ ;  /* 0x00000000000a7805 */ /* 0x000fe2000001ff00 */
[----:B---3--:R-:W-:Y:S01]  /*ddb0*/  IMAD.MOV.U32 R21, RZ, RZ, R5 ;  /* 0x000000ffff157224 */ /* 0x008fe200078e0005 */
[----:B------:R-:W-:Y:S01]  /*ddc0*/  ISETP.GE.AND P0, PT, R6, R0, PT ;  /* 0x000000000600720c */ /* 0x000fe20003f06270 */
[----:B------:R-:W-:Y:S01]  /*ddd0*/  IMAD R0, R137, -0x80, R0 ;  /* 0xffffff8089007824 */ /* 0x000fe200078e0200 */
        /* <DEDUP_REMOVED lines=11> */
[C---:B------:R-:W-:Y:S01]  /*de90*/  IADD3 R3, R18.reuse, 0x20, RZ ;  /* 0x0000002012037810 */ /* 0x040fe20007ffe0ff */
[C---:B------:R-:W-:Y:S01]  /*dea0*/  VIADD R4, R18.reuse, 0x40 ;  /* 0x0000004012047836 */ /* 0x040fe20000000000 */
[----:B------:R-:W-:Y:S01]  /*deb0*/  ULDC UR4, c[0x0][0x3f4] ;  /* 0x0000fd0000047ab9 */ /* 0x000fe20000000800 */
[----:B------:R-:W-:Y:S02]  /*dec0*/  CS2R R24, SRZ ;  /* 0x0000000000187805 */ /* 0x000fe4000001ff00 */
[----:B------:R-:W-:Y:S02]  /*ded0*/  ISETP.GE.AND P0, PT, R18, UR4, PT ;  /* 0x0000000412007c0c */ /* 0x000fe4000bf06270 */
[----:B------:R-:W-:Y:S02]  /*dee0*/  CS2R R26, SRZ ;  /* 0x00000000001a7805 */ /* 0x000fe4000001ff00 */
[----:B------:R-:W-:Y:S02]  /*def0*/  ISETP.GE.AND P1, PT, R3, UR4, PT ;  /* 0x0000000403007c0c */ /* 0x000fe4000bf26270 */
[----:B------:R-:W-:-:S02]  /*df00*/  ISETP.GE.AND P2, PT, R4, UR4, PT ;  /* 0x0000000404007c0c */ /* 0x000fc4000bf46270 */
[----:B------:R-:W-:Y:S02]  /*df10*/  CS2R R4, SRZ ;  /* 0x0000000000047805 */ /* 0x000fe4000001ff00 */
[----:B------:R-:W-:Y:S02]  /*df20*/  CS2R R6, SRZ ;  /* 0x0000000000067805 */ /* 0x000fe4000001ff00 */
[----:B------:R-:W-:Y:S01]  /*df30*/  CS2R R28, SRZ ;  /* 0x00000000001c7805 */ /* 0x000fe2000001ff00 */
[----:B------:R-:W-:-:S04]  /*df40*/  @!P0 IMAD.WIDE R12, R18, 0x2, R42 ;  /* 0x00000002120c8825 */ /* 0x000fc800078e022a */
[----:B------:R-:W-:Y:S01]  /*df50*/  @!P1 IMAD.SHL.U32 R41, R232, 0x8, RZ ;  /* 0x00000008e8299824 */ /* 0x000fe200078e00ff */
[----:B------:R0:W5:Y:S01]  /*df60*/  @!P0 LD.E.128 R24, desc[UR60][R12.64] ;  /* 0x0000003c0c188980 */ /* 0x000162000c101d00 */
[----:B------:R-:W-:Y:S01]  /*df70*/  @!P2 IMAD.SHL.U32 R45, R233, 0x8, RZ ;  /* 0x00000008e92da824 */ /* 0x000fe200078e00ff */
[----:B------:R-:W-:Y:S01]  /*df80*/  CS2R R30, SRZ ;  /* 0x00000000001e7805 */ /* 0x000fe2000001ff00 */
[--C-:B------:R-:W-:Y:S01]  /*df90*/  @!P1 IMAD.WIDE R38, R41, 0x2, R42.reuse ;  /* 0x0000000229269825 */ /* 0x100fe200078e022a */
[----:B------:R-:W-:Y:S02]  /*dfa0*/  CS2R R8, SRZ ;  /* 0x0000000000087805 */ /* 0x000fe4000001ff00 */
[----:B------:R-:W-:Y:S02]  /*dfb0*/  CS2R R10, SRZ ;  /* 0x00000000000a7805 */ /* 0x000fe4000001ff00 */
[----:B------:R-:W-:Y:S01]  /*dfc0*/  CS2R R32, SRZ ;  /* 0x0000000000207805 */ /* 0x000fe2000001ff00 */
[----:B------:R-:W-:Y:S01]  /*dfd0*/  @!P2 IMAD.WIDE R42, R45, 0x2, R42 ;  /* 0x000000022d2aa825 */ /* 0x000fe200078e022a */
[----:B------:R-:W-:-:S02]  /*dfe0*/  CS2R R34, SRZ ;  /* 0x0000000000227805 */ /* 0x000fc4000001ff00 */
[----:B------:R-:W-:Y:S02]  /*dff0*/  CS2R R14, SRZ ;  /* 0x00000000000e7805 */ /* 0x000fe4000001ff00 */
[----:B0-----:R-:W-:Y:S01]  /*e000*/  CS2R R12, SRZ ;  /* 0x00000000000c7805 */ /* 0x001fe2000001ff00 */
[--C-:B------:R-:W-:Y:S01]  /*e010*/  @!P1 IMAD.WIDE R40, R41, 0x2, R20.reuse ;  /* 0x0000000229289825 */ /* 0x100fe200078e0214 */
[----:B------:R0:W5:Y:S03]  /*e020*/  @!P1 LD.E.128 R28, desc[UR60][R38.64] ;  /* 0x0000003c261c9980 */ /* 0x000166000c101d00 */
[--C-:B------:R-:W-:Y:S01]  /*e030*/  @!P2 IMAD.WIDE R44, R45, 0x2, R20.reuse ;  /* 0x000000022d2ca825 */ /* 0x100fe200078e0214 */
[----:B------:R0:W5:Y:S03]  /*e040*/  @!P1 LD.E.128 R8, desc[UR60][R40.64] ;  /* 0x0000003c28089980 */ /* 0x000166000c101d00 */
[----:B------:R-:W-:Y:S01]  /*e050*/  @!P0 IMAD.WIDE R20, R18, 0x2, R20 ;  /* 0x0000000212148825 */ /* 0x000fe200078e0214 */
[----:B------:R0:W5:Y:S04]  /*e060*/  @!P2 LD.E.128 R32, desc[UR60][R42.64] ;  /* 0x0000003c2a20a980 */ /* 0x000168000c101d00 */
[----:B------:R0:W5:Y:S04]  /*e070*/  @!P0 LD.E.128 R4, desc[UR60][R20.64] ;  /* 0x0000003c14048980 */ /* 0x000168000c101d00 */
[----:B------:R0:W5:Y:S02]  /*e080*/  @!P2 LD.E.128 R12, desc[UR60][R44.64] ;  /* 0x0000003c2c0ca980 */ /* 0x000164000c101d00 */
.L_x_775:
[----:B------:R-:W-:Y:S05]  /*e090*/  BSYNC B1 ;  /* 0x0000000000017941 */ /* 0x000fea0003800000 */
.L_x_774:
[----:B-----5:R-:W-:Y:S01]  /*e0a0*/  IMAD.MOV.U32 R37, RZ, RZ, R25 ;  /* 0x000000ffff257224 */ /* 0x020fe200078e0019 */
[----:B------:R-:W-:Y:S01]  /*e0b0*/  MOV R3, R24 ;  /* 0x0000001800037202 */ /* 0x000fe20000000f00 */
[--C-:B0-----:R-:W-:Y:S01]  /*e0c0*/  IMAD.MOV.U32 R40, RZ, RZ, R33.reuse ;  /* 0x000000ffff287224 */ /* 0x101fe200078e0021 */
[----:B------:R-:W-:Y:S01]  /*e0d0*/  SHF.R.U64 R50, R32, 0x10, R33 ;  /* 0x0000001020327819 */ /* 0x000fe20000001221 */
[----:B------:R-:W-:Y:S01]  /*e0e0*/  IMAD.MOV.U32 R20, RZ, RZ, R5 ;  /* 0x000000ffff147224 */ /* 0x000fe200078e0005 */
[----:B------:R-:W-:Y:S01]  /*e0f0*/  SHF.R.U32.HI R51, RZ, 0x10, R33 ;  /* 0x00000010ff337819 */ /* 0x000fe20000011621 */
[----:B------:R-:W-:Y:S01]  /*e100*/  IMAD.MOV.U32 R33, RZ, RZ, R34 ;  /* 0x000000ffff217224 */ /* 0x000fe200078e0022 */
[----:B------:R-:W-:Y:S01]  /*e110*/  SHF.R.U64 R52, R34, 0x10, R35 ;  /* 0x0000001022347819 */ /* 0x000fe20000001223 */
[----:B------:R-:W-:Y:S01]  /*e120*/  IMAD.MOV.U32 R41, RZ, RZ, R6 ;  /* 0x000000ffff297224 */ /* 0x000fe200078e0006 */
[----:B------:R-:W-:Y:S01]  /*e130*/  PRMT R34, R3, 0x5410, R37 ;  /* 0x0000541003227816 */ /* 0x000fe20000000025 */
[----:B------:R-:W-:Y:S01]  /*e140*/  IMAD.MOV.U32 R42, RZ, RZ, R35 ;  /* 0x000000ffff2a7224 */ /* 0x000fe200078e0023 */
[----:B------:R-:W-:Y:S01]  /*e150*/  LEA.HI R3, R226, R226, RZ, 0x1 ;  /* 0x000000e2e2037211 */ /* 0x000fe200078f08ff */
[----:B------:R-:W-:Y:S01]  /*e160*/  IMAD.MOV.U32 R21, RZ, RZ, R14 ;  /* 0x000000ffff157224 */ /* 0x000fe200078e000e */
[----:B------:R-:W-:Y:S01]  /*e170*/  SHF.R.U64 R54, R4, 0x10, R5 ;  /* 0x0000001004367819 */ /* 0x000fe20000001205 */
[----:B------:R-:W-:Y:S01]  /*e180*/  BSSY B1, `(.L_x_776) ;  /* 0x0000042000017945 */ /* 0x000fe20003800000 */
[----:B------:R-:W-:-:S02]  /*e190*/  LOP3.LUT R3, R3, 0xfffffffe, RZ, 0xc0, !PT ;  /* 0xfffffffe03037812 */ /* 0x000fc400078ec0ff */
[----:B------:R-:W-:Y:S02]  /*e1a0*/  SHF.R.U32.HI R55, RZ, 0x10, R5 ;  /* 0x00000010ff377819 */ /* 0x000fe40000011605 */
[----:B------:R-:W-:Y:S02]  /*e1b0*/  IADD3 R3, R226, -R3, RZ ;  /* 0x80000003e2037210 */ /* 0x000fe40007ffe0ff */
[--C-:B------:R-:W-:Y:S01]  /*e1c0*/  SHF.R.U64 R38, R24, 0x10, R25.reuse ;  /* 0x0000001018267819 */ /* 0x100fe20000001219 */
[----:B------:R-:W-:Y:S01]  /*e1d0*/  IMAD.MOV.U32 R24, RZ, RZ, R26 ;  /* 0x000000ffff187224 */ /* 0x000fe200078e001a */
[----:B------:R-:W-:Y:S02]  /*e1e0*/  SHF.L.U32 R5, R3, 0x1f, RZ ;  /* 0x0000001f03057819 */ /* 0x000fe400000006ff */
[----:B------:R-:W-:Y:S01]  /*e1f0*/  SHF.R.U32.HI R43, RZ, 0x10, R25 ;  /* 0x00000010ff2b7819 */ /* 0x000fe20000011619 */
[--C-:B------:R-:W-:Y:S01]  /*e200*/  IMAD.MOV.U32 R25, RZ, RZ, R27.reuse ;  /* 0x000000ffff197224 */ /* 0x100fe200078e001b */
[----:B------:R-:W0:Y:S01]  /*e210*/  SYNCS.PHASECHK.TRANS64.TRYWAIT P0, [R2+URZ+0x36800], R5 ;  /* 0x03680005020075a7 */ /* 0x000e22000800017f */
[----:B------:R-:W-:-:S02]  /*e220*/  SHF.R.U64 R44, R26, 0x10, R27 ;  /* 0x000000101a2c7819 */ /* 0x000fc4000000121b */
[----:B------:R-:W-:Y:S01]  /*e230*/  SHF.R.U32.HI R45, RZ, 0x10, R27 ;  /* 0x00000010ff2d7819 */ /* 0x000fe2000001161b */
[--C-:B------:R-:W-:Y:S01]  /*e240*/  IMAD.MOV.U32 R27, RZ, RZ, R29.reuse ;  /* 0x000000ffff1b7224 */ /* 0x100fe200078e001d */
[--C-:B------:R-:W-:Y:S02]  /*e250*/  SHF.R.U64 R46, R28, 0x10, R29.reuse ;  /* 0x000000101c2e7819 */ /* 0x100fe4000000121d */
[----:B------:R-:W-:Y:S01]  /*e260*/  SHF.R.U32.HI R47, RZ, 0x10, R29 ;  /* 0x00000010ff2f7819 */ /* 0x000fe2000001161d */
[--C-:B------:R-:W-:Y:S01]  /*e270*/  IMAD.MOV.U32 R29, RZ, RZ, R31.reuse ;  /* 0x000000ffff1d7224 */ /* 0x100fe200078e001f */
[--C-:B------:R-:W-:Y:S02]  /*e280*/  SHF.R.U64 R48, R30, 0x10, R31.reuse ;  /* 0x000000101e307819 */ /* 0x100fe4000000121f */
[----:B------:R-:W-:Y:S02]  /*e290*/  SHF.R.U32.HI R49, RZ, 0x10, R31 ;  /* 0x00000010ff317819 */ /* 0x000fe4000001161f */
[----:B------:R-:W-:Y:S01]  /*e2a0*/  MOV R26, R28 ;  /* 0x0000001c001a7202 */ /* 0x000fe20000000f00 */
[----:B------:R-:W-:Y:S01]  /*e2b0*/  IMAD.MOV.U32 R28, RZ, RZ, R30 ;  /* 0x000000ffff1c7224 */ /* 0x000fe200078e001e */
[----:B------:R-:W-:Y:S01]  /*e2c0*/  MOV R31, R32 ;  /* 0x00000020001f7202 */ /* 0x000fe20000000f00 */
[----:B------:R-:W-:Y:S01]  /*e2d0*/  IMAD.MOV.U32 R32, RZ, RZ, R10 ;  /* 0x000000ffff207224 */ /* 0x000fe200078e000a */
[----:B------:R-:W-:Y:S01]  /*e2e0*/  MOV R39, R4 ;  /* 0x0000000400277202 */ /* 0x000fe20000000f00 */
[--C-:B------:R-:W-:Y:S01]  /*e2f0*/  IMAD.MOV.U32 R4, RZ, RZ, R7.reuse ;  /* 0x000000ffff047224 */ /* 0x100fe200078e0007 */
[----:B------:R-:W-:Y:S01]  /*e300*/  SHF.R.U64 R56, R6, 0x10, R7 ;  /* 0x0000001006387819 */ /* 0x000fe20000001207 */
[----:B------:R-:W-:Y:S01]  /*e310*/  IMAD.MOV.U32 R6, RZ, RZ, R9 ;  /* 0x000000ffff067224 */ /* 0x000fe200078e0009 */
[----:B------:R-:W-:Y:S01]  /*e320*/  SHF.R.U32.HI R57, RZ, 0x10, R7 ;  /* 0x00000010ff397819 */ /* 0x000fe20000011607 */
[----:B------:R-:W-:Y:S01]  /*e330*/  IMAD.MOV.U32 R7, RZ, RZ, R11 ;  /* 0x000000ffff077224 */ /* 0x000fe200078e000b */
[----:B------:R-:W-:-:S02]  /*e340*/  SHF.R.U64 R58, R8, 0x10, R9 ;  /* 0x00000010083a7819 */ /* 0x000fc40000001209 */
[----:B------:R-:W-:Y:S01]  /*e350*/  SHF.R.U32.HI R59, RZ, 0x10, R9 ;  /* 0x00000010ff3b7819 */ /* 0x000fe20000011609 */
[----:B------:R-:W-:Y:S01]  /*e360*/  IMAD.MOV.U32 R9, RZ, RZ, R13 ;  /* 0x000000ffff097224 */ /* 0x000fe200078e000d */
[----:B------:R-:W-:Y:S01]  /*e370*/  SHF.R.U64 R60, R10, 0x10, R11 ;  /* 0x000000100a3c7819 */ /* 0x000fe2000000120b */
[----:B------:R-:W-:Y:S01]  /*e380*/  IMAD.MOV.U32 R10, RZ, RZ, R15 ;  /* 0x000000ffff0a7224 */ /* 0x000fe200078e000f */
[----:B------:R-:W-:Y:S02]  /*e390*/  MOV R30, R8 ;  /* 0x00000008001e7202 */ /* 0x000fe40000000f00 */
[----:B------:R-:W-:Y:S02]  /*e3a0*/  SHF.R.U32.HI R53, RZ, 0x10, R35 ;  /* 0x00000010ff357819 */ /* 0x000fe40000011623 */
[----:B------:R-:W-:Y:S02]  /*e3b0*/  SHF.R.U32.HI R11, RZ, 0x10, R11 ;  /* 0x00000010ff0b7819 */ /* 0x000fe4000001160b */
[----:B------:R-:W-:-:S02]  /*e3c0*/  MOV R8, R12 ;  /* 0x0000000c00087202 */ /* 0x000fc40000000f00 */
[--C-:B------:R-:W-:Y:S02]  /*e3d0*/  SHF.R.U64 R61, R12, 0x10, R13.reuse ;  /* 0x000000100c3d7819 */ /* 0x100fe4000000120d */
[----:B------:R-:W-:Y:S02]  /*e3e0*/  SHF.R.U32.HI R62, RZ, 0x10, R13 ;  /* 0x00000010ff3e7819 */ /* 0x000fe4000001160d */
[----:B------:R-:W-:Y:S02]  /*e3f0*/  VIMNMX R0, R0, 0x80, PT ;  /* 0x0000008000007848 */ /* 0x000fe40003fe0100 */
[--C-:B------:R-:W-:Y:S02]  /*e400*/  SHF.R.U64 R63, R14, 0x10, R15.reuse ;  /* 0x000000100e3f7819 */ /* 0x100fe4000000120f */
[----:B------:R-:W-:Y:S02]  /*e410*/  SHF.R.U32.HI R64, RZ, 0x10, R15 ;  /* 0x00000010ff407819 */ /* 0x000fe4000001160f */
        /* <DEDUP_REMOVED lines=21> */
[----:B------:R-:W-:Y:S02]  /*e570*/  PRMT R20, R61, 0x5410, R62 ;  /* 0x000054103d147816 */ /* 0x000fe4000000003e */
[----:B------:R-:W-:Y:S01]  /*e580*/  PRMT R21, R21, 0x5410, R10 ;  /* 0x0000541015157816 */ /* 0x000fe2000000000a */
[----:B0-----:R-:W-:Y:S06]  /*e590*/  @!P0 BRA `(.L_x_777) ;  /* 0x0000018c00348947 */ /* 0x001fec0003800000 */
.L_x_1013:
[----:B------:R-:W-:Y:S05]  /*e5a0*/  BSYNC B1 ;  /* 0x0000000000017941 */ /* 0x000fea0003800000 */
.L_x_776:
[----:B------:R-:W-:Y:S01]  /*e5b0*/  BSSY B1, `(.L_x_778) ;  /* 0x0000118000017945 */ /* 0x000fe20003800000 */
[----:B------:R-:W-:-:S03]  /*e5c0*/  PRMT R24, R63, 0x5410, R64 ;  /* 0x000054103f187816 */ /* 0x000fc60000000040 */
[----:B------:R-:W-:Y:S05]  /*e5d0*/  @P1 BRA `(.L_x_779) ;  /* 0x0000001000541947 */ /* 0x000fea0003800000 */
[----:B------:R-:W1:Y:S01]  /*e5e0*/  LDC R25, c[0x0][0x3f4] ;  /* 0x0000fd00ff197b82 */ /* 0x000e620000000800 */
[C---:B------:R-:W-:Y:S01]  /*e5f0*/  VIADD R4, R18.reuse, 0x20 ;  /* 0x0000002012047836 */ /* 0x040fe20000000000 */
[----:B------:R-:W-:Y:S01]  /*e600*/  BSSY B2, `(.L_x_780) ;  /* 0x0000060000027945 */ /* 0x000fe20003800000 */
[C---:B------:R-:W-:Y:S01]  /*e610*/  VIADD R6, R18.reuse, 0x40 ;  /* 0x0000004012067836 */ /* 0x040fe20000000000 */
[-C--:B-1----:R-:W-:Y:S02]  /*e620*/  ISETP.GE.AND P0, PT, R18, R25.reuse, PT ;  /* 0x000000191200720c */ /* 0x082fe40003f06270 */
[-C--:B------:R-:W-:Y:S02]  /*e630*/  ISETP.GE.AND P1, PT, R4, R25.reuse, PT ;  /* 0x000000190400720c */ /* 0x080fe40003f26270 */
[----:B------:R-:W-:-:S09]  /*e640*/  ISETP.GE.AND P2, PT, R6, R25, PT ;  /* 0x000000190600720c */ /* 0x000fd20003f46270 */
[----:B------:R-:W-:Y:S05]  /*e650*/  @P0 BRA `(.L_x_781) ;  /* 0x0000000400680947 */ /* 0x000fea0003800000 */
[----:B------:R-:W-:Y:S01]  /*e660*/  LEA.HI R6, R25, R231, RZ, 0x1d ;  /* 0x000000e719067211 */ /* 0x000fe200078fe8ff */
[----:B------:R-:W-:Y:S01]  /*e670*/  HADD2.F32 R52, -RZ, R34.H0_H0 ;  /* 0x20000022ff347230 */ /* 0x000fe20000004100 */
[----:B0-----:R-:W-:Y:S01]  /*e680*/  LOP3.LUT R5, R211, 0x38, R18, 0xf8, !PT ;  /* 0x00000038d3057812 */ /* 0x001fe200078ef812 */
[--C-:B------:R-:W-:Y:S01]  /*e690*/  HADD2.F32 R54, -RZ, R39.reuse.H0_H0 ;  /* 0x20000027ff367230 */ /* 0x100fe20000004100 */
[----:B------:R-:W-:Y:S01]  /*e6a0*/  SHF.R.S32.HI R7, RZ, 0x1f, R6 ;  /* 0x0000001fff077819 */ /* 0x000fe20000011406 */
[----:B------:R-:W-:Y:S01]  /*e6b0*/  IMAD.SHL.U32 R8, R6, 0x8, RZ ;  /* 0x0000000806087824 */ /* 0x000fe200078e00ff */
[----:B------:R-:W-:Y:S01]  /*e6c0*/  LOP3.LUT R4, R5, R212, RZ, 0x3c, !PT ;  /* 0x000000d405047212 */ /* 0x000fe200078e3cff */
[----:B------:R-:W-:Y:S01]  /*e6d0*/  HADD2.F32 R51, -RZ, R40.H0_H0 ;  /* 0x20000028ff337230 */ /* 0x000fe20000004100 */
[----:B------:R-:W-:Y:S01]  /*e6e0*/  LEA.HI R6, R7, R6, RZ, 0x3 ;  /* 0x0000000607067211 */ /* 0x000fe200078f18ff */
[----:B------:R-:W-:Y:S01]  /*e6f0*/  HADD2.F32 R53, -RZ, R39.H1_H1 ;  /* 0x30000027ff357230 */ /* 0x000fe20000004100 */
[----:B------:R-:W-:-:S02]  /*e700*/  LOP3.LUT R7, R211, 0x38, R8, 0xf8, !PT ;  /* 0x00000038d3077812 */ /* 0x000fc400078ef808 */
[----:B------:R-:W-:Y:S01]  /*e710*/  IADD3 R5, R213, R4, RZ ;  /* 0x00000004d5057210 */ /* 0x000fe20007ffe0ff */
[----:B------:R-:W-:Y:S01]  /*e720*/  IMAD.SHL.U32 R6, R6, 0x400, RZ ;  /* 0x0000040006067824 */ /* 0x000fe200078e00ff */
[----:B------:R-:W-:-:S03]  /*e730*/  LOP3.LUT R9, R7, R212, RZ, 0x3c, !PT ;  /* 0x000000d407097212 */ /* 0x000fc600078e3cff */
[----:B------:R-:W-:Y:S01]  /*e740*/  IMAD R59, R5, 0x2, R2 ;  /* 0x00000002053b7824 */ /* 0x000fe200078e0202 */
[----:B------:R-:W-:-:S04]  /*e750*/  LOP3.LUT R8, R6, 0x7fffe000, RZ, 0xc0, !PT ;  /* 0x7fffe00006087812 */ /* 0x000fc800078ec0ff */
[----:B------:R-:W-:Y:S01]  /*e760*/  IADD3 R9, R9, R8, R213 ;  /* 0x0000000809097210 */ /* 0x000fe20007ffe0d5 */
[----:B------:R-:W0:Y:S04]  /*e770*/  LDS.128 R4, [R59+0x15400] ;  /* 0x015400003b047984 */ /* 0x000e280000000c00 */
[----:B------:R-:W-:-:S05]  /*e780*/  IMAD R61, R9, 0x2, R2 ;  /* 0x00000002093d7824 */ /* 0x000fca00078e0202 */
[----:B------:R-:W1:Y:S01]  /*e790*/  LDS.128 R8, [R61+0x15400] ;  /* 0x015400003d087984 */ /* 0x000e620000000c00 */
[--C-:B0-----:R-:W-:Y:S02]  /*e7a0*/  HADD2.F32 R43, -RZ, R4.reuse.H0_H0 ;  /* 0x20000004ff2b7230 */ /* 0x101fe40000004100 */
[----:B------:R-:W-:Y:S02]  /*e7b0*/  HADD2.F32 R4, -RZ, R4.H1_H1 ;  /* 0x30000004ff047230 */ /* 0x000fe40000004100 */
[--C-:B------:R-:W-:Y:S02]  /*e7c0*/  HADD2.F32 R44, -RZ, R5.reuse.H0_H0 ;  /* 0x20000005ff2c7230 */ /* 0x100fe40000004100 */
[----:B------:R-:W-:Y:S02]  /*e7d0*/  HADD2.F32 R5, -RZ, R5.H1_H1 ;  /* 0x30000005ff057230 */ /* 0x000fe40000004100 */
[----:B------:R-:W-:Y:S02]  /*e7e0*/  HADD2.F32 R45, -RZ, R6.H0_H0 ;  /* 0x20000006ff2d7230 */ /* 0x000fe40000004100 */
[----:B-1----:R-:W-:-:S02]  /*e7f0*/  HADD2.F32 R47, -RZ, R8.H0_H0 ;  /* 0x20000008ff2f7230 */ /* 0x002fc40000004100 */
[----:B------:R-:W-:Y:S02]  /*e800*/  HADD2.F32 R8, -RZ, R8.H1_H1 ;  /* 0x30000008ff087230 */ /* 0x000fe40000004100 */
[----:B------:R-:W-:Y:S02]  /*e810*/  HADD2.F32 R48, -RZ, R9.H0_H0 ;  /* 0x20000009ff307230 */ /* 0x000fe40000004100 */
[C---:B------:R-:W-:Y:S01]  /*e820*/  FMUL.FTZ R56, R47.reuse, R54 ;  /* 0x000000362f387220 */ /* 0x040fe20000410000 */
[-C--:B------:R-:W-:Y:S01]  /*e830*/  FMUL.FTZ R58, R47, R52.reuse ;  /* 0x000000342f3a7220 */ /* 0x080fe20000410000 */
[----:B------:R-:W-:Y:S02]  /*e840*/  HADD2.F32 R47, -RZ, R35.H0_H0 ;  /* 0x20000023ff2f7230 */ /* 0x000fe40000004100 */
[----:B------:R-:W-:Y:S01]  /*e850*/  FMUL.FTZ R55, R8, R51 ;  /* 0x0000003308377220 */ /* 0x000fe20000410000 */
[C---:B------:R-:W-:Y:S01]  /*e860*/  FFMA.FTZ R56, R43.reuse, R52, -R56 ;  /* 0x000000342b387223 */ /* 0x040fe20000010838 */
[----:B------:R-:W-:Y:S01]  /*e870*/  FFMA.FTZ R58, R43, R54, R58 ;  /* 0x000000362b3a7223 */ /* 0x000fe2000001003a */
[----:B------:R-:W-:-:S02]  /*e880*/  HADD2.F32 R43, -RZ, R34.H1_H1 ;  /* 0x30000022ff2b7230 */ /* 0x000fc40000004100 */
[-C--:B------:R-:W-:Y:S01]  /*e890*/  FMUL.FTZ R57, R8, R47.reuse ;  /* 0x0000002f08397220 */ /* 0x080fe20000410000 */
[----:B------:R-:W-:Y:S01]  /*e8a0*/  FFMA.FTZ R55, R4, R47, -R55 ;  /* 0x0000002f04377223 */ /* 0x000fe20000010837 */
[C---:B------:R-:W-:Y:S01]  /*e8b0*/  FMUL.FTZ R47, R48.reuse, R53 ;  /* 0x00000035302f7220 */ /* 0x040fe20000410000 */
[----:B------:R-:W-:Y:S02]  /*e8c0*/  HADD2.F32 R9, -RZ, R9.H1_H1 ;  /* 0x30000009ff097230 */ /* 0x000fe40000004100 */
[----:B------:R-:W-:Y:S01]  /*e8d0*/  FMUL.FTZ R48, R48, R43 ;  /* 0x0000002b30307220 */ /* 0x000fe20000410000 */
[----:B------:R-:W-:Y:S02]  /*e8e0*/  HADD2.F32 R52, -RZ, R40.H1_H1 ;  /* 0x30000028ff347230 */ /* 0x000fe40000004100 */
[----:B------:R-:W-:Y:S01]  /*e8f0*/  FFMA.FTZ R57, R4, R51, R57 ;  /* 0x0000003304397223 */ /* 0x000fe20000010039 */
[----:B------:R-:W-:Y:S02]  /*e900*/  HADD2.F32 R4, -RZ, R35.H1_H1 ;  /* 0x30000023ff047230 */ /* 0x000fe40000004100 */
[C---:B------:R-:W-:Y:S01]  /*e910*/  FFMA.FTZ R47, R44.reuse, R43, -R47 ;  /* 0x0000002b2c2f7223 */ /* 0x040fe2000001082f */
[----:B------:R-:W-:Y:S01]  /*e920*/  FFMA.FTZ R48, R44, R53, R48 ;  /* 0x000000352c307223 */ /* 0x000fe20000010030 */
[----:B------:R-:W-:-:S02]  /*e930*/  HADD2.F32 R49, -RZ, R10.H0_H0 ;  /* 0x2000000aff317230 */ /* 0x000fc40000004100 */
[C---:B------:R-:W-:Y:S01]  /*e940*/  FMUL.FTZ R54, R9.reuse, R52 ;  /* 0x0000003409367220 */ /* 0x040fe20000410000 */
[----:B------:R-:W-:Y:S02]  /*e950*/  HADD2.F32 R8, -RZ, R37.H0_H0 ;  /* 0x20000025ff087230 */ /* 0x000fe40000004100 */
[-C--:B------:R-:W-:Y:S01]  /*e960*/  FMUL.FTZ R60, R9, R4.reuse ;  /* 0x00000004093c7220 */ /* 0x080fe20000410000 */
[----:B------:R-:W-:Y:S02]  /*e970*/  HADD2.F32 R44, -RZ, R41.H0_H0 ;  /* 0x20000029ff2c7230 */ /* 0x000fe40000004100 */
[----:B------:R-:W-:Y:S01]  /*e980*/  FFMA.FTZ R54, R5, R4, -R54 ;  /* 0x0000000405367223 */ /* 0x000fe20000010836 */
[----:B------:R-:W-:Y:S02]  /*e990*/  HADD2.F32 R10, -RZ, R10.H1_H1 ;  /* 0x3000000aff0a7230 */ /* 0x000fe40000004100 */
[----:B------:R-:W-:Y:S01]  /*e9a0*/  FMUL.FTZ R53, R49, R8 ;  /* 0x0000000831357220 */ /* 0x000fe20000410000 */
[----:B------:R-:W-:-:S02]  /*e9b0*/  HADD2.F32 R43, -RZ, R42.H0_H0 ;  /* 0x2000002aff2b7230 */ /* 0x000fc40000004100 */
[----:B------:R-:W-:Y:S01]  /*e9c0*/  FMUL.FTZ R4, R49, R44 ;  /* 0x0000002c31047220 */ /* 0x000fe20000410000 */
[----:B------:R-:W-:Y:S02]  /*e9d0*/  HADD2.F32 R9, -RZ, R38.H0_H0 ;  /* 0x20000026ff097230 */ /* 0x000fe40000004100 */
[----:B------:R-:W-:Y:S01]  /*e9e0*/  FFMA.FTZ R49, R5, R52, R60 ;  /* 0x0000003405317223 */ /* 0x000fe2000001003c */
[----:B------:R-:W-:Y:S02]  /*e9f0*/  HADD2.F32 R6, -RZ, R6.H1_H1 ;  /* 0x30000006ff067230 */ /* 0x000fe40000004100 */
[C---:B------:R-:W-:Y:S01]  /*ea00*/  FMUL.FTZ R5, R10.reuse, R43 ;  /* 0x0000002b0a057220 */ /* 0x040fe20000410000 */
[C---:B------:R-:W-:Y:S01]  /*ea10*/  FFMA.FTZ R51, R45.reuse, R8, -R4 ;  /* 0x000000082d337223 */ /* 0x040fe20000010804 */
[----:B------:R-:W-:Y:S01]  /*ea20*/  FFMA.FTZ R53, R45, R44, R53 ;  /* 0x0000002c2d357223 */ /* 0x000fe20000010035 */
[-C--:B------:R-:W-:Y:S01]  /*ea30*/  FMUL.FTZ R45, R10, R9.reuse ;  /* 0x000000090a2d7220 */ /* 0x080fe20000410000 */
[----:B------:R-:W-:Y:S01]  /*ea40*/  FFMA.FTZ R10, R6, R9, -R5 ;  /* 0x00000009060a7223 */ /* 0x000fe20000010805 */
[----:B------:R-:W-:-:S02]  /*ea50*/  HADD2.F32 R50, -RZ, R11.H0_H0 ;  /* 0x2000000bff327230 */ /* 0x000fc40000004100 */
[----:B------:R-:W-:Y:S02]  /*ea60*/  HADD2.F32 R9, -RZ, R41.H1_H1 ;  /* 0x30000029ff097230 */ /* 0x000fe40000004100 */
[----:B------:R-:W-:Y:S01]  /*ea70*/  FFMA.FTZ R44, R6, R43, R45 ;  /* 0x0000002b062c7223 */ /* 0x000fe2000001002d */
[----:B------:R-:W-:Y:S02]  /*ea80*/  HADD2.F32 R5, -RZ, R37.H1_H1 ;  /* 0x30000025ff057230 */ /* 0x000fe40000004100 */
[----:B------:R-:W-:Y:S02]  /*ea90*/  HADD2.F32 R11, -RZ, R11.H1_H1 ;  /* 0x3000000bff0b7230 */ /* 0x000fe40000004100 */
[C---:B------:R-:W-:Y:S01]  /*eaa0*/  FMUL.FTZ R43, R50.reuse, R9 ;  /* 0x00000009322b7220 */ /* 0x040fe20000410000 */
[----:B------:R-:W-:Y:S02]  /*eab0*/  HADD2.F32 R8, -RZ, R42.H1_H1 ;  /* 0x3000002aff087230 */ /* 0x000fe40000004100 */
[----:B------:R-:W-:Y:S01]  /*eac0*/  FMUL.FTZ R50, R50, R5 ;  /* 0x0000000532327220 */ /* 0x000fe20000410000 */
[----:B------:R-:W-:-:S02]  /*ead0*/  HADD2.F32 R4, -RZ, R38.H1_H1 ;  /* 0x30000026ff047230 */ /* 0x000fc40000004100 */
[--C-:B------:R-:W-:Y:S02]  /*eae0*/  HADD2.F32 R46, -RZ, R7.reuse.H0_H0 ;  /* 0x20000007ff2e7230 */ /* 0x100fe40000004100 */
[C---:B------:R-:W-:Y:S01]  /*eaf0*/  FMUL.FTZ R6, R11.reuse, R8 ;  /* 0x000000080b067220 */ /* 0x040fe20000410000 */
[----:B------:R-:W-:Y:S02]  /*eb00*/  HADD2.F32 R7, -RZ, R7.H1_H1 ;  /* 0x30000007ff077230 */ /* 0x000fe40000004100 */
[-C--:B------:R-:W-:Y:S01]  /*eb10*/  FMUL.FTZ R45, R11, R4.reuse ;  /* 0x000000040b2d7220 */ /* 0x080fe20000410000 */
[C---:B------:R-:W-:Y:S01]  /*eb20*/  FFMA.FTZ R43, R46.reuse, R5, -R43 ;  /* 0x000000052e2b7223 */ /* 0x040fe2000001082b */
[----:B------:R-:W-:Y:S01]  /*eb30*/  FFMA.FTZ R11, R46, R9, R50 ;  /* 0x000000092e0b7223 */ /* 0x000fe20000010032 */
[C---:B------:R-:W-:Y:S01]  /*eb40*/  FFMA.FTZ R46, R7.reuse, R4, -R6 ;  /* 0x00000004072e7223 */ /* 0x040fe20000010806 */
[----:B------:R-:W-:Y:S01]  /*eb50*/  FFMA.FTZ R50, R7, R8, R45 ;  /* 0x0000000807327223 */ /* 0x000fe2000001002d */
[----:B------:R-:W-:-:S02]  /*eb60*/  F2FP.F16.F32.PACK_AB R4, R55, R56 ;  /* 0x000000383704723e */ /* 0x000fc400000000ff */
[----:B------:R-:W-:Y:S02]  /*eb70*/  F2FP.F16.F32.PACK_AB R5, R54, R47 ;  /* 0x0000002f3605723e */ /* 0x000fe400000000ff */
[----:B------:R-:W-:Y:S02]  /*eb80*/  F2FP.F16.F32.PACK_AB R6, R10, R51 ;  /* 0x000000330a06723e */ /* 0x000fe400000000ff */
[----:B------:R-:W-:Y:S02]  /*eb90*/  F2FP.F16.F32.PACK_AB R7, R46, R43 ;  /* 0x0000002b2e07723e */ /* 0x000fe400000000ff */
[----:B------:R-:W-:Y:S02]  /*eba0*/  F2FP.F16.F32.PACK_AB R8, R57, R58 ;  /* 0x0000003a3908723e */ /* 0x000fe400000000ff */
[----:B------:R-:W-:Y:S01]  /*ebb0*/  F2FP.F16.F32.PACK_AB R9, R49, R48 ;  /* 0x000000303109723e */ /* 0x000fe200000000ff */
[----:B------:R1:W-:Y:S01]  /*ebc0*/  STS.128 [R59+0x15400], R4 ;  /* 0x015400043b007388 */ /* 0x0003e20000000c00 */
[----:B------:R-:W-:-:S02]  /*ebd0*/  F2FP.F16.F32.PACK_AB R10, R44, R53 ;  /* 0x000000352c0a723e */ /* 0x000fc400000000ff */
[----:B------:R-:W-:-:S05]  /*ebe0*/  F2FP.F16.F32.PACK_AB R11, R50, R11 ;  /* 0x0000000b320b723e */ /* 0x000fca00000000ff */
[----:B------:R1:W-:Y:S02]  /*ebf0*/  STS.128 [R61+0x15400], R8 ;  /* 0x015400083d007388 */ /* 0x0003e40000000c00 */
.L_x_781:
[----:B------:R-:W-:Y:S05]  /*ec00*/  BSYNC B2 ;  /* 0x0000000000027941 */ /* 0x000fea0003800000 */
.L_x_780:
[----:B------:R-:W-:Y:S04]  /*ec10*/  BSSY B2, `(.L_x_782) ;  /* 0x0000059000027945 */ /* 0x000fe80003800000 */
[----:B------:R-:W-:Y:S05]  /*ec20*/  @P1 BRA `(.L_x_783) ;  /* 0x00000004005c1947 */ /* 0x000fea0003800000 */
[----:B------:R-:W2:Y:S01]  /*ec30*/  LDL R60, [R1+0x7c] ;  /* 0x00007c00013c7983 */ /* 0x000ea20000100800 */
[----:B-1----:R-:W-:Y:S01]  /*ec40*/  LEA.HI R4, R25, R232, RZ, 0x1d ;  /* 0x000000e819047211 */ /* 0x002fe200078fe8ff */
[----:B------:R-:W-:Y:S02]  /*ec50*/  HADD2.F32 R55, -RZ, R30.H0_H0 ;  /* 0x2000001eff377230 */ /* 0x000fe40000004100 */
[----:B------:R-:W-:Y:S01]  /*ec60*/  HADD2.F32 R53, -RZ, R26.H0_H0 ;  /* 0x2000001aff357230 */ /* 0x000fe20000004100 */
[----:B0-----:R-:W-:Y:S01]  /*ec70*/  SHF.R.S32.HI R5, RZ, 0x1f, R4 ;  /* 0x0000001fff057819 */ /* 0x001fe20000011404 */
[----:B------:R-:W-:Y:S01]  /*ec80*/  HADD2.F32 R57, -RZ, R31.H0_H0 ;  /* 0x2000001fff397230 */ /* 0x000fe20000004100 */
[----:B------:R-:W-:Y:S02]  /*ec90*/  SHF.L.U32 R6, R4, 0x3, RZ ;  /* 0x0000000304067819 */ /* 0x000fe400000006ff */
[----:B------:R-:W-:Y:S02]  /*eca0*/  LEA.HI R4, R5, R4, RZ, 0x3 ;  /* 0x0000000405047211 */ /* 0x000fe400078f18ff */
[----:B------:R-:W-:-:S03]  /*ecb0*/  LOP3.LUT R5, R211, 0x38, R6, 0xf8, !PT ;  /* 0x00000038d3057812 */ /* 0x000fc600078ef806 */
[----:B------:R-:W-:Y:S01]  /*ecc0*/  IMAD.SHL.U32 R4, R4, 0x400, RZ ;  /* 0x0000040004047824 */ /* 0x000fe200078e00ff */
[----:B------:R-:W-:-:S04]  /*ecd0*/  LOP3.LUT R9, R5, R212, RZ, 0x3c, !PT ;  /* 0x000000d405097212 */ /* 0x000fc800078e3cff */
[----:B------:R-:W-:-:S04]  /*ece0*/  LOP3.LUT R8, R4, 0x7fffe000, RZ, 0xc0, !PT ;  /* 0x7fffe00004087812 */ /* 0x000fc800078ec0ff */
[----:B------:R-:W-:-:S05]  /*ecf0*/  IADD3 R9, R9, R8, R213 ;  /* 0x0000000809097210 */ /* 0x000fca0007ffe0d5 */
[----:B------:R-:W-:-:S05]  /*ed00*/  IMAD R43, R9, 0x2, R2 ;  /* 0x00000002092b7824 */ /* 0x000fca00078e0202 */
[----:B------:R-:W0:Y:S02]  /*ed10*/  LDS.128 R8, [R43+0x15400] ;  /* 0x015400002b087984 */ /* 0x000e240000000c00 */
[--C-:B0-----:R-:W-:Y:S02]  /*ed20*/  HADD2.F32 R48, -RZ, R8.reuse.H0_H0 ;  /* 0x20000008ff307230 */ /* 0x101fe40000004100 */
[----:B------:R-:W-:Y:S02]  /*ed30*/  HADD2.F32 R8, -RZ, R8.H1_H1 ;  /* 0x30000008ff087230 */ /* 0x000fe40000004100 */
[----:B------:R-:W-:Y:S02]  /*ed40*/  HADD2.F32 R49, -RZ, R9.H0_H0 ;  /* 0x20000009ff317230 */ /* 0x000fe40000004100 */
[C---:B------:R-:W-:Y:S01]  /*ed50*/  FMUL.FTZ R59, R48.reuse, R55 ;  /* 0x00000037303b7220 */ /* 0x040fe20000410000 */
[----:B------:R-:W-:Y:S01]  /*ed60*/  FMUL.FTZ R61, R48, R53 ;  /* 0x00000035303d7220 */ /* 0x000fe20000410000 */
[----:B------:R-:W-:-:S02]  /*ed70*/  HADD2.F32 R48, -RZ, R30.H1_H1 ;  /* 0x3000001eff307230 */ /* 0x000fc40000004100 */
[----:B------:R-:W-:Y:S01]  /*ed80*/  FMUL.FTZ R63, R8, R57 ;  /* 0x00000039083f7220 */ /* 0x000fe20000410000 */
[----:B------:R-:W-:Y:S02]  /*ed90*/  HADD2.F32 R9, -RZ, R9.H1_H1 ;  /* 0x30000009ff097230 */ /* 0x000fe40000004100 */
[--C-:B------:R-:W-:Y:S02]  /*eda0*/  HADD2.F32 R50, -RZ, R10.reuse.H0_H0 ;  /* 0x2000000aff327230 */ /* 0x100fe40000004100 */
[----:B------:R-:W-:Y:S01]  /*edb0*/  FMUL.FTZ R56, R49, R48 ;  /* 0x0000003031387220 */ /* 0x000fe20000410000 */
[----:B------:R-:W-:Y:S02]  /*edc0*/  HADD2.F32 R10, -RZ, R10.H1_H1 ;  /* 0x3000000aff0a7230 */ /* 0x000fe40000004100 */
[--C-:B------:R-:W-:Y:S02]  /*edd0*/  HADD2.F32 R51, -RZ, R11.reuse.H0_H0 ;  /* 0x2000000bff337230 */ /* 0x100fe40000004100 */
[----:B------:R-:W-:Y:S01]  /*ede0*/  HADD2.F32 R11, -RZ, R11.H1_H1 ;  /* 0x3000000bff0b7230 */ /* 0x000fe20000004100 */
[----:B--2---:R-:W0:Y:S02]  /*edf0*/  LDS.128 R4, [R60] ;  /* 0x000000003c047984 */ /* 0x004e240000000c00 */
[----:B0-----:R-:W-:-:S02]  /*ee00*/  HADD2.F32 R44, -RZ, R4.H0_H0 ;  /* 0x20000004ff2c7230 */ /* 0x001fc40000004100 */
[----:B------:R-:W-:Y:S02]  /*ee10*/  HADD2.F32 R4, -RZ, R4.H1_H1 ;  /* 0x30000004ff047230 */ /* 0x000fe40000004100 */
[----:B------:R-:W-:Y:S02]  /*ee20*/  HADD2.F32 R45, -RZ, R5.H0_H0 ;  /* 0x20000005ff2d7230 */ /* 0x000fe40000004100 */
[C---:B------:R-:W-:Y:S01]  /*ee30*/  FFMA.FTZ R59, R44.reuse, R53, -R59 ;  /* 0x000000352c3b7223 */ /* 0x040fe2000001083b */
[----:B------:R-:W-:Y:S02]  /*ee40*/  HADD2.F32 R53, -RZ, R27.H0_H0 ;  /* 0x2000001bff357230 */ /* 0x000fe40000004100 */
[----:B------:R-:W-:Y:S01]  /*ee50*/  FFMA.FTZ R61, R44, R55, R61 ;  /* 0x000000372c3d7223 */ /* 0x000fe2000001003d */
[----:B------:R-:W-:Y:S02]  /*ee60*/  HADD2.F32 R44, -RZ, R26.H1_H1 ;  /* 0x3000001aff2c7230 */ /* 0x000fe40000004100 */
[----:B------:R-:W-:-:S02]  /*ee70*/  HADD2.F32 R5, -RZ, R5.H1_H1 ;  /* 0x30000005ff057230 */ /* 0x000fc40000004100 */
[-C--:B------:R-:W-:Y:S01]  /*ee80*/  FMUL.FTZ R55, R8, R53.reuse ;  /* 0x0000003508377220 */ /* 0x080fe20000410000 */
[C---:B------:R-:W-:Y:S01]  /*ee90*/  FFMA.FTZ R52, R4.reuse, R53, -R63 ;  /* 0x0000003504347223 */ /* 0x040fe2000001083f */
[----:B------:R-:W-:Y:S01]  /*eea0*/  FMUL.FTZ R49, R49, R44 ;  /* 0x0000002c31317220 */ /* 0x000fe20000410000 */
[----:B------:R-:W-:Y:S02]  /*eeb0*/  HADD2.F32 R8, -RZ, R31.H1_H1 ;  /* 0x3000001fff087230 */ /* 0x000fe40000004100 */
[----:B------:R-:W-:Y:S01]  /*eec0*/  FFMA.FTZ R54, R4, R57, R55 ;  /* 0x0000003904367223 */ /* 0x000fe20000010037 */
[----:B------:R-:W-:Y:S02]  /*eed0*/  HADD2.F32 R4, -RZ, R27.H1_H1 ;  /* 0x3000001bff047230 */ /* 0x000fe40000004100 */
[C---:B------:R-:W-:Y:S01]  /*eee0*/  FFMA.FTZ R48, R45.reuse, R48, R49 ;  /* 0x000000302d307223 */ /* 0x040fe20000010031 */
[----:B------:R-:W-:Y:S02]  /*eef0*/  HADD2.F32 R49, -RZ, R32.H0_H0 ;  /* 0x20000020ff317230 */ /* 0x000fe40000004100 */
[----:B------:R-:W-:Y:S01]  /*ef00*/  FFMA.FTZ R56, R45, R44, -R56 ;  /* 0x0000002c2d387223 */ /* 0x000fe20000010838 */
[----:B------:R-:W-:-:S02]  /*ef10*/  HADD2.F32 R46, -RZ, R6.H0_H0 ;  /* 0x20000006ff2e7230 */ /* 0x000fc40000004100 */
[C---:B------:R-:W-:Y:S01]  /*ef20*/  FMUL.FTZ R44, R9.reuse, R8 ;  /* 0x00000008092c7220 */ /* 0x040fe20000410000 */
[----:B------:R-:W-:Y:S02]  /*ef30*/  HADD2.F32 R45, -RZ, R28.H0_H0 ;  /* 0x2000001cff2d7230 */ /* 0x000fe40000004100 */
[-C--:B------:R-:W-:Y:S01]  /*ef40*/  FMUL.FTZ R58, R9, R4.reuse ;  /* 0x00000004093a7220 */ /* 0x080fe20000410000 */
[----:B------:R-:W-:Y:S02]  /*ef50*/  HADD2.F32 R53, -RZ, R33.H0_H0 ;  /* 0x20000021ff357230 */ /* 0x000fe40000004100 */
[C---:B------:R-:W-:Y:S01]  /*ef60*/  FMUL.FTZ R63, R50.reuse, R49 ;  /* 0x00000031323f7220 */ /* 0x040fe20000410000 */
[----:B------:R-:W-:Y:S02]  /*ef70*/  HADD2.F32 R9, -RZ, R29.H0_H0 ;  /* 0x2000001dff097230 */ /* 0x000fe40000004100 */
[C---:B------:R-:W-:Y:S01]  /*ef80*/  FFMA.FTZ R55, R5.reuse, R4, -R44 ;  /* 0x0000000405377223 */ /* 0x040fe2000001082c */
[-C--:B------:R-:W-:Y:S01]  /*ef90*/  FMUL.FTZ R50, R50, R45.reuse ;  /* 0x0000002d32327220 */ /* 0x080fe20000410000 */
[----:B------:R-:W-:Y:S01]  /*efa0*/  FFMA.FTZ R57, R5, R8, R58 ;  /* 0x0000000805397223 */ /* 0x000fe2000001003a */
[----:B------:R-:W-:Y:S01]  /*efb0*/  FFMA.FTZ R63, R46, R45, -R63 ;  /* 0x0000002d2e3f7223 */ /* 0x000fe2000001083f */
[----:B------:R-:W-:-:S02]  /*efc0*/  HADD2.F32 R6, -RZ, R6.H1_H1 ;  /* 0x30000006ff067230 */ /* 0x000fc40000004100 */
[C---:B------:R-:W-:Y:S01]  /*efd0*/  FMUL.FTZ R5, R10.reuse, R53 ;  /* 0x000000350a057220 */ /* 0x040fe20000410000 */
[----:B------:R-:W-:Y:S01]  /*efe0*/  FMUL.FTZ R45, R10, R9 ;  /* 0x000000090a2d7220 */ /* 0x000fe20000410000 */
[----:B------:R-:W-:Y:S02]  /*eff0*/  HADD2.F32 R10, -RZ, R32.H1_H1 ;  /* 0x30000020ff0a7230 */ /* 0x000fe40000004100 */
[----:B------:R-:W-:Y:S01]  /*f000*/  FFMA.FTZ R50, R46, R49, R50 ;  /* 0x000000312e327223 */ /* 0x000fe20000010032 */
[----:B------:R-:W-:Y:S02]  /*f010*/  HADD2.F32 R44, -RZ, R33.H1_H1 ;  /* 0x30000021ff2c7230 */ /* 0x000fe40000004100 */
[C---:B------:R-:W-:Y:S01]  /*f020*/  FFMA.FTZ R46, R6.reuse, R9, -R5 ;  /* 0x00000009062e7223 */ /* 0x040fe20000010805 */
[----:B------:R-:W-:Y:S02]  /*f030*/  HADD2.F32 R4, -RZ, R28.H1_H1 ;  /* 0x3000001cff047230 */ /* 0x000fe40000004100 */
[----:B------:R-:W-:Y:S01]  /*f040*/  FFMA.FTZ R45, R6, R53, R45 ;  /* 0x00000035062d7223 */ /* 0x000fe2000001002d */
[----:B------:R-:W-:-:S02]  /*f050*/  HADD2.F32 R8, -RZ, R29.H1_H1 ;  /* 0x3000001dff087230 */ /* 0x000fc40000004100 */
[----:B------:R-:W-:Y:S01]  /*f060*/  FMUL.FTZ R6, R51, R10 ;  /* 0x0000000a33067220 */ /* 0x000fe20000410000 */
[--C-:B------:R-:W-:Y:S02]  /*f070*/  HADD2.F32 R47, -RZ, R7.reuse.H0_H0 ;  /* 0x20000007ff2f7230 */ /* 0x100fe40000004100 */
[----:B------:R-:W-:Y:S01]  /*f080*/  FMUL.FTZ R58, R11, R44 ;  /* 0x0000002c0b3a7220 */ /* 0x000fe20000410000 */
[----:B------:R-:W-:Y:S02]  /*f090*/  HADD2.F32 R7, -RZ, R7.H1_H1 ;  /* 0x30000007ff077230 */ /* 0x000fe40000004100 */
[----:B------:R-:W-:Y:S01]  /*f0a0*/  FMUL.FTZ R51, R51, R4 ;  /* 0x0000000433337220 */ /* 0x000fe20000410000 */
[----:B------:R-:W-:Y:S01]  /*f0b0*/  FMUL.FTZ R5, R11, R8 ;  /* 0x000000080b057220 */ /* 0x000fe20000410000 */
[----:B------:R-:W-:Y:S01]  /*f0c0*/  FFMA.FTZ R11, R47, R4, -R6 ;  /* 0x000000042f0b7223 */ /* 0x000fe20000010806 */
[----:B------:R-:W-:Y:S01]  /*f0d0*/  F2FP.F16.F32.PACK_AB R4, R52, R59 ;  /* 0x0000003b3404723e */ /* 0x000fe200000000ff */
[----:B------:R-:W-:Y:S01]  /*f0e0*/  FFMA.FTZ R58, R7, R8, -R58 ;  /* 0x00000008073a7223 */ /* 0x000fe2000001083a */
[----:B------:R-:W-:Y:S01]  /*f0f0*/  FFMA.FTZ R51, R47, R10, R51 ;  /* 0x0000000a2f337223 */ /* 0x000fe20000010033 */
[----:B------:R-:W-:Y:S01]  /*f100*/  FFMA.FTZ R44, R7, R44, R5 ;  /* 0x0000002c072c7223 */ /* 0x000fe20000010005 */
[----:B------:R-:W-:-:S02]  /*f110*/  F2FP.F16.F32.PACK_AB R5, R55, R56 ;  /* 0x000000383705723e */ /* 0x000fc400000000ff */
[----:B------:R-:W-:Y:S02]  /*f120*/  F2FP.F16.F32.PACK_AB R6, R46, R63 ;  /* 0x0000003f2e06723e */ /* 0x000fe400000000ff */
[----:B------:R-:W-:Y:S02]  /*f130*/  F2FP.F16.F32.PACK_AB R7, R58, R11 ;  /* 0x0000000b3a07723e */ /* 0x000fe400000000ff */
[----:B------:R-:W-:Y:S02]  /*f140*/  F2FP.F16.F32.PACK_AB R8, R54, R61 ;  /* 0x0000003d3608723e */ /* 0x000fe400000000ff */
[----:B------:R-:W-:Y:S01]  /*f150*/  F2FP.F16.F32.PACK_AB R9, R57, R48 ;  /* 0x000000303909723e */ /* 0x000fe200000000ff */
[----:B------:R2:W-:Y:S01]  /*f160*/  STS.128 [R60], R4 ;  /* 0x000000043c007388 */ /* 0x0005e20000000c00 */
[----:B------:R-:W-:Y:S02]  /*f170*/  F2FP.F16.F32.PACK_AB R10, R45, R50 ;  /* 0x000000322d0a723e */ /* 0x000fe400000000ff */
[----:B------:R-:W-:-:S05]  /*f180*/  F2FP.F16.F32.PACK_AB R11, R44, R51 ;  /* 0x000000332c0b723e */ /* 0x000fca00000000ff */
[----:B------:R2:W-:Y:S02]  /*f190*/  STS.128 [R43+0x15400], R8 ;  /* 0x015400082b007388 */ /* 0x0005e40000000c00 */
.L_x_783:
[----:B------:R-:W-:Y:S05]  /*f1a0*/  BSYNC B2 ;  /* 0x0000000000027941 */ /* 0x000fea0003800000 */
.L_x_782:
[----:B------:R-:W-:Y:S05]  /*f1b0*/  @P2 BRA `(.L_x_779) ;  /* 0x00000004005c2947 */ /* 0x000fea0003800000 */
[----:B-1----:R-:W3:Y:S01]  /*f1c0*/  LDL R59, [R1+0x74] ;  /* 0x00007400013b7983 */ /* 0x002ee20000100800 */
[----:B------:R-:W-:Y:S01]  /*f1d0*/  LEA.HI R25, R25, R233, RZ, 0x1d ;  /* 0x000000e919197211 */ /* 0x000fe200078fe8ff */
[----:B------:R-:W-:Y:S02]  /*f1e0*/  HADD2.F32 R52, -RZ, R3.H0_H0 ;  /* 0x20000003ff347230 */ /* 0x000fe40000004100 */
[--C-:B------:R-:W-:Y:S01]  /*f1f0*/  HADD2.F32 R54, -RZ, R15.reuse.H0_H0 ;  /* 0x2000000fff367230 */ /* 0x100fe20000004100 */
[----:B--2---:R-:W-:Y:S01]  /*f200*/  SHF.R.S32.HI R6, RZ, 0x1f, R25 ;  /* 0x0000001fff067819 */ /* 0x004fe20000011419 */
[----:B------:R-:W-:Y:S02]  /*f210*/  IMAD.SHL.U32 R4, R25, 0x8, RZ ;  /* 0x0000000819047824 */ /* 0x000fe400078e00ff */
[----:B------:R-:W-:Y:S01]  /*f220*/  HADD2.F32 R51, -RZ, R20.H0_H0 ;  /* 0x20000014ff337230 */ /* 0x000fe20000004100 */
[----:B------:R-:W-:Y:S01]  /*f230*/  LEA.HI R6, R6, R25, RZ, 0x3 ;  /* 0x0000001906067211 */ /* 0x000fe200078f18ff */
[----:B------:R-:W-:Y:S01]  /*f240*/  HADD2.F32 R53, -RZ, R15.H1_H1 ;  /* 0x3000000fff357230 */ /* 0x000fe20000004100 */
[----:B0-----:R-:W-:-:S02]  /*f250*/  LOP3.LUT R5, R211, 0x38, R4, 0xf8, !PT ;  /* 0x00000038d3057812 */ /* 0x001fc400078ef804 */
[----:B------:R-:W-:Y:S02]  /*f260*/  SHF.L.U32 R6, R6, 0xa, RZ ;  /* 0x0000000a06067819 */ /* 0x000fe400000006ff */
[----:B------:R-:W-:Y:S02]  /*f270*/  LOP3.LUT R9, R5, R212, RZ, 0x3c, !PT ;  /* 0x000000d405097212 */ /* 0x000fe400078e3cff */
        /* <DEDUP_REMOVED lines=9> */
[----:B------:R-:W-:-:S02]  /*f310*/  HADD2.F32 R47, -RZ, R12.H0_H0 ;  /* 0x2000000cff2f7230 */ /* 0x000fc40000004100 */
[C---:B------:R-:W-:Y:S01]  /*f320*/  FMUL.FTZ R55, R8.reuse, R51 ;  /* 0x0000003308377220 */ /* 0x040fe20000410000 */
[----:B------:R-:W-:Y:S02]  /*f330*/  HADD2.F32 R9, -RZ, R9.H1_H1 ;  /* 0x30000009ff097230 */ /* 0x000fe40000004100 */
[--C-:B------:R-:W-:Y:S02]  /*f340*/  HADD2.F32 R49, -RZ, R10.reuse.H0_H0 ;  /* 0x2000000aff317230 */ /* 0x100fe40000004100 */
[----:B------:R-:W-:Y:S01]  /*f350*/  FMUL.FTZ R57, R8, R47 ;  /* 0x0000002f08397220 */ /* 0x000fe20000410000 */
[----:B------:R-:W-:Y:S02]  /*f360*/  HADD2.F32 R8, -RZ, R13.H0_H0 ;  /* 0x2000000dff087230 */ /* 0x000fe40000004100 */
[----:B------:R-:W-:Y:S02]  /*f370*/  HADD2.F32 R10, -RZ, R10.H1_H1 ;  /* 0x3000000aff0a7230 */ /* 0x000fe40000004100 */
[----:B------:R-:W-:-:S02]  /*f380*/  HADD2.F32 R50, -RZ, R11.H0_H0 ;  /* 0x2000000bff327230 */ /* 0x000fc40000004100 */
[----:B------:R-:W-:Y:S01]  /*f390*/  HADD2.F32 R11, -RZ, R11.H1_H1 ;  /* 0x3000000bff0b7230 */ /* 0x000fe20000004100 */
[----:B---3--:R-:W0:Y:S02]  /*f3a0*/  LDS.128 R4, [R59] ;  /* 0x000000003b047984 */ /* 0x008e240000000c00 */
[--C-:B0-----:R-:W-:Y:S02]  /*f3b0*/  HADD2.F32 R43, -RZ, R4.reuse.H0_H0 ;  /* 0x20000004ff2b7230 */ /* 0x101fe40000004100 */
[----:B------:R-:W-:Y:S02]  /*f3c0*/  HADD2.F32 R4, -RZ, R4.H1_H1 ;  /* 0x30000004ff047230 */ /* 0x000fe40000004100 */
[----:B------:R-:W-:Y:S02]  /*f3d0*/  HADD2.F32 R44, -RZ, R5.H0_H0 ;  /* 0x20000005ff2c7230 */ /* 0x000fe40000004100 */
[C---:B------:R-:W-:Y:S01]  /*f3e0*/  FFMA.FTZ R56, R43.reuse, R52, -R56 ;  /* 0x000000342b387223 */ /* 0x040fe20000010838 */
[----:B------:R-:W-:Y:S01]  /*f3f0*/  FFMA.FTZ R58, R43, R54, R58 ;  /* 0x000000362b3a7223 */ /* 0x000fe2000001003a */
[----:B------:R-:W-:-:S02]  /*f400*/  HADD2.F32 R43, -RZ, R3.H1_H1 ;  /* 0x30000003ff2b7230 */ /* 0x000fc40000004100 */
[----:B------:R-:W-:Y:S01]  /*f410*/  FFMA.FTZ R55, R4, R47, -R55 ;  /* 0x0000002f04377223 */ /* 0x000fe20000010837 */
[----:B------:R-:W-:Y:S01]  /*f420*/  FMUL.FTZ R47, R48, R53 ;  /* 0x00000035302f7220 */ /* 0x000fe20000410000 */
[----:B------:R-:W-:Y:S02]  /*f430*/  HADD2.F32 R52, -RZ, R20.H1_H1 ;  /* 0x30000014ff347230 */ /* 0x000fe40000004100 */
[----:B------:R-:W-:Y:S01]  /*f440*/  FFMA.FTZ R57, R4, R51, R57 ;  /* 0x0000003304397223 */ /* 0x000fe20000010039 */
[-C--:B------:R-:W-:Y:S01]  /*f450*/  FMUL.FTZ R48, R48, R43.reuse ;  /* 0x0000002b30307220 */ /* 0x080fe20000410000 */
[----:B------:R-:W-:Y:S02]  /*f460*/  HADD2.F32 R4, -RZ, R12.H1_H1 ;  /* 0x3000000cff047230 */ /* 0x000fe40000004100 */
[C---:B------:R-:W-:Y:S01]  /*f470*/  FFMA.FTZ R47, R44.reuse, R43, -R47 ;  /* 0x0000002b2c2f7223 */ /* 0x040fe2000001082f */
[----:B------:R-:W-:Y:S02]  /*f480*/  HADD2.F32 R5, -RZ, R5.H1_H1 ;  /* 0x30000005ff057230 */ /* 0x000fe40000004100 */
[----:B------:R-:W-:Y:S01]  /*f490*/  FFMA.FTZ R48, R44, R53, R48 ;  /* 0x000000352c307223 */ /* 0x000fe20000010030 */
[----:B------:R-:W-:Y:S01]  /*f4a0*/  FMUL.FTZ R54, R9, R52 ;  /* 0x0000003409367220 */ /* 0x000fe20000410000 */
[----:B------:R-:W-:-:S02]  /*f4b0*/  HADD2.F32 R44, -RZ, R21.H0_H0 ;  /* 0x20000015ff2c7230 */ /* 0x000fc40000004100 */
[-C--:B------:R-:W-:Y:S01]  /*f4c0*/  FMUL.FTZ R60, R9, R4.reuse ;  /* 0x00000004093c7220 */ /* 0x080fe20000410000 */
[----:B------:R-:W-:Y:S02]  /*f4d0*/  HADD2.F32 R43, -RZ, R24.H0_H0 ;  /* 0x20000018ff2b7230 */ /* 0x000fe40000004100 */
[----:B------:R-:W-:Y:S01]  /*f4e0*/  FFMA.FTZ R54, R5, R4, -R54 ;  /* 0x0000000405367223 */ /* 0x000fe20000010836 */
[----:B------:R-:W-:Y:S02]  /*f4f0*/  HADD2.F32 R45, -RZ, R6.H0_H0 ;  /* 0x20000006ff2d7230 */ /* 0x000fe40000004100 */
[C---:B------:R-:W-:Y:S01]  /*f500*/  FMUL.FTZ R4, R49.reuse, R44 ;  /* 0x0000002c31047220 */ /* 0x040fe20000410000 */
[----:B------:R-:W-:Y:S02]  /*f510*/  HADD2.F32 R9, -RZ, R14.H0_H0 ;  /* 0x2000000eff097230 */ /* 0x000fe40000004100 */
[----:B------:R-:W-:Y:S01]  /*f520*/  FMUL.FTZ R53, R49, R8 ;  /* 0x0000000831357220 */ /* 0x000fe20000410000 */
[----:B------:R-:W-:-:S02]  /*f530*/  HADD2.F32 R6, -RZ, R6.H1_H1 ;  /* 0x30000006ff067230 */ /* 0x000fc40000004100 */
[----:B------:R-:W-:Y:S01]  /*f540*/  FFMA.FTZ R49, R5, R52, R60 ;  /* 0x0000003405317223 */ /* 0x000fe2000001003c */
[C---:B------:R-:W-:Y:S01]  /*f550*/  FMUL.FTZ R5, R10.reuse, R43 ;  /* 0x0000002b0a057220 */ /* 0x040fe20000410000 */
[C---:B------:R-:W-:Y:S01]  /*f560*/  FFMA.FTZ R51, R45.reuse, R8, -R4 ;  /* 0x000000082d337223 */ /* 0x040fe20000010804 */
[----:B------:R-:W-:Y:S01]  /*f570*/  FFMA.FTZ R53, R45, R44, R53 ;  /* 0x0000002c2d357223 */ /* 0x000fe20000010035 */
[-C--:B------:R-:W-:Y:S01]  /*f580*/  FMUL.FTZ R45, R10, R9.reuse ;  /* 0x000000090a2d7220 */ /* 0x080fe20000410000 */
[C---:B------:R-:W-:Y:S01]  /*f590*/  FFMA.FTZ R10, R6.reuse, R9, -R5 ;  /* 0x00000009060a7223 */ /* 0x040fe20000010805 */
[----:B------:R-:W-:Y:S02]  /*f5a0*/  HADD2.F32 R9, -RZ, R21.H1_H1 ;  /* 0x30000015ff097230 */ /* 0x000fe40000004100 */
[----:B------:R-:W-:Y:S02]  /*f5b0*/  HADD2.F32 R5, -RZ, R13.H1_H1 ;  /* 0x3000000dff057230 */ /* 0x000fe40000004100 */
[----:B------:R-:W-:Y:S01]  /*f5c0*/  FFMA.FTZ R44, R6, R43, R45 ;  /* 0x0000002b062c7223 */ /* 0x000fe2000001002d */
[----:B------:R-:W-:-:S02]  /*f5d0*/  HADD2.F32 R8, -RZ, R24.H1_H1 ;  /* 0x30000018ff087230 */ /* 0x000fc40000004100 */
[C---:B------:R-:W-:Y:S01]  /*f5e0*/  FMUL.FTZ R43, R50.reuse, R9 ;  /* 0x00000009322b7220 */ /* 0x040fe20000410000 */
[----:B------:R-:W-:Y:S02]  /*f5f0*/  HADD2.F32 R4, -RZ, R14.H1_H1 ;  /* 0x3000000eff047230 */ /* 0x000fe40000004100 */
[-C--:B------:R-:W-:Y:S01]  /*f600*/  FMUL.FTZ R50, R50, R5.reuse ;  /* 0x0000000532327220 */ /* 0x080fe20000410000 */
        /* <DEDUP_REMOVED lines=14> */
[----:B------:R3:W-:Y:S01]  /*f6f0*/  STS.128 [R59], R4 ;  /* 0x000000043b007388 */ /* 0x0007e20000000c00 */
[----:B------:R-:W-:-:S02]  /*f700*/  F2FP.F16.F32.PACK_AB R10, R44, R53 ;  /* 0x000000352c0a723e */ /* 0x000fc400000000ff */
[----:B------:R-:W-:-:S05]  /*f710*/  F2FP.F16.F32.PACK_AB R11, R50, R11 ;  /* 0x0000000b320b723e */ /* 0x000fca00000000ff */
[----:B------:R3:W-:Y:S02]  /*f720*/  STS.128 [R25+0x15400], R8 ;  /* 0x0154000819007388 */ /* 0x0007e40000000c00 */
.L_x_779:
[----:B------:R-:W-:Y:S05]  /*f730*/  BSYNC B1 ;  /* 0x0000000000017941 */ /* 0x000fea0003800000 */
.L_x_778:
[----:B------:R-:W-:-:S13]  /*f740*/  ISETP.GE.AND P0, PT, R227, R0, PT ;  /* 0x00000000e300720c */ /* 0x000fda0003f06270 */
[----:B------:R-:W-:Y:S05]  /*f750*/  @P0 BRA `(.L_x_762) ;  /* 0x00000010004c0947 */ /* 0x000fea0003800000 */
[----:B------:R-:W4:Y:S01]  /*f760*/  LDC R0, c[0x0][0x3f4] ;  /* 0x0000fd00ff007b82 */ /* 0x000f220000000800 */
[C---:B0123--:R-:W-:Y:S01]  /*f770*/  VIADD R5, R18.reuse, 0x20 ;  /* 0x0000002012057836 */ /* 0x04ffe20000000000 */
[----:B------:R-:W-:Y:S01]  /*f780*/  BSSY B1, `(.L_x_784) ;  /* 0x000005e000017945 */ /* 0x000fe20003800000 */
[C---:B------:R-:W-:Y:S01]  /*f790*/  VIADD R7, R18.reuse, 0x40 ;  /* 0x0000004012077836 */ /* 0x040fe20000000000 */
[----:B------:R-:W-:Y:S02]  /*f7a0*/  SHF.R.U32.HI R59, RZ, 0x3, R205 ;  /* 0x00000003ff3b7819 */ /* 0x000fe400000116cd */
[-C--:B----4-:R-:W-:Y:S02]  /*f7b0*/  ISETP.GE.AND P0, PT, R18, R0.reuse, PT ;  /* 0x000000001200720c */ /* 0x090fe40003f06270 */
[-C--:B------:R-:W-:Y:S02]  /*f7c0*/  ISETP.GE.AND P1, PT, R5, R0.reuse, PT ;  /* 0x000000000500720c */ /* 0x080fe40003f26270 */
[----:B------:R-:W-:-:S09]  /*f7d0*/  ISETP.GE.AND P2, PT, R7, R0, PT ;  /* 0x000000000700720c */ /* 0x000fd20003f46270 */
[----:B------:R-:W-:Y:S05]  /*f7e0*/  @P0 BRA `(.L_x_785) ;  /* 0x00000004005c0947 */ /* 0x000fea0003800000 */
[----:B------:R-:W2:Y:S01]  /*f7f0*/  LDL R61, [R1+0x78] ;  /* 0x00007800013d7983 */ /* 0x000ea20000100800 */
[----:B------:R-:W-:Y:S01]  /*f800*/  LEA.HI R4, R0, R231, RZ, 0x1d ;  /* 0x000000e700047211 */ /* 0x000fe200078fe8ff */
[----:B------:R-:W-:Y:S02]  /*f810*/  HADD2.F32 R51, -RZ, R34.H0_H0 ;  /* 0x20000022ff337230 */ /* 0x000fe40000004100 */
[----:B------:R-:W-:Y:S01]  /*f820*/  HADD2.F32 R53, -RZ, R39.H0_H0 ;  /* 0x20000027ff357230 */ /* 0x000fe20000004100 */
[----:B------:R-:W-:Y:S01]  /*f830*/  SHF.R.S32.HI R5, RZ, 0x1f, R4 ;  /* 0x0000001fff057819 */ /* 0x000fe20000011404 */
[----:B------:R-:W-:Y:S01]  /*f840*/  HADD2.F32 R58, -RZ, R40.H0_H0 ;  /* 0x20000028ff3a7230 */ /* 0x000fe20000004100 */
[----:B------:R-:W-:Y:S01]  /*f850*/  SHF.L.U32 R6, R4, 0x3, RZ ;  /* 0x0000000304067819 */ /* 0x000fe200000006ff */
[----:B------:R-:W-:Y:S01]  /*f860*/  HADD2.F32 R56, -RZ, R35.H0_H0 ;  /* 0x20000023ff387230 */ /* 0x000fe20000004100 */
[----:B------:R-:W-:Y:S01]  /*f870*/  LEA.HI R5, R5, R4, RZ, 0x3 ;  /* 0x0000000405057211 */ /* 0x000fe200078f18ff */
[----:B------:R-:W-:Y:S01]  /*f880*/  HADD2.F32 R60, -RZ, R39.H1_H1 ;  /* 0x30000027ff3c7230 */ /* 0x000fe20000004100 */
[----:B------:R-:W-:Y:S01]  /*f890*/  LOP3.LUT R4, R205, 0x38, R6, 0xf8, !PT ;  /* 0x00000038cd047812 */ /* 0x000fe200078ef806 */
[----:B------:R-:W-:-:S02]  /*f8a0*/  HADD2.F32 R34, -RZ, R34.H1_H1 ;  /* 0x30000022ff227230 */ /* 0x000fc40000004100 */
[----:B------:R-:W-:Y:S01]  /*f8b0*/  IMAD.SHL.U32 R5, R5, 0x400, RZ ;  /* 0x0000040005057824 */ /* 0x000fe200078e00ff */
[----:B------:R-:W-:Y:S01]  /*f8c0*/  LOP3.LUT R8, R4, R59, RZ, 0x3c, !PT ;  /* 0x0000003b04087212 */ /* 0x000fe200078e3cff */
[----:B------:R-:W-:Y:S02]  /*f8d0*/  HADD2.F32 R55, -RZ, R40.H1_H1 ;  /* 0x30000028ff377230 */ /* 0x000fe40000004100 */
[----:B------:R-:W-:Y:S01]  /*f8e0*/  HADD2.F32 R35, -RZ, R35.H1_H1 ;  /* 0x30000023ff237230 */ /* 0x000fe20000004100 */
[----:B------:R-:W-:Y:S01]  /*f8f0*/  LOP3.LUT R9, R5, 0x7fffe000, RZ, 0xc0, !PT ;  /* 0x7fffe00005097812 */ /* 0x000fe200078ec0ff */
[----:B------:R-:W-:-:S03]  /*f900*/  HADD2.F32 R57, -RZ, R41.H0_H0 ;  /* 0x20000029ff397230 */ /* 0x000fc60000004100 */
[----:B------:R-:W-:-:S05]  /*f910*/  IADD3 R9, R8, R9, R215 ;  /* 0x0000000908097210 */ /* 0x000fca0007ffe0d7 */
[----:B------:R-:W-:-:S05]  /*f920*/  IMAD R25, R9, 0x2, R2 ;  /* 0x0000000209197824 */ /* 0x000fca00078e0202 */
[----:B------:R-:W0:Y:S02]  /*f930*/  LDS.128 R8, [R25+0x15400] ;  /* 0x0154000019087984 */ /* 0x000e240000000c00 */
[--C-:B0-----:R-:W-:Y:S02]  /*f940*/  HADD2.F32 R47, -RZ, R8.reuse.H0_H0 ;  /* 0x20000008ff2f7230 */ /* 0x101fe40000004100 */
[----:B------:R-:W-:Y:S02]  /*f950*/  HADD2.F32 R8, -RZ, R8.H1_H1 ;  /* 0x30000008ff087230 */ /* 0x000fe40000004100 */
[--C-:B------:R-:W-:Y:S02]  /*f960*/  HADD2.F32 R48, -RZ, R9.reuse.H0_H0 ;  /* 0x20000009ff307230 */ /* 0x100fe40000004100 */
[-C--:B------:R-:W-:Y:S01]  /*f970*/  FMUL.FTZ R52, R53, R47.reuse ;  /* 0x0000002f35347220 */ /* 0x080fe20000410000 */
[----:B------:R-:W-:Y:S01]  /*f980*/  FMUL.FTZ R54, R51, R47 ;  /* 0x0000002f33367220 */ /* 0x000fe20000410000 */
[----:B------:R-:W-:-:S02]  /*f990*/  HADD2.F32 R9, -RZ, R9.H1_H1 ;  /* 0x30000009ff097230 */ /* 0x000fc40000004100 */
[----:B------:R-:W-:Y:S01]  /*f9a0*/  FMUL.FTZ R39, R58, R8 ;  /* 0x000000083a277220 */ /* 0x000fe20000410000 */
        /* <DEDUP_REMOVED lines=8> */
[--C-:B------:R-:W-:Y:S02]  /*fa30*/  HADD2.F32 R44, -RZ, R5.reuse.H0_H0 ;  /* 0x20000005ff2c7230 */ /* 0x100fe40000004100 */
[-C--:B------:R-:W-:Y:S01]  /*fa40*/  FFMA.FTZ R52, R51, R43.reuse, -R52 ;  /* 0x0000002b33347223 */ /* 0x080fe20000010834 */
[----:B------:R-:W-:Y:S01]  /*fa50*/  FFMA.FTZ R54, R53, R43, R54 ;  /* 0x0000002b35367223 */ /* 0x000fe20000010036 */
[C---:B------:R-:W-:Y:S01]  /*fa60*/  FMUL.FTZ R43, R56.reuse, R8 ;  /* 0x00000008382b7220 */ /* 0x040fe20000410000 */
[----:B------:R-:W-:Y:S02]  /*fa70*/  HADD2.F32 R5, -RZ, R5.H1_H1 ;  /* 0x30000005ff057230 */ /* 0x000fe40000004100 */
[----:B------:R-:W-:Y:S01]  /*fa80*/  FFMA.FTZ R39, R56, R4, -R39 ;  /* 0x0000000438277223 */ /* 0x000fe20000010827 */
[----:B------:R-:W-:Y:S01]  /*fa90*/  FMUL.FTZ R51, R34, R48 ;  /* 0x0000003022337220 */ /* 0x000fe20000410000 */
[----:B------:R-:W-:Y:S01]  /*faa0*/  FFMA.FTZ R43, R58, R4, R43 ;  /* 0x000000043a2b7223 */ /* 0x000fe2000001002b */
[----:B------:R-:W-:Y:S01]  /*fab0*/  FMUL.FTZ R4, R55, R9 ;  /* 0x0000000937047220 */ /* 0x000fe20000410000 */
[----:B------:R-:W-:-:S02]  /*fac0*/  HADD2.F32 R53, -RZ, R37.H0_H0 ;  /* 0x20000025ff357230 */ /* 0x000fc40000004100 */
[C---:B------:R-:W-:Y:S01]  /*fad0*/  FMUL.FTZ R8, R35.reuse, R9 ;  /* 0x0000000923087220 */ /* 0x040fe20000410000 */
[----:B------:R-:W-:Y:S02]  /*fae0*/  HADD2.F32 R56, -RZ, R42.H0_H0 ;  /* 0x2000002aff387230 */ /* 0x000fe40000004100 */
[-C--:B------:R-:W-:Y:S01]  /*faf0*/  FFMA.FTZ R47, R34, R44.reuse, -R47 ;  /* 0x0000002c222f7223 */ /* 0x080fe2000001082f */
[----:B------:R-:W-:Y:S02]  /*fb00*/  HADD2.F32 R45, -RZ, R6.H0_H0 ;  /* 0x20000006ff2d7230 */ /* 0x000fe40000004100 */
[----:B------:R-:W-:Y:S01]  /*fb10*/  FFMA.FTZ R51, R60, R44, R51 ;  /* 0x0000002c3c337223 */ /* 0x000fe20000010033 */
[----:B------:R-:W-:Y:S02]  /*fb20*/  HADD2.F32 R48, -RZ, R38.H0_H0 ;  /* 0x20000026ff307230 */ /* 0x000fe40000004100 */
[----:B------:R-:W-:Y:S01]  /*fb30*/  FFMA.FTZ R34, R35, R5, -R4 ;  /* 0x0000000523227223 */ /* 0x000fe20000010804 */
[----:B------:R-:W-:-:S02]  /*fb40*/  HADD2.F32 R6, -RZ, R6.H1_H1 ;  /* 0x30000006ff067230 */ /* 0x000fc40000004100 */
[----:B------:R-:W-:Y:S01]  /*fb50*/  FFMA.FTZ R40, R55, R5, R8 ;  /* 0x0000000537287223 */ /* 0x000fe20000010008 */
[-C--:B------:R-:W-:Y:S01]  /*fb60*/  FMUL.FTZ R4, R57, R49.reuse ;  /* 0x0000003139047220 */ /* 0x080fe20000410000 */
[C---:B------:R-:W-:Y:S01]  /*fb70*/  FMUL.FTZ R44, R53.reuse, R49 ;  /* 0x00000031352c7220 */ /* 0x040fe20000410000 */
[-C--:B------:R-:W-:Y:S01]  /*fb80*/  FMUL.FTZ R5, R56, R10.reuse ;  /* 0x0000000a38057220 */ /* 0x080fe20000410000 */
[C---:B------:R-:W-:Y:S01]  /*fb90*/  FMUL.FTZ R9, R48.reuse, R10 ;  /* 0x0000000a30097220 */ /* 0x040fe20000410000 */
[-C--:B------:R-:W-:Y:S01]  /*fba0*/  FFMA.FTZ R35, R53, R45.reuse, -R4 ;  /* 0x0000002d35237223 */ /* 0x080fe20000010804 */
[----:B------:R-:W-:Y:S01]  /*fbb0*/  FFMA.FTZ R44, R57, R45, R44 ;  /* 0x0000002d392c7223 */ /* 0x000fe2000001002c */
[----:B------:R-:W-:Y:S01]  /*fbc0*/  FFMA.FTZ R10, R48, R6, -R5 ;  /* 0x00000006300a7223 */ /* 0x000fe20000010805 */
[----:B------:R-:W-:Y:S02]  /*fbd0*/  HADD2.F32 R48, -RZ, R41.H1_H1 ;  /* 0x30000029ff307230 */ /* 0x000fe40000004100 */
[----:B------:R-:W-:-:S02]  /*fbe0*/  HADD2.F32 R45, -RZ, R42.H1_H1 ;  /* 0x3000002aff2d7230 */ /* 0x000fc40000004100 */
[----:B------:R-:W-:Y:S02]  /*fbf0*/  HADD2.F32 R8, -RZ, R37.H1_H1 ;  /* 0x30000025ff087230 */ /* 0x000fe40000004100 */
[----:B------:R-:W-:Y:S01]  /*fc00*/  FFMA.FTZ R37, R56, R6, R9 ;  /* 0x0000000638257223 */ /* 0x000fe20000010009 */
[----:B------:R-:W-:Y:S02]  /*fc10*/  HADD2.F32 R41, -RZ, R38.H1_H1 ;  /* 0x30000026ff297230 */ /* 0x000fe40000004100 */
[-C--:B------:R-:W-:Y:S01]  /*fc20*/  FMUL.FTZ R5, R48, R50.reuse ;  /* 0x0000003230057220 */ /* 0x080fe20000410000 */
[--C-:B------:R-:W-:Y:S02]  /*fc30*/  HADD2.F32 R46, -RZ, R7.reuse.H0_H0 ;  /* 0x20000007ff2e7230 */ /* 0x100fe40000004100 */
[-C--:B------:R-:W-:Y:S01]  /*fc40*/  FMUL.FTZ R4, R45, R11.reuse ;  /* 0x0000000b2d047220 */ /* 0x080fe20000410000 */
[----:B------:R-:W-:Y:S02]  /*fc50*/  HADD2.F32 R7, -RZ, R7.H1_H1 ;  /* 0x30000007ff077230 */ /* 0x000fe40000004100 */
[C---:B------:R-:W-:Y:S01]  /*fc60*/  FMUL.FTZ R9, R8.reuse, R50 ;  /* 0x0000003208097220 */ /* 0x040fe20000410000 */
[C---:B------:R-:W-:Y:S01]  /*fc70*/  FMUL.FTZ R6, R41.reuse, R11 ;  /* 0x0000000b29067220 */ /* 0x040fe20000410000 */
[-C--:B------:R-:W-:Y:S01]  /*fc80*/  FFMA.FTZ R11, R8, R46.reuse, -R5 ;  /* 0x0000002e080b7223 */ /* 0x080fe20000010805 */
[----:B------:R-:W-:Y:S01]  /*fc90*/  F2FP.F16.F32.PACK_AB R5, R34, R47 ;  /* 0x0000002f2205723e */ /* 0x000fe200000000ff */
[-C--:B------:R-:W-:Y:S01]  /*fca0*/  FFMA.FTZ R38, R41, R7.reuse, -R4 ;  /* 0x0000000729267223 */ /* 0x080fe20000010804 */
        /* <DEDUP_REMOVED lines=11> */
.L_x_785:
[----:B------:R-:W-:Y:S05]  /*fd60*/  BSYNC B1 ;  /* 0x0000000000017941 */ /* 0x000fea0003800000 */
.L_x_784:
[----:B------:R-:W-:Y:S04]  /*fd70*/  BSSY B1, `(.L_x_786) ;  /* 0x0000059000017945 */ /* 0x000fe80003800000 */
[----:B------:R-:W-:Y:S05]  /*fd80*/  @P1 BRA `(.L_x_787) ;  /* 0x00000004005c1947 */ /* 0x000fea0003800000 */
[----:B------:R-:W2:Y:S01]  /*fd90*/  LDL R50, [R1+0x70] ;  /* 0x0000700001327983 */ /* 0x000ea20000100800 */
[----:B0-----:R-:W-:Y:S01]  /*fda0*/  LEA.HI R4, R0, R232, RZ, 0x1d ;  /* 0x000000e800047211 */ /* 0x001fe200078fe8ff */
[----:B------:R-:W-:Y:S02]  /*fdb0*/  HADD2.F32 R46, -RZ, R30.H0_H0 ;  /* 0x2000001eff2e7230 */ /* 0x000fe40000004100 */
[----:B------:R-:W-:Y:S01]  /*fdc0*/  HADD2.F32 R44, -RZ, R26.H0_H0 ;  /* 0x2000001aff2c7230 */ /* 0x000fe20000004100 */
[----:B------:R-:W-:Y:S01]  /*fdd0*/  SHF.R.S32.HI R5, RZ, 0x1f, R4 ;  /* 0x0000001fff057819 */ /* 0x000fe20000011404 */
[----:B------:R-:W-:Y:S02]  /*fde0*/  IMAD.SHL.U32 R6, R4, 0x8, RZ ;  /* 0x0000000804067824 */ /* 0x000fe400078e00ff */
[----:B------:R-:W-:Y:S01]  /*fdf0*/  HADD2.F32 R48, -RZ, R31.H0_H0 ;  /* 0x2000001fff307230 */ /* 0x000fe20000004100 */
[----:B------:R-:W-:Y:S01]  /*fe00*/  LEA.HI R5, R5, R4, RZ, 0x3 ;  /* 0x0000000405057211 */ /* 0x000fe200078f18ff */
[----:B------:R-:W-:Y:S01]  /*fe10*/  HADD2.F32 R51, -RZ, R30.H1_H1 ;  /* 0x3000001eff337230 */ /* 0x000fe20000004100 */
[----:B------:R-:W-:Y:S01]  /*fe20*/  LOP3.LUT R4, R205, 0x38, R6, 0xf8, !PT ;  /* 0x00000038cd047812 */ /* 0x000fe200078ef806 */
[----:B------:R-:W-:Y:S01]  /*fe30*/  HADD2.F32 R49, -RZ, R26.H1_H1 ;  /* 0x3000001aff317230 */ /* 0x000fe20000004100 */
[----:B------:R-:W-:-:S02]  /*fe40*/  SHF.L.U32 R5, R5, 0xa, RZ ;  /* 0x0000000a05057819 */ /* 0x000fc400000006ff */
[----:B------:R-:W-:Y:S02]  /*fe50*/  LOP3.LUT R8, R4, R59, RZ, 0x3c, !PT ;  /* 0x0000003b04087212 */ /* 0x000fe400078e3cff */
[----:B------:R-:W-:-:S04]  /*fe60*/  LOP3.LUT R9, R5, 0x7fffe000, RZ, 0xc0, !PT ;  /* 0x7fffe00005097812 */ /* 0x000fc800078ec0ff */
        /* <DEDUP_REMOVED lines=8> */
[----:B------:R-:W-:Y:S01]  /*fef0*/  FMUL.FTZ R45, R48, R8 ;  /* 0x00000008302d7220 */ /* 0x000fe20000410000 */
[----:B------:R-:W-:-:S02]  /*ff00*/  HADD2.F32 R9, -RZ, R9.H1_H1 ;  /* 0x30000009ff097230 */ /* 0x000fc40000004100 */
[-C--:B------:R-:W-:Y:S01]  /*ff10*/  FMUL.FTZ R30, R51, R40.reuse ;  /* 0x00000028331e7220 */ /* 0x080fe20000410000 */
[----:B------:R-:W-:Y:S01]  /*ff20*/  FMUL.FTZ R40, R49, R40 ;  /* 0x0000002831287220 */ /* 0x000fe20000410000 */
[--C-:B------:R-:W-:Y:S02]  /*ff30*/  HADD2.F32 R41, -RZ, R10.reuse.H0_H0 ;  /* 0x2000000aff297230 */ /* 0x100fe40000004100 */
[----:B------:R-:W-:Y:S02]  /*ff40*/  HADD2.F32 R10, -RZ, R10.H1_H1 ;  /* 0x3000000aff0a7230 */ /* 0x000fe40000004100 */
[--C-:B------:R-:W-:Y:S02]  /*ff50*/  HADD2.F32 R42, -RZ, R11.reuse.H0_H0 ;  /* 0x2000000bff2a7230 */ /* 0x100fe40000004100 */
[----:B------:R-:W-:Y:S01]  /*ff60*/  HADD2.F32 R11, -RZ, R11.H1_H1 ;  /* 0x3000000bff0b7230 */ /* 0x000fe20000004100 */
[----:B--2---:R-:W0:Y:S02]  /*ff70*/  LDS.128 R4, [R50] ;  /* 0x0000000032047984 */ /* 0x004e240000000c00 */
[----:B0-----:R-:W-:-:S02]  /*ff80*/  HADD2.F32 R34, -RZ, R4.H0_H0 ;  /* 0x20000004ff227230 */ /* 0x001fc40000004100 */
[----:B------:R-:W-:Y:S02]  /*ff90*/  HADD2.F32 R4, -RZ, R4.H1_H1 ;  /* 0x30000004ff047230 */ /* 0x000fe40000004100 */
[----:B------:R-:W-:Y:S02]  /*ffa0*/  HADD2.F32 R35, -RZ, R5.H0_H0 ;  /* 0x20000005ff237230 */ /* 0x000fe40000004100 */
[-C--:B------:R-:W-:Y:S01]  /*ffb0*/  FFMA.FTZ R43, R44, R34.reuse, -R43 ;  /* 0x000000222c2b7223 */ /* 0x080fe2000001082b */
[--C-:B------:R-:W-:Y:S02]  /*ffc0*/  HADD2.F32 R44, -RZ, R27.reuse.H0_H0 ;  /* 0x2000001bff2c7230 */ /* 0x100fe40000004100 */
[----:B------:R-:W-:Y:S01]  /*ffd0*/  FFMA.FTZ R39, R46, R34, R39 ;  /* 0x000000222e277223 */ /* 0x000fe20000010027 */
[----:B------:R-:W-:Y:S02]  /*ffe0*/  HADD2.F32 R27, -RZ, R27.H1_H1 ;  /* 0x3000001bff1b7230 */ /* 0x000fe40000004100 */
[----:B------:R-:W-:Y:S01]  /*fff0*/  FFMA.FTZ R30, R49, R35, -R30 ;  /* 0x00000023311e7223 */ /* 0x000fe2000001081e */
[----:B------:R-:W-:-:S02]  /*10000*/  HADD2.F32 R5, -RZ, R5.H1_H1 ;  /* 0x30000005ff057230 */ /* 0x000fc40000004100 */
[C---:B------:R-:W-:Y:S01]  /*10010*/  FMUL.FTZ R47, R44.reuse, R8 ;  /* 0x000000082c2f7220 */ /* 0x040fe20000410000 */
[-C--:B------:R-:W-:Y:S01]  /*10020*/  FFMA.FTZ R8, R44, R4.reuse, -R45 ;  /* 0x000000042c087223 */ /* 0x080fe2000001082d */
[----:B------:R-:W-:Y:S02]  /*10030*/  HADD2.F32 R45, -RZ, R31.H1_H1 ;  /* 0x3000001fff2d7230 */ /* 0x000fe40000004100 */
[----:B------:R-:W-:Y:S01]  /*10040*/  FFMA.FTZ R40, R51, R35, R40 ;  /* 0x0000002333287223 */ /* 0x000fe20000010028 */
[----:B------:R-:W-:Y:S01]  /*10050*/  FFMA.FTZ R26, R48, R4, R47 ;  /* 0x00000004301a7223 */ /* 0x000fe2000001002f */
[----:B------:R-:W-:Y:S02]  /*10060*/  HADD2.F32 R31, -RZ, R28.H0_H0 ;  /* 0x2000001cff1f7230 */ /* 0x000fe40000004100 */
[-C--:B------:R-:W-:Y:S01]  /*10070*/  FMUL.FTZ R34, R27, R9.reuse ;  /* 0x000000091b227220 */ /* 0x080fe20000410000 */
[----:B------:R-:W-:Y:S01]  /*10080*/  FMUL.FTZ R4, R45, R9 ;  /* 0x000000092d047220 */ /* 0x000fe20000410000 */
[----:B------:R-:W-:-:S02]  /*10090*/  HADD2.F32 R35, -RZ, R32.H0_H0 ;  /* 0x20000020ff237230 */ /* 0x000fc40000004100 */
[--C-:B------:R-:W-:Y:S02]  /*100a0*/  HADD2.F32 R37, -RZ, R6.reuse.H0_H0 ;  /* 0x20000006ff257230 */ /* 0x100fe40000004100 */
[----:B------:R-:W-:Y:S01]  /*100b0*/  FFMA.FTZ R9, R27, R5, -R4 ;  /* 0x000000051b097223 */ /* 0x000fe20000010804 */
[----:B------:R-:W-:Y:S02]  /*100c0*/  HADD2.F32 R48, -RZ, R33.H0_H0 ;  /* 0x20000021ff307230 */ /* 0x000fe40000004100 */
[-C--:B------:R-:W-:Y:S01]  /*100d0*/  FMUL.FTZ R4, R35, R41.reuse ;  /* 0x0000002923047220 */ /* 0x080fe20000410000 */
[----:B------:R-:W-:Y:S01]  /*100e0*/  FMUL.FTZ R44, R31, R41 ;  /* 0x000000291f2c7220 */ /* 0x000fe20000410000 */
[----:B------:R-:W-:Y:S02]  /*100f0*/  HADD2.F32 R46, -RZ, R29.H0_H0 ;  /* 0x2000001dff2e7230 */ /* 0x000fe40000004100 */
[----:B------:R-:W-:Y:S01]  /*10100*/  FFMA.FTZ R27, R45, R5, R34 ;  /* 0x000000052d1b7223 */ /* 0x000fe20000010022 */
[----:B------:R-:W-:-:S02]  /*10110*/  HADD2.F32 R6, -RZ, R6.H1_H1 ;  /* 0x30000006ff067230 */ /* 0x000fc40000004100 */
[-C--:B------:R-:W-:Y:S01]  /*10120*/  FMUL.FTZ R5, R48, R10.reuse ;  /* 0x0000000a30057220 */ /* 0x080fe20000410000 */
[-C--:B------:R-:W-:Y:S01]  /*10130*/  FFMA.FTZ R31, R31, R37.reuse, -R4 ;  /* 0x000000251f1f7223 */ /* 0x080fe20000010804 */
[----:B------:R-:W-:Y:S01]  /*10140*/  FFMA.FTZ R44, R35, R37, R44 ;  /* 0x00000025232c7223 */ /* 0x000fe2000001002c */
[----:B------:R-:W-:Y:S02]  /*10150*/  HADD2.F32 R32, -RZ, R32.H1_H1 ;  /* 0x30000020ff207230 */ /* 0x000fe40000004100 */
[C---:B------:R-:W-:Y:S01]  /*10160*/  FMUL.FTZ R35, R46.reuse, R10 ;  /* 0x0000000a2e237220 */ /* 0x040fe20000410000 */
[----:B------:R-:W-:Y:S02]  /*10170*/  HADD2.F32 R28, -RZ, R28.H1_H1 ;  /* 0x3000001cff1c7230 */ /* 0x000fe40000004100 */
[----:B------:R-:W-:Y:S01]  /*10180*/  FFMA.FTZ R10, R46, R6, -R5 ;  /* 0x000000062e0a7223 */ /* 0x000fe20000010805 */
[----:B------:R-:W-:Y:S02]  /*10190*/  HADD2.F32 R37, -RZ, R33.H1_H1 ;  /* 0x30000021ff257230 */ /* 0x000fe40000004100 */
[----:B------:R-:W-:Y:S01]  /*101a0*/  FMUL.FTZ R5, R32, R42 ;  /* 0x0000002a20057220 */ /* 0x000fe20000410000 */
[----:B------:R-:W-:-:S02]  /*101b0*/  HADD2.F32 R33, -RZ, R29.H1_H1 ;  /* 0x3000001dff217230 */ /* 0x000fc40000004100 */
[----:B------:R-:W-:Y:S01]  /*101c0*/  FFMA.FTZ R35, R48, R6, R35 ;  /* 0x0000000630237223 */ /* 0x000fe20000010023 */
[--C-:B------:R-:W-:Y:S02]  /*101d0*/  HADD2.F32 R38, -RZ, R7.reuse.H0_H0 ;  /* 0x20000007ff267230 */ /* 0x100fe40000004100 */
[C---:B------:R-:W-:Y:S01]  /*101e0*/  FMUL.FTZ R29, R28.reuse, R42 ;  /* 0x0000002a1c1d7220 */ /* 0x040fe20000410000 */
[----:B------:R-:W-:Y:S02]  /*101f0*/  HADD2.F32 R7, -RZ, R7.H1_H1 ;  /* 0x30000007ff077230 */ /* 0x000fe40000004100 */
[-C--:B------:R-:W-:Y:S01]  /*10200*/  FMUL.FTZ R4, R37, R11.reuse ;  /* 0x0000000b25047220 */ /* 0x080fe20000410000 */
[C---:B------:R-:W-:Y:S01]  /*10210*/  FMUL.FTZ R6, R33.reuse, R11 ;  /* 0x0000000b21067220 */ /* 0x040fe20000410000 */
[-C--:B------:R-:W-:Y:S01]  /*10220*/  FFMA.FTZ R11, R28, R38.reuse, -R5 ;  /* 0x000000261c0b7223 */ /* 0x080fe20000010805 */
[----:B------:R-:W-:Y:S01]  /*10230*/  FFMA.FTZ R29, R32, R38, R29 ;  /* 0x00000026201d7223 */ /* 0x000fe2000001001d */
[-C--:B------:R-:W-:Y:S01]  /*10240*/  FFMA.FTZ R28, R33, R7.reuse, -R4 ;  /* 0x00000007211c7223 */ /* 0x080fe20000010804 */
        /* <DEDUP_REMOVED lines=11> */
.L_x_787:
[----:B------:R-:W-:Y:S05]  /*10300*/  BSYNC B1 ;  /* 0x0000000000017941 */ /* 0x000fea0003800000 */
.L_x_786:
[----:B------:R-:W-:Y:S05]  /*10310*/  @P2 BRA `(.L_x_762) ;  /* 0x00000004005c2947 */ /* 0x000fea0003800000 */
[----:B------:R-:W2:Y:S01]  /*10320*/  LDL R41, [R1+0x6c] ;  /* 0x00006c0001297983 */ /* 0x000ea20000100800 */
[----:B------:R-:W-:Y:S01]  /*10330*/  LEA.HI R0, R0, R233, RZ, 0x1d ;  /* 0x000000e900007211 */ /* 0x000fe200078fe8ff */
[----:B------:R-:W-:Y:S02]  /*10340*/  HADD2.F32 R33, -RZ, R3.H0_H0 ;  /* 0x20000003ff217230 */ /* 0x000fe40000004100 */
[--C-:B------:R-:W-:Y:S01]  /*10350*/  HADD2.F32 R35, -RZ, R15.reuse.H0_H0 ;  /* 0x2000000fff237230 */ /* 0x100fe20000004100 */
[----:B01----:R-:W-:Y:S01]  /*10360*/  SHF.R.S32.HI R5, RZ, 0x1f, R0 ;  /* 0x0000001fff057819 */ /* 0x003fe20000011400 */
[----:B------:R-:W-:Y:S02]  /*10370*/  IMAD.SHL.U32 R4, R0, 0x8, RZ ;  /* 0x0000000800047824 */ /* 0x000fe400078e00ff */
[----:B------:R-:W-:Y:S01]  /*10380*/  HADD2.F32 R44, -RZ, R20.H0_H0 ;  /* 0x20000014ff2c7230 */ /* 0x000fe20000004100 */
[----:B------:R-:W-:Y:S01]  /*10390*/  LEA.HI R5, R5, R0, RZ, 0x3 ;  /* 0x0000000005057211 */ /* 0x000fe200078f18ff */
[----:B------:R-:W-:Y:S01]  /*103a0*/  HADD2.F32 R40, -RZ, R12.H0_H0 ;  /* 0x2000000cff287230 */ /* 0x000fe20000004100 */
        /* <DEDUP_REMOVED lines=8> */
[----:B------:R-:W-:-:S04]  /*10430*/  IADD3 R9, R0, R9, R215 ;  /* 0x0000000900097210 */ /* 0x000fc80007ffe0d7 */
[----:B------:R-:W-:-:S05]  /*10440*/  LEA R0, R9, R2, 0x1 ;  /* 0x0000000209007211 */ /* 0x000fca00078e08ff */
[----:B------:R-:W0:Y:S02]  /*10450*/  LDS.128 R8, [R0+0x15400] ;  /* 0x0154000000087984 */ /* 0x000e240000000c00 */
[--C-:B0-----:R-:W-:Y:S02]  /*10460*/  HADD2.F32 R29, -RZ, R8.reuse.H0_H0 ;  /* 0x20000008ff1d7230 */ /* 0x101fe40000004100 */
[----:B------:R-:W-:Y:S02]  /*10470*/  HADD2.F32 R8, -RZ, R8.H1_H1 ;  /* 0x30000008ff087230 */ /* 0x000fe40000004100 */
[--C-:B------:R-:W-:Y:S02]  /*10480*/  HADD2.F32 R30, -RZ, R9.reuse.H0_H0 ;  /* 0x20000009ff1e7230 */ /* 0x100fe40000004100 */
[-C--:B------:R-:W-:Y:S01]  /*10490*/  FMUL.FTZ R34, R35, R29.reuse ;  /* 0x0000001d23227220 */ /* 0x080fe20000410000 */
[----:B------:R-:W-:Y:S01]  /*104a0*/  FMUL.FTZ R38, R33, R29 ;  /* 0x0000001d21267220 */ /* 0x000fe20000410000 */
[----:B------:R-:W-:-:S02]  /*104b0*/  HADD2.F32 R9, -RZ, R9.H1_H1 ;  /* 0x30000009ff097230 */ /* 0x000fc40000004100 */
[-C--:B------:R-:W-:Y:S01]  /*104c0*/  FMUL.FTZ R15, R44, R8.reuse ;  /* 0x000000082c0f7220 */ /* 0x080fe20000410000 */
        /* <DEDUP_REMOVED lines=12> */
[----:B------:R-:W-:Y:S01]  /*10590*/  FMUL.FTZ R25, R46, R30 ;  /* 0x0000001e2e197220 */ /* 0x000fe20000410000 */
[----:B------:R-:W-:Y:S02]  /*105a0*/  HADD2.F32 R33, -RZ, R12.H1_H1 ;  /* 0x3000000cff217230 */ /* 0x000fe40000004100 */
[----:B------:R-:W-:Y:S01]  /*105b0*/  FFMA.FTZ R15, R40, R4, -R15 ;  /* 0x00000004280f7223 */ /* 0x000fe2000001080f */
[----:B------:R-:W-:-:S02]  /*105c0*/  HADD2.F32 R5, -RZ, R5.H1_H1 ;  /* 0x30000005ff057230 */ /* 0x000fc40000004100 */
[----:B------:R-:W-:Y:S01]  /*105d0*/  FFMA.FTZ R3, R44, R4, R3 ;  /* 0x000000042c037223 */ /* 0x000fe20000010003 */
[----:B------:R-:W-:Y:S01]  /*105e0*/  FFMA.FTZ R25, R42, R26, -R25 ;  /* 0x0000001a2a197223 */ /* 0x000fe20000010819 */
[-C--:B------:R-:W-:Y:S01]  /*105f0*/  FMUL.FTZ R4, R37, R9.reuse ;  /* 0x0000000925047220 */ /* 0x080fe20000410000 */
[----:B------:R-:W-:Y:S02]  /*10600*/  HADD2.F32 R35, -RZ, R13.H0_H0 ;  /* 0x2000000dff237230 */ /* 0x000fe40000004100 */
[C---:B------:R-:W-:Y:S01]  /*10610*/  FMUL.FTZ R8, R33.reuse, R9 ;  /* 0x0000000921087220 */ /* 0x040fe20000410000 */
[----:B------:R-:W-:Y:S02]  /*10620*/  HADD2.F32 R42, -RZ, R24.H0_H0 ;  /* 0x20000018ff2a7230 */ /* 0x000fe40000004100 */
[-C--:B------:R-:W-:Y:S01]  /*10630*/  FFMA.FTZ R12, R33, R5.reuse, -R4 ;  /* 0x00000005210c7223 */ /* 0x080fe20000010804 */
[----:B------:R-:W-:Y:S02]  /*10640*/  HADD2.F32 R40, -RZ, R14.H0_H0 ;  /* 0x2000000eff287230 */ /* 0x000fe40000004100 */
[----:B------:R-:W-:Y:S01]  /*10650*/  FFMA.FTZ R20, R37, R5, R8 ;  /* 0x0000000525147223 */ /* 0x000fe20000010008 */
[----:B------:R-:W-:-:S02]  /*10660*/  HADD2.F32 R27, -RZ, R6.H0_H0 ;  /* 0x20000006ff1b7230 */ /* 0x000fc40000004100 */
[-C--:B------:R-:W-:Y:S01]  /*10670*/  FMUL.FTZ R4, R39, R31.reuse ;  /* 0x0000001f27047220 */ /* 0x080fe20000410000 */
[----:B------:R-:W-:Y:S02]  /*10680*/  HADD2.F32 R6, -RZ, R6.H1_H1 ;  /* 0x30000006ff067230 */ /* 0x000fe40000004100 */
[C---:B------:R-:W-:Y:S01]  /*10690*/  FMUL.FTZ R30, R35.reuse, R31 ;  /* 0x0000001f231e7220 */ /* 0x040fe20000410000 */
[-C--:B------:R-:W-:Y:S01]  /*106a0*/  FMUL.FTZ R5, R42, R10.reuse ;  /* 0x0000000a2a057220 */ /* 0x080fe20000410000 */
[----:B------:R-:W-:Y:S01]  /*106b0*/  FMUL.FTZ R9, R40, R10 ;  /* 0x0000000a28097220 */ /* 0x000fe20000410000 */
[----:B------:R-:W-:Y:S02]  /*106c0*/  HADD2.F32 R10, -RZ, R21.H1_H1 ;  /* 0x30000015ff0a7230 */ /* 0x000fe40000004100 */
[----:B------:R-:W-:Y:S01]  /*106d0*/  FFMA.FTZ R29, R46, R26, R29 ;  /* 0x0000001a2e1d7223 */ /* 0x000fe2000001001d */
[----:B------:R-:W-:Y:S02]  /*106e0*/  HADD2.F32 R31, -RZ, R24.H1_H1 ;  /* 0x30000018ff1f7230 */ /* 0x000fe40000004100 */
[----:B------:R-:W-:Y:S01]  /*106f0*/  FFMA.FTZ R26, R35, R27, -R4 ;  /* 0x0000001b231a7223 */ /* 0x000fe20000010804 */
[----:B------:R-:W-:-:S02]  /*10700*/  HADD2.F32 R8, -RZ, R13.H1_H1 ;  /* 0x3000000dff087230 */ /* 0x000fc40000004100 */
[----:B------:R-:W-:Y:S01]  /*10710*/  FFMA.FTZ R30, R39, R27, R30 ;  /* 0x0000001b271e7223 */ /* 0x000fe2000001001e */
[----:B------:R-:W-:Y:S02]  /*10720*/  HADD2.F32 R21, -RZ, R14.H1_H1 ;  /* 0x3000000eff157230 */ /* 0x000fe40000004100 */
[-C--:B------:R-:W-:Y:S01]  /*10730*/  FFMA.FTZ R27, R40, R6.reuse, -R5 ;  /* 0x00000006281b7223 */ /* 0x080fe20000010805 */
[--C-:B------:R-:W-:Y:S02]  /*10740*/  HADD2.F32 R28, -RZ, R7.reuse.H0_H0 ;  /* 0x20000007ff1c7230 */ /* 0x100fe40000004100 */
[----:B------:R-:W-:Y:S01]  /*10750*/  FFMA.FTZ R13, R42, R6, R9 ;  /* 0x000000062a0d7223 */ /* 0x000fe20000010009 */
        /* <DEDUP_REMOVED lines=19> */
.L_x_762:
[----:B------:R-:W-:Y:S05]  /*10890*/  BSYNC B0 ;  /* 0x0000000000007941 */ /* 0x000fea0003800000 */
.L_x_743:
[----:B------:R-:W-:Y:S01]  /*108a0*/  @!PT LDS RZ, [RZ] ;  /* 0x00000000fffff984 */ /* 0x000fe20000000800 */
[----:B------:R-:W-:Y:S01]  /*108b0*/  @!PT LDS RZ, [RZ] ;  /* 0x00000000fffff984 */ /* 0x000fe20000000800 */
[----:B------:R-:W-:Y:S01]  /*108c0*/  @!PT LDS RZ, [RZ] ;  /* 0x00000000fffff984 */ /* 0x000fe20000000800 */
[----:B------:R-:W-:Y:S01]  /*108d0*/  @!PT LDS RZ, [RZ] ;  /* 0x00000000fffff984 */ /* 0x000fe20000000800 */
[----:B------:R5:W-:Y:S06]  /*108e0*/  MEMBAR.ALL.CTA ;  /* 0x0000000000007992 */ /* 0x000bec0000008000 */
[----:B-----5:R-:W5:Y:S01]  /*108f0*/  FENCE.VIEW.ASYNC.S ;  /* 0x00000000000073c6 */ /* 0x020f620000000000 */
[----:B------:R-:W-:Y:S05]  /*10900*/  WARPSYNC.ALL ;  /* 0x0000000000007948 */ /* 0x000fea0003800000 */
[----:B-----5:R-:W-:Y:S06]  /*10910*/  BAR.SYNC.DEFER_BLOCKING 0xd, 0x100 ;  /* 0x0344000000007b1d */ /* 0x020fec0000010000 */
.L_x_741:
[----:B0-----:R-:W5:Y:S02]  /*10920*/  LDL R0, [R1+0x14] ;  /* 0x0000140001007983 */ /* 0x001f640000100800 */
[----:B-----5:R-:W-:-:S13]  /*10930*/  R2UR UR4, R0 ;  /* 0x00000000000472ca */ /* 0x020fda00000e0000 */
[----:B------:R-:W-:-:S05]  /*10940*/  IMAD.U32 R0, RZ, RZ, UR4 ;  /* 0x00000004ff007e24 */ /* 0x000fca000f8e00ff */
[----:B------:R-:W-:-:S13]  /*10950*/  ISETP.NE.AND P0, PT, R0, 0x3, PT ;  /* 0x000000030000780c */ /* 0x000fda0003f05270 */
[----:B------:R-:W-:Y:S05]  /*10960*/  @!P0 BRA `(.L_x_788) ;  /* 0x0000000000048947 */ /* 0x000fea0003800000 */
[----:B------:R-:W-:Y:S01]  /*10970*/  BPT.TRAP 0x1 ;  /* 0x000000040000795c */ /* 0x000fe20000300000 */
.L_x_788:
[----:B------:R-:W-:Y:S01]  /*10980*/  IMAD R0, R214, 0x8, R2 ;  /* 0x00000008d6007824 */ /* 0x000fe200078e0202 */
[----:B-1----:R-:W-:-:S04]  /*10990*/  SHF.L.U32 R3, R216, 0x1f, RZ ;  /* 0x0000001fd8037819 */ /* 0x002fc800000006ff */
[----:B------:R0:W1:Y:S01]  /*109a0*/  SYNCS.PHASECHK.TRANS64.TRYWAIT P2, [R0+URZ+0x36830], R3 ;  /* 0x03683003000075a7 */ /* 0x000062000804017f */
[----:B------:R-:W-:Y:S05]  /*109b0*/  @!P0 BRA `(.L_x_789) ;  /* 0x0000000000048947 */ /* 0x000fea0003800000 */
[----:B------:R-:W-:Y:S01]  /*109c0*/  BPT.TRAP 0x1 ;  /* 0x000000040000795c */ /* 0x000fe20000300000 */
.L_x_789:
[----:B--234-:R-:W2:Y:S01]  /*109d0*/  S2R R4, SR_TID.X ;  /* 0x0000000000047919 */ /* 0x01cea20000002100 */
[----:B------:R-:W-:Y:S01]  /*109e0*/  IMAD.MOV.U32 R119, RZ, RZ, RZ ;  /* 0x000000ffff777224 */ /* 0x000fe200078e00ff */
[----:B--2---:R-:W-:-:S04]  /*109f0*/  LOP3.LUT R4, R4, 0x7f, RZ, 0xc0, !PT ;  /* 0x0000007f04047812 */ /* 0x004fc800078ec0ff */
[----:B------:R-:W-:Y:S01]  /*10a00*/  ISETP.NE.AND P1, PT, R4, RZ, PT ;  /* 0x000000ff0400720c */ /* 0x000fe20003f25270 */
[----:B-1----:R-:W-:-:S12]  /*10a10*/  @P2 BRA `(.L_x_790) ;  /* 0x0000000000082947 */ /* 0x002fd80003800000 */
[----:B------:R-:W1:Y:S02]  /*10a20*/  SYNCS.PHASECHK.TRANS64.TRYWAIT P2, [R0+URZ+0x36830], R3 ;  /* 0x03683003000075a7 */ /* 0x000e64000804017f */
[----:B-1----:R-:W-:Y:S05]  /*10a30*/  @!P2 BRA `(.L_x_791) ;  /* 0x000001680020a947 */ /* 0x002fea0003800000 */
.L_x_790:
[----:B------:R-:W-:Y:S05]  /*10a40*/  WARPSYNC.ALL ;  /* 0x0000000000007948 */ /* 0x000fea0003800000 */
[----:B01----:R-:W-:Y:S01]  /*10a50*/  IADD3 R3, R2, 0x21400, RZ ;  /* 0x0002140002037810 */ /* 0x003fe20007ffe0ff */
[----:B------:R-:W-:Y:S01]  /*10a60*/  IMAD.MOV.U32 R5, RZ, RZ, 0x40000040 ;  /* 0x40000040ff057424 */ /* 0x000fe200078e00ff */
[----:B------:R-:W-:Y:S01]  /*10a70*/  R2UR UR24, R36 ;  /* 0x00000000241872ca */ /* 0x000fe200000e0000 */
[----:B------:R-:W-:Y:S01]  /*10a80*/  WARPGROUP.ARRIVE ;  /* 0x00000000000079c5 */ /* 0x000fe20000000000 */
[----:B------:R-:W-:Y:S01]  /*10a90*/  SHF.R.U32.HI R3, RZ, 0x4, R3 ;  /* 0x00000004ff037819 */ /* 0x000fe20000011603 */
[----:B------:R-:W-:Y:S01]  /*10aa0*/  UMOV UR5, 0x40000040 ;  /* 0x4000004000057882 */ /* 0x000fe20000000000 */
[----:B------:R-:W-:Y:S01]  /*10ab0*/  R2UR UR7, R5 ;  /* 0x00000000050772ca */ /* 0x000fe200000e0000 */
[----:B------:R-:W-:Y:S01]  /*10ac0*/  IMAD.MOV.U32 R7, RZ, RZ, 0x40000040 ;  /* 0x40000040ff077424 */ /* 0x000fe200078e00ff */
[----:B------:R-:W-:Y:S01]  /*10ad0*/  LOP3.LUT R3, R3, 0x3fff, RZ, 0xc0, !PT ;  /* 0x00003fff03037812 */ /* 0x000fe200078ec0ff */
[----:B------:R-:W-:Y:S01]  /*10ae0*/  UMOV UR27, UR5 ;  /* 0x00000005001b7c82 */ /* 0x000fe20008000000 */
[----:B------:R-:W-:Y:S01]  /*10af0*/  IMAD.MOV.U32 R9, RZ, RZ, 0x40000040 ;  /* 0x40000040ff097424 */ /* 0x000fe200078e00ff */
[----:B------:R-:W-:Y:S01]  /*10b00*/  UMOV UR17, UR27 ;  /* 0x0000001b00117c82 */ /* 0x000fe20008000000 */
[----:B------:R-:W-:Y:S01]  /*10b10*/  LOP3.LUT R21, R3, 0x10000, RZ, 0xfc, !PT ;  /* 0x0001000003157812 */ /* 0x000fe200078efcff */
[----:B------:R-:W-:Y:S01]  /*10b20*/  UMOV UR21, UR27 ;  /* 0x0000001b00157c82 */ /* 0x000fe20008000000 */
[----:B------:R-:W-:Y:S01]  /*10b30*/  R2UR UR19, R7 ;  /* 0x00000000071372ca */ /* 0x000fe200000e0000 */
[----:B------:R-:W-:Y:S01]  /*10b40*/  ULOP3.LUT UR24, UR24, 0x10000, URZ, 0xfc, !UPT ;  /* 0x0001000018187892 */ /* 0x000fe2000f8efc3f */
[----:B------:R-:W-:Y:S01]  /*10b50*/  R2UR UR23, R9 ;  /* 0x00000000091772ca */ /* 0x000fe200000e0000 */
[----:B------:R-:W-:Y:S01]  /*10b60*/  IMAD R4, R214, 0xa80, R21 ;  /* 0x00000a80d6047824 */ /* 0x000fe200078e0215 */
[----:B------:R-:W-:Y:S01]  /*10b70*/  MOV R11, 0x40000040 ;  /* 0x40000040000b7802 */ /* 0x000fe20000000f00 */
[----:B------:R-:W-:Y:S01]  /*10b80*/  IMAD.MOV.U32 R7, RZ, RZ, 0x40000040 ;  /* 0x40000040ff077424 */ /* 0x000fe200078e00ff */
[----:B------:R-:W-:Y:S01]  /*10b90*/  UMOV UR9, UR27 ;  /* 0x0000001b00097c82 */ /* 0x000fe20008000000 */
[C---:B------:R-:W-:Y:S01]  /*10ba0*/  VIADD R8, R4.reuse, 0x100 ;  /* 0x0000010004087836 */ /* 0x040fe20000000000 */
[C---:B------:R-:W-:Y:S01]  /*10bb0*/  R2UR UR6, R4.reuse ;  /* 0x00000000040672ca */ /* 0x040fe200000e0000 */
[----:B------:R-:W-:Y:S01]  /*10bc0*/  UMOV UR4, UR24 ;  /* 0x0000001800047c82 */ /* 0x000fe20008000000 */
[----:B------:R-:W-:Y:S01]  /*10bd0*/  IADD3 R6, R4, 0x80, RZ ;  /* 0x0000008004067810 */ /* 0x000fe20007ffe0ff */
[----:B------:R-:W-:Y:S01]  /*10be0*/  UMOV UR26, UR4 ;  /* 0x00000004001a7c82 */ /* 0x000fe20008000000 */
[----:B------:R-:W-:Y:S01]  /*10bf0*/  R2UR UR22, R8 ;  /* 0x00000000081672ca */ /* 0x000fe200000e0000 */
[----:B------:R-:W-:Y:S01]  /*10c00*/  UMOV UR16, UR26 ;  /* 0x0000001a00107c82 */ /* 0x000fe20008000000 */
[----:B------:R-:W-:Y:S01]  /*10c10*/  R2UR UR18, R6 ;  /* 0x00000000061272ca */ /* 0x000fe200000e0000 */
[----:B------:R-:W-:Y:S01]  /*10c20*/  UMOV UR20, UR26 ;  /* 0x0000001a00147c82 */ /* 0x000fe20008000000 */
[C---:B------:R-:W-:Y:S01]  /*10c30*/  VIADD R6, R4.reuse, 0x180 ;  /* 0x0000018004067836 */ /* 0x040fe20000000000 */
[----:B------:R-:W-:Y:S01]  /*10c40*/  IADD3 R10, R4, 0x200, RZ ;  /* 0x00000200040a7810 */ /* 0x000fe20007ffe0ff */
[----:B------:R-:W-:Y:S01]  /*10c50*/  IMAD.U32 R14, RZ, RZ, UR4 ;  /* 0x00000004ff0e7e24 */ /* 0x000fe2000f8e00ff */
[----:B------:R-:W-:Y:S01]  /*10c60*/  R2UR UR11, R11 ;  /* 0x000000000b0b72ca */ /* 0x000fe200000e0000 */
[----:B------:R-:W-:Y:S01]  /*10c70*/  IMAD.U32 R15, RZ, RZ, UR5 ;  /* 0x00000005ff0f7e24 */ /* 0x000fe2000f8e00ff */
[----:B------:R-:W-:Y:S01]  /*10c80*/  HGMMA.64x16x16.F32 R72, gdesc[UR4], RZ, !UPT, gsb0 ;  /* 0x00200000044879f0 */ /* 0x000fe2000c0008ff */
[----:B------:R-:W-:Y:S01]  /*10c90*/  R2UR UR6, R6 ;  /* 0x00000000060672ca */ /* 0x000fe200000e0000 */
[----:B------:R-:W-:Y:S01]  /*10ca0*/  UMOV UR4, UR26 ;  /* 0x0000001a00047c82 */ /* 0x000fe20008000000 */
[----:B------:R-:W-:Y:S01]  /*10cb0*/  R2UR UR7, R7 ;  /* 0x00000000070772ca */ /* 0x000fe200000e0000 */
[----:B------:R-:W-:Y:S01]  /*10cc0*/  UMOV UR5, UR27 ;  /* 0x0000001b00057c82 */ /* 0x000fe20008000000 */
[----:B------:R-:W-:Y:S01]  /*10cd0*/  R2UR UR10, R10 ;  /* 0x000000000a0a72ca */ /* 0x000fe200000e0000 */
[----:B------:R-:W-:Y:S01]  /*10ce0*/  UMOV UR8, UR26 ;  /* 0x0000001a00087c82 */ /* 0x000fe20008000000 */
[C---:B------:R-:W-:Y:S01]  /*10cf0*/  VIADD R8, R4.reuse, 0x280 ;  /* 0x0000028004087836 */ /* 0x040fe20000000000 */
[----:B------:R-:W-:Y:S01]  /*10d00*/  UMOV UR12, UR26 ;  /* 0x0000001a000c7c82 */ /* 0x000fe20008000000 */
[----:B------:R-:W-:Y:S01]  /*10d10*/  IMAD.MOV.U32 R9, RZ, RZ, 0x40000040 ;  /* 0x40000040ff097424 */ /* 0x000fe200078e00ff */
[----:B------:R-:W-:Y:S01]  /*10d20*/  UMOV UR13, UR27 ;  /* 0x0000001b000d7c82 */ /* 0x000fe20008000000 */
[----:B------:R-:W-:Y:S01]  /*10d30*/  VIADD R6, R4, 0x300 ;  /* 0x0000030004067836 */ /* 0x000fe20000000000 */
[----:B------:R-:W-:Y:S01]  /*10d40*/  R2UR UR14, R8 ;  /* 0x00000000080e72ca */ /* 0x000fe200000e0000 */
[----:B------:R-:W-:Y:S01]  /*10d50*/  VIADD R8, R4, 0x2 ;  /* 0x0000000204087836 */ /* 0x000fe20000000000 */
[----:B------:R-:W-:Y:S01]  /*10d60*/  R2UR UR15, R9 ;  /* 0x00000000090f72ca */ /* 0x000fe200000e0000 */
[----:B------:R-:W-:Y:S01]  /*10d70*/  IMAD.MOV.U32 R9, RZ, RZ, 0x40000040 ;  /* 0x40000040ff097424 */ /* 0x000fe200078e00ff */
[----:B------:R-:W-:Y:S01]  /*10d80*/  MOV R7, 0x40000040 ;  /* 0x4000004000077802 */ /* 0x000fe20000000f00 */
[----:B------:R-:W-:Y:S01]  /*10d90*/  UMOV UR29, 0x40000040 ;  /* 0x40000040001d7882 */ /* 0x000fe20000000000 */
[----:B------:R-:W-:Y:S01]  /*10da0*/  R2UR UR30, R8 ;  /* 0x00000000081e72ca */ /* 0x000fe200000e0000 */
[C---:B------:R-:W-:Y:S01]  /*10db0*/  VIADD R8, R4.reuse, 0x102 ;  /* 0x0000010204087836 */ /* 0x040fe20000000000 */
[----:B------:R-:W-:Y:S01]  /*10dc0*/  R2UR UR31, R9 ;  /* 0x00000000091f72ca */ /* 0x000fe200000e0000 */
[----:B------:R-:W-:Y:S01]  /*10dd0*/  IMAD.MOV.U32 R9, RZ, RZ, 0x40000040 ;  /* 0x40000040ff097424 */ /* 0x000fe200078e00ff */
[----:B------:R-:W-:Y:S01]  /*10de0*/  IADD3 R10, R4, 0x202, RZ ;  /* 0x00000202040a7810 */ /* 0x000fe20007ffe0ff */
[----:B------:R0:W-:Y:S01]  /*10df0*/  STL.64 [R1+0x48], R14 ;  /* 0x0000480e01007387 */ /* 0x0001e20000100a00 */
[----:B------:R-:W-:-:S02]  /*10e00*/  MOV R11, 0x40000040 ;  /* 0x40000040000b7802 */ /* 0x000fc40000000f00 */
[----:B------:R-:W-:Y:S01]  /*10e10*/  P2R R13, PR, RZ, 0x1 ;  /* 0x00000001ff0d7803 */ /* 0x000fe20000000000 */
[----:B0-----:R-:W-:Y:S01]  /*10e20*/  IMAD.U32 R15, RZ, RZ, UR29 ;  /* 0x0000001dff0f7e24 */ /* 0x001fe2000f8e00ff */
[----:B------:R-:W-:Y:S02]  /*10e30*/  WARPGROUP.DEPBAR.LE gsb0, 0x0 ;  /* 0x00008000000079c5 */ /* 0x000fe40000010000 */
[----:B------:R-:W-:-:S06]  /*10e40*/  WARPGROUP.ARRIVE ;  /* 0x00000000000079c5 */ /* 0x000fcc0000000000 */
[----:B------:R-:W-:Y:S01]  /*10e50*/  HGMMA.64x16x16.F32 R64, gdesc[UR16], RZ, !UPT, gsb0 ;  /* 0x00200000104079f0 */ /* 0x000fe2000c0008ff */
[----:B------:R-:W-:Y:S01]  /*10e60*/  R2UR UR18, R6 ;  /* 0x00000000061272ca */ /* 0x000fe200000e0000 */
[----:B------:R-:W-:Y:S01]  /*10e70*/  UMOV UR16, UR26 ;  /* 0x0000001a00107c82 */ /* 0x000fe20008000000 */
[----:B------:R-:W-:Y:S01]  /*10e80*/  R2UR UR19, R7 ;  /* 0x00000000071372ca */ /* 0x000fe200000e0000 */
[----:B------:R-:W-:Y:S01]  /*10e90*/  UMOV UR17, UR27 ;  /* 0x0000001b00117c82 */ /* 0x000fe20008000000 */
[----:B------:R-:W-:Y:S01]  /*10ea0*/  IMAD.MOV.U32 R7, RZ, RZ, 0x40000040 ;  /* 0x40000040ff077424 */ /* 0x000fe200078e00ff */
[----:B------:R-:W-:Y:S01]  /*10eb0*/  IADD3 R6, R4, 0x82, RZ ;  /* 0x0000008204067810 */ /* 0x000fe20007ffe0ff */
[----:B------:R-:W-:Y:S01]  /*10ec0*/  UMOV UR27, UR29 ;  /* 0x0000001d001b7c82 */ /* 0x000fe20008000000 */
[----:B------:R-:W-:Y:S02]  /*10ed0*/  WARPGROUP.DEPBAR.LE gsb0, 0x0 ;  /* 0x00008000000079c5 */ /* 0x000fe40000010000 */
[----:B------:R-:W-:-:S06]  /*10ee0*/  WARPGROUP.ARRIVE ;  /* 0x00000000000079c5 */ /* 0x000fcc0000000000 */
[----:B------:R-:W-:Y:S01]  /*10ef0*/  HGMMA.64x16x16.F32 R56, gdesc[UR20], RZ, !UPT, gsb0 ;  /* 0x00200000143879f0 */ /* 0x000fe2000c0008ff */
[----:B------:R-:W-:Y:S01]  /*10f00*/  R2UR UR22, R8 ;  /* 0x00000000081672ca */ /* 0x000fe200000e0000 */
[----:B------:R-:W-:Y:S01]  /*10f10*/  UMOV UR21, UR27 ;  /* 0x0000001b00157c82 */ /* 0x000fe20008000000 */
[----:B------:R-:W-:Y:S01]  /*10f20*/  R2UR UR23, R9 ;  /* 0x00000000091772ca */ /* 0x000fe200000e0000 */
[----:B------:R-:W-:Y:S02]  /*10f30*/  VIADD R8, R4, 0x282 ;  /* 0x0000028204087836 */ /* 0x000fe40000000000 */
[----:B------:R-:W-:Y:S01]  /*10f40*/  IMAD.MOV.U32 R9, RZ, RZ, 0x40000040 ;  /* 0x40000040ff097424 */ /* 0x000fe200078e00ff */
[----:B------:R-:W-:Y:S02]  /*10f50*/  WARPGROUP.DEPBAR.LE gsb0, 0x0 ;  /* 0x00008000000079c5 */ /* 0x000fe40000010000 */
[----:B------:R-:W-:-:S06]  /*10f60*/  WARPGROUP.ARRIVE ;  /* 0x00000000000079c5 */ /* 0x000fcc0000000000 */
[----:B------:R-:W-:Y:S01]  /*10f70*/  HGMMA.64x16x16.F32 R48, gdesc[UR4], RZ, !UPT, gsb0 ;  /* 0x00200000043079f0 */ /* 0x000fe2000c0008ff */
[----:B------:R-:W-:Y:S01]  /*10f80*/  UIADD3 UR4, UR24, 0x2, URZ ;  /* 0x0000000218047890 */ /* 0x000fe2000fffe03f */
[----:B------:R-:W-:-:S06]  /*10f90*/  UMOV UR5, UR27 ;  /* 0x0000001b00057c82 */ /* 0x000fcc0008000000 */
[----:B------:R-:W-:Y:S02]  /*10fa0*/  UMOV UR28, UR4 ;  /* 0x00000004001c7c82 */ /* 0x000fe40008000000 */
[----:B------:R-:W-:Y:S01]  /*10fb0*/  UMOV UR26, UR28 ;  /* 0x0000001c001a7c82 */ /* 0x000fe20008000000 */
[----:B------:R-:W-:Y:S01]  /*10fc0*/  IMAD.U32 R14, RZ, RZ, UR28 ;  /* 0x0000001cff0e7e24 */ /* 0x000fe2000f8e00ff */
[----:B------:R-:W-:Y:S01]  /*10fd0*/  UMOV UR20, UR26 ;  /* 0x0000001a00147c82 */ /* 0x000fe20008000000 */
[----:B------:R-:W-:-:S03]  /*10fe0*/  UMOV UR4, UR26 ;  /* 0x0000001a00047c82 */ /* 0x000fc60008000000 */
[----:B------:R0:W-:Y:S01]  /*10ff0*/  STL.64 [R1+0x40], R14 ;  /* 0x0000400e01007387 */ /* 0x0001e20000100a00 */
[----:B------:R-:W-:Y:S02]  /*11000*/  WARPGROUP.DEPBAR.LE gsb0, 0x0 ;  /* 0x00008000000079c5 */ /* 0x000fe40000010000 */
[----:B------:R-:W-:-:S06]  /*11010*/  WARPGROUP.ARRIVE ;  /* 0x00000000000079c5 */ /* 0x000fcc0000000000 */
[----:B------:R-:W-:Y:S01]  /*11020*/  HGMMA.64x16x16.F32 R40, gdesc[UR8], RZ, !UPT, gsb0 ;  /* 0x00200000082879f0 */ /* 0x000fe2000c0008ff */
[----:B------:R-:W-:Y:S01]  /*11030*/  R2UR UR10, R10 ;  /* 0x000000000a0a72ca */ /* 0x000fe200000e0000 */
[----:B------:R-:W-:Y:S01]  /*11040*/  UMOV UR8, UR26 ;  /* 0x0000001a00087c82 */ /* 0x000fe20008000000 */
[----:B------:R-:W-:Y:S01]  /*11050*/  R2UR UR11, R11 ;  /* 0x000000000b0b72ca */ /* 0x000fe200000e0000 */
[----:B------:R-:W-:Y:S01]  /*11060*/  UMOV UR9, UR27 ;  /* 0x0000001b00097c82 */ /* 0x000fe20008000000 */
[----:B------:R-:W-:Y:S02]  /*11070*/  IADD3 R10, R4, 0x204, RZ ;  /* 0x00000204040a7810 */ /* 0x000fe40007ffe0ff */
[----:B------:R-:W-:Y:S01]  /*11080*/  MOV R11, 0x40000040 ;  /* 0x40000040000b7802 */ /* 0x000fe20000000f00 */
[----:B------:R-:W-:Y:S02]  /*11090*/  WARPGROUP.DEPBAR.LE gsb0, 0x0 ;  /* 0x00008000000079c5 */ /* 0x000fe40000010000 */
[----:B------:R-:W-:-:S06]  /*110a0*/  WARPGROUP.ARRIVE ;  /* 0x00000000000079c5 */ /* 0x000fcc0000000000 */
[----:B------:R-:W-:Y:S01]  /*110b0*/  HGMMA.64x16x16.F32 R32, gdesc[UR12], RZ, !UPT, gsb0 ;  /* 0x002000000c2079f0 */ /* 0x000fe2000c0008ff */
[----:B------:R-:W-:Y:S01]  /*110c0*/  R2UR UR14, R8 ;  /* 0x00000000080e72ca */ /* 0x000fe200000e0000 */
[----:B------:R-:W-:Y:S01]  /*110d0*/  UMOV UR12, UR26 ;  /* 0x0000001a000c7c82 */ /* 0x000fe20008000000 */
[----:B------:R-:W-:Y:S01]  /*110e0*/  R2UR UR15, R9 ;  /* 0x00000000090f72ca */ /* 0x000fe200000e0000 */
[----:B------:R-:W-:Y:S01]  /*110f0*/  UMOV UR13, UR27 ;  /* 0x0000001b000d7c82 */ /* 0x000fe20008000000 */
[----:B------:R-:W-:Y:S02]  /*11100*/  VIADD R8, R4, 0x4 ;  /* 0x0000000404087836 */ /* 0x000fe40000000000 */
[----:B------:R-:W-:Y:S01]  /*11110*/  IMAD.MOV.U32 R9, RZ, RZ, 0x40000040 ;  /* 0x40000040ff097424 */ /* 0x000fe200078e00ff */
        /* <DEDUP_REMOVED lines=8> */
[----:B------:R-:W-:-:S03]  /*111a0*/  IMAD.MOV.U32 R7, RZ, RZ, 0x40000040 ;  /* 0x40000040ff077424 */ /* 0x000fc600078e00ff */
[----:B------:R-:W-:Y:S01]  /*111b0*/  R2UR UR6, R6 ;  /* 0x00000000060672ca */ /* 0x000fe200000e0000 */
[----:B------:R-:W-:Y:S01]  /*111c0*/  VIADD R6, R4, 0x302 ;  /* 0x0000030204067836 */ /* 0x000fe20000000000 */
[----:B------:R-:W-:Y:S02]  /*111d0*/  R2UR UR7, R7 ;  /* 0x00000000070772ca */ /* 0x000fe400000e0000 */
[----:B------:R-:W-:Y:S01]  /*111e0*/  MOV R7, 0x40000040 ;  /* 0x4000004000077802 */ /* 0x000fe20000000f00 */
[----:B------:R-:W-:Y:S02]  /*111f0*/  WARPGROUP.DEPBAR.LE gsb0, 0x0 ;  /* 0x00008000000079c5 */ /* 0x000fe40000010000 */
[----:B------:R-:W-:-:S06]  /*11200*/  WARPGROUP.ARRIVE ;  /* 0x00000000000079c5 */ /* 0x000fcc0000000000 */
[----:B------:R-:W-:Y:S01]  /*11210*/  HGMMA.64x16x16.F32 R72, gdesc[UR28], R72, gsb0 ;  /* 0x002000001c4879f0 */ /* 0x000fe20008000848 */
[----:B------:R-:W-:Y:S01]  /*11220*/  R2UR UR30, R8 ;  /* 0x00000000081e72ca */ /* 0x000fe200000e0000 */
[----:B------:R-:W-:Y:S01]  /*11230*/  UMOV UR29, 0x40000040 ;  /* 0x40000040001d7882 */ /* 0x000fe20000000000 */
[----:B------:R-:W-:Y:S01]  /*11240*/  R2UR UR31, R9 ;  /* 0x00000000091f72ca */ /* 0x000fe200000e0000 */
[----:B------:R-:W-:Y:S02]  /*11250*/  VIADD R8, R4, 0x104 ;  /* 0x0000010404087836 */ /* 0x000fe40000000000 */
[----:B------:R-:W-:Y:S02]  /*11260*/  IMAD.MOV.U32 R9, RZ, RZ, 0x40000040 ;  /* 0x40000040ff097424 */ /* 0x000fe400078e00ff */
[----:B0-----:R-:W-:Y:S01]  /*11270*/  IMAD.U32 R15, RZ, RZ, UR29 ;  /* 0x0000001dff0f7e24 */ /* 0x001fe2000f8e00ff */
[----:B------:R-:W-:Y:S02]  /*11280*/  WARPGROUP.DEPBAR.LE gsb0, 0x0 ;  /* 0x00008000000079c5 */ /* 0x000fe40000010000 */
[----:B------:R-:W-:-:S06]  /*11290*/  WARPGROUP.ARRIVE ;  /* 0x00000000000079c5 */ /* 0x000fcc0000000000 */
[----:B------:R-:W-:Y:S01]  /*112a0*/  HGMMA.64x16x16.F32 R64, gdesc[UR16], R64, gsb0 ;  /* 0x00200000104079f0 */ /* 0x000fe20008000840 */
        /* <DEDUP_REMOVED lines=9> */
[----:B------:R-:W-:Y:S01]  /*11340*/  HGMMA.64x16x16.F32 R56, gdesc[UR20], R56, gsb0 ;  /* 0x00200000143879f0 */ /* 0x000fe20008000838 */
[----:B------:R-:W-:Y:S01]  /*11350*/  R2UR UR22, R8 ;  /* 0x00000000081672ca */ /* 0x000fe200000e0000 */
[----:B------:R-:W-:Y:S01]  /*11360*/  UMOV UR21, UR27 ;  /* 0x0000001b00157c82 */ /* 0x000fe20008000000 */
[----:B------:R-:W-:Y:S01]  /*11370*/  R2UR UR23, R9 ;  /* 0x00000000091772ca */ /* 0x000fe200000e0000 */
[----:B------:R-:W-:Y:S02]  /*11380*/  VIADD R8, R4, 0x284 ;  /* 0x0000028404087836 */ /* 0x000fe40000000000 */
[----:B------:R-:W-:Y:S01]  /*11390*/  IMAD.MOV.U32 R9, RZ, RZ, 0x40000040 ;  /* 0x40000040ff097424 */ /* 0x000fe200078e00ff */
[----:B------:R-:W-:Y:S02]  /*113a0*/  WARPGROUP.DEPBAR.LE gsb0, 0x0 ;  /* 0x00008000000079c5 */ /* 0x000fe40000010000 */
[----:B------:R-:W-:-:S06]  /*113b0*/  WARPGROUP.ARRIVE ;  /* 0x00000000000079c5 */ /* 0x000fcc0000000000 */
[----:B------:R-:W-:Y:S01]  /*113c0*/  HGMMA.64x16x16.F32 R48, gdesc[UR4], R48, gsb0 ;  /* 0x00200000043079f0 */ /* 0x000fe20008000830 */
        /* <DEDUP_REMOVED lines=10> */
[----:B------:R-:W-:Y:S01]  /*11470*/  HGMMA.64x16x16.F32 R40, gdesc[UR8], R40, gsb0 ;  /* 0x00200000082879f0 */ /* 0x000fe20008000828 */
        /* <DEDUP_REMOVED lines=8> */
[----:B------:R-:W-:Y:S01]  /*11500*/  HGMMA.64x16x16.F32 R32, gdesc[UR12], R32, gsb0 ;  /* 0x002000000c2079f0 */ /* 0x000fe20008000820 */
        /* <DEDUP_REMOVED lines=193> */
[----:B------:R-:W-:Y:S01]  /*12120*/  UMOV UR4, UR26 ;  /* 0x0000001a00047c82 */ /* 0x000fe20008000000 */
[----:B------:R-:W-:Y:S01]  /*12130*/  UIADD3 UR52, UR24, 0x406, URZ ;  /* 0x0000040618347890 */ /* 0x000fe2000fffe03f */
[----:B------:R-:W-:Y:S01]  /*12140*/  UMOV UR53, 0x40000040 ;  /* 0x4000004000357882 */ /* 0x000fe20000000000 */
[----:B------:R-:W-:Y:S01]  /*12150*/  UIADD3 UR48, UR24, 0x800, URZ ;  /* 0x0000080018307890 */ /* 0x000fe2000fffe03f */
[----:B------:R0:W-:Y:S01]  /*12160*/  STL.64 [R1+0x20], R14 ;  /* 0x0000200e01007387 */ /* 0x0001e20000100a00 */
[----:B------:R-:W-:Y:S01]  /*12170*/  UMOV UR49, 0x40000040 ;  /* 0x4000004000317882 */ /* 0x000fe20000000000 */
[----:B------:R-:W-:Y:S01]  /*12180*/  UIADD3 UR44, UR24, 0x802, URZ ;  /* 0x00000802182c7890 */ /* 0x000fe2000fffe03f */
[----:B------:R-:W-:Y:S01]  /*12190*/  UMOV UR45, 0x40000040 ;  /* 0x40000040002d7882 */ /* 0x000fe20000000000 */
[----:B------:R-:W-:Y:S01]  /*121a0*/  UIADD3 UR40, UR24, 0x804, URZ ;  /* 0x0000080418287890 */ /* 0x000fe2000fffe03f */
[----:B------:R-:W2:Y:S01]  /*121b0*/  LDL R80, [R1+0x88] ;  /* 0x0000880001507983 */ /* 0x000ea20000100800 */
[----:B------:R-:W-:-:S02]  /*121c0*/  WARPGROUP.DEPBAR.LE gsb0, 0x0 ;  /* 0x00008000000079c5 */ /* 0x000fc40000010000 */
[----:B------:R-:W-:-:S06]  /*121d0*/  WARPGROUP.ARRIVE ;  /* 0x00000000000079c5 */ /* 0x000fcc0000000000 */
[----:B------:R-:W-:Y:S01]  /*121e0*/  HGMMA.64x16x16.F32 R40, gdesc[UR8], R40, gsb0 ;  /* 0x00200000082879f0 */ /* 0x000fe20008000828 */
[----:B------:R-:W-:Y:S01]  /*121f0*/  R2UR UR10, R10 ;  /* 0x000000000a0a72ca */ /* 0x000fe200000e0000 */
[----:B------:R-:W-:Y:S01]  /*12200*/  UMOV UR8, UR26 ;  /* 0x0000001a00087c82 */ /* 0x000fe20008000000 */
[----:B------:R-:W-:Y:S01]  /*12210*/  R2UR UR11, R11 ;  /* 0x000000000b0b72ca */ /* 0x000fe200000e0000 */
[----:B------:R-:W-:Y:S01]  /*12220*/  UMOV UR9, UR27 ;  /* 0x0000001b00097c82 */ /* 0x000fe20008000000 */
        /* <DEDUP_REMOVED lines=28> */
[----:B------:R-:W-:Y:S02]  /*123f0*/  WARPGROUP.DEPBAR.LE gsb0, 0x0 ;  /* 0x00008000000079c5 */ /* 0x000fe40000010000 */
[----:B------:R-:W-:Y:S01]  /*12400*/  WARPGROUP.ARRIVE ;  /* 0x00000000000079c5 */ /* 0x000fe20000000000 */
[C---:B------:R-:W-:Y:S01]  /*12410*/  VIADD R8, R4.reuse, 0x484 ;  /* 0x0000048404087836 */ /* 0x040fe20000000000 */
[----:B------:R-:W-:Y:S01]  /*12420*/  IADD3 R10, R4, 0x584, RZ ;  /* 0x00000584040a7810 */ /* 0x000fe20007ffe0ff */
[----:B------:R-:W-:Y:S01]  /*12430*/  UMOV UR41, 0x40000040 ;  /* 0x4000004000297882 */ /* 0x000fe20000000000 */
[----:B------:R-:W-:Y:S01]  /*12440*/  MOV R11, 0x40000040 ;  /* 0x40000040000b7802 */ /* 0x000fe20000000f00 */
[----:B------:R-:W-:Y:S01]  /*12450*/  UIADD3 UR36, UR24, 0x806, URZ ;  /* 0x0000080618247890 */ /* 0x000fe2000fffe03f */
[----:B------:R-:W-:Y:S01]  /*12460*/  HGMMA.64x16x16.F32 R64, gdesc[UR16], R64, gsb0 ;  /* 0x00200000104079f0 */ /* 0x000fe20008000840 */
[----:B------:R-:W-:Y:S01]  /*12470*/  R2UR UR18, R6 ;  /* 0x00000000061272ca */ /* 0x000fe200000e0000 */
[----:B------:R-:W-:Y:S01]  /*12480*/  UMOV UR16, UR26 ;  /* 0x0000001a00107c82 */ /* 0x000fe20008000000 */
[----:B------:R-:W-:Y:S01]  /*12490*/  R2UR UR19, R7 ;  /* 0x00000000071372ca */ /* 0x000fe200000e0000 */
[----:B------:R-:W-:Y:S01]  /*124a0*/  UMOV UR17, UR27 ;  /* 0x0000001b00117c82 */ /* 0x000fe20008000000 */
[----:B------:R-:W-:Y:S01]  /*124b0*/  UMOV UR37, 0x40000040 ;  /* 0x4000004000257882 */ /* 0x000fe20000000000 */
[----:B0-----:R-:W-:Y:S01]  /*124c0*/  IMAD.U32 R15, RZ, RZ, UR29 ;  /* 0x0000001dff0f7e24 */ /* 0x001fe2000f8e00ff */
[----:B------:R-:W-:-:S02]  /*124d0*/  WARPGROUP.DEPBAR.LE gsb0, 0x0 ;  /* 0x00008000000079c5 */ /* 0x000fc40000010000 */
[----:B------:R-:W-:-:S06]  /*124e0*/  WARPGROUP.ARRIVE ;  /* 0x00000000000079c5 */ /* 0x000fcc0000000000 */
[----:B------:R-:W-:Y:S03]  /*124f0*/  HGMMA.64x16x16.F32 R56, gdesc[UR20], R56, gsb0 ;  /* 0x00200000143879f0 */ /* 0x000fe60008000838 */
[----:B------:R-:W-:Y:S02]  /*12500*/  WARPGROUP.DEPBAR.LE gsb0, 0x0 ;  /* 0x00008000000079c5 */ /* 0x000fe40000010000 */
[----:B------:R-:W-:-:S06]  /*12510*/  WARPGROUP.ARRIVE ;  /* 0x00000000000079c5 */ /* 0x000fcc0000000000 */
[----:B------:R-:W-:Y:S01]  /*12520*/  HGMMA.64x16x16.F32 R48, gdesc[UR4], R48, gsb0 ;  /* 0x00200000043079f0 */ /* 0x000fe20008000830 */
[----:B------:R-:W-:-:S07]  /*12530*/  UIADD3 UR4, UR24, 0x404, URZ ;  /* 0x0000040418047890 */ /* 0x000fce000fffe03f */
[----:B------:R-:W-:Y:S01]  /*12540*/  UMOV UR28, UR4 ;  /* 0x00000004001c7c82 */ /* 0x000fe20008000000 */
[----:B------:R-:W-:Y:S02]  /*12550*/  WARPGROUP.DEPBAR.LE gsb0, 0x0 ;  /* 0x00008000000079c5 */ /* 0x000fe40000010000 */
[----:B------:R-:W-:Y:S01]  /*12560*/  WARPGROUP.ARRIVE ;  /* 0x00000000000079c5 */ /* 0x000fe20000000000 */
[----:B------:R-:W-:Y:S01]  /*12570*/  IMAD.MOV.U32 R7, RZ, RZ, 0x40000040 ;  /* 0x40000040ff077424 */ /* 0x000fe200078e00ff */
[----:B------:R-:W-:Y:S01]  /*12580*/  IADD3 R6, R4, 0x404, RZ ;  /* 0x0000040404067810 */ /* 0x000fe20007ffe0ff */
[----:B------:R-:W-:Y:S01]  /*12590*/  UMOV UR26, UR28 ;  /* 0x0000001c001a7c82 */ /* 0x000fe20008000000 */
[----:B------:R-:W-:Y:S01]  /*125a0*/  UMOV UR27, UR29 ;  /* 0x0000001d001b7c82 */ /* 0x000fe20008000000 */
[----:B------:R-:W-:Y:S01]  /*125b0*/  IMAD.MOV.U32 R9, RZ, RZ, 0x40000040 ;  /* 0x40000040ff097424 */ /* 0x000fe200078e00ff */
[----:B------:R-:W-:Y:S01]  /*125c0*/  HGMMA.64x16x16.F32 R40, gdesc[UR8], R40, gsb0 ;  /* 0x00200000082879f0 */ /* 0x000fe20008000828 */
[----:B------:R-:W-:Y:S01]  /*125d0*/  R2UR UR22, R8 ;  /* 0x00000000081672ca */ /* 0x000fe200000e0000 */
[----:B------:R-:W-:Y:S01]  /*125e0*/  IMAD.U32 R14, RZ, RZ, UR28 ;  /* 0x0000001cff0e7e24 */ /* 0x000fe2000f8e00ff */
[----:B------:R-:W-:-:S02]  /*125f0*/  WARPGROUP.DEPBAR.LE gsb0, 0x0 ;  /* 0x00008000000079c5 */ /* 0x000fc40000010000 */
        /* <DEDUP_REMOVED lines=8> */
[----:B------:R-:W-:Y:S02]  /*12680*/  R2UR UR18, R6 ;  /* 0x00000000061272ca */ /* 0x000fe400000e0000 */
[----:B------:R-:W-:Y:S01]  /*12690*/  R2UR UR19, R7 ;  /* 0x00000000071372ca */ /* 0x000fe200000e0000 */
[----:B------:R-:W-:Y:S01]  /*126a0*/  UMOV UR16, UR26 ;  /* 0x0000001a00107c82 */ /* 0x000fe20008000000 */
[----:B------:R-:W-:Y:S01]  /*126b0*/  UMOV UR17, UR27 ;  /* 0x0000001b00117c82 */ /* 0x000fe20008000000 */
[----:B------:R-:W-:Y:S02]  /*126c0*/  WARPGROUP.DEPBAR.LE gsb0, 0x0 ;  /* 0x00008000000079c5 */ /* 0x000fe40000010000 */
[----:B------:R-:W-:-:S08]  /*126d0*/  WARPGROUP.ARRIVE ;  /* 0x00000000000079c5 */ /* 0x000fd00000000000 */
[----:B------:R-:W-:Y:S01]  /*126e0*/  HGMMA.64x16x16.F32 R64, gdesc[UR16], R64, gsb0 ;  /* 0x00200000104079f0 */ /* 0x000fe20008000840 */
[----:B------:R-:W-:Y:S01]  /*126f0*/  R2UR UR23, R9 ;  /* 0x00000000091772ca */ /* 0x000fe200000e0000 */
[----:B------:R-:W-:Y:S01]  /*12700*/  UMOV UR20, UR26 ;  /* 0x0000001a00147c82 */ /* 0x000fe20008000000 */
[----:B------:R-:W-:Y:S01]  /*12710*/  UMOV UR21, UR27 ;  /* 0x0000001b00157c82 */ /* 0x000fe20008000000 */
[----:B------:R-:W-:Y:S01]  /*12720*/  VIADD R6, R4, 0x504 ;  /* 0x0000050404067836 */ /* 0x000fe20000000000 */
[----:B------:R-:W-:Y:S02]  /*12730*/  WARPGROUP.DEPBAR.LE gsb0, 0x0 ;  /* 0x00008000000079c5 */ /* 0x000fe40000010000 */
[----:B------:R-:W-:-:S07]  /*12740*/  WARPGROUP.ARRIVE ;  /* 0x00000000000079c5 */ /* 0x000fce0000000000 */
[----:B------:R-:W-:Y:S01]  /*12750*/  HGMMA.64x16x16.F32 R56, gdesc[UR20], R56, gsb0 ;  /* 0x00200000143879f0 */ /* 0x000fe20008000838 */
[----:B------:R-:W-:Y:S01]  /*12760*/  IMAD.MOV.U32 R7, RZ, RZ, 0x40000040 ;  /* 0x40000040ff077424 */ /* 0x000fe200078e00ff */
[----:B------:R-:W-:-:S04]  /*12770*/  R2UR UR6, R6 ;  /* 0x00000000060672ca */ /* 0x000fc800000e0000 */
[----:B------:R-:W-:Y:S01]  /*12780*/  R2UR UR7, R7 ;  /* 0x00000000070772ca */ /* 0x000fe200000e0000 */
[----:B------:R-:W-:Y:S01]  /*12790*/  UMOV UR4, UR26 ;  /* 0x0000001a00047c82 */ /* 0x000fe20008000000 */
[----:B------:R-:W-:Y:S01]  /*127a0*/  UMOV UR5, UR27 ;  /* 0x0000001b00057c82 */ /* 0x000fe20008000000 */
[----:B------:R-:W-:Y:S02]  /*127b0*/  WARPGROUP.DEPBAR.LE gsb0, 0x0 ;  /* 0x00008000000079c5 */ /* 0x000fe40000010000 */
[----:B------:R-:W-:-:S08]  /*127c0*/  WARPGROUP.ARRIVE ;  /* 0x00000000000079c5 */ /* 0x000fd00000000000 */
        /* <DEDUP_REMOVED lines=8> */
[----:B------:R-:W-:Y:S02]  /*12850*/  VIADD R8, R4, 0x604 ;  /* 0x0000060404087836 */ /* 0x000fe40000000000 */
[----:B------:R-:W-:-:S03]  /*12860*/  IMAD.MOV.U32 R9, RZ, RZ, 0x40000040 ;  /* 0x40000040ff097424 */ /* 0x000fc600078e00ff */
[----:B------:R-:W-:Y:S02]  /*12870*/  R2UR UR14, R8 ;  /* 0x00000000080e72ca */ /* 0x000fe400000e0000 */
[----:B------:R-:W-:Y:S01]  /*12880*/  R2UR UR15, R9 ;  /* 0x00000000090f72ca */ /* 0x000fe200000e0000 */
[----:B------:R-:W-:Y:S01]  /*12890*/  UMOV UR12, UR26 ;  /* 0x0000001a000c7c82 */ /* 0x000fe20008000000 */
[----:B------:R-:W-:Y:S01]  /*128a0*/  UMOV UR13, UR27 ;  /* 0x0000001b000d7c82 */ /* 0x000fe20008000000 */
[----:B------:R-:W-:Y:S02]  /*128b0*/  WARPGROUP.DEPBAR.LE gsb0, 0x0 ;  /* 0x00008000000079c5 */ /* 0x000fe40000010000 */
[----:B------:R-:W-:-:S08]  /*128c0*/  WARPGROUP.ARRIVE ;  /* 0x00000000000079c5 */ /* 0x000fd00000000000 */
[----:B------:R-:W-:Y:S01]  /*128d0*/  HGMMA.64x16x16.F32 R32, gdesc[UR12], R32, gsb0 ;  /* 0x002000000c2079f0 */ /* 0x000fe20008000820 */
[----:B------:R-:W-:Y:S01]  /*128e0*/  VIADD R6, R4, 0x684 ;  /* 0x0000068404067836 */ /* 0x000fe20000000000 */
[----:B------:R-:W-:-:S04]  /*128f0*/  MOV R7, 0x40000040 ;  /* 0x4000004000077802 */ /* 0x000fc80000000f00 */
        /* <DEDUP_REMOVED lines=11> */
[----:B------:R-:W-:Y:S02]  /*129b0*/  WARPGROUP.DEPBAR.LE gsb0, 0x0 ;  /* 0x00008000000079c5 */ /* 0x000fe40000010000 */
[----:B------:R-:W-:-:S10]  /*129c0*/  WARPGROUP.ARRIVE ;  /* 0x00000000000079c5 */ /* 0x000fd40000000000 */
        /* <DEDUP_REMOVED lines=37> */
[----:B------:R-:W-:Y:S01]  /*12c20*/  IMAD.MOV.U32 R9, RZ, RZ, 0x40000040 ;  /* 0x40000040ff097424 */ /* 0x000fe200078e00ff */
[----:B------:R-:W-:-:S04]  /*12c30*/  IADD3 R8, R4, 0x606, RZ ;  /* 0x0000060604087810 */ /* 0x000fc80007ffe0ff */
        /* <DEDUP_REMOVED lines=81> */
[----:B------:R-:W-:Y:S02]  /*13150*/  WARPGROUP.DEPBAR.LE gsb0, 0x0 ;  /* 0x00008000000079c5 */ /* 0x000fe40000010000 */
[----:B------:R-:W-:-:S10]  /*13160*/  WARPGROUP.ARRIVE ;  /* 0x00000000000079c5 */ /* 0x000fd40000000000 */
        /* <DEDUP_REMOVED lines=37> */
[----:B------:R-:W-:Y:S02]  /*133c0*/  IADD3 R8, R4, 0x982, RZ ;  /* 0x0000098204087810 */ /* 0x000fe40007ffe0ff */
[----:B------:R-:W-:Y:S02]  /*133d0*/  MOV R9, 0x40000040 ;  /* 0x4000004000097802 */ /* 0x000fe40000000f00 */
[----:B------:R-:W-:Y:S02]  /*133e0*/  R2UR UR14, R8 ;  /* 0x00000000080e72ca */ /* 0x000fe400000e0000 */
[----:B------:R-:W-:Y:S01]  /*133f0*/  R2UR UR15, R9 ;  /* 0x00000000090f72ca */ /* 0x000fe200000e0000 */
[----:B------:R-:W-:Y:S01]  /*13400*/  UMOV UR12, UR44 ;  /* 0x0000002c000c7c82 */ /* 0x000fe20008000000 */
[----:B------:R-:W-:Y:S01]  /*13410*/  UMOV UR13, UR45 ;  /* 0x0000002d000d7c82 */ /* 0x000fe20008000000 */
[----:B------:R-:W-:-:S02]  /*13420*/  WARPGROUP.DEPBAR.LE gsb0, 0x0 ;  /* 0x00008000000079c5 */ /* 0x000fc40000010000 */
        /* <DEDUP_REMOVED lines=37> */
[----:B------:R-:W-:Y:S01]  /*13680*/  MOV R7, 0x40000040 ;  /* 0x4000004000077802 */ /* 0x000fe20000000f00 */
[----:B------:R-:W-:Y:S01]  /*13690*/  UMOV UR20, UR40 ;  /* 0x0000002800147c82 */ /* 0x000fe20008000000 */
[----:B------:R-:W-:Y:S01]  /*136a0*/  UMOV UR21, UR41 ;  /* 0x0000002900157c82 */ /* 0x000fe20008000000 */
[----:B------:R-:W-:Y:S01]  /*136b0*/  IMAD.MOV.U32 R11, RZ, RZ, 0x40000040 ;  /* 0x40000040ff0b7424 */ /* 0x000fe200078e00ff */
[----:B------:R-:W-:Y:S02]  /*136c0*/  R2UR UR22, R6 ;  /* 0x00000000061672ca */ /* 0x000fe400000e0000 */
[C---:B------:R-:W-:Y:S01]  /*136d0*/  IADD3 R10, R4.reuse, 0x904, RZ ;  /* 0x00000904040a7810 */ /* 0x040fe20007ffe0ff */
[----:B------:R-:W-:Y:S01]  /*136e0*/  UMOV UR16, UR40 ;  /* 0x0000002800107c82 */ /* 0x000fe20008000000 */
[----:B------:R-:W-:Y:S01]  /*136f0*/  R2UR UR23, R7 ;  /* 0x00000000071772ca */ /* 0x000fe200000e0000 */
[----:B------:R-:W-:Y:S01]  /*13700*/  UMOV UR17, UR41 ;  /* 0x0000002900117c82 */ /* 0x000fe20008000000 */
[----:B------:R-:W-:Y:S01]  /*13710*/  VIADD R8, R4, 0x984 ;  /* 0x0000098404087836 */ /* 0x000fe20000000000 */
[----:B------:R-:W-:Y:S01]  /*13720*/  UMOV UR12, UR40 ;  /* 0x00000028000c7c82 */ /* 0x000fe20008000000 */
[----:B------:R-:W-:Y:S01]  /*13730*/  IMAD.MOV.U32 R9, RZ, RZ, 0x40000040 ;  /* 0x40000040ff097424 */ /* 0x000fe200078e00ff */
[----:B------:R-:W-:Y:S01]  /*13740*/  UMOV UR13, UR41 ;  /* 0x00000029000d7c82 */ /* 0x000fe20008000000 */
[----:B------:R-:W-:Y:S01]  /*13750*/  UMOV UR4, UR40 ;  /* 0x0000002800047c82 */ /* 0x000fe20008000000 */
[----:B------:R-:W-:Y:S01]  /*13760*/  UMOV UR5, UR41 ;  /* 0x0000002900057c82 */ /* 0x000fe20008000000 */
[----:B------:R-:W-:Y:S01]  /*13770*/  ULDC UR8, c[0x0][0x9d8] ;  /* 0x0002760000087ab9 */ /* 0x000fe20000000800 */
[----:B------:R-:W-:-:S02]  /*13780*/  WARPGROUP.DEPBAR.LE gsb0, 0x0 ;  /* 0x00008000000079c5 */ /* 0x000fc40000010000 */
[----:B------:R-:W-:-:S06]  /*13790*/  WARPGROUP.ARRIVE ;  /* 0x00000000000079c5 */ /* 0x000fcc0000000000 */
[----:B------:R-:W-:Y:S01]  /*137a0*/  HGMMA.64x16x16.F32 R48, gdesc[UR20], R48, gsb0 ;  /* 0x00200000143079f0 */ /* 0x000fe20008000830 */
[----:B------:R-:W-:Y:S02]  /*137b0*/  R2UR UR18, R10 ;  /* 0x000000000a1272ca */ /* 0x000fe400000e0000 */
[----:B------:R-:W-:Y:S01]  /*137c0*/  R2UR UR19, R11 ;  /* 0x000000000b1372ca */ /* 0x000fe200000e0000 */
[----:B------:R-:W-:Y:S02]  /*137d0*/  WARPGROUP.DEPBAR.LE gsb0, 0x0 ;  /* 0x00008000000079c5 */ /* 0x000fe40000010000 */
[----:B------:R-:W-:-:S10]  /*137e0*/  WARPGROUP.ARRIVE ;  /* 0x00000000000079c5 */ /* 0x000fd40000000000 */
[----:B------:R-:W-:Y:S01]  /*137f0*/  HGMMA.64x16x16.F32 R40, gdesc[UR16], R40, gsb0 ;  /* 0x00200000102879f0 */ /* 0x000fe20008000828 */
[----:B------:R-:W-:Y:S02]  /*13800*/  R2UR UR14, R8 ;  /* 0x00000000080e72ca */ /* 0x000fe400000e0000 */
[----:B------:R-:W-:Y:S01]  /*13810*/  R2UR UR15, R9 ;  /* 0x00000000090f72ca */ /* 0x000fe200000e0000 */
[----:B------:R-:W-:Y:S01]  /*13820*/  IMAD.MOV.U32 R7, RZ, RZ, 0x40000040 ;  /* 0x40000040ff077424 */ /* 0x000fe200078e00ff */
[----:B------:R-:W-:Y:S02]  /*13830*/  WARPGROUP.DEPBAR.LE gsb0, 0x0 ;  /* 0x00008000000079c5 */ /* 0x000fe40000010000 */
[----:B------:R-:W-:-:S09]  /*13840*/  WARPGROUP.ARRIVE ;  /* 0x00000000000079c5 */ /* 0x000fd20000000000 */
[----:B------:R-:W-:Y:S01]  /*13850*/  HGMMA.64x16x16.F32 R32, gdesc[UR12], R32, gsb0 ;  /* 0x002000000c2079f0 */ /* 0x000fe20008000820 */
[----:B------:R-:W-:Y:S02]  /*13860*/  IADD3 R6, R4, 0xa04, RZ ;  /* 0x00000a0404067810 */ /* 0x000fe40007ffe0ff */
        /* <DEDUP_REMOVED lines=54> */
[----:B------:R-:W-:Y:S01]  /*13bd0*/  FMUL.FTZ R3, R72, UR8 ;  /* 0x0000000848037c20 */ /* 0x000fe20008410000 */
[----:B------:R-:W-:Y:S01]  /*13be0*/  FMUL.FTZ R9, R73, UR8 ;  /* 0x0000000849097c20 */ /* 0x000fe20008410000 */
[----:B------:R-:W-:Y:S01]  /*13bf0*/  FMUL.FTZ R74, R74, UR8 ;  /* 0x000000084a4a7c20 */ /* 0x000fe20008410000 */
[----:B------:R-:W-:Y:S01]  /*13c00*/  FMUL.FTZ R65, R65, UR8 ;  /* 0x0000000841417c20 */ /* 0x000fe20008410000 */
[----:B------:R-:W-:Y:S02]  /*13c10*/  FMUL.FTZ R76, R76, UR8 ;  /* 0x000000084c4c7c20 */ /* 0x000fe40008410000 */
[----:B------:R-:W-:Y:S01]  /*13c20*/  MUFU.TANH R3, R3 ;  /* 0x0000000300037308 */ /* 0x000fe20000002400 */
[----:B------:R-:W-:Y:S01]  /*13c30*/  FMUL.FTZ R77, R77, UR8 ;  /* 0x000000084d4d7c20 */ /* 0x000fe20008410000 */
[----:B------:R-:W-:-:S02]  /*13c40*/  WARPGROUP.DEPBAR.LE gsb0, 0x0 ;  /* 0x00008000000079c5 */ /* 0x000fc40000010000 */
[----:B------:R-:W-:-:S06]  /*13c50*/  WARPGROUP.ARRIVE ;  /* 0x00000000000079c5 */ /* 0x000fcc0000000000 */
[----:B------:R-:W-:Y:S01]  /*13c60*/  HGMMA.64x16x16.F32 R32, gdesc[UR4], R32, gsb0 ;  /* 0x00200000042079f0 */ /* 0x000fe20008000820 */
[----:B------:R-:W0:Y:S01]  /*13c70*/  MUFU.TANH R8, R74 ;  /* 0x0000004a00087308 */ /* 0x000e220000002400 */
[----:B--2---:R-:W-:Y:S02]  /*13c80*/  IMAD.IADD R6, R80, 0x1, R154 ;  /* 0x0000000150067824 */ /* 0x004fe400078e029a */
[----:B------:R-:W-:-:S05]  /*13c90*/  FMUL.FTZ R64, R64, UR8 ;  /* 0x0000000840407c20 */ /* 0x000fca0008410000 */
[----:B------:R-:W1:Y:S01]  /*13ca0*/  MUFU.TANH R9, R9 ;  /* 0x0000000900097308 */ /* 0x000e620000002400 */
[----:B------:R-:W-:Y:S02]  /*13cb0*/  IMAD R7, R155, -0x70, R6 ;  /* 0xffffff909b077824 */ /* 0x000fe400078e0206 */
[----:B------:R-:W-:-:S05]  /*13cc0*/  FMUL.FTZ R75, R75, UR8 ;  /* 0x000000084b4b7c20 */ /* 0x000fca0008410000 */
[----:B------:R-:W2:Y:S01]  /*13cd0*/  MUFU.TANH R65, R65 ;  /* 0x0000004100417308 */ /* 0x000ea20000002400 */
[----:B------:R-:W-:-:S07]  /*13ce0*/  ISETP.GT.AND P4, PT, R7, RZ, PT ;  /* 0x000000ff0700720c */ /* 0x000fce0003f84270 */
[----:B------:R-:W3:Y:S01]  /*13cf0*/  MUFU.TANH R76, R76 ;  /* 0x0000004c004c7308 */ /* 0x000ee20000002400 */
[----:B------:R-:W-:Y:S01]  /*13d00*/  ISETP.GT.AND P2, PT, R7, 0x1, PT ;  /* 0x000000010700780c */ /* 0x000fe20003f44270 */
[----:B------:R-:W-:-:S06]  /*13d10*/  FMUL.FTZ R68, R68, UR8 ;  /* 0x0000000844447c20 */ /* 0x000fcc0008410000 */
[----:B------:R-:W-:Y:S01]  /*13d20*/  MUFU.TANH R77, R77 ;  /* 0x0000004d004d7308 */ /* 0x000fe20000002400 */
[----:B------:R-:W-:Y:S01]  /*13d30*/  FMUL.FTZ R78, R78, UR8 ;  /* 0x000000084e4e7c20 */ /* 0x000fe20008410000 */
[----:B------:R-:W-:Y:S01]  /*13d40*/  FMUL.FTZ R60, R60, UR8 ;  /* 0x000000083c3c7c20 */ /* 0x000fe20008410000 */
[----:B0-----:R-:W-:Y:S01]  /*13d50*/  FSEL R8, R8, -INF , P4 ;  /* 0xff80000008087808 */ /* 0x001fe20002000000 */
[----:B------:R-:W-:Y:S01]  /*13d60*/  FMUL.FTZ R54, R54, UR8 ;  /* 0x0000000836367c20 */ /* 0x000fe20008410000 */
[----:B------:R-:W-:-:S03]  /*13d70*/  FSEL R6, R3, -INF , P4 ;  /* 0xff80000003067808 */ /* 0x000fc60002000000 */
[----:B------:R-:W-:Y:S01]  /*13d80*/  MUFU.TANH R64, R64 ;  /* 0x0000004000407308 */ /* 0x000fe20000002400 */
[----:B------:R-:W-:Y:S01]  /*13d90*/  IMAD.MOV.U32 R5, RZ, RZ, 0x40000040 ;  /* 0x40000040ff057424 */ /* 0x000fe200078e00ff */
[C---:B------:R-:W-:Y:S01]  /*13da0*/  ISETP.GT.AND P4, PT, R7.reuse, 0x11, PT ;  /* 0x000000110700780c */ /* 0x040fe20003f84270 */
[----:B------:R0:W-:Y:S01]  /*13db0*/  STL.64 [R1+0x18], R14 ;  /* 0x0000180e01007387 */ /* 0x0001e20000100a00 */
[----:B------:R-:W-:Y:S01]  /*13dc0*/  IADD3 R4, R4, 0xa06, RZ ;  /* 0x00000a0604047810 */ /* 0x000fe20007ffe0ff */
[----:B------:R-:W-:Y:S01]  /*13dd0*/  FMUL.FTZ R66, R66, UR8 ;  /* 0x0000000842427c20 */ /* 0x000fe20008410000 */
[----:B------:R-:W-:Y:S02]  /*13de0*/  ISETP.GT.AND P3, PT, R7, 0x8, PT ;  /* 0x000000080700780c */ /* 0x000fe40003f64270 */
[----:B------:R-:W4:Y:S01]  /*13df0*/  MUFU.TANH R75, R75 ;  /* 0x0000004b004b7308 */ /* 0x000f220000002400 */
[----:B-1----:R-:W-:Y:S01]  /*13e00*/  FSEL R9, R9, -INF , P2 ;  /* 0xff80000009097808 */ /* 0x002fe20001000000 */
[----:B------:R-:W-:Y:S01]  /*13e10*/  FMUL.FTZ R69, R69, UR8 ;  /* 0x0000000845457c20 */ /* 0x000fe20008410000 */
[----:B------:R-:W-:Y:S01]  /*13e20*/  FMUL.FTZ R79, R79, UR8 ;  /* 0x000000084f4f7c20 */ /* 0x000fe20008410000 */
[----:B------:R-:W-:Y:S01]  /*13e30*/  FMUL.FTZ R56, R56, UR8 ;  /* 0x0000000838387c20 */ /* 0x000fe20008410000 */
[----:B------:R-:W-:-:S03]  /*13e40*/  R2UR UR6, R4 ;  /* 0x00000000040672ca */ /* 0x000fc600000e0000 */
[----:B------:R-:W1:Y:S01]  /*13e50*/  MUFU.TANH R10, R78 ;  /* 0x0000004e000a7308 */ /* 0x000e620000002400 */
[----:B------:R-:W-:Y:S02]  /*13e60*/  R2UR UR7, R5 ;  /* 0x00000000050772ca */ /* 0x000fe400000e0000 */
[----:B------:R-:W-:-:S05]  /*13e70*/  ISETP.GT.AND P6, PT, R7, 0x9, PT ;  /* 0x000000090700780c */ /* 0x000fca0003fc4270 */
[----:B0-----:R2:W-:Y:S01]  /*13e80*/  MUFU.TANH R15, R60 ;  /* 0x0000003c000f7308 */ /* 0x0015e20000002400 */
[----:B------:R-:W-:Y:S01]  /*13e90*/  FMUL.FTZ R58, R58, UR8 ;  /* 0x000000083a3a7c20 */ /* 0x000fe20008410000 */
[----:B------:R-:W-:-:S06]  /*13ea0*/  ISETP.GT.AND P5, PT, R7, 0x10, PT ;  /* 0x000000100700780c */ /* 0x000fcc0003fa4270 */
[----:B------:R-:W-:Y:S01]  /*13eb0*/  MUFU.TANH R68, R68 ;  /* 0x0000004400447308 */ /* 0x000fe20000002400 */
[----:B--2---:R-:W-:Y:S02]  /*13ec0*/  FSEL R60, R65, -INF , P4 ;  /* 0xff800000413c7808 */ /* 0x004fe40002000000 */
[----:B------:R-:W-:-:S05]  /*13ed0*/  FMNMX.FTZ R65, R6, R9, !PT ;  /* 0x0000000906417209 */ /* 0x000fca0007810000 */
[----:B------:R3:W-:Y:S01]  /*13ee0*/  MUFU.TANH R72, R54 ;  /* 0x0000003600487308 */ /* 0x0007e20000002400 */
[----:B------:R-:W-:Y:S01]  /*13ef0*/  FMUL.FTZ R57, R57, UR8 ;  /* 0x0000000839397c20 */ /* 0x000fe20008410000 */
[----:B------:R-:W-:Y:S01]  /*13f00*/  FMUL.FTZ R67, R67, UR8 ;  /* 0x0000000843437c20 */ /* 0x000fe20008410000 */
[----:B------:R-:W-:Y:S02]  /*13f10*/  WARPGROUP.DEPBAR.LE gsb0, 0x0 ;  /* 0x00008000000079c5 */ /* 0x000fe40000010000 */
[----:B---3--:R-:W-:-:S03]  /*13f20*/  FSEL R54, R76, -INF , P3 ;  /* 0xff8000004c367808 */ /* 0x008fc60001800000 */
[----:B------:R-:W0:Y:S01]  /*13f30*/  MUFU.TANH R12, R79 ;  /* 0x0000004f000c7308 */ /* 0x000e220000002400 */
[----:B------:R-:W-:-:S07]  /*13f40*/  FMNMX.FTZ R65, R54, R65, !PT ;  /* 0x0000004136417209 */ /* 0x000fce0007810000 */
[----:B------:R-:W-:Y:S01]  /*13f50*/  MUFU.TANH R14, R66 ;  /* 0x00000042000e7308 */ /* 0x000fe20000002400 */
[----:B------:R-:W-:Y:S01]  /*13f60*/  WARPGROUP.ARRIVE ;  /* 0x00000000000079c5 */ /* 0x000fe20000000000 */
[----:B------:R-:W-:-:S06]  /*13f70*/  FMUL.FTZ R70, R70, UR8 ;  /* 0x0000000846467c20 */ /* 0x000fcc0008410000 */
[----:B------:R-:W2:Y:S08]  /*13f80*/  MUFU.TANH R69, R69 ;  /* 0x0000004500457308 */ /* 0x000eb00000002400 */
[----:B------:R3:W-:Y:S01]  /*13f90*/  MUFU.TANH R66, R56 ;  /* 0x0000003800427308 */ /* 0x0007e20000002400 */
[----:B------:R-:W-:Y:S01]  /*13fa0*/  FMUL.FTZ R62, R62, UR8 ;  /* 0x000000083e3e7c20 */ /* 0x000fe20008410000 */
[----:B----4-:R-:W-:-:S02]  /*13fb0*/  FSEL R3, R75, -INF , P2 ;  /* 0xff8000004b037808 */ /* 0x010fc40001000000 */
[----:B---3--:R-:W-:-:S04]  /*13fc0*/  FSEL R56, R77, -INF , P6 ;  /* 0xff8000004d387808 */ /* 0x008fc80003000000 */
[----:B------:R3:W-:Y:S01]  /*13fd0*/  MUFU.TANH R11, R58 ;  /* 0x0000003a000b7308 */ /* 0x0007e20000002400 */
[----:B------:R-:W-:Y:S01]  /*13fe0*/  FMNMX.FTZ R65, R56, R65, !PT ;  /* 0x0000004138417209 */ /* 0x000fe20007810000 */
[----:B------:R-:W-:Y:S01]  /*13ff0*/  UMOV UR4, UR36 ;  /* 0x0000002400047c82 */ /* 0x000fe20008000000 */
[----:B------:R-:W-:Y:S01]  /*14000*/  UMOV UR5, UR37 ;  /* 0x0000002500057c82 */ /* 0x000fe20008000000 */
[----:B------:R-:W-:-:S04]  /*14010*/  FMUL.FTZ R71, R71, UR8 ;  /* 0x0000000847477c20 */ /* 0x000fc80008410000 */
[----:B------:R-:W4:Y:S01]  /*14020*/  MUFU.TANH R20, R67 ;  /* 0x0000004300147308 */ /* 0x000f220000002400 */
[----:B---3--:R-:W-:Y:S01]  /*14030*/  FSEL R58, R64, -INF , P5 ;  /* 0xff800000403a7808 */ /* 0x008fe20002800000 */
[----:B------:R-:W-:Y:S01]  /*14040*/  FMUL.FTZ R61, R61, UR8 ;  /* 0x000000083d3d7c20 */ /* 0x000fe20008410000 */
[----:B------:R-:W-:Y:S01]  /*14050*/  ISETP.GT.AND P2, PT, R7, 0x18, PT ;  /* 0x000000180700780c */ /* 0x000fe20003f44270 */
[----:B------:R-:W-:Y:S01]  /*14060*/  HGMMA.64x16x16.F32 R24, gdesc[UR4], R24, gsb0 ;  /* 0x00200000041879f0 */ /* 0x000fe20008000818 */
[----:B------:R-:W-:-:S03]  /*14070*/  FMNMX.FTZ R65, R58, R65, !PT ;  /* 0x000000413a417209 */ /* 0x000fc60007810000 */
[----:B------:R-:W3:Y:S01]  /*14080*/  MUFU.TANH R57, R57 ;  /* 0x0000003900397308 */ /* 0x000ee20000002400 */
[----:B-1----:R-:W-:Y:S01]  /*14090*/  FSEL R10, R10, -INF , P3 ;  /* 0xff8000000a0a7808 */ /* 0x002fe20001800000 */
[----:B------:R-:W-:Y:S01]  /*140a0*/  FMUL.FTZ R48, R48, UR8 ;  /* 0x0000000830307c20 */ /* 0x000fe20008410000 */
[----:B------:R-:W-:Y:S01]  /*140b0*/  ISETP.GT.AND P3, PT, R7, 0x19, PT ;  /* 0x000000190700780c */ /* 0x000fe20003f64270 */
[----:B------:R-:W-:Y:S01]  /*140c0*/  FMUL.FTZ R59, R59, UR8 ;  /* 0x000000083b3b7c20 */ /* 0x000fe20008410000 */
[----:B------:R-:W-:Y:S01]  /*140d0*/  FMNMX.FTZ R65, R60, R65, !PT ;  /* 0x000000413c417209 */ /* 0x000fe20007810000 */
[----:B------:R-:W-:Y:S02]  /*140e0*/  FMUL.FTZ R49, R49, UR8 ;  /* 0x0000000831317c20 */ /* 0x000fe40008410000 */
[----:B------:R-:W1:Y:S01]  /*140f0*/  MUFU.TANH R70, R70 ;  /* 0x0000004600467308 */ /* 0x000e620000002400 */
[----:B0-----:R-:W-:Y:S01]  /*14100*/  FSEL R12, R12, -INF , P6 ;  /* 0xff8000000c0c7808 */ /* 0x001fe20003000000 */
[----:B------:R-:W-:Y:S01]  /*14110*/  FMUL.FTZ R52, R52, UR8 ;  /* 0x0000000834347c20 */ /* 0x000fe20008410000 */
[----:B------:R-:W-:Y:S01]  /*14120*/  ISETP.GT.AND P6, PT, R7, 0x20, PT ;  /* 0x000000200700780c */ /* 0x000fe20003fc4270 */
[----:B------:R-:W-:-:S04]  /*14130*/  FMUL.FTZ R40, R40, UR8 ;  /* 0x0000000828287c20 */ /* 0x000fc80008410000 */
[----:B------:R0:W-:Y:S01]  /*14140*/  MUFU.TANH R67, R62 ;  /* 0x0000003e00437308 */ /* 0x0001e20000002400 */
[----:B--2---:R-:W-:Y:S01]  /*14150*/  FSEL R64, R69, -INF , P3 ;  /* 0xff80000045407808 */ /* 0x004fe20001800000 */
[----:B------:R-:W-:Y:S01]  /*14160*/  FMUL.FTZ R63, R63, UR8 ;  /* 0x000000083f3f7c20 */ /* 0x000fe20008410000 */
[----:B------:R-:W-:Y:S01]  /*14170*/  FSEL R14, R14, -INF , P5 ;  /* 0xff8000000e0e7808 */ /* 0x000fe20002800000 */
[----:B------:R-:W-:-:S04]  /*14180*/  FMUL.FTZ R53, R53, UR8 ;  /* 0x0000000835357c20 */ /* 0x000fc80008410000 */
[----:B------:R-:W-:Y:S01]  /*14190*/  MUFU.TANH R71, R71 ;  /* 0x0000004700477308 */ /* 0x000fe20000002400 */
[----:B0-----:R-:W-:Y:S01]  /*141a0*/  FSEL R62, R68, -INF , P2 ;  /* 0xff800000443e7808 */ /* 0x001fe20001000000 */
[----:B------:R-:W-:Y:S01]  /*141b0*/  FMUL.FTZ R42, R42, UR8 ;  /* 0x000000082a2a7c20 */ /* 0x000fe20008410000 */
[----:B----4-:R-:W-:Y:S01]  /*141c0*/  FSEL R20, R20, -INF , P4 ;  /* 0xff80000014147808 */ /* 0x010fe20002000000 */
[----:B------:R-:W-:Y:S01]  /*141d0*/  FMUL.FTZ R50, R50, UR8 ;  /* 0x0000000832327c20 */ /* 0x000fe20008410000 */
[----:B------:R-:W-:Y:S01]  /*141e0*/  FMNMX.FTZ R65, R62, R65, !PT ;  /* 0x000000413e417209 */ /* 0x000fe20007810000 */
[----:B------:R-:W-:Y:S02]  /*141f0*/  FMUL.FTZ R51, R51, UR8 ;  /* 0x0000000833337c20 */ /* 0x000fe40008410000 */
[----:B------:R-:W0:Y:S01]  /*14200*/  MUFU.TANH R61, R61 ;  /* 0x0000003d003d7308 */ /* 0x000e220000002400 */
[----:B------:R-:W-:Y:S01]  /*14210*/  ISETP.GT.AND P5, PT, R7, 0x21, PT ;  /* 0x000000210700780c */ /* 0x000fe20003fa4270 */
[----:B------:R-:W-:Y:S01]  /*14220*/  FMUL.FTZ R41, R41, UR8 ;  /* 0x0000000829297c20 */ /* 0x000fe20008410000 */
[----:B------:R-:W-:Y:S01]  /*14230*/  FSEL R66, R66, -INF , P6 ;  /* 0xff80000042427808 */ /* 0x000fe20003000000 */
[----:B------:R-:W-:Y:S01]  /*14240*/  FMUL.FTZ R44, R44, UR8 ;  /* 0x000000082c2c7c20 */ /* 0x000fe20008410000 */
[----:B------:R-:W-:Y:S01]  /*14250*/  FMNMX.FTZ R65, R64, R65, !PT ;  /* 0x0000004140417209 */ /* 0x000fe20007810000 */
[----:B------:R-:W-:Y:S01]  /*14260*/  FMUL.FTZ R5, R32, UR8 ;  /* 0x0000000820057c20 */ /* 0x000fe20008410000 */
[----:B------:R-:W-:Y:S01]  /*14270*/  FMUL.FTZ R55, R55, UR8 ;  /* 0x0000000837377c20 */ /* 0x000fe20008410000 */
[----:B------:R-:W2:Y:S01]  /*14280*/  MUFU.TANH R48, R48 ;  /* 0x0000003000307308 */ /* 0x000ea20000002400 */
[----:B------:R-:W-:Y:S01]  /*14290*/  ISETP.GT.AND P4, PT, R7, 0x28, PT ;  /* 0x000000280700780c */ /* 0x000fe20003f84270 */
[----:B------:R-:W-:Y:S01]  /*142a0*/  FMUL.FTZ R45, R45, UR8 ;  /* 0x000000082d2d7c20 */ /* 0x000fe20008410000 */
[----:B---3--:R-:W-:Y:S01]  /*142b0*/  FSEL R68, R57, -INF , P5 ;  /* 0xff80000039447808 */ /* 0x008fe20002800000 */
[----:B------:R-:W-:Y:S01]  /*142c0*/  FMUL.FTZ R46, R46, UR8 ;  /* 0x000000082e2e7c20 */ /* 0x000fe20008410000 */
[----:B------:R-:W-:Y:S01]  /*142d0*/  FMNMX.FTZ R65, R66, R65, !PT ;  /* 0x0000004142417209 */ /* 0x000fe20007810000 */
[----:B------:R-:W-:Y:S01]  /*142e0*/  FMUL.FTZ R43, R43, UR8 ;  /* 0x000000082b2b7c20 */ /* 0x000fe20008410000 */
[----:B------:R-:W-:Y:S01]  /*142f0*/  FMUL.FTZ R33, R33, UR8 ;  /* 0x0000000821217c20 */ /* 0x000fe20008410000 */
[----:B------:R-:W-:Y:S01]  /*14300*/  MUFU.TANH R59, R59 ;  /* 0x0000003b003b7308 */ /* 0x000fe20000002400 */
[----:B------:R-:W-:Y:S01]  /*14310*/  FMNMX.FTZ R65, R68, R65, !PT ;  /* 0x0000004144417209 */ /* 0x000fe20007810000 */
[----:B------:R-:W-:Y:S01]  /*14320*/  FMUL.FTZ R47, R47, UR8 ;  /* 0x000000082f2f7c20 */ /* 0x000fe20008410000 */
[----:B------:R-:W-:Y:S01]  /*14330*/  FMUL.FTZ R37, R37, UR8 ;  /* 0x0000000825257c20 */ /* 0x000fe20008410000 */
[----:B------:R-:W-:Y:S01]  /*14340*/  FMUL.FTZ R35, R35, UR8 ;  /* 0x0000000823237c20 */ /* 0x000fe20008410000 */
[----:B------:R-:W-:-:S03]  /*14350*/  ULDC UR4, c[0x0][0x988] ;  /* 0x0002620000047ab9 */ /* 0x000fc60000000800 */
[----:B------:R-:W3:Y:S08]  /*14360*/  MUFU.TANH R49, R49 ;  /* 0x0000003100317308 */ /* 0x000ef00000002400 */
[----:B------:R1:W-:Y:S08]  /*14370*/  MUFU.TANH R90, R40 ;  /* 0x00000028005a7308 */ /* 0x0003f00000002400 */
[----:B------:R-:W4:Y:S01]  /*14380*/  MUFU.TANH R52, R52 ;  /* 0x0000003400347308 */ /* 0x000f220000002400 */
[----:B-1----:R-:W-:-:S02]  /*14390*/  FSEL R40, R70, -INF , P2 ;  /* 0xff80000046287808 */ /* 0x002fc40001000000 */
[----:B------:R-:W-:Y:S02]  /*143a0*/  ISETP.GT.AND P2, PT, R7, 0x29, PT ;  /* 0x000000290700780c */ /* 0x000fe40003f44270 */
[----:B------:R-:W-:-:S03]  /*143b0*/  FSEL R70, R15, -INF , P4 ;  /* 0xff8000000f467808 */ /* 0x000fc60002000000 */
[----:B------:R-:W-:Y:S01]  /*143c0*/  MUFU.TANH R63, R63 ;  /* 0x0000003f003f7308 */ /* 0x000fe20000002400 */
[----:B0-----:R-:W-:Y:S02]  /*143d0*/  FSEL R74, R61, -INF , P2 ;  /* 0xff8000003d4a7808 */ /* 0x001fe40001000000 */
[----:B------:R-:W-:-:S05]  /*143e0*/  FMNMX.FTZ R65, R70, R65, !PT ;  /* 0x0000004146417209 */ /* 0x000fca0007810000 */
[----:B------:R0:W-:Y:S01]  /*143f0*/  MUFU.TANH R73, R42 ;  /* 0x0000002a00497308 */ /* 0x0001e20000002400 */
[----:B------:R-:W-:Y:S02]  /*14400*/  FSEL R32, R11, -INF , P6 ;  /* 0xff8000000b207808 */ /* 0x000fe40003000000 */
[----:B------:R-:W-:-:S05]  /*14410*/  ISETP.GT.AND P6, PT, R7, 0x31, PT ;  /* 0x000000310700780c */ /* 0x000fca0003fc4270 */
[----:B------:R-:W1:Y:S01]  /*14420*/  MUFU.TANH R53, R53 ;  /* 0x0000003500357308 */ /* 0x000e620000002400 */
[----:B0-----:R-:W-:Y:S02]  /*14430*/  FSEL R42, R71, -INF , P3 ;  /* 0xff800000472a7808 */ /* 0x001fe40001800000 */
[----:B------:R-:W-:Y:S02]  /*14440*/  ISETP.GT.AND P3, PT, R7, 0x30, PT ;  /* 0x000000300700780c */ /* 0x000fe40003f64270 */
[----:B------:R-:W-:-:S03]  /*14450*/  FMNMX.FTZ R65, R74, R65, !PT ;  /* 0x000000414a417209 */ /* 0x000fc60007810000 */
[----:B------:R-:W0:Y:S01]  /*14460*/  MUFU.TANH R50, R50 ;  /* 0x0000003200327308 */ /* 0x000e220000002400 */
[----:B--2---:R-:W-:Y:S02]  /*14470*/  FSEL R76, R48, -INF , P3 ;  /* 0xff800000304c7808 */ /* 0x004fe40001800000 */
[----:B---3--:R-:W-:Y:S02]  /*14480*/  FSEL R80, R49, -INF , P6 ;  /* 0xff80000031507808 */ /* 0x008fe40003000000 */
[----:B------:R-:W-:-:S03]  /*14490*/  FMNMX.FTZ R65, R76, R65, !PT ;  /* 0x000000414c417209 */ /* 0x000fc60007810000 */
[----:B------:R-:W2:Y:S01]  /*144a0*/  MUFU.TANH R51, R51 ;  /* 0x0000003300337308 */ /* 0x000ea20000002400 */
[----:B------:R-:W-:Y:S01]  /*144b0*/  FMUL.FTZ R11, R34, UR8 ;  /* 0x00000008220b7c20 */ /* 0x000fe20008410000 */
[----:B------:R-:W-:-:S06]  /*144c0*/  FSEL R34, R67, -INF , P4 ;  /* 0xff80000043227808 */ /* 0x000fcc0002000000 */
[----:B------:R3:W-:Y:S01]  /*144d0*/  MUFU.TANH R94, R44 ;  /* 0x0000002c005e7308 */ /* 0x0007e20000002400 */
[----:B------:R-:W-:Y:S02]  /*144e0*/  ISETP.GT.AND P4, PT, R7, 0x39, PT ;  /* 0x000000390700780c */ /* 0x000fe40003f84270 */
[----:B------:R-:W-:-:S05]  /*144f0*/  FMNMX.FTZ R65, R80, R65, !PT ;  /* 0x0000004150417209 */ /* 0x000fca0007810000 */
[----:B------:R-:W5:Y:S01]  /*14500*/  MUFU.TANH R41, R41 ;  /* 0x0000002900297308 */ /* 0x000f620000002400 */
[----:B---3--:R-:W-:Y:S02]  /*14510*/  FSEL R44, R59, -INF , P5 ;  /* 0xff8000003b2c7808 */ /* 0x008fe40002800000 */
[----:B------:R-:W-:-:S04]  /*14520*/  ISETP.GT.AND P5, PT, R7, 0x38, PT ;  /* 0x000000380700780c */ /* 0x000fc80003fa4270 */
[----:B----4-:R-:W-:Y:S01]  /*14530*/  FSEL R82, R52, -INF , P5 ;  /* 0xff80000034527808 */ /* 0x010fe20002800000 */
[----:B------:R-:W3:Y:S01]  /*14540*/  MUFU.TANH R55, R55 ;  /* 0x0000003700377308 */ /* 0x000ee20000002400 */
[----:B-1----:R-:W-:Y:S02]  /*14550*/  FSEL R88, R53, -INF , P4 ;  /* 0xff80000035587808 */ /* 0x002fe40002000000 */
[----:B------:R-:W-:Y:S01]  /*14560*/  FMNMX.FTZ R65, R82, R65, !PT ;  /* 0x0000004152417209 */ /* 0x000fe20007810000 */
[----:B------:R-:W-:-:S04]  /*14570*/  FMUL.FTZ R15, R36, UR8 ;  /* 0x00000008240f7c20 */ /* 0x000fc80008410000 */
[----:B------:R1:W-:Y:S01]  /*14580*/  MUFU.TANH R4, R46 ;  /* 0x0000002e00047308 */ /* 0x0003e20000002400 */
[----:B0-----:R-:W-:Y:S02]  /*14590*/  FSEL R36, R50, -INF , P3 ;  /* 0xff80000032247808 */ /* 0x001fe40001800000 */
[----:B------:R-:W-:-:S05]  /*145a0*/  ISETP.GT.AND P3, PT, R7, 0x41, PT ;  /* 0x000000410700780c */ /* 0x000fca0003f64270 */
[----:B------:R-:W0:Y:S01]  /*145b0*/  MUFU.TANH R45, R45 ;  /* 0x0000002d002d7308 */ /* 0x000e220000002400 */
[----:B-1----:R-:W-:Y:S02]  /*145c0*/  FSEL R46, R63, -INF , P2 ;  /* 0xff8000003f2e7808 */ /* 0x002fe40001000000 */
[----:B------:R-:W-:Y:S02]  /*145d0*/  ISETP.GT.AND P2, PT, R7, 0x40, PT ;  /* 0x000000400700780c */ /* 0x000fe40003f44270 */
[----:B------:R-:W-:-:S03]  /*145e0*/  FMNMX.FTZ R65, R88, R65, !PT ;  /* 0x0000004158417209 */ /* 0x000fc60007810000 */
[----:B------:R-:W1:Y:S01]  /*145f0*/  MUFU.TANH R43, R43 ;  /* 0x0000002b002b7308 */ /* 0x000e620000002400 */
[----:B------:R-:W-:Y:S02]  /*14600*/  FSEL R90, R90, -INF , P2 ;  /* 0xff8000005a5a7808 */ /* 0x000fe40001000000 */
[----:B--2---:R-:W-:-:S05]  /*14610*/  FSEL R48, R51, -INF , P6 ;  /* 0xff80000033307808 */ /* 0x004fca0003000000 */
[----:B------:R-:W2:Y:S01]  /*14620*/  MUFU.TANH R5, R5 ;  /* 0x0000000500057308 */ /* 0x000ea20000002400 */
[----:B------:R-:W-:Y:S02]  /*14630*/  ISETP.GT.AND P6, PT, R7, 0x48, PT ;  /* 0x000000480700780c */ /* 0x000fe40003fc4270 */
[----:B-----5:R-:W-:Y:S02]  /*14640*/  FSEL R92, R41, -INF , P3 ;  /* 0xff800000295c7808 */ /* 0x020fe40001800000 */
[----:B------:R-:W-:-:S03]  /*14650*/  FMNMX.FTZ R65, R90, R65, !PT ;  /* 0x000000415a417209 */ /* 0x000fc60007810000 */
[----:B------:R-:W4:Y:S01]  /*14660*/  MUFU.TANH R33, R33 ;  /* 0x0000002100217308 */ /* 0x000f220000002400 */
[----:B------:R-:W-:Y:S01]  /*14670*/  FSEL R50, R72, -INF , P5 ;  /* 0xff80000048327808 */ /* 0x000fe20002800000 */
[----:B------:R-:W-:Y:S02]  /*14680*/  WARPGROUP.DEPBAR.LE gsb0, 0x0 ;  /* 0x00008000000079c5 */ /* 0x000fe40000010000 */
[----:B------:R-:W-:Y:S01]  /*14690*/  ISETP.GT.AND P5, PT, R7, 0x49, PT ;  /* 0x000000490700780c */ /* 0x000fe20003fa4270 */
[----:B------:R-:W-:Y:S01]  /*146a0*/  FMUL.FTZ R51, R24, UR8 ;  /* 0x0000000818337c20 */ /* 0x000fe20008410000 */
[----:B------:R-:W-:Y:S02]  /*146b0*/  FSEL R94, R94, -INF , P6 ;  /* 0xff8000005e5e7808 */ /* 0x000fe40003000000 */
[----:B------:R-:W5:Y:S01]  /*146c0*/  MUFU.TANH R15, R15 ;  /* 0x0000000f000f7308 */ /* 0x000f620000002400 */
[----:B------:R-:W-:Y:S01]  /*146d0*/  FMNMX.FTZ R65, R92, R65, !PT ;  /* 0x000000415c417209 */ /* 0x000fe20007810000 */
[----:B------:R-:W-:Y:S01]  /*146e0*/  FMUL.FTZ R49, R38, UR8 ;  /* 0x0000000826317c20 */ /* 0x000fe20008410000 */
[----:B---3--:R-:W-:Y:S01]  /*146f0*/  FSEL R38, R55, -INF , P4 ;  /* 0xff80000037267808 */ /* 0x008fe20002000000 */
[----:B------:R-:W-:Y:S01]  /*14700*/  FMUL.FTZ R25, R25, UR8 ;  /* 0x0000000819197c20 */ /* 0x000fe20008410000 */
[----:B------:R-:W-:-:S03]  /*14710*/  ISETP.GT.AND P4, PT, R7, 0x50, PT ;  /* 0x000000500700780c */ /* 0x000fc60003f84270 */
[----:B------:R-:W3:Y:S01]  /*14720*/  MUFU.TANH R47, R47 ;  /* 0x0000002f002f7308 */ /* 0x000ee20000002400 */
[----:B0-----:R-:W-:Y:S02]  /*14730*/  FSEL R96, R45, -INF , P5 ;  /* 0xff8000002d607808 */ /* 0x001fe40002800000 */
[----:B------:R-:W-:-:S05]  /*14740*/  FMNMX.FTZ R65, R94, R65, !PT ;  /* 0x000000415e417209 */ /* 0x000fca0007810000 */
[----:B------:R-:W0:Y:S01]  /*14750*/  MUFU.TANH R37, R37 ;  /* 0x0000002500257308 */ /* 0x000e220000002400 */
[----:B-1----:R-:W-:Y:S01]  /*14760*/  FSEL R52, R43, -INF , P3 ;  /* 0xff8000002b347808 */ /* 0x002fe20001800000 */
[----:B------:R-:W-:Y:S01]  /*14770*/  FMUL.FTZ R41, R28, UR8 ;  /* 0x000000081c297c20 */ /* 0x000fe20008410000 */
[----:B------:R-:W-:Y:S02]  /*14780*/  ISETP.GT.AND P3, PT, R7, 0x51, PT ;  /* 0x000000510700780c */ /* 0x000fe40003f64270 */
[----:B--2---:R-:W-:-:S03]  /*14790*/  FSEL R98, R5, -INF , P4 ;  /* 0xff80000005627808 */ /* 0x004fc60002000000 */
[----:B------:R-:W1:Y:S01]  /*147a0*/  MUFU.TANH R11, R11 ;  /* 0x0000000b000b7308 */ /* 0x000e620000002400 */
[----:B------:R-:W-:Y:S02]  /*147b0*/  FMNMX.FTZ R65, R96, R65, !PT ;  /* 0x0000004160417209 */ /* 0x000fe40007810000 */
[----:B------:R-:W-:-:S05]  /*147c0*/  FSEL R24, R73, -INF , P2 ;  /* 0xff80000049187808 */ /* 0x000fca0001000000 */
[----:B------:R-:W2:Y:S01]  /*147d0*/  MUFU.TANH R51, R51 ;  /* 0x0000003300337308 */ /* 0x000ea20000002400 */
[----:B------:R-:W-:Y:S01]  /*147e0*/  ISETP.GT.AND P2, PT, R7, 0x58, PT ;  /* 0x000000580700780c */ /* 0x000fe20003f44270 */
[----:B------:R-:W-:Y:S01]  /*147f0*/  FMUL.FTZ R29, R29, UR8 ;  /* 0x000000081d1d7c20 */ /* 0x000fe20008410000 */
[----:B----4-:R-:W-:Y:S02]  /*14800*/  FSEL R100, R33, -INF , P3 ;  /* 0xff80000021647808 */ /* 0x010fe40001800000 */
[----:B------:R-:W-:-:S03]  /*14810*/  FMNMX.FTZ R65, R98, R65, !PT ;  /* 0x0000004162417209 */ /* 0x000fc60007810000 */
[----:B------:R-:W4:Y:S01]  /*14820*/  MUFU.TANH R35, R35 ;  /* 0x0000002300237308 */ /* 0x000f220000002400 */
[----:B------:R-:W-:Y:S02]  /*14830*/  FSEL R28, R4, -INF , P6 ;  /* 0xff800000041c7808 */ /* 0x000fe40003000000 */
[----:B------:R-:W-:-:S05]  /*14840*/  ISETP.GT.AND P6, PT, R7, 0x59, PT ;  /* 0x000000590700780c */ /* 0x000fca0003fc4270 */
[----:B------:R-:W4:Y:S01]  /*14850*/  MUFU.TANH R25, R25 ;  /* 0x0000001900197308 */ /* 0x000f220000002400 */
[----:B-----5:R-:W-:Y:S02]  /*14860*/  FSEL R102, R15, -INF , P2 ;  /* 0xff8000000f667808 */ /* 0x020fe40001000000 */
[----:B------:R-:W-:-:S05]  /*14870*/  FMNMX.FTZ R65, R100, R65, !PT ;  /* 0x0000004164417209 */ /* 0x000fca0007810000 */
[----:B------:R-:W5:Y:S01]  /*14880*/  MUFU.TANH R49, R49 ;  /* 0x0000003100317308 */ /* 0x000f620000002400 */
[----:B---3--:R-:W-:Y:S02]  /*14890*/  FSEL R72, R47, -INF , P5 ;  /* 0xff8000002f487808 */ /* 0x008fe40002800000 */
[----:B------:R-:W-:-:S05]  /*148a0*/  ISETP.GT.AND P5, PT, R7, 0x60, PT ;  /* 0x000000600700780c */ /* 0x000fca0003fa4270 */
[----:B------:R-:W3:Y:S01]  /*148b0*/  MUFU.TANH R41, R41 ;  /* 0x0000002900297308 */ /* 0x000ee20000002400 */
[----:B0-----:R-:W-:Y:S02]  /*148c0*/  FSEL R104, R37, -INF , P6 ;  /* 0xff80000025687808 */ /* 0x001fe40003000000 */
[----:B------:R-:W-:-:S05]  /*148d0*/  FMNMX.FTZ R65, R102, R65, !PT ;  /* 0x0000004166417209 */ /* 0x000fca0007810000 */
[----:B------:R-:W0:Y:S01]  /*148e0*/  MUFU.TANH R29, R29 ;  /* 0x0000001d001d7308 */ /* 0x000e220000002400 */
[----:B-1----:R-:W-:Y:S02]  /*148f0*/  FSEL R78, R11, -INF , P4 ;  /* 0xff8000000b4e7808 */ /* 0x002fe40002000000 */
[----:B------:R-:W-:Y:S02]  /*14900*/  ISETP.GT.AND P4, PT, R7, 0x61, PT ;  /* 0x000000610700780c */ /* 0x000fe40003f84270 */
[----:B--2---:R-:W-:Y:S02]  /*14910*/  FSEL R106, R51, -INF , P5 ;  /* 0xff800000336a7808 */ /* 0x004fe40002800000 */
[----:B------:R-:W-:Y:S02]  /*14920*/  FMNMX.FTZ R65, R104, R65, !PT ;  /* 0x0000004168417209 */ /* 0x000fe40007810000 */
[----:B----4-:R-:W-:Y:S02]  /*14930*/  FSEL R84, R35, -INF , P3 ;  /* 0xff80000023547808 */ /* 0x010fe40001800000 */
[----:B------:R-:W-:-:S02]  /*14940*/  ISETP.GT.AND P3, PT, R7, 0x68, PT ;  /* 0x000000680700780c */ /* 0x000fc40003f64270 */
[----:B------:R-:W-:Y:S02]  /*14950*/  FSEL R108, R25, -INF , P4 ;  /* 0xff800000196c7808 */ /* 0x000fe40002000000 */
[----:B------:R-:W-:Y:S02]  /*14960*/  FMNMX.FTZ R65, R106, R65, !PT ;  /* 0x000000416a417209 */ /* 0x000fe40007810000 */
[----:B-----5:R-:W-:Y:S02]  /*14970*/  FSEL R86, R49, -INF , P2 ;  /* 0xff80000031567808 */ /* 0x020fe40001000000 */
[----:B------:R-:W-:Y:S02]  /*14980*/  ISETP.GT.AND P2, PT, R7, 0x69, PT ;  /* 0x000000690700780c */ /* 0x000fe40003f44270 */
[----:B---3--:R-:W-:Y:S02]  /*14990*/  FSEL R110, R41, -INF , P3 ;  /* 0xff800000296e7808 */ /* 0x008fe40001800000 */
[----:B------:R-:W-:-:S02]  /*149a0*/  FMNMX.FTZ R65, R108, R65, !PT ;  /* 0x000000416c417209 */ /* 0x000fc40007810000 */
[----:B0-----:R-:W-:Y:S02]  /*149b0*/  FSEL R112, R29, -INF , P2 ;  /* 0xff8000001d707808 */ /* 0x001fe40001000000 */
[----:B------:R-:W-:-:S04]  /*149c0*/  FMNMX.FTZ R65, R110, R65, !PT ;  /* 0x000000416e417209 */ /* 0x000fc80007810000 */
[----:B------:R-:W-:-:S05]  /*149d0*/  FMNMX.FTZ R65, R112, R65, !PT ;  /* 0x0000004170417209 */ /* 0x000fca0007810000 */
[----:B------:R-:W0:Y:S02]  /*149e0*/  SHFL.BFLY PT, R4, R65, 0x2, 0x1f ;  /* 0x0c401f0041047f89 */ /* 0x000e2400000e0000 */
[----:B0-----:R-:W-:-:S05]  /*149f0*/  FMNMX.FTZ R7, R65, R4, !PT ;  /* 0x0000000441077209 */ /* 0x001fca0007810000 */
[----:B------:R-:W0:Y:S01]  /*14a00*/  SHFL.BFLY PT, R4, R7, 0x1, 0x1f ;  /* 0x0c201f0007047f89 */ /* 0x000e2200000e0000 */
[----:B------:R-:W-:Y:S01]  /*14a10*/  IMAD.U32 R5, RZ, RZ, UR4 ;  /* 0x00000004ff057e24 */ /* 0x000fe2000f8e00ff */
[----:B0-----:R-:W-:-:S04]  /*14a20*/  FMNMX.FTZ R4, R7, R4, !PT ;  /* 0x0000000407047209 */ /* 0x001fc80007810000 */
[C---:B------:R-:W-:Y:S01]  /*14a30*/  FSETP.NEU.FTZ.AND P0, PT, R4.reuse, -INF , PT ;  /* 0xff8000000400780b */ /* 0x040fe20003f1d000 */
[----:B------:R-:W-:-:S05]  /*14a40*/  FMUL.FTZ R11, R4, R5 ;  /* 0x00000005040b7220 */ /* 0x000fca0000410000 */
[----:B------:R-:W-:-:S05]  /*14a50*/  FSEL R11, R11, RZ, P0 ;  /* 0x000000ff0b0b7208 */ /* 0x000fca0000000000 */
[----:B------:R-:W-:Y:S01]  /*14a60*/  FFMA.FTZ R7, R9, R5, -R11 ;  /* 0x0000000509077223 */ /* 0x000fe2000001080b */
[----:B------:R-:W-:-:S04]  /*14a70*/  FMNMX.FTZ R9, R8, R3, !PT ;  /* 0x0000000308097209 */ /* 0x000fc80007810000 */
[----:B------:R-:W-:-:S04]  /*14a80*/  FMNMX.FTZ R9, R10, R9, !PT ;  /* 0x000000090a097209 */ /* 0x000fc80007810000 */
[----:B------:R-:W-:-:S04]  /*14a90*/  FMNMX.FTZ R9, R12, R9, !PT ;  /* 0x000000090c097209 */ /* 0x000fc80007810000 */
[----:B------:R-:W-:Y:S02]  /*14aa0*/  FMNMX.FTZ R9, R14, R9, !PT ;  /* 0x000000090e097209 */ /* 0x000fe40007810000 */
[----:B------:R-:W-:Y:S02]  /*14ab0*/  ISETP.NE.AND P0, PT, R13, RZ, PT ;  /* 0x000000ff0d00720c */ /* 0x000fe40003f05270 */
        /* <DEDUP_REMOVED lines=10> */
[----:B------:R-:W-:-:S03]  /*14b60*/  FMUL.FTZ R27, R27, UR8 ;  /* 0x000000081b1b7c20 */ /* 0x000fc60008410000 */
[----:B------:R-:W-:Y:S01]  /*14b70*/  FMNMX.FTZ R25, R38, R25, !PT ;  /* 0x0000001926197209 */ /* 0x000fe20007810000 */
[----:B------:R-:W-:-:S03]  /*14b80*/  FMUL.FTZ R39, R39, UR8 ;  /* 0x0000000827277c20 */ /* 0x000fc60008410000 */
[----:B------:R-:W-:Y:S01]  /*14b90*/  FMNMX.FTZ R25, R24, R25, !PT ;  /* 0x0000001918197209 */ /* 0x000fe20007810000 */
[----:B------:R0:W-:Y:S01]  /*14ba0*/  MUFU.TANH R33, R27 ;  /* 0x0000001b00217308 */ /* 0x0001e20000002400 */
[----:B------:R-:W-:Y:S02]  /*14bb0*/  FMUL.FTZ R26, R26, UR8 ;  /* 0x000000081a1a7c20 */ /* 0x000fe40008410000 */
[----:B0-----:R-:W-:-:S05]  /*14bc0*/  FMNMX.FTZ R27, R52, R25, !PT ;  /* 0x00000019341b7209 */ /* 0x001fca0007810000 */
[----:B------:R-:W0:Y:S01]  /*14bd0*/  MUFU.TANH R39, R39 ;  /* 0x0000002700277308 */ /* 0x000e220000002400 */
[----:B------:R-:W-:Y:S01]  /*14be0*/  FMNMX.FTZ R27, R28, R27, !PT ;  /* 0x0000001b1c1b7209 */ /* 0x000fe20007810000 */
[----:B------:R-:W-:-:S03]  /*14bf0*/  FMUL.FTZ R30, R30, UR8 ;  /* 0x000000081e1e7c20 */ /* 0x000fc60008410000 */
[----:B------:R-:W-:-:S03]  /*14c00*/  FMNMX.FTZ R27, R72, R27, !PT ;  /* 0x0000001b481b7209 */ /* 0x000fc60007810000 */
[----:B------:R0:W1:Y:S01]  /*14c10*/  MUFU.TANH R29, R26 ;  /* 0x0000001a001d7308 */ /* 0x0000620000002400 */
[----:B------:R-:W-:Y:S01]  /*14c20*/  FMUL.FTZ R31, R31, UR8 ;  /* 0x000000081f1f7c20 */ /* 0x000fe20008410000 */
[----:B------:R-:W-:-:S04]  /*14c30*/  FMNMX.FTZ R27, R78, R27, !PT ;  /* 0x0000001b4e1b7209 */ /* 0x000fc80007810000 */
[----:B------:R-:W-:Y:S02]  /*14c40*/  FMNMX.FTZ R37, R84, R27, !PT ;  /* 0x0000001b54257209 */ /* 0x000fe40007810000 */
[----:B------:R1:W2:Y:S01]  /*14c50*/  MUFU.TANH R35, R30 ;  /* 0x0000001e00237308 */ /* 0x0002a20000002400 */
[----:B0-----:R-:W-:Y:S02]  /*14c60*/  FSEL R26, R39, -INF , P6 ;  /* 0xff800000271a7808 */ /* 0x001fe40003000000 */
[----:B------:R-:W-:-:S05]  /*14c70*/  FMNMX.FTZ R37, R86, R37, !PT ;  /* 0x0000002556257209 */ /* 0x000fca0007810000 */
[----:B------:R-:W0:Y:S01]  /*14c80*/  MUFU.TANH R31, R31 ;  /* 0x0000001f001f7308 */ /* 0x000e220000002400 */
[----:B-1----:R-:W-:Y:S02]  /*14c90*/  FSEL R30, R29, -INF , P5 ;  /* 0xff8000001d1e7808 */ /* 0x002fe40002800000 */
[----:B------:R-:W-:Y:S01]  /*14ca0*/  FMNMX.FTZ R37, R26, R37, !PT ;  /* 0x000000251a257209 */ /* 0x000fe20007810000 */
[-CC-:B------:R-:W-:Y:S01]  /*14cb0*/  FFMA.FTZ R202, R54, R5.reuse, -R11.reuse ;  /* 0x0000000536ca7223 */ /* 0x180fe2000001080b */
[--C-:B------:R-:W-:Y:S01]  /*14cc0*/  FFMA.FTZ R56, R56, R5, -R11.reuse ;  /* 0x0000000538387223 */ /* 0x100fe2000001080b */
[----:B------:R-:W-:Y:S02]  /*14cd0*/  FSEL R54, R33, -INF , P4 ;  /* 0xff80000021367808 */ /* 0x000fe40002000000 */
[----:B------:R-:W-:Y:S01]  /*14ce0*/  FMNMX.FTZ R37, R30, R37, !PT ;  /* 0x000000251e257209 */ /* 0x000fe20007810000 */
[----:B------:R2:W-:Y:S03]  /*14cf0*/  MUFU.EX2 R9, R56 ;  /* 0x0000003800097308 */ /* 0x0005e60000000800 */
[----:B------:R-:W-:Y:S01]  /*14d00*/  FMNMX.FTZ R37, R54, R37, !PT ;  /* 0x0000002536257209 */ /* 0x000fe20007810000 */
[----:B------:R-:W-:Y:S01]  /*14d10*/  FFMA.FTZ R196, R58, R5, -R11 ;  /* 0x000000053ac47223 */ /* 0x000fe2000001080b */
[----:B--2---:R-:W-:-:S02]  /*14d20*/  FSEL R56, R35, -INF , P3 ;  /* 0xff80000023387808 */ /* 0x004fc40001800000 */
[----:B0-----:R-:W-:Y:S02]  /*14d30*/  FSEL R58, R31, -INF , P2 ;  /* 0xff8000001f3a7808 */ /* 0x001fe40001000000 */
[----:B------:R-:W-:-:S04]  /*14d40*/  FMNMX.FTZ R37, R56, R37, !PT ;  /* 0x0000002538257209 */ /* 0x000fc80007810000 */
[----:B------:R-:W-:Y:S01]  /*14d50*/  FMNMX.FTZ R37, R58, R37, !PT ;  /* 0x000000253a257209 */ /* 0x000fe20007810000 */
[----:B------:R-:W-:-:S04]  /*14d60*/  FFMA.FTZ R200, R6, R5, -R11 ;  /* 0x0000000506c87223 */ /* 0x000fc8000001080b */
[----:B------:R-:W0:Y:S02]  /*14d70*/  SHFL.BFLY PT, R6, R37, 0x2, 0x1f ;  /* 0x0c401f0025067f89 */ /* 0x000e2400000e0000 */
[----:B0-----:R-:W-:-:S05]  /*14d80*/  FMNMX.FTZ R41, R37, R6, !PT ;  /* 0x0000000625297209 */ /* 0x001fca0007810000 */
[----:B------:R-:W0:Y:S01]  /*14d90*/  SHFL.BFLY PT, R6, R41, 0x1, 0x1f ;  /* 0x0c201f0029067f89 */ /* 0x000e2200000e0000 */
[----:B------:R-:W-:Y:S08]  /*14da0*/  MUFU.EX2 R200, R200 ;  /* 0x000000c800c87308 */ /* 0x000ff00000000800 */
[----:B------:R-:W1:Y:S01]  /*14db0*/  MUFU.EX2 R7, R7 ;  /* 0x0000000700077308 */ /* 0x000e620000000800 */
[----:B0-----:R-:W-:-:S07]  /*14dc0*/  FMNMX.FTZ R6, R41, R6, !PT ;  /* 0x0000000629067209 */ /* 0x001fce0007810000 */
[----:B------:R-:W0:Y:S01]  /*14dd0*/  MUFU.EX2 R202, R202 ;  /* 0x000000ca00ca7308 */ /* 0x000e220000000800 */
[C---:B------:R-:W-:Y:S01]  /*14de0*/  FSETP.NEU.FTZ.AND P2, PT, R6.reuse, -INF , PT ;  /* 0xff8000000600780b */ /* 0x040fe20003f5d000 */
[----:B------:R-:W-:-:S05]  /*14df0*/  FMUL.FTZ R43, R6, R5 ;  /* 0x00000005062b7220 */ /* 0x000fca0000410000 */
[----:B------:R-:W-:Y:S01]  /*14e00*/  FSEL R43, R43, RZ, P2 ;  /* 0x000000ff2b2b7208 */ /* 0x000fe20001000000 */
[----:B------:R-:W2:Y:S01]  /*14e10*/  MUFU.EX2 R196, R196 ;  /* 0x000000c400c47308 */ /* 0x000ea20000000800 */
[----:B------:R-:W-:-:S03]  /*14e20*/  FFMA.FTZ R60, R60, R5, -R11 ;  /* 0x000000053c3c7223 */ /* 0x000fc6000001080b */
[-CC-:B------:R-:W-:Y:S01]  /*14e30*/  FFMA.FTZ R201, R8, R5.reuse, -R43.reuse ;  /* 0x0000000508c97223 */ /* 0x180fe2000001082b */
[-C--:B------:R-:W-:Y:S01]  /*14e40*/  FFMA.FTZ R8, R3, R5.reuse, -R43 ;  /* 0x0000000503087223 */ /* 0x080fe2000001082b */
[-C--:B------:R-:W-:Y:S01]  /*14e50*/  FFMA.FTZ R198, R62, R5.reuse, -R11 ;  /* 0x000000053ec67223 */ /* 0x080fe2000001080b */
[-C--:B------:R-:W-:Y:S01]  /*14e60*/  FFMA.FTZ R203, R10, R5.reuse, -R43 ;  /* 0x000000050acb7223 */ /* 0x080fe2000001082b */
[----:B------:R-:W3:Y:S01]  /*14e70*/  MUFU.EX2 R13, R60 ;  /* 0x0000003c000d7308 */ /* 0x000ee20000000800 */
[----:B-1----:R-:W-:Y:S01]  /*14e80*/  FADD.FTZ R3, R200, R7 ;  /* 0x00000007c8037221 */ /* 0x002fe20000010000 */
[-CC-:B------:R-:W-:Y:S01]  /*14e90*/  FFMA.FTZ R10, R12, R5.reuse, -R43.reuse ;  /* 0x000000050c0a7223 */ /* 0x180fe2000001082b */
[----:B------:R-:W-:-:S05]  /*14ea0*/  FFMA.FTZ R12, R20, R5, -R43 ;  /* 0x00000005140c7223 */ /* 0x000fca000001082b */
[----:B------:R-:W-:Y:S01]  /*14eb0*/  MUFU.EX2 R201, R201 ;  /* 0x000000c900c97308 */ /* 0x000fe20000000800 */
[----:B0-----:R-:W-:Y:S01]  /*14ec0*/  FADD.FTZ R20, R202, R3 ;  /* 0x00000003ca147221 */ /* 0x001fe20000010000 */
[----:B------:R-:W-:-:S06]  /*14ed0*/  FFMA.FTZ R197, R14, R5, -R43 ;  /* 0x000000050ec57223 */ /* 0x000fcc000001082b */
[----:B------:R-:W0:Y:S01]  /*14ee0*/  MUFU.EX2 R8, R8 ;  /* 0x0000000800087308 */ /* 0x000e220000000800 */
[----:B------:R-:W-:-:S07]  /*14ef0*/  FADD.FTZ R3, R9, R20 ;  /* 0x0000001409037221 */ /* 0x000fce0000010000 */
[----:B------:R-:W1:Y:S08]  /*14f00*/  MUFU.EX2 R198, R198 ;  /* 0x000000c600c67308 */ /* 0x000e700000000800 */
[----:B------:R-:W4:Y:S01]  /*14f10*/  MUFU.EX2 R203, R203 ;  /* 0x000000cb00cb7308 */ /* 0x000f220000000800 */
[----:B--2---:R-:W-:Y:S01]  /*14f20*/  FADD.FTZ R20, R196, R3 ;  /* 0x00000003c4147221 */ /* 0x004fe20000010000 */
[----:B------:R-:W-:-:S06]  /*14f30*/  FFMA.FTZ R199, R40, R5, -R43 ;  /* 0x0000000528c77223 */ /* 0x000fcc000001082b */
[----:B------:R-:W2:Y:S01]  /*14f40*/  MUFU.EX2 R10, R10 ;  /* 0x0000000a000a7308 */ /* 0x000ea20000000800 */
[----:B---3--:R-:W-:Y:S01]  /*14f50*/  FADD.FTZ R3, R13, R20 ;  /* 0x000000140d037221 */ /* 0x008fe20000010000 */
[----:B0-----:R-:W-:-:S06]  /*14f60*/  FADD.FTZ R20, R201, R8 ;  /* 0x00000008c9147221 */ /* 0x001fcc0000010000 */
[----:B------:R-:W0:Y:S01]  /*14f70*/  MUFU.EX2 R197, R197 ;  /* 0x000000c500c57308 */ /* 0x000e220000000800 */
[-C--:B------:R-:W-:Y:S01]  /*14f80*/  FFMA.FTZ R14, R42, R5.reuse, -R43 ;  /* 0x000000052a0e7223 */ /* 0x080fe2000001082b */
[----:B-1----:R-:W-:Y:S01]  /*14f90*/  FADD.FTZ R40, R198, R3 ;  /* 0x00000003c6287221 */ /* 0x002fe20000010000 */
[----:B------:R-:W-:-:S05]  /*14fa0*/  FFMA.FTZ R64, R64, R5, -R11 ;  /* 0x0000000540407223 */ /* 0x000fca000001080b */
[----:B------:R-:W1:Y:S01]  /*14fb0*/  MUFU.EX2 R12, R12 ;  /* 0x0000000c000c7308 */ /* 0x000e620000000800 */
[----:B----4-:R-:W-:Y:S01]  /*14fc0*/  FADD.FTZ R3, R203, R20 ;  /* 0x00000014cb037221 */ /* 0x010fe20000010000 */
[-C--:B------:R-:W-:Y:S01]  /*14fd0*/  FFMA.FTZ R193, R32, R5.reuse, -R43 ;  /* 0x0000000520c17223 */ /* 0x080fe2000001082b */
[----:B------:R-:W-:-:S05]  /*14fe0*/  FFMA.FTZ R192, R66, R5, -R11 ;  /* 0x0000000542c07223 */ /* 0x000fca000001080b */
[----:B------:R-:W3:Y:S01]  /*14ff0*/  MUFU.EX2 R199, R199 ;  /* 0x000000c700c77308 */ /* 0x000ee20000000800 */
[----:B--2---:R-:W-:Y:S01]  /*15000*/  FADD.FTZ R20, R10, R3 ;  /* 0x000000030a147221 */ /* 0x004fe20000010000 */
[-C--:B------:R-:W-:Y:S01]  /*15010*/  FFMA.FTZ R32, R44, R5.reuse, -R43 ;  /* 0x000000052c207223 */ /* 0x080fe2000001082b */
[----:B------:R-:W-:-:S05]  /*15020*/  FFMA.FTZ R68, R68, R5, -R11 ;  /* 0x0000000544447223 */ /* 0x000fca000001080b */
[----:B------:R-:W2:Y:S01]  /*15030*/  MUFU.EX2 R14, R14 ;  /* 0x0000000e000e7308 */ /* 0x000ea20000000800 */
[----:B0-----:R-:W-:Y:S01]  /*15040*/  FADD.FTZ R3, R197, R20 ;  /* 0x00000014c5037221 */ /* 0x001fe20000010000 */
[----:B------:R-:W-:-:S06]  /*15050*/  FFMA.FTZ R195, R34, R5, -R43 ;  /* 0x0000000522c37223 */ /* 0x000fcc000001082b */
[----:B------:R-:W0:Y:S01]  /*15060*/  MUFU.EX2 R15, R64 ;  /* 0x00000040000f7308 */ /* 0x000e220000000800 */
[----:B------:R-:W-:Y:S01]  /*15070*/  FFMA.FTZ R194, R70, R5, -R11 ;  /* 0x0000000546c27223 */ /* 0x000fe2000001080b */
[----:B-1----:R-:W-:-:S06]  /*15080*/  FADD.FTZ R20, R12, R3 ;  /* 0x000000030c147221 */ /* 0x002fcc0000010000 */
[----:B------:R-:W1:Y:S01]  /*15090*/  MUFU.EX2 R193, R193 ;  /* 0x000000c100c17308 */ /* 0x000e620000000800 */
[----:B------:R-:W-:-:S07]  /*150a0*/  FFMA.FTZ R34, R46, R5, -R43 ;  /* 0x000000052e227223 */ /* 0x000fce000001082b */
[----:B------:R-:W4:Y:S01]  /*150b0*/  MUFU.EX2 R192, R192 ;  /* 0x000000c000c07308 */ /* 0x000f220000000800 */
[----:B------:R-:W-:Y:S01]  /*150c0*/  FFMA.FTZ R74, R74, R5, -R11 ;  /* 0x000000054a4a7223 */ /* 0x000fe2000001080b */
[----:B---3--:R-:W-:-:S06]  /*150d0*/  FADD.FTZ R3, R199, R20 ;  /* 0x00000014c7037221 */ /* 0x008fcc0000010000 */
[----:B------:R-:W-:Y:S01]  /*150e0*/  MUFU.EX2 R32, R32 ;  /* 0x0000002000207308 */ /* 0x000fe20000000800 */
[-C--:B------:R-:W-:Y:S01]  /*150f0*/  FFMA.FTZ R189, R36, R5.reuse, -R43 ;  /* 0x0000000524bd7223 */ /* 0x080fe2000001082b */
[----:B------:R-:W-:-:S06]  /*15100*/  FFMA.FTZ R188, R76, R5, -R11 ;  /* 0x000000054cbc7223 */ /* 0x000fcc000001080b */
[----:B------:R-:W3:Y:S01]  /*15110*/  MUFU.EX2 R25, R68 ;  /* 0x0000004400197308 */ /* 0x000ee20000000800 */
[----:B------:R-:W-:Y:S01]  /*15120*/  @!P1 IADD3 R0, R0, 0x36840, RZ ;  /* 0x0003684000009810 */ /* 0x000fe20007ffe0ff */
[----:B--2---:R-:W-:-:S06]  /*15130*/  FADD.FTZ R20, R14, R3 ;  /* 0x000000030e147221 */ /* 0x004fcc0000010000 */
[----:B------:R-:W2:Y:S01]  /*15140*/  MUFU.EX2 R195, R195 ;  /* 0x000000c300c37308 */ /* 0x000ea20000000800 */
[----:B------:R-:W-:Y:S01]  /*15150*/  FFMA.FTZ R36, R48, R5, -R43 ;  /* 0x0000000530247223 */ /* 0x000fe2000001082b */
[----:B0-----:R-:W-:-:S06]  /*15160*/  FADD.FTZ R45, R15, R40 ;  /* 0x000000280f2d7221 */ /* 0x001fcc0000010000 */
[----:B------:R-:W0:Y:S01]  /*15170*/  MUFU.EX2 R194, R194 ;  /* 0x000000c200c27308 */ /* 0x000e220000000800 */
[----:B------:R-:W-:Y:S01]  /*15180*/  FFMA.FTZ R29, R80, R5, -R11 ;  /* 0x00000005501d7223 */ /* 0x000fe2000001080b */
[----:B------:R-:W-:Y:S01]  /*15190*/  @!P1 PRMT R0, RZ, 0x654, R0 ;  /* 0x00000654ff009816 */ /* 0x000fe20000000000 */
[----:B-1----:R-:W-:-:S05]  /*151a0*/  FADD.FTZ R3, R193, R20 ;  /* 0x00000014c1037221 */ /* 0x002fca0000010000 */
[----:B------:R-:W1:Y:S01]  /*151b0*/  MUFU.EX2 R34, R34 ;  /* 0x0000002200227308 */ /* 0x000e620000000800 */
[-C--:B------:R-:W-:Y:S01]  /*151c0*/  FFMA.FTZ R191, R50, R5.reuse, -R43 ;  /* 0x0000000532bf7223 */ /* 0x080fe2000001082b */
[----:B----4-:R-:W-:Y:S01]  /*151d0*/  FADD.FTZ R40, R192, R45 ;  /* 0x0000002dc0287221 */ /* 0x010fe20000010000 */
[-C--:B------:R-:W-:Y:S01]  /*151e0*/  FFMA.FTZ R190, R82, R5.reuse, -R11 ;  /* 0x0000000552be7223 */ /* 0x080fe2000001080b */
[----:B------:R4:W-:Y:S04]  /*151f0*/  @!P1 SYNCS.ARRIVE.TRANS64.RED.A1T0 RZ, [R0+URZ], RZ ;  /* 0x000000ff00ff99a7 */ /* 0x0009e8000810043f */
[----:B------:R-:W5:Y:S01]  /*15200*/  MUFU.EX2 R27, R74 ;  /* 0x0000004a001b7308 */ /* 0x000f620000000800 */
[----:B------:R-:W-:Y:S01]  /*15210*/  FFMA.FTZ R38, R38, R5, -R43 ;  /* 0x0000000526267223 */ /* 0x000fe2000001082b */
[----:B---3--:R-:W-:-:S06]  /*15220*/  FADD.FTZ R45, R25, R40 ;  /* 0x00000028192d7221 */ /* 0x008fcc0000010000 */
[----:B------:R-:W3:Y:S01]  /*15230*/  MUFU.EX2 R189, R189 ;  /* 0x000000bd00bd7308 */ /* 0x000ee20000000800 */
[----:B----4-:R-:W-:Y:S01]  /*15240*/  FADD.FTZ R0, R32, R3 ;  /* 0x0000000320007221 */ /* 0x010fe20000010000 */
[----:B------:R-:W-:-:S06]  /*15250*/  FFMA.FTZ R31, R88, R5, -R11 ;  /* 0x00000005581f7223 */ /* 0x000fcc000001080b */
[----:B------:R-:W4:Y:S01]  /*15260*/  MUFU.EX2 R188, R188 ;  /* 0x000000bc00bc7308 */ /* 0x000f220000000800 */
[----:B--2---:R-:W-:Y:S01]  /*15270*/  FADD.FTZ R3, R195, R0 ;  /* 0x00000000c3037221 */ /* 0x004fe20000010000 */
[----:B------:R-:W-:-:S06]  /*15280*/  FFMA.FTZ R185, R24, R5, -R43 ;  /* 0x0000000518b97223 */ /* 0x000fcc000001082b */
[----:B------:R-:W2:Y:S01]  /*15290*/  MUFU.EX2 R36, R36 ;  /* 0x0000002400247308 */ /* 0x000ea20000000800 */
[----:B0-----:R-:W-:Y:S01]  /*152a0*/  FADD.FTZ R40, R194, R45 ;  /* 0x0000002dc2287221 */ /* 0x001fe20000010000 */
[----:B------:R-:W-:-:S06]  /*152b0*/  FFMA.FTZ R184, R90, R5, -R11 ;  /* 0x000000055ab87223 */ /* 0x000fcc000001080b */
[----:B------:R-:W0:Y:S01]  /*152c0*/  MUFU.EX2 R29, R29 ;  /* 0x0000001d001d7308 */ /* 0x000e220000000800 */
[----:B-1----:R-:W-:Y:S01]  /*152d0*/  FADD.FTZ R0, R34, R3 ;  /* 0x0000000322007221 */ /* 0x002fe20000010000 */
[----:B------:R-:W-:-:S06]  /*152e0*/  FFMA.FTZ R24, R52, R5, -R43 ;  /* 0x0000000534187223 */ /* 0x000fcc000001082b */
[----:B------:R-:W1:Y:S01]  /*152f0*/  MUFU.EX2 R191, R191 ;  /* 0x000000bf00bf7308 */ /* 0x000e620000000800 */
[----:B-----5:R-:W-:Y:S01]  /*15300*/  FADD.FTZ R45, R27, R40 ;  /* 0x000000281b2d7221 */ /* 0x020fe20000010000 */
[----:B------:R-:W-:-:S06]  /*15310*/  FFMA.FTZ R33, R92, R5, -R11 ;  /* 0x000000055c217223 */ /* 0x000fcc000001080b */
[----:B------:R-:W5:Y:S01]  /*15320*/  MUFU.EX2 R190, R190 ;  /* 0x000000be00be7308 */ /* 0x000f620000000800 */
[----:B---3--:R-:W-:Y:S01]  /*15330*/  FADD.FTZ R3, R189, R0 ;  /* 0x00000000bd037221 */ /* 0x008fe20000010000 */
[----:B------:R-:W-:-:S06]  /*15340*/  FFMA.FTZ R28, R28, R5, -R43 ;  /* 0x000000051c1c7223 */ /* 0x000fcc000001082b */
[----:B------:R-:W3:Y:S01]  /*15350*/  MUFU.EX2 R38, R38 ;  /* 0x0000002600267308 */ /* 0x000ee20000000800 */
[----:B----4-:R-:W-:Y:S01]  /*15360*/  FADD.FTZ R40, R188, R45 ;  /* 0x0000002dbc287221 */ /* 0x010fe20000010000 */
[----:B------:R-:W-:-:S06]  /*15370*/  FFMA.FTZ R186, R94, R5, -R11 ;  /* 0x000000055eba7223 */ /* 0x000fcc000001080b */
[----:B------:R-:W4:Y:S01]  /*15380*/  MUFU.EX2 R31, R31 ;  /* 0x0000001f001f7308 */ /* 0x000f220000000800 */
[----:B--2---:R-:W-:Y:S01]  /*15390*/  FADD.FTZ R0, R36, R3 ;  /* 0x0000000324007221 */ /* 0x004fe20000010000 */
[----:B0-----:R-:W-:-:S06]  /*153a0*/  FADD.FTZ R45, R29, R40 ;  /* 0x000000281d2d7221 */ /* 0x001fcc0000010000 */
[----:B------:R-:W0:Y:S01]  /*153b0*/  MUFU.EX2 R185, R185 ;  /* 0x000000b900b97308 */ /* 0x000e220000000800 */
[----:B------:R-:W-:-:S07]  /*153c0*/  FFMA.FTZ R35, R96, R5, -R11 ;  /* 0x0000000560237223 */ /* 0x000fce000001080b */
[----:B------:R-:W2:Y:S01]  /*153d0*/  MUFU.EX2 R184, R184 ;  /* 0x000000b800b87308 */ /* 0x000ea20000000800 */
[----:B------:R-:W-:Y:S01]  /*153e0*/  FFMA.FTZ R72, R72, R5, -R43 ;  /* 0x0000000548487223 */ /* 0x000fe2000001082b */
[----:B-1----:R-:W-:-:S06]  /*153f0*/  FADD.FTZ R3, R191, R0 ;  /* 0x00000000bf037221 */ /* 0x002fcc0000010000 */
[----:B------:R-:W1:Y:S01]  /*15400*/  MUFU.EX2 R24, R24 ;  /* 0x0000001800187308 */ /* 0x000e620000000800 */
[----:B------:R-:W-:Y:S01]  /*15410*/  FFMA.FTZ R78, R78, R5, -R43 ;  /* 0x000000054e4e7223 */ /* 0x000fe2000001082b */
[----:B-----5:R-:W-:-:S06]  /*15420*/  FADD.FTZ R20, R190, R45 ;  /* 0x0000002dbe147221 */ /* 0x020fcc0000010000 */
[----:B------:R-:W5:Y:S01]  /*15430*/  MUFU.EX2 R33, R33 ;  /* 0x0000002100217308 */ /* 0x000f620000000800 */
[----:B------:R-:W-:Y:S01]  /*15440*/  FFMA.FTZ R180, R98, R5, -R11 ;  /* 0x0000000562b47223 */ /* 0x000fe2000001080b */
[----:B---3--:R-:W-:-:S06]  /*15450*/  FADD.FTZ R0, R38, R3 ;  /* 0x0000000326007221 */ /* 0x008fcc0000010000 */
[----:B------:R-:W3:Y:S01]  /*15460*/  MUFU.EX2 R28, R28 ;  /* 0x0000001c001c7308 */ /* 0x000ee20000000800 */
[----:B----4-:R-:W-:Y:S01]  /*15470*/  FADD.FTZ R45, R31, R20 ;  /* 0x000000141f2d7221 */ /* 0x010fe20000010000 */
[----:B------:R-:W-:-:S06]  /*15480*/  FFMA.FTZ R37, R100, R5, -R11 ;  /* 0x0000000564257223 */ /* 0x000fcc000001080b */
[----:B------:R-:W4:Y:S01]  /*15490*/  MUFU.EX2 R186, R186 ;  /* 0x000000ba00ba7308 */ /* 0x000f220000000800 */
[----:B------:R-:W-:Y:S01]  /*154a0*/  FFMA.FTZ R84, R84, R5, -R43 ;  /* 0x0000000554547223 */ /* 0x000fe2000001082b */
[----:B0-----:R-:W-:-:S06]  /*154b0*/  FADD.FTZ R3, R185, R0 ;  /* 0x00000000b9037221 */ /* 0x001fcc0000010000 */
[----:B------:R-:W0:Y:S01]  /*154c0*/  MUFU.EX2 R187, R72 ;  /* 0x0000004800bb7308 */ /* 0x000e220000000800 */
[----:B------:R-:W-:Y:S01]  /*154d0*/  FFMA.FTZ R86, R86, R5, -R43 ;  /* 0x0000000556567223 */ /* 0x000fe2000001082b */
[----:B--2---:R-:W-:-:S06]  /*154e0*/  FADD.FTZ R20, R184, R45 ;  /* 0x0000002db8147221 */ /* 0x004fcc0000010000 */
[----:B------:R-:W2:Y:S01]  /*154f0*/  MUFU.EX2 R35, R35 ;  /* 0x0000002300237308 */ /* 0x000ea20000000800 */
[----:B------:R-:W-:Y:S01]  /*15500*/  FFMA.FTZ R182, R102, R5, -R11 ;  /* 0x0000000566b67223 */ /* 0x000fe2000001080b */
[----:B-1----:R-:W-:-:S06]  /*15510*/  FADD.FTZ R3, R24, R3 ;  /* 0x0000000318037221 */ /* 0x002fcc0000010000 */
[----:B------:R-:W1:Y:S01]  /*15520*/  MUFU.EX2 R78, R78 ;  /* 0x0000004e004e7308 */ /* 0x000e620000000800 */
[----:B-----5:R-:W-:Y:S01]  /*15530*/  FADD.FTZ R45, R33, R20 ;  /* 0x00000014212d7221 */ /* 0x020fe20000010000 */
[----:B------:R-:W-:-:S06]  /*15540*/  FFMA.FTZ R39, R104, R5, -R11 ;  /* 0x0000000568277223 */ /* 0x000fcc000001080b */
[----:B------:R-:W5:Y:S01]  /*15550*/  MUFU.EX2 R180, R180 ;  /* 0x000000b400b47308 */ /* 0x000f620000000800 */
[----:B------:R-:W-:Y:S01]  /*15560*/  FFMA.FTZ R26, R26, R5, -R43 ;  /* 0x000000051a1a7223 */ /* 0x000fe2000001082b */
[----:B---3--:R-:W-:-:S06]  /*15570*/  FADD.FTZ R0, R28, R3 ;  /* 0x000000031c007221 */ /* 0x008fcc0000010000 */
[----:B------:R-:W3:Y:S01]  /*15580*/  MUFU.EX2 R181, R84 ;  /* 0x0000005400b57308 */ /* 0x000ee20000000800 */
[----:B------:R-:W-:Y:S01]  /*15590*/  FFMA.FTZ R30, R30, R5, -R43 ;  /* 0x000000051e1e7223 */ /* 0x000fe2000001082b */
[----:B----4-:R-:W-:-:S06]  /*155a0*/  FADD.FTZ R20, R186, R45 ;  /* 0x0000002dba147221 */ /* 0x010fcc0000010000 */
[----:B------:R-:W4:Y:S01]  /*155b0*/  MUFU.EX2 R37, R37 ;  /* 0x0000002500257308 */ /* 0x000f220000000800 */
[----:B------:R-:W-:Y:S01]  /*155c0*/  FFMA.FTZ R176, R106, R5, -R11 ;  /* 0x000000056ab07223 */ /* 0x000fe2000001080b */
[----:B------:R-:W-:Y:S01]  /*155d0*/  F2FP.F16.F32.PACK_AB R200, R7, R200 ;  /* 0x000000c807c8723e */ /* 0x000fe200000000ff */
[----:B0-----:R-:W-:-:S05]  /*155e0*/  FADD.FTZ R3, R187, R0 ;  /* 0x00000000bb037221 */ /* 0x001fca0000010000 */
[----:B------:R-:W0:Y:S01]  /*155f0*/  MUFU.EX2 R86, R86 ;  /* 0x0000005600567308 */ /* 0x000e220000000800 */
[----:B--2---:R-:W-:-:S07]  /*15600*/  FADD.FTZ R7, R35, R20 ;  /* 0x0000001423077221 */ /* 0x004fce0000010000 */
[----:B------:R-:W2:Y:S01]  /*15610*/  MUFU.EX2 R182, R182 ;  /* 0x000000b600b67308 */ /* 0x000ea20000000800 */
[-C--:B------:R-:W-:Y:S01]  /*15620*/  FFMA.FTZ R54, R54, R5.reuse, -R43 ;  /* 0x0000000536367223 */ /* 0x080fe2000001082b */
[----:B------:R-:W-:Y:S01]  /*15630*/  FFMA.FTZ R108, R108, R5, -R11 ;  /* 0x000000056c6c7223 */ /* 0x000fe2000001080b */
[----:B-1----:R-:W-:-:S05]  /*15640*/  FADD.FTZ R0, R78, R3 ;  /* 0x000000034e007221 */ /* 0x002fca0000010000 */
[----:B------:R-:W1:Y:S01]  /*15650*/  MUFU.EX2 R183, R26 ;  /* 0x0000001a00b77308 */ /* 0x000e620000000800 */
[----:B------:R-:W-:Y:S01]  /*15660*/  FFMA.FTZ R56, R56, R5, -R43 ;  /* 0x0000000538387223 */ /* 0x000fe2000001082b */
[----:B-----5:R-:W-:-:S06]  /*15670*/  FADD.FTZ R20, R180, R7 ;  /* 0x00000007b4147221 */ /* 0x020fcc0000010000 */
        /* <DEDUP_REMOVED lines=8> */
[----:B0-----:R-:W-:-:S06]  /*15700*/  FADD.FTZ R0, R86, R3 ;  /* 0x0000000356007221 */ /* 0x001fcc0000010000 */
[----:B------:R-:W0:Y:S01]  /*15710*/  MUFU.EX2 R177, R54 ;  /* 0x0000003600b17308 */ /* 0x000e220000000800 */
[----:B--2---:R-:W-:-:S07]  /*15720*/  FADD.FTZ R20, R182, R7 ;  /* 0x00000007b6147221 */ /* 0x004fce0000010000 */
[----:B------:R-:W2:Y:S01]  /*15730*/  MUFU.EX2 R41, R108 ;  /* 0x0000006c00297308 */ /* 0x000ea20000000800 */
[----:B-1----:R-:W-:Y:S01]  /*15740*/  FADD.FTZ R3, R183, R0 ;  /* 0x00000000b7037221 */ /* 0x002fe20000010000 */
[----:B-----5:R-:W-:-:S06]  /*15750*/  FADD.FTZ R7, R39, R20 ;  /* 0x0000001427077221 */ /* 0x020fcc0000010000 */
[----:B------:R-:W1:Y:S01]  /*15760*/  MUFU.EX2 R56, R56 ;  /* 0x0000003800387308 */ /* 0x000e620000000800 */
[----:B------:R-:W-:-:S07]  /*15770*/  ISETP.GE.AND P2, PT, R154, 0x71, PT ;  /* 0x000000719a00780c */ /* 0x000fce0003f46270 */
[----:B------:R-:W5:Y:S01]  /*15780*/  MUFU.EX2 R178, R178 ;  /* 0x000000b200b27308 */ /* 0x000f620000000800 */
[----:B---3--:R-:W-:Y:S01]  /*15790*/  FADD.FTZ R0, R30, R3 ;  /* 0x000000031e007221 */ /* 0x008fe20000010000 */
[----:B----4-:R-:W-:-:S06]  /*157a0*/  FADD.FTZ R20, R176, R7 ;  /* 0x00000007b0147221 */ /* 0x010fcc0000010000 */
[----:B------:R-:W3:Y:S08]  /*157b0*/  MUFU.EX2 R43, R43 ;  /* 0x0000002b002b7308 */ /* 0x000ef00000000800 */
[----:B------:R-:W4:Y:S01]  /*157c0*/  MUFU.EX2 R11, R11 ;  /* 0x0000000b000b7308 */ /* 0x000f220000000800 */
[----:B0-----:R-:W-:Y:S01]  /*157d0*/  FADD.FTZ R3, R177, R0 ;  /* 0x00000000b1037221 */ /* 0x001fe20000010000 */
[----:B--2---:R-:W-:Y:S01]  /*157e0*/  FADD.FTZ R7, R41, R20 ;  /* 0x0000001429077221 */ /* 0x004fe20000010000 */
[----:B------:R-:W-:Y:S02]  /*157f0*/  BSSY B0, `(.L_x_792) ;  /* 0x00005fb000007945 */ /* 0x000fe40003800000 */
[----:B-1----:R-:W-:Y:S01]  /*15800*/  FADD.FTZ R0, R56, R3 ;  /* 0x0000000338007221 */ /* 0x002fe20000010000 */
[----:B-----5:R-:W-:Y:S01]  /*15810*/  FADD.FTZ R20, R178, R7 ;  /* 0x00000007b2147221 */ /* 0x020fe20000010000 */
[----:B------:R-:W-:Y:S01]  /*15820*/  F2FP.F16.F32.PACK_AB R196, R13, R196 ;  /* 0x000000c40dc4723e */ /* 0x000fe200000000ff */
[----:B------:R-:W-:Y:S01]  /*15830*/  IMAD.MOV.U32 R3, RZ, RZ, 0x3f800000 ;  /* 0x3f800000ff037424 */ /* 0x000fe200078e00ff */
[----:B------:R-:W-:Y:S01]  /*15840*/  F2FP.F16.F32.PACK_AB R192, R25, R192 ;  /* 0x000000c019c0723e */ /* 0x000fe200000000ff */
[----:B---3--:R-:W-:Y:S01]  /*15850*/  FADD.FTZ R13, R43, R0 ;  /* 0x000000002b0d7221 */ /* 0x008fe20000010000 */
[----:B------:R-:W-:Y:S01]  /*15860*/  F2FP.F16.F32.PACK_AB R194, R27, R194 ;  /* 0x000000c21bc2723e */ /* 0x000fe200000000ff */
[----:B------:R-:W-:Y:S01]  /*15870*/  IMAD.MOV.U32 R0, RZ, RZ, 0x3f800000 ;  /* 0x3f800000ff007424 */ /* 0x000fe200078e00ff */
[----:B------:R-:W-:Y:S01]  /*15880*/  F2FP.F16.F32.PACK_AB R188, R29, R188 ;  /* 0x000000bc1dbc723e */ /* 0x000fe200000000ff */
[--C-:B------:R-:W-:Y:S01]  /*15890*/  IMAD.MOV.U32 R117, RZ, RZ, R119.reuse ;  /* 0x000000ffff757224 */ /* 0x100fe200078e0077 */
[----:B------:R-:W-:Y:S01]  /*158a0*/  F2FP.F16.F32.PACK_AB R190, R31, R190 ;  /* 0x000000be1fbe723e */ /* 0x000fe200000000ff */
[--C-:B------:R-:W-:Y:S01]  /*158b0*/  IMAD.MOV.U32 R116, RZ, RZ, R119.reuse ;  /* 0x000000ffff747224 */ /* 0x100fe200078e0077 */
[----:B------:R-:W-:Y:S01]  /*158c0*/  F2FP.F16.F32.PACK_AB R184, R33, R184 ;  /* 0x000000b821b8723e */ /* 0x000fe200000000ff */
[----:B----4-:R-:W-:Y:S01]  /*158d0*/  FADD.FTZ R20, R11, R20 ;  /* 0x000000140b147221 */ /* 0x010fe20000010000 */
[----:B------:R-:W-:Y:S01]  /*158e0*/  F2FP.F16.F32.PACK_AB R186, R35, R186 ;  /* 0x000000ba23ba723e */ /* 0x000fe200000000ff */
[--C-:B------:R-:W-:Y:S01]  /*158f0*/  IMAD.MOV.U32 R114, RZ, RZ, R119.reuse ;  /* 0x000000ffff727224 */ /* 0x100fe200078e0077 */
        /* <DEDUP_REMOVED lines=40> */
[-C--:B------:R-:W-:Y:S01]  /*15b80*/  MOV R118, R119.reuse ;  /* 0x0000007700767202 */ /* 0x080fe20000000f00 */
        /* <DEDUP_REMOVED lines=68> */
[----:B------:R-:W-:-:S02]  /*15fd0*/  IMAD.MOV.U32 R27, RZ, RZ, R119 ;  /* 0x000000ffff1b7224 */ /* 0x000fc400078e0077 */
[--C-:B------:R-:W-:Y:S02]  /*15fe0*/  IMAD.MOV.U32 R26, RZ, RZ, R119.reuse ;  /* 0x000000ffff1a7224 */ /* 0x100fe400078e0077 */
[----:B------:R-:W-:Y:S01]  /*15ff0*/  IMAD.MOV.U32 R24, RZ, RZ, R119 ;  /* 0x000000ffff187224 */ /* 0x000fe200078e0077 */
[----:B------:R-:W-:Y:S06]  /*16000*/  @!P2 BRA `(.L_x_793) ;  /* 0x0000005400e4a947 */ /* 0x000fec0003800000 */
[----:B------:R-:W-:Y:S01]  /*16010*/  VIADD R7, R155, 0xfffffffe ;  /* 0xfffffffe9b077836 */ /* 0x000fe20000000000 */
[----:B------:R-:W-:Y:S01]  /*16020*/  MOV R8, R6 ;  /* 0x0000000600087202 */ /* 0x000fe20000000f00 */
[----:B------:R-:W-:Y:S01]  /*16030*/  IMAD.MOV.U32 R9, RZ, RZ, R4 ;  /* 0x000000ffff097224 */ /* 0x000fe200078e0004 */
[----:B------:R-:W-:Y:S01]  /*16040*/  MOV R11, R214 ;  /* 0x000000d6000b7202 */ /* 0x000fe20000000f00 */
        /* <DEDUP_REMOVED lines=49> */
[----:B------:R-:W-:-:S07]  /*16360*/  CS2R R24, SRZ ;  /* 0x0000000000187805 */ /* 0x000fce000001ff00 */
.L_x_804:
[----:B------:R-:W-:-:S05]  /*16370*/  VIADD R4, R11, 0x1 ;  /* 0x000000010b047836 */ /* 0x000fca0000000000 */
[----:B------:R-:W-:-:S04]  /*16380*/  ISETP.NE.AND P2, PT, R4, 0x2, PT ;  /* 0x000000020400780c */ /* 0x000fc80003f45270 */
[----:B------:R-:W-:Y:S02]  /*16390*/  SEL R5, RZ, 0x1, P2 ;  /* 0x00000001ff057807 */ /* 0x000fe40001000000 */
[----:B------:R-:W-:Y:S02]  /*163a0*/  SEL R214, R4, RZ, P2 ;  /* 0x000000ff04d67207 */ /* 0x000fe40001000000 */
[----:B------:R-:W-:Y:S01]  /*163b0*/  LOP3.LUT R216, R10, R5, RZ, 0x3c, !PT ;  /* 0x000000050ad87212 */ /* 0x000fe200078e3cff */
[----:B------:R-:W-:Y:S06]  /*163c0*/  @!P0 BRA `(.L_x_794) ;  /* 0x0000000000048947 */ /* 0x000fec0003800000 */
[----:B------:R-:W-:Y:S01]  /*163d0*/  BPT.TRAP 0x1 ;  /* 0x000000040000795c */ /* 0x000fe20000300000 */
.L_x_794:
[----:B------:R-:W-:Y:S02]  /*163e0*/  LEA R12, R214, R2, 0x3 ;  /* 0x00000002d60c7211 */ /* 0x000fe400078e18ff */
[----:B------:R-:W-:-:S04]  /*163f0*/  SHF.L.U32 R5, R216, 0x1f, RZ ;  /* 0x0000001fd8057819 */ /* 0x000fc800000006ff */
[----:B------:R0:W1:Y:S01]  /*16400*/  SYNCS.PHASECHK.TRANS64.TRYWAIT P2, [R12+URZ+0x36830], R5 ;  /* 0x036830050c0075a7 */ /* 0x000062000804017f */
[----:B------:R-:W-:Y:S05]  /*16410*/  @!P0 BRA `(.L_x_795) ;  /* 0x0000000000048947 */ /* 0x000fea0003800000 */
[----:B------:R-:W-:Y:S01]  /*16420*/  BPT.TRAP 0x1 ;  /* 0x000000040000795c */ /* 0x000fe20000300000 */
.L_x_795:
[----:B------:R-:W-:Y:S01]  /*16430*/  IMAD R4, R214, 0xa80, R21 ;  /* 0x00000a80d6047824 */ /* 0x000fe200078e0215 */
[----:B------:R-:W-:Y:S03]  /*16440*/  BSSY B1, `(.L_x_796) ;  /* 0x0000006000017945 */ /* 0x000fe60003800000 */
[C---:B------:R-:W-:Y:S02]  /*16450*/  VIADD R120, R4.reuse, 0x80 ;  /* 0x0000008004787836 */ /* 0x040fe40000000000 */
[----:B------:R-:W-:Y:S01]  /*16460*/  VIADD R122, R4, 0x100 ;  /* 0x00000100047a7836 */ /* 0x000fe20000000000 */
[----:B-1----:R-:W-:Y:S06]  /*16470*/  @P2 BRA `(.L_x_797) ;  /* 0x0000000000082947 */ /* 0x002fec0003800000 */
[----:B------:R-:W1:Y:S02]  /*16480*/  SYNCS.PHASECHK.TRANS64.TRYWAIT P2, [R12+URZ+0x36830], R5 ;  /* 0x036830050c0075a7 */ /* 0x000e64000804017f */
[----:B-1----:R-:W-:Y:S05]  /*16490*/  @!P2 BRA `(.L_x_798) ;  /* 0x0000010c009ca947 */ /* 0x002fea0003800000 */
.L_x_797:
[----:B------:R-:W-:Y:S05]  /*164a0*/  BSYNC B1 ;  /* 0x0000000000017941 */ /* 0x000fea0003800000 */
.L_x_796:
[----:B------:R-:W2:Y:S04]  /*164b0*/  LDL.64 R14, [R1+0x40] ;  /* 0x00004000010e7983 */ /* 0x000ea80000100a00 */
[----:B------:R-:W3:Y:S01]  /*164c0*/  LDL.64 R124, [R1+0x48] ;  /* 0x00004800017c7983 */ /* 0x000ee20000100a00 */
[----:B------:R-:W-:Y:S01]  /*164d0*/  WARPGROUP.ARRIVE ;  /* 0x00000000000079c5 */ /* 0x000fe20000000000 */
[----:B------:R-:W-:Y:S01]  /*164e0*/  IMAD.MOV.U32 R121, RZ, RZ, 0x40000040 ;  /* 0x40000040ff797424 */ /* 0x000fe200078e00ff */
[----:B------:R-:W-:-:S04]  /*164f0*/  R2UR UR6, R120 ;  /* 0x00000000780672ca */ /* 0x000fc800000e0000 */
[C---:B------:R-:W-:Y:S01]  /*16500*/  R2UR UR7, R121.reuse ;  /* 0x00000000790772ca */ /* 0x040fe200000e0000 */
[----:B------:R-:W-:Y:S01]  /*16510*/  IMAD.MOV.U32 R120, RZ, RZ, R122 ;  /* 0x000000ffff787224 */ /* 0x000fe200078e007a */
[----:B------:R-:W-:-:S04]  /*16520*/  R2UR UR19, R121 ;  /* 0x00000000791372ca */ /* 0x000fc800000e0000 */
[----:B------:R-:W-:Y:S01]  /*16530*/  R2UR UR18, R120 ;  /* 0x00000000781272ca */ /* 0x000fe200000e0000 */
[----:B------:R-:W-:Y:S01]  /*16540*/  VIADD R120, R4, 0x200 ;  /* 0x0000020004787836 */ /* 0x000fe20000000000 */
[----:B------:R-:W-:-:S04]  /*16550*/  R2UR UR15, R121 ;  /* 0x00000000790f72ca */ /* 0x000fc800000e0000 */
[----:B------:R-:W-:Y:S02]  /*16560*/  R2UR UR14, R120 ;  /* 0x00000000780e72ca */ /* 0x000fe400000e0000 */
[----:B--2---:R-:W-:Y:S01]  /*16570*/  R2UR UR43, R15 ;  /* 0x000000000f2b72ca */ /* 0x004fe200000e0000 */
[----:B------:R-:W-:Y:S01]  /*16580*/  IMAD.MOV.U32 R15, RZ, RZ, 0x40000040 ;  /* 0x40000040ff0f7424 */ /* 0x000fe200078e00ff */
[----:B------:R-:W-:Y:S02]  /*16590*/  R2UR UR42, R14 ;  /* 0x000000000e2a72ca */ /* 0x000fe400000e0000 */
[----:B------:R-:W-:Y:S02]  /*165a0*/  MOV R14, R4 ;  /* 0x00000004000e7202 */ /* 0x000fe40000000f00 */
[----:B---3--:R-:W-:Y:S02]  /*165b0*/  R2UR UR28, R124 ;  /* 0x000000007c1c72ca */ /* 0x008fe400000e0000 */
[----:B------:R-:W-:-:S02]  /*165c0*/  R2UR UR29, R125 ;  /* 0x000000007d1d72ca */ /* 0x000fc400000e0000 */
[----:B------:R-:W-:Y:S02]  /*165d0*/  R2UR UR26, R14 ;  /* 0x000000000e1a72ca */ /* 0x000fe400000e0000 */
[----:B------:R-:W-:-:S07]  /*165e0*/  R2UR UR27, R15 ;  /* 0x000000000f1b72ca */ /* 0x000fce00000e0000 */
[----:B------:R-:W-:Y:S02]  /*165f0*/  UMOV UR24, UR28 ;  /* 0x0000001c00187c82 */ /* 0x000fe40008000000 */
[----:B------:R-:W-:-:S04]  /*16600*/  UMOV UR25, UR29 ;  /* 0x0000001d00197c82 */ /* 0x000fc80008000000 */
[----:B------:R-:W-:Y:S01]  /*16610*/  HGMMA.64x16x16.F32 R168, gdesc[UR24], RZ, !UPT, gsb0 ;  /* 0x0020000018a879f0 */ /* 0x000fe2000c0008ff */
[----:B------:R-:W-:Y:S01]  /*16620*/  UMOV UR4, UR28 ;  /* 0x0000001c00047c82 */ /* 0x000fe20008000000 */
[----:B------:R-:W-:Y:S01]  /*16630*/  UMOV UR5, UR29 ;  /* 0x0000001d00057c82 */ /* 0x000fe20008000000 */
[----:B------:R-:W-:Y:S02]  /*16640*/  WARPGROUP.DEPBAR.LE gsb0, 0x0 ;  /* 0x00008000000079c5 */ /* 0x000fe40000010000 */
[----:B------:R-:W-:-:S06]  /*16650*/  WARPGROUP.ARRIVE ;  /* 0x00000000000079c5 */ /* 0x000fcc0000000000 */
[----:B------:R-:W-:Y:S01]  /*16660*/  HGMMA.64x16x16.F32 R160, gdesc[UR4], RZ, !UPT, gsb0 ;  /* 0x0020000004a079f0 */ /* 0x000fe2000c0008ff */
[----:B------:R-:W-:Y:S01]  /*16670*/  UMOV UR16, UR28 ;  /* 0x0000001c00107c82 */ /* 0x000fe20008000000 */
[----:B------:R-:W-:Y:S01]  /*16680*/  UMOV UR17, UR29 ;  /* 0x0000001d00117c82 */ /* 0x000fe20008000000 */
[----:B------:R-:W-:Y:S01]  /*16690*/  IADD3 R14, R4, 0x180, RZ ;  /* 0x00000180040e7810 */ /* 0x000fe20007ffe0ff */
[----:B------:R-:W-:Y:S02]  /*166a0*/  WARPGROUP.DEPBAR.LE gsb0, 0x0 ;  /* 0x00008000000079c5 */ /* 0x000fe40000010000 */
[----:B------:R-:W-:-:S06]  /*166b0*/  WARPGROUP.ARRIVE ;  /* 0x00000000000079c5 */ /* 0x000fcc0000000000 */
[----:B------:R-:W-:Y:S01]  /*166c0*/  HGMMA.64x16x16.F32 R152, gdesc[UR16], RZ, !UPT, gsb0 ;  /* 0x00200000109879f0 */ /* 0x000fe2000c0008ff */
[----:B------:R-:W-:Y:S02]  /*166d0*/  R2UR UR22, R14 ;  /* 0x000000000e1672ca */ /* 0x000fe400000e0000 */
[----:B------:R-:W-:Y:S01]  /*166e0*/  R2UR UR23, R15 ;  /* 0x000000000f1772ca */ /* 0x000fe200000e0000 */
[----:B------:R-:W-:Y:S01]  /*166f0*/  UMOV UR20, UR28 ;  /* 0x0000001c00147c82 */ /* 0x000fe20008000000 */
[----:B------:R-:W-:Y:S01]  /*16700*/  UMOV UR21, UR29 ;  /* 0x0000001d00157c82 */ /* 0x000fe20008000000 */
[----:B------:R-:W-:Y:S02]  /*16710*/  WARPGROUP.DEPBAR.LE gsb0, 0x0 ;  /* 0x00008000000079c5 */ /* 0x000fe40000010000 */
[----:B------:R-:W-:-:S08]  /*16720*/  WARPGROUP.ARRIVE ;  /* 0x00000000000079c5 */ /* 0x000fd00000000000 */
[----:B------:R-:W-:Y:S01]  /*16730*/  HGMMA.64x16x16.F32 R144, gdesc[UR20], RZ, !UPT, gsb0 ;  /* 0x00200000149079f0 */ /* 0x000fe2000c0008ff */
[----:B------:R-:W-:Y:S01]  /*16740*/  UMOV UR12, UR28 ;  /* 0x0000001c000c7c82 */ /* 0x000fe20008000000 */
[----:B------:R-:W-:Y:S01]  /*16750*/  UMOV UR13, UR29 ;  /* 0x0000001d000d7c82 */ /* 0x000fe20008000000 */
[----:B------:R-:W-:Y:S01]  /*16760*/  IMAD.MOV.U32 R123, RZ, RZ, 0x40000040 ;  /* 0x40000040ff7b7424 */ /* 0x000fe200078e00ff */
[----:B------:R-:W-:Y:S02]  /*16770*/  WARPGROUP.DEPBAR.LE gsb0, 0x0 ;  /* 0x00008000000079c5 */ /* 0x000fe40000010000 */
[----:B------:R-:W-:-:S06]  /*16780*/  WARPGROUP.ARRIVE ;  /* 0x00000000000079c5 */ /* 0x000fcc0000000000 */
[----:B------:R-:W-:Y:S01]  /*16790*/  HGMMA.64x16x16.F32 R136, gdesc[UR12], RZ, !UPT, gsb0 ;  /* 0x002000000c8879f0 */ /* 0x000fe2000c0008ff */
[----:B------:R-:W-:Y:S02]  /*167a0*/  IADD3 R122, R4, 0x280, RZ ;  /* 0x00000280047a7810 */ /* 0x000fe40007ffe0ff */
[----:B------:R-:W-:Y:S02]  /*167b0*/  R2UR UR11, R123 ;  /* 0x000000007b0b72ca */ /* 0x000fe400000e0000 */
[----:B------:R-:W-:Y:S01]  /*167c0*/  R2UR UR10, R122 ;  /* 0x000000007a0a72ca */ /* 0x000fe200000e0000 */
[----:B------:R-:W-:Y:S01]  /*167d0*/  UMOV UR8, UR28 ;  /* 0x0000001c00087c82 */ /* 0x000fe20008000000 */
[----:B------:R-:W-:Y:S01]  /*167e0*/  UMOV UR9, UR29 ;  /* 0x0000001d00097c82 */ /* 0x000fe20008000000 */
[----:B------:R-:W-:Y:S01]  /*167f0*/  IMAD.MOV.U32 R121, RZ, RZ, 0x40000040 ;  /* 0x40000040ff797424 */ /* 0x000fe200078e00ff */
[----:B------:R-:W-:Y:S02]  /*16800*/  WARPGROUP.DEPBAR.LE gsb0, 0x0 ;  /* 0x00008000000079c5 */ /* 0x000fe40000010000 */
[----:B------:R-:W-:-:S07]  /*16810*/  WARPGROUP.ARRIVE ;  /* 0x00000000000079c5 */ /* 0x000fce0000000000 */
[----:B------:R-:W-:Y:S01]  /*16820*/  HGMMA.64x16x16.F32 R128, gdesc[UR8], RZ, !UPT, gsb0 ;  /* 0x00200000088079f0 */ /* 0x000fe2000c0008ff */
[C---:B------:R-:W-:Y:S01]  /*16830*/  IADD3 R120, R4.reuse, 0x2, RZ ;  /* 0x0000000204787810 */ /* 0x040fe20007ffe0ff */
[C---:B------:R-:W-:Y:S01]  /*16840*/  VIADD R14, R4.reuse, 0x300 ;  /* 0x00000300040e7836 */ /* 0x040fe20000000000 */
[----:B------:R-:W-:Y:S01]  /*16850*/  R2UR UR35, R121 ;  /* 0x00000000792372ca */ /* 0x000fe200000e0000 */
[----:B------:R-:W-:Y:S01]  /*16860*/  VIADD R122, R4, 0x182 ;  /* 0x00000182047a7836 */ /* 0x000fe20000000000 */
[----:B------:R-:W-:Y:S01]  /*16870*/  R2UR UR34, R120 ;  /* 0x00000000782272ca */ /* 0x000fe200000e0000 */
[----:B------:R-:W-:Y:S01]  /*16880*/  IMAD.MOV.U32 R123, RZ, RZ, 0x40000040 ;  /* 0x40000040ff7b7424 */ /* 0x000fe200078e00ff */
[----:B------:R-:W-:Y:S02]  /*16890*/  IADD3 R120, R4, 0x102, RZ ;  /* 0x0000010204787810 */ /* 0x000fe40007ffe0ff */
[----:B------:R-:W-:Y:S02]  /*168a0*/  MOV R121, 0x40000040 ;  /* 0x4000004000797802 */ /* 0x000fe40000000f00 */
[----:B------:R-:W-:-:S02]  /*168b0*/  R2UR UR58, R14 ;  /* 0x000000000e3a72ca */ /* 0x000fc400000e0000 */
[----:B------:R-:W-:Y:S02]  /*168c0*/  R2UR UR59, R15 ;  /* 0x000000000f3b72ca */ /* 0x000fe400000e0000 */
[----:B------:R-:W-:Y:S02]  /*168d0*/  R2UR UR30, R120 ;  /* 0x00000000781e72ca */ /* 0x000fe400000e0000 */
[----:B------:R-:W-:Y:S01]  /*168e0*/  R2UR UR31, R121 ;  /* 0x00000000791f72ca */ /* 0x000fe200000e0000 */
[----:B------:R-:W-:Y:S01]  /*168f0*/  IMAD.MOV.U32 R121, RZ, RZ, 0x40000040 ;  /* 0x40000040ff797424 */ /* 0x000fe200078e00ff */
[----:B------:R-:W-:Y:S01]  /*16900*/  R2UR UR26, R122 ;  /* 0x000000007a1a72ca */ /* 0x000fe200000e0000 */
[C---:B------:R-:W-:Y:S01]  /*16910*/  VIADD R122, R4.reuse, 0x302 ;  /* 0x00000302047a7836 */ /* 0x040fe20000000000 */
[----:B------:R-:W-:Y:S01]  /*16920*/  R2UR UR27, R123 ;  /* 0x000000007b1b72ca */ /* 0x000fe200000e0000 */
[----:B------:R-:W-:Y:S01]  /*16930*/  IMAD.MOV.U32 R123, RZ, RZ, 0x40000040 ;  /* 0x40000040ff7b7424 */ /* 0x000fe200078e00ff */
[----:B------:R-:W-:-:S02]  /*16940*/  IADD3 R120, R4, 0x282, RZ ;  /* 0x0000028204787810 */ /* 0x000fc40007ffe0ff */
[----:B------:R-:W-:Y:S02]  /*16950*/  R2UR UR19, R121 ;  /* 0x00000000791372ca */ /* 0x000fe400000e0000 */
[----:B------:R-:W-:Y:S02]  /*16960*/  R2UR UR18, R120 ;  /* 0x00000000781272ca */ /* 0x000fe400000e0000 */
[----:B------:R-:W-:Y:S02]  /*16970*/  R2UR UR46, R122 ;  /* 0x000000007a2e72ca */ /* 0x000fe400000e0000 */
[----:B------:R-:W-:Y:S01]  /*16980*/  R2UR UR47, R123 ;  /* 0x000000007b2f72ca */ /* 0x000fe200000e0000 */
[----:B------:R-:W-:Y:S01]  /*16990*/  UMOV UR56, UR28 ;  /* 0x0000001c00387c82 */ /* 0x000fe20008000000 */
[----:B------:R-:W-:Y:S01]  /*169a0*/  UMOV UR57, UR29 ;  /* 0x0000001d00397c82 */ /* 0x000fe20008000000 */
[----:B------:R-:W-:Y:S02]  /*169b0*/  WARPGROUP.DEPBAR.LE gsb0, 0x0 ;  /* 0x00008000000079c5 */ /* 0x000fe40000010000 */
[----:B------:R-:W-:-:S06]  /*169c0*/  WARPGROUP.ARRIVE ;  /* 0x00000000000079c5 */ /* 0x000fcc0000000000 */
[----:B------:R-:W-:Y:S01]  /*169d0*/  HGMMA.64x16x16.F32 R120, gdesc[UR56], RZ, !UPT, gsb0 ;  /* 0x00200000387879f0 */ /* 0x000fe2000c0008ff */
[----:B------:R-:W-:Y:S01]  /*169e0*/  UMOV UR32, UR42 ;  /* 0x0000002a00207c82 */ /* 0x000fe20008000000 */
[----:B------:R-:W-:Y:S01]  /*169f0*/  UMOV UR33, UR43 ;  /* 0x0000002b00217c82 */ /* 0x000fe20008000000 */
[----:B------:R-:W-:Y:S01]  /*16a00*/  VIADD R14, R4, 0x82 ;  /* 0x00000082040e7836 */ /* 0x000fe20000000000 */
[----:B------:R-:W-:Y:S02]  /*16a10*/  WARPGROUP.DEPBAR.LE gsb0, 0x0 ;  /* 0x00008000000079c5 */ /* 0x000fe40000010000 */
[----:B------:R-:W-:-:S06]  /*16a20*/  WARPGROUP.ARRIVE ;  /* 0x00000000000079c5 */ /* 0x000fcc0000000000 */
        /* <DEDUP_REMOVED lines=9> */
[----:B------:R2:W-:Y:S04]  /*16ac0*/  STL.64 [R1+0x98], R8 ;  /* 0x0000980801007387 */ /* 0x0005e80000100a00 */
[----:B--2---:R-:W2:Y:S01]  /*16ad0*/  LDL.64 R8, [R1+0x38] ;  /* 0x0000380001087983 */ /* 0x004ea20000100a00 */
[----:B------:R-:W-:Y:S01]  /*16ae0*/  UMOV UR28, UR42 ;  /* 0x0000002a001c7c82 */ /* 0x000fe20008000000 */
[----:B------:R-:W-:Y:S01]  /*16af0*/  UMOV UR29, UR43 ;  /* 0x0000002b001d7c82 */ /* 0x000fe20008000000 */
[----:B------:R-:W-:Y:S02]  /*16b00*/  WARPGROUP.DEPBAR.LE gsb0, 0x0 ;  /* 0x00008000000079c5 */ /* 0x000fe40000010000 */
[----:B------:R-:W-:-:S06]  /*16b10*/  WARPGROUP.ARRIVE ;  /* 0x00000000000079c5 */ /* 0x000fcc0000000000 */
[----:B------:R-:W-:Y:S01]  /*16b20*/  HGMMA.64x16x16.F32 R152, gdesc[UR28], R152, gsb0 ;  /* 0x002000001c9879f0 */ /* 0x000fe20008000898 */
        /* <DEDUP_REMOVED lines=14> */
[----:B------:R-:W-:Y:S01]  /*16c10*/  UMOV UR16, UR42 ;  /* 0x0000002a00107c82 */ /* 0x000fe20008000000 */
[----:B------:R-:W-:Y:S01]  /*16c20*/  UMOV UR17, UR43 ;  /* 0x0000002b00117c82 */ /* 0x000fe20008000000 */
[----:B------:R-:W-:Y:S02]  /*16c30*/  WARPGROUP.DEPBAR.LE gsb0, 0x0 ;  /* 0x00008000000079c5 */ /* 0x000fe40000010000 */
[----:B------:R-:W-:-:S06]  /*16c40*/  WARPGROUP.ARRIVE ;  /* 0x00000000000079c5 */ /* 0x000fcc0000000000 */
[----:B------:R-:W-:Y:S01]  /*16c50*/  HGMMA.64x16x16.F32 R128, gdesc[UR16], R128, gsb0 ;  /* 0x00200000108079f0 */ /* 0x000fe20008000880 */
[----:B------:R-:W-:Y:S01]  /*16c60*/  MOV R6, UR45 ;  /* 0x0000002d00067c02 */ /* 0x000fe20008000f00 */
[----:B------:R-:W-:Y:S01]  /*16c70*/  UMOV UR45, UR43 ;  /* 0x0000002b002d7c82 */ /* 0x000fe20008000000 */
[----:B01----:R-:W-:Y:S01]  /*16c80*/  MOV R5, UR44 ;  /* 0x0000002c00057c02 */ /* 0x003fe20008000f00 */
[----:B------:R-:W-:Y:S01]  /*16c90*/  UMOV UR44, UR42 ;  /* 0x0000002a002c7c82 */ /* 0x000fe20008000000 */
[----:B------:R-:W-:Y:S02]  /*16ca0*/  WARPGROUP.DEPBAR.LE gsb0, 0x0 ;  /* 0x00008000000079c5 */ /* 0x000fe40000010000 */
[----:B------:R-:W-:-:S06]  /*16cb0*/  WARPGROUP.ARRIVE ;  /* 0x00000000000079c5 */ /* 0x000fcc0000000000 */
[----:B------:R-:W-:Y:S01]  /*16cc0*/  HGMMA.64x16x16.F32 R120, gdesc[UR44], R120, gsb0 ;  /* 0x002000002c7879f0 */ /* 0x000fe20008000878 */
[----:B------:R-:W-:Y:S02]  /*16cd0*/  IADD3 R14, R4, 0x4, RZ ;  /* 0x00000004040e7810 */ /* 0x000fe40007ffe0ff */
[----:B------:R-:W-:Y:S02]  /*16ce0*/  MOV R15, 0x40000040 ;  /* 0x40000040000f7802 */ /* 0x000fe40000000f00 */
[----:B------:R-:W-:Y:S02]  /*16cf0*/  R2UR UR14, R14 ;  /* 0x000000000e0e72ca */ /* 0x000fe400000e0000 */
[----:B------:R-:W-:Y:S02]  /*16d00*/  R2UR UR15, R15 ;  /* 0x000000000f0f72ca */ /* 0x000fe400000e0000 */
[----:B--2---:R-:W-:Y:S02]  /*16d10*/  R2UR UR38, R8 ;  /* 0x00000000082672ca */ /* 0x004fe400000e0000 */
[----:B------:R-:W-:Y:S01]  /*16d20*/  R2UR UR39, R9 ;  /* 0x00000000092772ca */ /* 0x000fe200000e0000 */
[----:B------:R-:W-:-:S02]  /*16d30*/  WARPGROUP.DEPBAR.LE gsb0, 0x0 ;  /* 0x00008000000079c5 */ /* 0x000fc40000010000 */
[----:B------:R-:W-:-:S08]  /*16d40*/  WARPGROUP.ARRIVE ;  /* 0x00000000000079c5 */ /* 0x000fd00000000000 */
[----:B------:R-:W-:Y:S02]  /*16d50*/  UMOV UR12, UR38 ;  /* 0x00000026000c7c82 */ /* 0x000fe40008000000 */
[----:B------:R-:W-:Y:S01]  /*16d60*/  UMOV UR13, UR39 ;  /* 0x00000027000d7c82 */ /* 0x000fe20008000000 */
[----:B------:R-:W-:Y:S02]  /*16d70*/  VIADD R14, R4, 0x84 ;  /* 0x00000084040e7836 */ /* 0x000fe40000000000 */
[----:B------:R-:W-:Y:S01]  /*16d80*/  IMAD.MOV.U32 R15, RZ, RZ, 0x40000040 ;  /* 0x40000040ff0f7424 */ /* 0x000fe200078e00ff */
[----:B------:R-:W-:Y:S01]  /*16d90*/  HGMMA.64x16x16.F32 R168, gdesc[UR12], R168, gsb0 ;  /* 0x002000000ca879f0 */ /* 0x000fe200080008a8 */
[----:B------:R-:W-:Y:S01]  /*16da0*/  UMOV UR8, UR38 ;  /* 0x0000002600087c82 */ /* 0x000fe20008000000 */
[----:B------:R-:W-:Y:S01]  /*16db0*/  R2UR UR10, R14 ;  /* 0x000000000e0a72ca */ /* 0x000fe200000e0000 */
[----:B------:R-:W2:Y:S01]  /*16dc0*/  LDL.64 R8, [R1+0x30] ;  /* 0x0000300001087983 */ /* 0x000ea20000100a00 */
[----:B------:R-:W-:Y:S01]  /*16dd0*/  R2UR UR11, R15 ;  /* 0x000000000f0b72ca */ /* 0x000fe200000e0000 */
[----:B------:R-:W-:Y:S01]  /*16de0*/  UMOV UR9, UR39 ;  /* 0x0000002700097c82 */ /* 0x000fe20008000000 */
[----:B------:R-:W-:-:S02]  /*16df0*/  WARPGROUP.DEPBAR.LE gsb0, 0x0 ;  /* 0x00008000000079c5 */ /* 0x000fc40000010000 */
[----:B------:R-:W-:-:S09]  /*16e00*/  WARPGROUP.ARRIVE ;  /* 0x00000000000079c5 */ /* 0x000fd20000000000 */
        /* <DEDUP_REMOVED lines=47> */
[----:B------:R-:W-:Y:S01]  /*17100*/  IMAD.MOV.U32 R15, RZ, RZ, 0x40000040 ;  /* 0x40000040ff0f7424 */ /* 0x000fe200078e00ff */
[----:B--2---:R-:W-:Y:S02]  /*17110*/  R2UR UR42, R8 ;  /* 0x00000000082a72ca */ /* 0x004fe400000e0000 */
[----:B------:R-:W-:Y:S02]  /*17120*/  R2UR UR43, R9 ;  /* 0x00000000092b72ca */ /* 0x000fe400000e0000 */
[----:B------:R-:W-:Y:S01]  /*17130*/  R2UR UR22, R14 ;  /* 0x000000000e1672ca */ /* 0x000fe200000e0000 */
[----:B------:R-:W2:Y:S01]  /*17140*/  LDL.64 R8, [R1+0x28] ;  /* 0x0000280001087983 */ /* 0x000ea20000100a00 */
[----:B------:R-:W-:-:S07]  /*17150*/  R2UR UR23, R15 ;  /* 0x000000000f1772ca */ /* 0x000fce00000e0000 */
[----:B------:R-:W-:Y:S02]  /*17160*/  UMOV UR20, UR42 ;  /* 0x0000002a00147c82 */ /* 0x000fe40008000000 */
[----:B------:R-:W-:Y:S01]  /*17170*/  UMOV UR21, UR43 ;  /* 0x0000002b00157c82 */ /* 0x000fe20008000000 */
[----:B------:R-:W-:Y:S02]  /*17180*/  WARPGROUP.DEPBAR.LE gsb0, 0x0 ;  /* 0x00008000000079c5 */ /* 0x000fe40000010000 */
[----:B------:R-:W-:-:S06]  /*17190*/  WARPGROUP.ARRIVE ;  /* 0x00000000000079c5 */ /* 0x000fcc0000000000 */
        /* <DEDUP_REMOVED lines=56> */
[----:B------:R-:W-:Y:S02]  /*17520*/  IADD3 R14, R4, 0x380, RZ ;  /* 0x00000380040e7810 */ /* 0x000fe40007ffe0ff */
        /* <DEDUP_REMOVED lines=51> */
[----:B------:R-:W-:-:S09]  /*17860*/  UMOV UR17, UR39 ;  /* 0x0000002700117c82 */ /* 0x000fd20008000000 */
        /* <DEDUP_REMOVED lines=15> */
[----:B------:R-:W-:Y:S02]  /*17960*/  MOV R15, 0x40000040 ;  /* 0x40000040000f7802 */ /* 0x000fe40000000f00 */
        /* <DEDUP_REMOVED lines=69> */
[----:B------:R-:W-:Y:S01]  /*17dc0*/  UMOV UR28, UR52 ;  /* 0x00000034001c7c82 */ /* 0x000fe20008000000 */
[----:B------:R-:W-:Y:S01]  /*17dd0*/  R2UR UR23, R15 ;  /* 0x000000000f1772ca */ /* 0x000fe200000e0000 */
[----:B------:R-:W-:Y:S01]  /*17de0*/  UMOV UR29, UR53 ;  /* 0x00000035001d7c82 */ /* 0x000fe20008000000 */
[----:B------:R-:W-:Y:S01]  /*17df0*/  UMOV UR24, UR52 ;  /* 0x0000003400187c82 */ /* 0x000fe20008000000 */
[----:B------:R-:W-:Y:S01]  /*17e00*/  UMOV UR25, UR53 ;  /* 0x0000003500197c82 */ /* 0x000fe20008000000 */
[----:B------:R-:W-:Y:S01]  /*17e10*/  R2UR UR45, R6 ;  /* 0x00000000062d72ca */ /* 0x000fe200000e0000 */
[----:B------:R0:W5:Y:S02]  /*17e20*/  LDL.LU.64 R8, [R1+0x98] ;  /* 0x0000980001087983 */ /* 0x0001640000300a00 */
[----:B------:R-:W-:-:S02]  /*17e30*/  UMOV UR20, UR38 ;  /* 0x0000002600147c82 */ /* 0x000fc40008000000 */
        /* <DEDUP_REMOVED lines=178> */
[----:B------:R-:W-:Y:S02]  /*18960*/  R2UR UR44, R5 ;  /* 0x00000000052c72ca */ /* 0x000fe400000e0000 */
[----:B------:R-:W-:Y:S02]  /*18970*/  R2UR UR18, R14 ;  /* 0x000000000e1272ca */ /* 0x000fe400000e0000 */
[----:B------:R-:W-:Y:S01]  /*18980*/  R2UR UR19, R15 ;  /* 0x000000000f1372ca */ /* 0x000fe200000e0000 */
[----:B------:R-:W-:-:S08]  /*18990*/  UMOV UR17, UR45 ;  /* 0x0000002d00117c82 */ /* 0x000fd00008000000 */
        /* <DEDUP_REMOVED lines=226> */
[----:B------:R-:W-:Y:S01]  /*197c0*/  FMUL.FTZ R26, R26, R0 ;  /* 0x000000001a1a7220 */ /* 0x000fe20000410000 */
[----:B------:R-:W-:-:S02]  /*197d0*/  WARPGROUP.DEPBAR.LE gsb0, 0x0 ;  /* 0x00008000000079c5 */ /* 0x000fc40000010000 */
        /* <DEDUP_REMOVED lines=47> */
[----:B0-----:R-:W-:Y:S06]  /*19ad0*/  @!P0 BRA `(.L_x_799) ;  /* 0x0000000000048947 */ /* 0x001fec0003800000 */
[----:B------:R-:W-:Y:S01]  /*19ae0*/  BPT.TRAP 0x1 ;  /* 0x000000040000795c */ /* 0x000fe20000300000 */
.L_x_799:
[----:B------:R-:W-:Y:S01]  /*19af0*/  SHF.L.U32 R0, R10, 0x1f, RZ ;  /* 0x0000001f0a007819 */ /* 0x000fe200000006ff */
[----:B------:R-:W-:-:S04]  /*19b00*/  IMAD R14, R11, 0x8, R2 ;  /* 0x000000080b0e7824 */ /* 0x000fc800078e0202 */
[----:B------:R0:W1:Y:S01]  /*19b10*/  SYNCS.PHASECHK.TRANS64.TRYWAIT P2, [R14+URZ+0x36850], R0 ;  /* 0x036850000e0075a7 */ /* 0x000062000804017f */
[----:B------:R-:W-:Y:S05]  /*19b20*/  @!P0 BRA `(.L_x_800) ;  /* 0x0000000000048947 */ /* 0x000fea0003800000 */
[----:B------:R-:W-:Y:S01]  /*19b30*/  BPT.TRAP 0x1 ;  /* 0x000000040000795c */ /* 0x000fe20000300000 */
.L_x_800:
[----:B------:R-:W-:Y:S04]  /*19b40*/  BSSY B1, `(.L_x_801) ;  /* 0x0000004000017945 */ /* 0x000fe80003800000 */
[----:B-1----:R-:W-:Y:S05]  /*19b50*/  @P2 BRA `(.L_x_802) ;  /* 0x0000000000082947 */ /* 0x002fea0003800000 */
[----:B------:R-:W1:Y:S02]  /*19b60*/  SYNCS.PHASECHK.TRANS64.TRYWAIT P2, [R14+URZ+0x36850], R0 ;  /* 0x036850000e0075a7 */ /* 0x000e64000804017f */
[----:B-1----:R-:W-:Y:S05]  /*19b70*/  @!P2 BRA `(.L_x_803) ;  /* 0x000000d400f8a947 */ /* 0x002fea0003800000 */
.L_x_802:
[----:B------:R-:W-:Y:S05]  /*19b80*/  BSYNC B1 ;  /* 0x0000000000017941 */ /* 0x000fea0003800000 */
.L_x_801:
[----:B01----:R-:W-:Y:S01]  /*19b90*/  VIADD R0, R2, 0x400 ;  /* 0x0000040002007836 */ /* 0x003fe20000000000 */
[----:B------:R-:W-:Y:S01]  /*19ba0*/  WARPGROUP.ARRIVE ;  /* 0x00000000000079c5 */ /* 0x000fe20000000000 */
[----:B------:R-:W-:Y:S01]  /*19bb0*/  IMAD.MOV.U32 R5, RZ, RZ, 0x40000040 ;  /* 0x40000040ff057424 */ /* 0x000fe200078e00ff */
[----:B------:R-:W-:Y:S01]  /*19bc0*/  ULDC UR5, c[0x0][0x9d8] ;  /* 0x0002760000057ab9 */ /* 0x000fe20000000800 */
[----:B------:R-:W-:Y:S01]  /*19bd0*/  ULDC UR4, c[0x0][0x988] ;  /* 0x0002620000047ab9 */ /* 0x000fe20000000800 */
[----:B------:R-:W-:Y:S01]  /*19be0*/  SHF.R.U32.HI R0, RZ, 0x4, R0 ;  /* 0x00000004ff007819 */ /* 0x000fe20000011600 */
[----:B------:R-:W-:Y:S01]  /*19bf0*/  FMUL.FTZ R6, R169, UR5 ;  /* 0x00000005a9067c20 */ /* 0x000fe20008410000 */
[----:B------:R-:W-:Y:S01]  /*19c00*/  FMUL.FTZ R169, R172, UR5 ;  /* 0x00000005aca97c20 */ /* 0x000fe20008410000 */
[----:B------:R-:W-:Y:S01]  /*19c10*/  FMUL.FTZ R172, R160, UR5 ;  /* 0x00000005a0ac7c20 */ /* 0x000fe20008410000 */
[----:B------:R-:W-:Y:S01]  /*19c20*/  LOP3.LUT R0, R0, 0x3fff, RZ, 0xc0, !PT ;  /* 0x00003fff00007812 */ /* 0x000fe200078ec0ff */
[----:B------:R-:W-:Y:S01]  /*19c30*/  FMUL.FTZ R161, R161, UR5 ;  /* 0x00000005a1a17c20 */ /* 0x000fe20008410000 */
[----:B------:R-:W-:Y:S01]  /*19c40*/  FMUL.FTZ R164, R164, UR5 ;  /* 0x00000005a4a47c20 */ /* 0x000fe20008410000 */
[----:B------:R-:W-:Y:S01]  /*19c50*/  MUFU.TANH R6, R6 ;  /* 0x0000000600067308 */ /* 0x000fe20000002400 */
[----:B------:R-:W-:Y:S01]  /*19c60*/  LOP3.LUT R0, R0, 0x3800000, RZ, 0xfc, !PT ;  /* 0x0380000000007812 */ /* 0x000fe200078efcff */
[----:B------:R-:W-:Y:S01]  /*19c70*/  FMUL.FTZ R160, R162, UR5 ;  /* 0x00000005a2a07c20 */ /* 0x000fe20008410000 */
[----:B------:R-:W-:Y:S01]  /*19c80*/  FMUL.FTZ R165, R165, UR5 ;  /* 0x00000005a5a57c20 */ /* 0x000fe20008410000 */
[----:B------:R-:W-:Y:S01]  /*19c90*/  FMUL.FTZ R162, R163, UR5 ;  /* 0x00000005a3a27c20 */ /* 0x000fe20008410000 */
[----:B------:R-:W-:Y:S01]  /*19ca0*/  FMUL.FTZ R163, R166, UR5 ;  /* 0x00000005a6a37c20 */ /* 0x000fe20008410000 */
[----:B------:R-:W-:Y:S01]  /*19cb0*/  IMAD R10, R11, 0xa80, R0 ;  /* 0x00000a800b0a7824 */ /* 0x000fe200078e0200 */
[----:B------:R-:W-:Y:S01]  /*19cc0*/  MOV R11, 0x40000040 ;  /* 0x40000040000b7802 */ /* 0x000fe20000000f00 */
[----:B------:R-:W-:Y:S01]  /*19cd0*/  FMUL.FTZ R0, R168, UR5 ;  /* 0x00000005a8007c20 */ /* 0x000fe20008410000 */
[----:B------:R-:W-:Y:S01]  /*19ce0*/  MUFU.TANH R169, R169 ;  /* 0x000000a900a97308 */ /* 0x000fe20000002400 */
[C---:B------:R-:W-:Y:S01]  /*19cf0*/  VIADD R4, R10.reuse, 0x80 ;  /* 0x000000800a047836 */ /* 0x040fe20000000000 */
[----:B------:R-:W-:Y:S01]  /*19d00*/  R2UR UR6, R10 ;  /* 0x000000000a0672ca */ /* 0x000fe200000e0000 */
[----:B------:R-:W-:Y:S01]  /*19d10*/  FMUL.FTZ R166, R167, UR5 ;  /* 0x00000005a7a67c20 */ /* 0x000fe20008410000 */
[----:B------:R-:W-:Y:S01]  /*19d20*/  R2UR UR7, R11 ;  /* 0x000000000b0772ca */ /* 0x000fe200000e0000 */
        /* <DEDUP_REMOVED lines=12> */
[----:B------:R-:W-:Y:S01]  /*19df0*/  HGMMA.64x192x16.F32 R24, R200, gdesc[UR4].tnspB, R24, gsb0 ;  /* 0x42e00004c8187df0 */ /* 0x000fe20008000818 */
[----:B------:R-:W-:Y:S01]  /*19e00*/  R2UR UR6, R4 ;  /* 0x00000000040672ca */ /* 0x000fe200000e0000 */
[----:B------:R-:W-:Y:S01]  /*19e10*/  FMUL.FTZ R159, R144, UR5 ;  /* 0x00000005909f7c20 */ /* 0x000fe20008410000 */
[----:B------:R-:W-:Y:S01]  /*19e20*/  R2UR UR7, R5 ;  /* 0x00000000050772ca */ /* 0x000fe200000e0000 */
[----:B------:R-:W-:Y:S01]  /*19e30*/  IMAD.MOV.U32 R5, RZ, RZ, 0x40000040 ;  /* 0x40000040ff057424 */ /* 0x000fe200078e00ff */
[----:B------:R-:W-:Y:S01]  /*19e40*/  IADD3 R4, R10, 0x100, RZ ;  /* 0x000001000a047810 */ /* 0x000fe20007ffe0ff */
[----:B------:R-:W-:Y:S01]  /*19e50*/  FMUL.FTZ R173, R145, UR5 ;  /* 0x0000000591ad7c20 */ /* 0x000fe20008410000 */
[----:B------:R-:W2:Y:S01]  /*19e60*/  MUFU.TANH R172, R172 ;  /* 0x000000ac00ac7308 */ /* 0x000ea20000002400 */
[----:B0----5:R-:W-:Y:S01]  /*19e70*/  FMNMX.FTZ R3, R0, R9, !PT ;  /* 0x0000000900037209 */ /* 0x021fe20007810000 */
[----:B------:R-:W-:Y:S01]  /*19e80*/  FMUL.FTZ R145, R147, UR5 ;  /* 0x0000000593917c20 */ /* 0x000fe20008410000 */
[----:B------:R-:W-:Y:S01]  /*19e90*/  FMUL.FTZ R147, R148, UR5 ;  /* 0x0000000594937c20 */ /* 0x000fe20008410000 */
[----:B------:R-:W-:Y:S01]  /*19ea0*/  FMUL.FTZ R148, R149, UR5 ;  /* 0x0000000595947c20 */ /* 0x000fe20008410000 */
[----:B------:R-:W-:Y:S01]  /*19eb0*/  FMNMX.FTZ R3, R6, R3, !PT ;  /* 0x0000000306037209 */ /* 0x000fe20007810000 */
[----:B------:R-:W-:Y:S01]  /*19ec0*/  FMUL.FTZ R136, R136, UR5 ;  /* 0x0000000588887c20 */ /* 0x000fe20008410000 */
[----:B------:R-:W-:Y:S01]  /*19ed0*/  FMUL.FTZ R137, R137, UR5 ;  /* 0x0000000589897c20 */ /* 0x000fe20008410000 */
[----:B------:R-:W0:Y:S01]  /*19ee0*/  MUFU.TANH R161, R161 ;  /* 0x000000a100a17308 */ /* 0x000e220000002400 */
[----:B------:R-:W-:Y:S01]  /*19ef0*/  FMNMX.FTZ R3, R169, R3, !PT ;  /* 0x00000003a9037209 */ /* 0x000fe20007810000 */
[----:B------:R-:W-:Y:S01]  /*19f00*/  FMUL.FTZ R140, R140, UR5 ;  /* 0x000000058c8c7c20 */ /* 0x000fe20008410000 */
[----:B------:R-:W-:Y:S01]  /*19f10*/  FMUL.FTZ R141, R141, UR5 ;  /* 0x000000058d8d7c20 */ /* 0x000fe20008410000 */
[----:B------:R-:W-:Y:S01]  /*19f20*/  FMUL.FTZ R128, R128, UR5 ;  /* 0x0000000580807c20 */ /* 0x000fe20008410000 */
[----:B-1----:R-:W-:Y:S01]  /*19f30*/  FMNMX.FTZ R3, R170, R3, !PT ;  /* 0x00000003aa037209 */ /* 0x002fe20007810000 */
        /* <DEDUP_REMOVED lines=10> */
[----:B------:R-:W2:Y:S01]  /*19fe0*/  MUFU.TANH R165, R165 ;  /* 0x000000a500a57308 */ /* 0x000ea20000002400 */
[----:B0-----:R-:W-:Y:S01]  /*19ff0*/  FMNMX.FTZ R3, R161, R3, !PT ;  /* 0x00000003a1037209 */ /* 0x001fe20007810000 */
[----:B------:R-:W-:Y:S01]  /*1a000*/  FMUL.FTZ R125, R125, UR5 ;  /* 0x000000057d7d7c20 */ /* 0x000fe20008410000 */
[----:B------:R-:W-:Y:S01]  /*1a010*/  FMUL.FTZ R15, R171, UR5 ;  /* 0x00000005ab0f7c20 */ /* 0x000fe20008410000 */
[----:B------:R-:W-:Y:S01]  /*1a020*/  FMUL.FTZ R168, R174, UR5 ;  /* 0x00000005aea87c20 */ /* 0x000fe20008410000 */
[----:B------:R-:W-:Y:S01]  /*1a030*/  FMUL.FTZ R171, R175, UR5 ;  /* 0x00000005afab7c20 */ /* 0x000fe20008410000 */
[----:B------:R-:W-:Y:S01]  /*1a040*/  FMUL.FTZ R151, R151, UR5 ;  /* 0x0000000597977c20 */ /* 0x000fe20008410000 */
[----:B------:R-:W-:Y:S01]  /*1a050*/  IMAD.MOV.U32 R121, RZ, RZ, 0x40000040 ;  /* 0x40000040ff797424 */ /* 0x000fe200078e00ff */
[----:B------:R-:W0:Y:S01]  /*1a060*/  MUFU.TANH R167, R167 ;  /* 0x000000a700a77308 */ /* 0x000e220000002400 */
[----:B-1----:R-:W-:Y:S01]  /*1a070*/  FMNMX.FTZ R3, R164, R3, !PT ;  /* 0x00000003a4037209 */ /* 0x002fe20007810000 */
[----:B------:R-:W-:Y:S01]  /*1a080*/  FMUL.FTZ R138, R138, UR5 ;  /* 0x000000058a8a7c20 */ /* 0x000fe20008410000 */
[----:B------:R-:W-:Y:S01]  /*1a090*/  IADD3 R120, R10, 0x280, RZ ;  /* 0x000002800a787810 */ /* 0x000fe20007ffe0ff */
        /* <DEDUP_REMOVED lines=15> */
[----:B------:R-:W-:Y:S01]  /*1a190*/  @!P1 VIADD R12, R12, 0x36840 ;  /* 0x000368400c0c9836 */ /* 0x000fe20000000000 */
[----:B------:R-:W-:-:S02]  /*1a1a0*/  @!P1 IADD3 R14, R14, 0x36860, RZ ;  /* 0x000368600e0e9810 */ /* 0x000fc40007ffe0ff */
[C---:B------:R-:W-:Y:S01]  /*1a1b0*/  ISETP.GT.AND P2, PT, R7.reuse, RZ, PT ;  /* 0x000000ff0700720c */ /* 0x040fe20003f44270 */
[----:B------:R-:W-:Y:S01]  /*1a1c0*/  VIADD R7, R7, 0xffffffff ;  /* 0xffffffff07077836 */ /* 0x000fe20000000000 */
[----:B------:R-:W0:Y:S01]  /*1a1d0*/  MUFU.TANH R157, R157 ;  /* 0x0000009d009d7308 */ /* 0x000e220000002400 */
[----:B-1----:R-:W-:Y:S02]  /*1a1e0*/  FMNMX.FTZ R3, R153, R3, !PT ;  /* 0x0000000399037209 */ /* 0x002fe40007810000 */
[----:B------:R-:W-:Y:S02]  /*1a1f0*/  @!P1 PRMT R12, RZ, 0x654, R12 ;  /* 0x00000654ff0c9816 */ /* 0x000fe4000000000c */
[----:B------:R-:W-:-:S03]  /*1a200*/  @!P1 PRMT R14, RZ, 0x654, R14 ;  /* 0x00000654ff0e9816 */ /* 0x000fc6000000000e */
[----:B------:R-:W1:Y:S01]  /*1a210*/  MUFU.TANH R159, R159 ;  /* 0x0000009f009f7308 */ /* 0x000e620000002400 */
[----:B--2---:R-:W-:-:S07]  /*1a220*/  FMNMX.FTZ R3, R156, R3, !PT ;  /* 0x000000039c037209 */ /* 0x004fce0007810000 */
[----:B------:R-:W2:Y:S01]  /*1a230*/  MUFU.TANH R173, R173 ;  /* 0x000000ad00ad7308 */ /* 0x000ea20000002400 */
[----:B0-----:R-:W-:-:S07]  /*1a240*/  FMNMX.FTZ R3, R157, R3, !PT ;  /* 0x000000039d037209 */ /* 0x001fce0007810000 */
[----:B------:R-:W0:Y:S01]  /*1a250*/  MUFU.TANH R147, R147 ;  /* 0x0000009300937308 */ /* 0x000e220000002400 */
[----:B-1----:R-:W-:-:S07]  /*1a260*/  FMNMX.FTZ R3, R159, R3, !PT ;  /* 0x000000039f037209 */ /* 0x002fce0007810000 */
        /* <DEDUP_REMOVED lines=27> */
[----:B0-----:R-:W-:Y:S01]  /*1a420*/  FMNMX.FTZ R3, R124, R3, !PT ;  /* 0x000000037c037209 */ /* 0x001fe20007810000 */
[----:B------:R-:W-:Y:S02]  /*1a430*/  WARPGROUP.DEPBAR.LE gsb0, 0x0 ;  /* 0x00008000000079c5 */ /* 0x000fe40000010000 */
[----:B------:R-:W-:-:S04]  /*1a440*/  WARPGROUP.ARRIVE ;  /* 0x00000000000079c5 */ /* 0x000fc80000000000 */
[----:B------:R-:W0:Y:S02]  /*1a450*/  MUFU.TANH R15, R15 ;  /* 0x0000000f000f7308 */ /* 0x000e240000002400 */
[----:B------:R-:W-:Y:S01]  /*1a460*/  HGMMA.64x192x16.F32 R24, R196, gdesc[UR4].tnspB, R24, gsb0 ;  /* 0x42e00004c4187df0 */ /* 0x000fe20008000818 */
[----:B------:R-:W-:Y:S01]  /*1a470*/  R2UR UR6, R4 ;  /* 0x00000000040672ca */ /* 0x000fe200000e0000 */
[----:B------:R-:W-:Y:S01]  /*1a480*/  VIADD R4, R10, 0x180 ;  /* 0x000001800a047836 */ /* 0x000fe20000000000 */
[----:B------:R-:W-:-:S03]  /*1a490*/  R2UR UR7, R5 ;  /* 0x00000000050772ca */ /* 0x000fc600000e0000 */
[----:B------:R-:W3:Y:S01]  /*1a4a0*/  MUFU.TANH R168, R168 ;  /* 0x000000a800a87308 */ /* 0x000ee20000002400 */
[----:B------:R-:W-:-:S07]  /*1a4b0*/  MOV R5, 0x40000040 ;  /* 0x4000004000057802 */ /* 0x000fce0000000f00 */
[----:B------:R-:W4:Y:S08]  /*1a4c0*/  MUFU.TANH R171, R171 ;  /* 0x000000ab00ab7308 */ /* 0x000f300000002400 */
[----:B------:R-:W4:Y:S08]  /*1a4d0*/  MUFU.TANH R160, R160 ;  /* 0x000000a000a07308 */ /* 0x000f300000002400 */
[----:B------:R-:W4:Y:S08]  /*1a4e0*/  MUFU.TANH R162, R162 ;  /* 0x000000a200a27308 */ /* 0x000f300000002400 */
        /* <DEDUP_REMOVED lines=23> */
[----:B------:R-:W-:-:S06]  /*1a660*/  WARPGROUP.ARRIVE ;  /* 0x00000000000079c5 */ /* 0x000fcc0000000000 */
[----:B------:R-:W-:Y:S01]  /*1a670*/  HGMMA.64x192x16.F32 R24, R192, gdesc[UR4].tnspB, R24, gsb0 ;  /* 0x42e00004c0187df0 */ /* 0x000fe20008000818 */
[----:B------:R-:W-:Y:S01]  /*1a680*/  R2UR UR6, R4 ;  /* 0x00000000040672ca */ /* 0x000fe200000e0000 */
[C---:B------:R-:W-:Y:S01]  /*1a690*/  VIADD R4, R10.reuse, 0x200 ;  /* 0x000002000a047836 */ /* 0x040fe20000000000 */
[----:B------:R-:W-:Y:S01]  /*1a6a0*/  R2UR UR7, R5 ;  /* 0x00000000050772ca */ /* 0x000fe200000e0000 */
[----:B------:R-:W-:Y:S01]  /*1a6b0*/  IMAD.MOV.U32 R5, RZ, RZ, 0x40000040 ;  /* 0x40000040ff057424 */ /* 0x000fe200078e00ff */
[----:B------:R-:W-:Y:S01]  /*1a6c0*/  IADD3 R10, R10, 0x300, RZ ;  /* 0x000003000a0a7810 */ /* 0x000fe20007ffe0ff */
[----:B------:R-:W-:Y:S02]  /*1a6d0*/  WARPGROUP.DEPBAR.LE gsb0, 0x0 ;  /* 0x00008000000079c5 */ /* 0x000fe40000010000 */
[----:B------:R-:W-:-:S12]  /*1a6e0*/  WARPGROUP.ARRIVE ;  /* 0x00000000000079c5 */ /* 0x000fd80000000000 */
[----:B------:R-:W-:Y:S01]  /*1a6f0*/  HGMMA.64x192x16.F32 R24, R188, gdesc[UR4].tnspB, R24, gsb0 ;  /* 0x42e00004bc187df0 */ /* 0x000fe20008000818 */
[----:B------:R-:W-:Y:S02]  /*1a700*/  R2UR UR6, R4 ;  /* 0x00000000040672ca */ /* 0x000fe400000e0000 */
[----:B------:R-:W-:Y:S01]  /*1a710*/  R2UR UR7, R5 ;  /* 0x00000000050772ca */ /* 0x000fe200000e0000 */
[----:B------:R-:W-:Y:S01]  /*1a720*/  IMAD.U32 R5, RZ, RZ, UR4 ;  /* 0x00000004ff057e24 */ /* 0x000fe2000f8e00ff */
[----:B-1----:R-:W-:-:S05]  /*1a730*/  FMNMX.FTZ R4, R125, R3, !PT ;  /* 0x000000037d047209 */ /* 0x002fca0007810000 */
[----:B------:R-:W1:Y:S02]  /*1a740*/  SHFL.BFLY PT, R3, R4, 0x2, 0x1f ;  /* 0x0c401f0004037f89 */ /* 0x000e6400000e0000 */
[----:B-1----:R-:W-:-:S05]  /*1a750*/  FMNMX.FTZ R4, R4, R3, !PT ;  /* 0x0000000304047209 */ /* 0x002fca0007810000 */
[----:B------:R-:W1:Y:S02]  /*1a760*/  SHFL.BFLY PT, R3, R4, 0x1, 0x1f ;  /* 0x0c201f0004037f89 */ /* 0x000e6400000e0000 */
[----:B-1----:R-:W-:-:S05]  /*1a770*/  FMNMX.FTZ R4, R4, R3, !PT ;  /* 0x0000000304047209 */ /* 0x002fca0007810000 */
[----:B------:R-:W-:-:S04]  /*1a780*/  FADD.FTZ R3, -R4, R9 ;  /* 0x0000000904037221 */ /* 0x000fc80000010100 */
[----:B------:R-:W-:-:S06]  /*1a790*/  FMUL.FTZ R3, R3, R5 ;  /* 0x0000000503037220 */ /* 0x000fcc0000410000 */
[----:B------:R-:W-:Y:S01]  /*1a7a0*/  MUFU.EX2 R3, R3 ;  /* 0x0000000300037308 */ /* 0x000fe20000000800 */
[----:B------:R-:W-:Y:S02]  /*1a7b0*/  WARPGROUP.DEPBAR.LE gsb0, 0x0 ;  /* 0x00008000000079c5 */ /* 0x000fe40000010000 */
[----:B------:R-:W-:-:S06]  /*1a7c0*/  WARPGROUP.ARRIVE ;  /* 0x00000000000079c5 */ /* 0x000fcc0000000000 */
[----:B------:R-:W-:Y:S01]  /*1a7d0*/  HGMMA.64x192x16.F32 R24, R184, gdesc[UR4].tnspB, R24, gsb0 ;  /* 0x42e00004b8187df0 */ /* 0x000fe20008000818 */
[----:B------:R-:W-:Y:S02]  /*1a7e0*/  R2UR UR6, R120 ;  /* 0x00000000780672ca */ /* 0x000fe400000e0000 */
[----:B------:R-:W-:Y:S01]  /*1a7f0*/  R2UR UR7, R121 ;  /* 0x00000000790772ca */ /* 0x000fe200000e0000 */
[----:B------:R-:W-:Y:S02]  /*1a800*/  WARPGROUP.DEPBAR.LE gsb0, 0x0 ;  /* 0x00008000000079c5 */ /* 0x000fe40000010000 */
[----:B------:R-:W-:Y:S01]  /*1a810*/  FMUL.FTZ R184, R4, R5 ;  /* 0x0000000504b87220 */ /* 0x000fe20000410000 */
[----:B------:R-:W-:-:S03]  /*1a820*/  WARPGROUP.ARRIVE ;  /* 0x00000000000079c5 */ /* 0x000fc60000000000 */
[-CC-:B------:R-:W-:Y:S01]  /*1a830*/  FFMA.FTZ R200, R0, R5.reuse, -R184.reuse ;  /* 0x0000000500c87223 */ /* 0x180fe200000108b8 */
[----:B--2---:R-:W-:Y:S01]  /*1a840*/  FMNMX.FTZ R0, R11, R8, !PT ;  /* 0x000000080b007209 */ /* 0x004fe20007810000 */
[----:B------:R-:W-:-:S08]  /*1a850*/  FFMA.FTZ R174, R6, R5, -R184 ;  /* 0x0000000506ae7223 */ /* 0x000fd000000108b8 */
[----:B------:R-:W-:Y:S01]  /*1a860*/  HGMMA.64x192x16.F32 R24, R180, gdesc[UR4].tnspB, R24, gsb0 ;  /* 0x42e00004b4187df0 */ /* 0x000fe20008000818 */
[-CC-:B------:R-:W-:Y:S01]  /*1a870*/  FFMA.FTZ R9, R148, R5.reuse, -R184.reuse ;  /* 0x0000000594097223 */ /* 0x180fe200000108b8 */
[----:B0-----:R-:W-:Y:S01]  /*1a880*/  FMNMX.FTZ R0, R15, R0, !PT ;  /* 0x000000000f007209 */ /* 0x001fe20007810000 */
[----:B------:R-:W0:Y:S01]  /*1a890*/  MUFU.EX2 R200, R200 ;  /* 0x000000c800c87308 */ /* 0x000e220000000800 */
[----:B------:R-:W-:Y:S01]  /*1a8a0*/  R2UR UR6, R10 ;  /* 0x000000000a0672ca */ /* 0x000fe200000e0000 */
[-CC-:B------:R-:W-:Y:S01]  /*1a8b0*/  FFMA.FTZ R202, R169, R5.reuse, -R184.reuse ;  /* 0x00000005a9ca7223 */ /* 0x180fe200000108b8 */
[----:B---3--:R-:W-:Y:S01]  /*1a8c0*/  FMNMX.FTZ R0, R168, R0, !PT ;  /* 0x00000000a8007209 */ /* 0x008fe20007810000 */
[-CC-:B------:R-:W-:Y:S01]  /*1a8d0*/  FFMA.FTZ R169, R170, R5.reuse, -R184.reuse ;  /* 0x00000005aaa97223 */ /* 0x180fe200000108b8 */
[-CC-:B------:R-:W-:Y:S01]  /*1a8e0*/  FFMA.FTZ R196, R172, R5.reuse, -R184.reuse ;  /* 0x00000005acc47223 */ /* 0x180fe200000108b8 */
[-CC-:B------:R-:W-:Y:S01]  /*1a8f0*/  FFMA.FTZ R186, R140, R5.reuse, -R184.reuse ;  /* 0x000000058cba7223 */ /* 0x180fe200000108b8 */
[----:B----4-:R-:W-:Y:S01]  /*1a900*/  FMNMX.FTZ R0, R171, R0, !PT ;  /* 0x00000000ab007209 */ /* 0x010fe20007810000 */
[----:B------:R-:W1:Y:S01]  /*1a910*/  MUFU.EX2 R174, R174 ;  /* 0x000000ae00ae7308 */ /* 0x000e620000000800 */
[-CC-:B------:R-:W-:Y:S01]  /*1a920*/  FFMA.FTZ R120, R161, R5.reuse, -R184.reuse ;  /* 0x00000005a1787223 */ /* 0x180fe200000108b8 */
[-CC-:B------:R-:W-:Y:S01]  /*1a930*/  FFMA.FTZ R140, R141, R5.reuse, -R184.reuse ;  /* 0x000000058d8c7223 */ /* 0x180fe200000108b8 */
[----:B------:R-:W-:Y:S01]  /*1a940*/  FMNMX.FTZ R0, R160, R0, !PT ;  /* 0x00000000a0007209 */ /* 0x000fe20007810000 */
[-CC-:B------:R-:W-:Y:S01]  /*1a950*/  FFMA.FTZ R198, R164, R5.reuse, -R184.reuse ;  /* 0x00000005a4c67223 */ /* 0x180fe200000108b8 */
[-CC-:B------:R-:W-:Y:S01]  /*1a960*/  FFMA.FTZ R161, R165, R5.reuse, -R184.reuse ;  /* 0x00000005a5a17223 */ /* 0x180fe200000108b8 */
[-C--:B------:R-:W-:Y:S01]  /*1a970*/  FFMA.FTZ R192, R167, R5.reuse, -R184 ;  /* 0x00000005a7c07223 */ /* 0x080fe200000108b8 */
[----:B------:R-:W-:Y:S01]  /*1a980*/  FMNMX.FTZ R0, R162, R0, !PT ;  /* 0x00000000a2007209 */ /* 0x000fe20007810000 */
[----:B------:R-:W2:Y:S01]  /*1a990*/  MUFU.EX2 R202, R202 ;  /* 0x000000ca00ca7308 */ /* 0x000ea20000000800 */
[----:B0-----:R-:W-:Y:S01]  /*1a9a0*/  FFMA.FTZ R20, R3, R20, R200 ;  /* 0x0000001403147223 */ /* 0x001fe200000100c8 */
[-CC-:B------:R-:W-:Y:S01]  /*1a9b0*/  FFMA.FTZ R125, R125, R5.reuse, -R184.reuse ;  /* 0x000000057d7d7223 */ /* 0x180fe200000108b8 */
[----:B------:R-:W-:Y:S01]  /*1a9c0*/  FMNMX.FTZ R0, R163, R0, !PT ;  /* 0x00000000a3007209 */ /* 0x000fe20007810000 */
[-CC-:B------:R-:W-:Y:S01]  /*1a9d0*/  FFMA.FTZ R164, R153, R5.reuse, -R184.reuse ;  /* 0x0000000599a47223 */ /* 0x180fe200000108b8 */
[-CC-:B------:R-:W-:Y:S01]  /*1a9e0*/  FFMA.FTZ R194, R156, R5.reuse, -R184.reuse ;  /* 0x000000059cc27223 */ /* 0x180fe200000108b8 */
[-C--:B------:R-:W-:Y:S01]  /*1a9f0*/  FFMA.FTZ R121, R157, R5.reuse, -R184 ;  /* 0x000000059d797223 */ /* 0x080fe200000108b8 */
[----:B------:R-:W-:Y:S01]  /*1aa00*/  FMNMX.FTZ R0, R166, R0, !PT ;  /* 0x00000000a6007209 */ /* 0x000fe20007810000 */
[----:B------:R-:W0:Y:S01]  /*1aa10*/  MUFU.EX2 R169, R169 ;  /* 0x000000a900a97308 */ /* 0x000e220000000800 */
[----:B-1----:R-:W-:Y:S01]  /*1aa20*/  FADD.FTZ R20, R174, R20 ;  /* 0x00000014ae147221 */ /* 0x002fe20000010000 */
[-CC-:B------:R-:W-:Y:S01]  /*1aa30*/  FFMA.FTZ R190, R147, R5.reuse, -R184.reuse ;  /* 0x0000000593be7223 */ /* 0x180fe200000108b8 */
[----:B------:R-:W-:Y:S01]  /*1aa40*/  FMNMX.FTZ R0, R152, R0, !PT ;  /* 0x0000000098007209 */ /* 0x000fe20007810000 */
[-CC-:B------:R-:W-:Y:S01]  /*1aa50*/  FFMA.FTZ R188, R159, R5.reuse, -R184.reuse ;  /* 0x000000059fbc7223 */ /* 0x180fe200000108b8 */
[-CC-:B------:R-:W-:Y:S01]  /*1aa60*/  FFMA.FTZ R153, R173, R5.reuse, -R184.reuse ;  /* 0x00000005ad997223 */ /* 0x180fe200000108b8 */
[-C--:B------:R-:W-:Y:S01]  /*1aa70*/  FFMA.FTZ R136, R136, R5.reuse, -R184 ;  /* 0x0000000588887223 */ /* 0x080fe200000108b8 */
[----:B------:R-:W-:Y:S01]  /*1aa80*/  FMNMX.FTZ R0, R154, R0, !PT ;  /* 0x000000009a007209 */ /* 0x000fe20007810000 */
[----:B------:R-:W1:Y:S01]  /*1aa90*/  MUFU.EX2 R196, R196 ;  /* 0x000000c400c47308 */ /* 0x000e620000000800 */
[----:B--2---:R-:W-:Y:S01]  /*1aaa0*/  FADD.FTZ R20, R202, R20 ;  /* 0x00000014ca147221 */ /* 0x004fe20000010000 */
[-CC-:B------:R-:W-:Y:S01]  /*1aab0*/  FFMA.FTZ R137, R137, R5.reuse, -R184.reuse ;  /* 0x0000000589897223 */ /* 0x180fe200000108b8 */
[----:B------:R-:W-:Y:S01]  /*1aac0*/  FMNMX.FTZ R0, R155, R0, !PT ;  /* 0x000000009b007209 */ /* 0x000fe20007810000 */
[-CC-:B------:R-:W-:Y:S01]  /*1aad0*/  FFMA.FTZ R129, R129, R5.reuse, -R184.reuse ;  /* 0x0000000581817223 */ /* 0x180fe200000108b8 */
[----:B------:R-:W-:Y:S01]  /*1aae0*/  FFMA.FTZ R124, R124, R5, -R184 ;  /* 0x000000057c7c7223 */ /* 0x000fe200000108b8 */
[----:B------:R-:W-:-:S02]  /*1aaf0*/  F2FP.F16.F32.PACK_AB R200, R174, R200 ;  /* 0x000000c8aec8723e */ /* 0x000fc400000000ff */
[----:B------:R-:W-:Y:S01]  /*1ab00*/  FMNMX.FTZ R0, R158, R0, !PT ;  /* 0x000000009e007209 */ /* 0x000fe20007810000 */
[----:B------:R-:W2:Y:S01]  /*1ab10*/  MUFU.EX2 R120, R120 ;  /* 0x0000007800787308 */ /* 0x000ea20000000800 */
[C---:B0-----:R-:W-:Y:S01]  /*1ab20*/  FADD.FTZ R20, R169.reuse, R20 ;  /* 0x00000014a9147221 */ /* 0x041fe20000010000 */
[----:B------:R-:W-:Y:S02]  /*1ab30*/  F2FP.F16.F32.PACK_AB R202, R169, R202 ;  /* 0x000000caa9ca723e */ /* 0x000fe400000000ff */
[----:B------:R-:W-:-:S04]  /*1ab40*/  FMNMX.FTZ R0, R144, R0, !PT ;  /* 0x0000000090007209 */ /* 0x000fc80007810000 */
[----:B------:R-:W-:Y:S01]  /*1ab50*/  FMNMX.FTZ R0, R145, R0, !PT ;  /* 0x0000000091007209 */ /* 0x000fe20007810000 */
[----:B------:R-:W0:Y:S01]  /*1ab60*/  MUFU.EX2 R198, R198 ;  /* 0x000000c600c67308 */ /* 0x000e220000000800 */
[----:B-1----:R-:W-:Y:S02]  /*1ab70*/  FADD.FTZ R20, R196, R20 ;  /* 0x00000014c4147221 */ /* 0x002fe40000010000 */
[----:B------:R-:W-:-:S04]  /*1ab80*/  FMNMX.FTZ R0, R146, R0, !PT ;  /* 0x0000000092007209 */ /* 0x000fc80007810000 */
[----:B------:R-:W-:Y:S01]  /*1ab90*/  FMNMX.FTZ R0, R151, R0, !PT ;  /* 0x0000000097007209 */ /* 0x000fe20007810000 */
[----:B------:R-:W1:Y:S01]  /*1aba0*/  MUFU.EX2 R161, R161 ;  /* 0x000000a100a17308 */ /* 0x000e620000000800 */
[C---:B--2---:R-:W-:Y:S01]  /*1abb0*/  FADD.FTZ R20, R120.reuse, R20 ;  /* 0x0000001478147221 */ /* 0x044fe20000010000 */
[----:B------:R-:W-:Y:S02]  /*1abc0*/  F2FP.F16.F32.PACK_AB R196, R120, R196 ;  /* 0x000000c478c4723e */ /* 0x000fe400000000ff */
[----:B------:R-:W-:-:S04]  /*1abd0*/  FMNMX.FTZ R0, R138, R0, !PT ;  /* 0x000000008a007209 */ /* 0x000fc80007810000 */
[----:B------:R-:W-:Y:S01]  /*1abe0*/  FMNMX.FTZ R0, R139, R0, !PT ;  /* 0x000000008b007209 */ /* 0x000fe20007810000 */
[----:B------:R-:W2:Y:S01]  /*1abf0*/  MUFU.EX2 R192, R192 ;  /* 0x000000c000c07308 */ /* 0x000ea20000000800 */
[----:B0-----:R-:W-:Y:S02]  /*1ac00*/  FADD.FTZ R20, R198, R20 ;  /* 0x00000014c6147221 */ /* 0x001fe40000010000 */
[----:B------:R-:W-:-:S04]  /*1ac10*/  FMNMX.FTZ R0, R142, R0, !PT ;  /* 0x000000008e007209 */ /* 0x000fc80007810000 */
[----:B------:R-:W-:Y:S01]  /*1ac20*/  FMNMX.FTZ R0, R143, R0, !PT ;  /* 0x000000008f007209 */ /* 0x000fe20007810000 */
[----:B------:R-:W0:Y:S01]  /*1ac30*/  MUFU.EX2 R164, R164 ;  /* 0x000000a400a47308 */ /* 0x000e220000000800 */
[C---:B-1----:R-:W-:Y:S01]  /*1ac40*/  FADD.FTZ R20, R161.reuse, R20 ;  /* 0x00000014a1147221 */ /* 0x042fe20000010000 */
[----:B------:R-:W-:Y:S02]  /*1ac50*/  F2FP.F16.F32.PACK_AB R198, R161, R198 ;  /* 0x000000c6a1c6723e */ /* 0x000fe400000000ff */
[----:B------:R-:W-:-:S04]  /*1ac60*/  FMNMX.FTZ R0, R130, R0, !PT ;  /* 0x0000000082007209 */ /* 0x000fc80007810000 */
[----:B------:R-:W-:Y:S01]  /*1ac70*/  FMNMX.FTZ R0, R131, R0, !PT ;  /* 0x0000000083007209 */ /* 0x000fe20007810000 */
[----:B------:R-:W1:Y:S01]  /*1ac80*/  MUFU.EX2 R194, R194 ;  /* 0x000000c200c27308 */ /* 0x000e620000000800 */
[----:B--2---:R-:W-:Y:S02]  /*1ac90*/  FADD.FTZ R20, R192, R20 ;  /* 0x00000014c0147221 */ /* 0x004fe40000010000 */
[----:B------:R-:W-:-:S04]  /*1aca0*/  FMNMX.FTZ R0, R134, R0, !PT ;  /* 0x0000000086007209 */ /* 0x000fc80007810000 */
        /* <DEDUP_REMOVED lines=13> */
[----:B------:R-:W2:Y:S04]  /*1ad80*/  SHFL.BFLY PT, R6, R0, 0x2, 0x1f ;  /* 0x0c401f0000067f89 */ /* 0x000ea800000e0000 */
[----:B------:R-:W3:Y:S01]  /*1ad90*/  MUFU.EX2 R190, R190 ;  /* 0x000000be00be7308 */ /* 0x000ee20000000800 */
[----:B0-----:R-:W-:-:S07]  /*1ada0*/  FADD.FTZ R20, R188, R20 ;  /* 0x00000014bc147221 */ /* 0x001fce0000010000 */
[----:B------:R-:W0:Y:S01]  /*1adb0*/  MUFU.EX2 R9, R9 ;  /* 0x0000000900097308 */ /* 0x000e220000000800 */
[C---:B-1----:R-:W-:Y:S01]  /*1adc0*/  FADD.FTZ R20, R153.reuse, R20 ;  /* 0x0000001499147221 */ /* 0x042fe20000010000 */
[----:B------:R-:W-:-:S06]  /*1add0*/  F2FP.F16.F32.PACK_AB R188, R153, R188 ;  /* 0x000000bc99bc723e */ /* 0x000fcc00000000ff */
[----:B------:R-:W1:Y:S01]  /*1ade0*/  MUFU.EX2 R136, R136 ;  /* 0x0000008800887308 */ /* 0x000e620000000800 */
[----:B---3--:R-:W-:Y:S01]  /*1adf0*/  FADD.FTZ R20, R190, R20 ;  /* 0x00000014be147221 */ /* 0x008fe20000010000 */
[----:B--2---:R-:W-:-:S06]  /*1ae00*/  FMNMX.FTZ R0, R0, R6, !PT ;  /* 0x0000000600007209 */ /* 0x004fcc0007810000 */
[----:B------:R-:W2:Y:S01]  /*1ae10*/  MUFU.EX2 R137, R137 ;  /* 0x0000008900897308 */ /* 0x000ea20000000800 */
[----:B------:R-:W3:Y:S01]  /*1ae20*/  SHFL.BFLY PT, R6, R0, 0x1, 0x1f ;  /* 0x0c201f0000067f89 */ /* 0x000ee200000e0000 */
[C---:B0-----:R-:W-:Y:S01]  /*1ae30*/  FADD.FTZ R20, R9.reuse, R20 ;  /* 0x0000001409147221 */ /* 0x041fe20000010000 */
[----:B------:R-:W-:-:S05]  /*1ae40*/  F2FP.F16.F32.PACK_AB R190, R9, R190 ;  /* 0x000000be09be723e */ /* 0x000fca00000000ff */
[----:B------:R-:W0:Y:S01]  /*1ae50*/  MUFU.EX2 R186, R186 ;  /* 0x000000ba00ba7308 */ /* 0x000e220000000800 */
[----:B-1----:R-:W-:-:S07]  /*1ae60*/  FADD.FTZ R20, R136, R20 ;  /* 0x0000001488147221 */ /* 0x002fce0000010000 */
[----:B------:R-:W1:Y:S01]  /*1ae70*/  MUFU.EX2 R140, R140 ;  /* 0x0000008c008c7308 */ /* 0x000e620000000800 */
[----:B--2---:R-:W-:-:S07]  /*1ae80*/  FADD.FTZ R20, R137, R20 ;  /* 0x0000001489147221 */ /* 0x004fce0000010000 */
[----:B------:R-:W-:Y:S01]  /*1ae90*/  MUFU.EX2 R129, R129 ;  /* 0x0000008100817308 */ /* 0x000fe20000000800 */
[----:B---3--:R-:W-:Y:S01]  /*1aea0*/  FMNMX.FTZ R6, R0, R6, !PT ;  /* 0x0000000600067209 */ /* 0x008fe20007810000 */
[----:B0-----:R-:W-:-:S04]  /*1aeb0*/  FADD.FTZ R20, R186, R20 ;  /* 0x00000014ba147221 */ /* 0x001fc80000010000 */
[CC--:B------:R-:W-:Y:S01]  /*1aec0*/  FMUL.FTZ R148, R6.reuse, R5.reuse ;  /* 0x0000000506947220 */ /* 0x0c0fe20000410000 */
[----:B------:R-:W-:Y:S01]  /*1aed0*/  FADD.FTZ R0, -R6, R8 ;  /* 0x0000000806007221 */ /* 0x000fe20000010100 */
[----:B------:R-:W-:Y:S01]  /*1aee0*/  MUFU.EX2 R124, R124 ;  /* 0x0000007c007c7308 */ /* 0x000fe20000000800 */
[----:B-1----:R-:W-:Y:S01]  /*1aef0*/  F2FP.F16.F32.PACK_AB R186, R140, R186 ;  /* 0x000000ba8cba723e */ /* 0x002fe200000000ff */
[-CC-:B------:R-:W-:Y:S01]  /*1af00*/  FFMA.FTZ R201, R11, R5.reuse, -R148.reuse ;  /* 0x000000050bc97223 */ /* 0x180fe20000010894 */
[----:B------:R-:W-:Y:S02]  /*1af10*/  IMAD.MOV.U32 R11, RZ, RZ, 0x40000040 ;  /* 0x40000040ff0b7424 */ /* 0x000fe400078e00ff */
[-C--:B------:R-:W-:Y:S01]  /*1af20*/  FMUL.FTZ R0, R0, R5.reuse ;  /* 0x0000000500007220 */ /* 0x080fe20000410000 */
[-CC-:B------:R-:W-:Y:S01]  /*1af30*/  FFMA.FTZ R15, R15, R5.reuse, -R148.reuse ;  /* 0x000000050f0f7223 */ /* 0x180fe20000010894 */
[-CC-:B------:R-:W-:Y:S01]  /*1af40*/  FFMA.FTZ R203, R168, R5.reuse, -R148.reuse ;  /* 0x00000005a8cb7223 */ /* 0x180fe20000010894 */
[-CC-:B------:R-:W-:Y:S01]  /*1af50*/  FFMA.FTZ R197, R160, R5.reuse, -R148.reuse ;  /* 0x00000005a0c57223 */ /* 0x180fe20000010894 */
[----:B------:R-:W-:Y:S01]  /*1af60*/  R2UR UR7, R11 ;  /* 0x000000000b0772ca */ /* 0x000fe200000e0000 */
        /* <DEDUP_REMOVED lines=16> */
[----:B------:R-:W1:Y:S01]  /*1b070*/  MUFU.EX2 R15, R15 ;  /* 0x0000000f000f7308 */ /* 0x000e620000000800 */
[-CC-:B------:R-:W-:Y:S01]  /*1b080*/  FFMA.FTZ R126, R126, R5.reuse, -R148.reuse ;  /* 0x000000057e7e7223 */ /* 0x180fe20000010894 */
[----:B------:R-:W-:Y:S01]  /*1b090*/  FFMA.FTZ R127, R127, R5, -R148 ;  /* 0x000000057f7f7223 */ /* 0x000fe20000010894 */
[----:B------:R-:W-:-:S02]  /*1b0a0*/  WARPGROUP.DEPBAR.LE gsb0, 0x0 ;  /* 0x00008000000079c5 */ /* 0x000fc40000010000 */
[----:B------:R-:W-:Y:S01]  /*1b0b0*/  WARPGROUP.ARRIVE ;  /* 0x00000000000079c5 */ /* 0x000fe20000000000 */
[-CC-:B------:R-:W-:Y:S01]  /*1b0c0*/  FFMA.FTZ R180, R128, R5.reuse, -R184.reuse ;  /* 0x0000000580b47223 */ /* 0x180fe200000108b8 */
[-C--:B------:R-:W-:Y:S01]  /*1b0d0*/  FFMA.FTZ R128, R149, R5.reuse, -R184 ;  /* 0x0000000595807223 */ /* 0x080fe200000108b8 */
[----:B------:R-:W-:Y:S01]  /*1b0e0*/  FFMA.FTZ R149, R171, R5, -R148 ;  /* 0x00000005ab957223 */ /* 0x000fe20000010894 */
[----:B------:R-:W2:Y:S01]  /*1b0f0*/  MUFU.EX2 R203, R203 ;  /* 0x000000cb00cb7308 */ /* 0x000ea20000000800 */
[----:B0-----:R-:W-:Y:S01]  /*1b100*/  FFMA.FTZ R13, R0, R13, R201 ;  /* 0x0000000d000d7223 */ /* 0x001fe200000100c9 */
[----:B------:R-:W-:Y:S01]  /*1b110*/  HGMMA.64x192x16.F32 R24, R176, gdesc[UR4].tnspB, R24, gsb0 ;  /* 0x42e00004b0187df0 */ /* 0x000fe20008000818 */
[-CC-:B------:R-:W-:Y:S01]  /*1b120*/  FFMA.FTZ R182, R132, R5.reuse, -R184.reuse ;  /* 0x0000000584b67223 */ /* 0x180fe200000108b8 */
[-CC-:B------:R-:W-:Y:S01]  /*1b130*/  FFMA.FTZ R132, R133, R5.reuse, -R184.reuse ;  /* 0x0000000585847223 */ /* 0x180fe200000108b8 */
[-C--:B------:R-:W-:Y:S01]  /*1b140*/  FFMA.FTZ R133, R150, R5.reuse, -R184 ;  /* 0x0000000596857223 */ /* 0x080fe200000108b8 */
[C---:B-1----:R-:W-:Y:S01]  /*1b150*/  FADD.FTZ R13, R15.reuse, R13 ;  /* 0x0000000d0f0d7221 */ /* 0x042fe20000010000 */
[-CC-:B------:R-:W-:Y:S01]  /*1b160*/  FFMA.FTZ R150, R166, R5.reuse, -R148.reuse ;  /* 0x00000005a6967223 */ /* 0x180fe20000010894 */
[----:B------:R-:W0:Y:S01]  /*1b170*/  MUFU.EX2 R149, R149 ;  /* 0x0000009500957308 */ /* 0x000e220000000800 */
[-CC-:B------:R-:W-:Y:S01]  /*1b180*/  FFMA.FTZ R181, R130, R5.reuse, -R148.reuse ;  /* 0x0000000582b57223 */ /* 0x180fe20000010894 */
[----:B------:R-:W-:Y:S01]  /*1b190*/  FFMA.FTZ R183, R134, R5, -R148 ;  /* 0x0000000586b77223 */ /* 0x000fe20000010894 */
[----:B------:R-:W-:Y:S01]  /*1b1a0*/  F2FP.F16.F32.PACK_AB R201, R15, R201 ;  /* 0x000000c90fc9723e */ /* 0x000fe200000000ff */
[----:B------:R-:W-:Y:S01]  /*1b1b0*/  FADD.FTZ R15, R140, R20 ;  /* 0x000000148c0f7221 */ /* 0x000fe20000010000 */
[----:B------:R-:W-:-:S03]  /*1b1c0*/  F2FP.F16.F32.PACK_AB R184, R137, R136 ;  /* 0x0000008889b8723e */ /* 0x000fc600000000ff */
[----:B------:R-:W-:Y:S01]  /*1b1d0*/  MUFU.EX2 R197, R197 ;  /* 0x000000c500c57308 */ /* 0x000fe20000000800 */
[----:B--2---:R-:W-:-:S07]  /*1b1e0*/  FADD.FTZ R13, R203, R13 ;  /* 0x0000000dcb0d7221 */ /* 0x004fce0000010000 */
[----:B------:R-:W-:Y:S01]  /*1b1f0*/  MUFU.EX2 R141, R141 ;  /* 0x0000008d008d7308 */ /* 0x000fe20000000800 */
[----:B0-----:R-:W-:-:S07]  /*1b200*/  F2FP.F16.F32.PACK_AB R203, R149, R203 ;  /* 0x000000cb95cb723e */ /* 0x001fce00000000ff */
[----:B------:R-:W-:Y:S08]  /*1b210*/  MUFU.EX2 R199, R199 ;  /* 0x000000c700c77308 */ /* 0x000ff00000000800 */
[----:B------:R-:W-:Y:S08]  /*1b220*/  MUFU.EX2 R150, R150 ;  /* 0x0000009600967308 */ /* 0x000ff00000000800 */
[----:B------:R0:W1:Y:S08]  /*1b230*/  MUFU.EX2 R8, R125 ;  /* 0x0000007d00087308 */ /* 0x0000700000000800 */
[----:B------:R-:W-:Y:S01]  /*1b240*/  MUFU.EX2 R193, R193 ;  /* 0x000000c100c17308 */ /* 0x000fe20000000800 */
[----:B0-----:R-:W-:-:S07]  /*1b250*/  FFMA.FTZ R125, R154, R5, -R148 ;  /* 0x000000059a7d7223 */ /* 0x001fce0000010894 */
        /* <DEDUP_REMOVED lines=17> */
[----:B------:R-:W0:Y:S01]  /*1b370*/  MUFU.EX2 R133, R133 ;  /* 0x0000008500857308 */ /* 0x000e220000000800 */
[----:B------:R-:W-:-:S02]  /*1b380*/  WARPGROUP.DEPBAR.LE gsb0, 0x0 ;  /* 0x00008000000079c5 */ /* 0x000fc40000010000 */
[----:B------:R2:W-:Y:S05]  /*1b390*/  @!P1 SYNCS.ARRIVE.TRANS64.RED.A1T0 RZ, [R12+URZ], RZ ;  /* 0x000000ff0cff99a7 */ /* 0x0005ea000810043f */
[----:B------:R-:W3:Y:S01]  /*1b3a0*/  MUFU.EX2 R123, R123 ;  /* 0x0000007b007b7308 */ /* 0x000ee20000000800 */
[----:B-1----:R-:W-:Y:S02]  /*1b3b0*/  F2FP.F16.F32.PACK_AB R178, R8, R124 ;  /* 0x0000007c08b2723e */ /* 0x002fe400000000ff */
[----:B0-----:R-:W-:Y:S01]  /*1b3c0*/  F2FP.F16.F32.PACK_AB R176, R133, R128 ;  /* 0x0000008085b0723e */ /* 0x001fe200000000ff */
[----:B------:R0:W-:Y:S01]  /*1b3d0*/  @!P1 SYNCS.ARRIVE.TRANS64.RED.A1T0 RZ, [R14+URZ], RZ ;  /* 0x000000ff0eff99a7 */ /* 0x0001e2000810043f */
[----:B--2---:R-:W-:-:S03]  /*1b3e0*/  FFMA.FTZ R12, R139, R5, -R148 ;  /* 0x000000058b0c7223 */ /* 0x004fc60000010894 */
[----:B------:R-:W-:Y:S01]  /*1b3f0*/  MUFU.EX2 R126, R126 ;  /* 0x0000007e007e7308 */ /* 0x000fe20000000800 */
[----:B0-----:R-:W-:Y:S01]  /*1b400*/  FADD.FTZ R14, R149, R13 ;  /* 0x0000000d950e7221 */ /* 0x001fe20000010000 */
[----:B------:R-:W-:-:S06]  /*1b410*/  FFMA.FTZ R13, R143, R5, -R148 ;  /* 0x000000058f0d7223 */ /* 0x000fcc0000010894 */
[----:B------:R-:W-:Y:S01]  /*1b420*/  MUFU.EX2 R12, R12 ;  /* 0x0000000c000c7308 */ /* 0x000fe20000000800 */
[----:B---3--:R-:W-:Y:S01]  /*1b430*/  F2FP.F16.F32.PACK_AB R177, R123, R122 ;  /* 0x0000007a7bb1723e */ /* 0x008fe200000000ff */
[----:B------:R-:W-:Y:S01]  /*1b440*/  FADD.FTZ R14, R197, R14 ;  /* 0x0000000ec50e7221 */ /* 0x000fe20000010000 */
[----:B------:R-:W-:-:S03]  /*1b450*/  F2FP.F16.F32.PACK_AB R197, R141, R197 ;  /* 0x000000c58dc5723e */ /* 0x000fc600000000ff */
[----:B------:R-:W-:Y:S01]  /*1b460*/  FADD.FTZ R130, R141, R14 ;  /* 0x0000000e8d827221 */ /* 0x000fe20000010000 */
[----:B------:R-:W-:Y:S01]  /*1b470*/  FFMA.FTZ R14, R131, R5, -R148 ;  /* 0x00000005830e7223 */ /* 0x000fe20000010894 */
[----:B------:R-:W-:Y:S02]  /*1b480*/  MUFU.EX2 R13, R13 ;  /* 0x0000000d000d7308 */ /* 0x000fe40000000800 */
[----:B------:R-:W-:Y:S01]  /*1b490*/  FADD.FTZ R130, R199, R130 ;  /* 0x00000082c7827221 */ /* 0x000fe20000010000 */
[----:B------:R-:W-:-:S03]  /*1b4a0*/  F2FP.F16.F32.PACK_AB R199, R150, R199 ;  /* 0x000000c796c7723e */ /* 0x000fc600000000ff */
[----:B------:R-:W-:Y:S02]  /*1b4b0*/  FADD.FTZ R130, R150, R130 ;  /* 0x0000008296827221 */ /* 0x000fe40000010000 */
[----:B------:R-:W-:Y:S02]  /*1b4c0*/  MUFU.EX2 R14, R14 ;  /* 0x0000000e000e7308 */ /* 0x000fe40000000800 */
[----:B------:R-:W-:Y:S01]  /*1b4d0*/  FADD.FTZ R130, R193, R130 ;  /* 0x00000082c1827221 */ /* 0x000fe20000010000 */
[----:B------:R-:W-:-:S03]  /*1b4e0*/  F2FP.F16.F32.PACK_AB R193, R125, R193 ;  /* 0x000000c17dc1723e */ /* 0x000fc600000000ff */
[----:B------:R-:W-:Y:S02]  /*1b4f0*/  FADD.FTZ R130, R125, R130 ;  /* 0x000000827d827221 */ /* 0x000fe40000010000 */
[----:B------:R-:W0:Y:S02]  /*1b500*/  MUFU.EX2 R127, R127 ;  /* 0x0000007f007f7308 */ /* 0x000e240000000800 */
[----:B------:R-:W-:Y:S01]  /*1b510*/  FADD.FTZ R130, R195, R130 ;  /* 0x00000082c3827221 */ /* 0x000fe20000010000 */
[----:B------:R-:W-:-:S03]  /*1b520*/  F2FP.F16.F32.PACK_AB R195, R147, R195 ;  /* 0x000000c393c3723e */ /* 0x000fc600000000ff */
[----:B------:R-:W-:-:S04]  /*1b530*/  FADD.FTZ R130, R147, R130 ;  /* 0x0000008293827221 */ /* 0x000fc80000010000 */
[----:B------:R-:W-:Y:S01]  /*1b540*/  FADD.FTZ R130, R189, R130 ;  /* 0x00000082bd827221 */ /* 0x000fe20000010000 */
[----:B------:R-:W-:-:S03]  /*1b550*/  F2FP.F16.F32.PACK_AB R189, R10, R189 ;  /* 0x000000bd0abd723e */ /* 0x000fc600000000ff */
[----:B------:R-:W-:Y:S01]  /*1b560*/  FADD.FTZ R130, R10, R130 ;  /* 0x000000820a827221 */ /* 0x000fe20000010000 */
[----:B------:R-:W-:Y:S01]  /*1b570*/  FADD.FTZ R10, R180, R15 ;  /* 0x0000000fb40a7221 */ /* 0x000fe20000010000 */
[----:B------:R-:W-:Y:S02]  /*1b580*/  F2FP.F16.F32.PACK_AB R180, R129, R180 ;  /* 0x000000b481b4723e */ /* 0x000fe400000000ff */
[----:B------:R-:W-:Y:S01]  /*1b590*/  FADD.FTZ R130, R191, R130 ;  /* 0x00000082bf827221 */ /* 0x000fe20000010000 */
[----:B------:R-:W-:Y:S02]  /*1b5a0*/  F2FP.F16.F32.PACK_AB R191, R11, R191 ;  /* 0x000000bf0bbf723e */ /* 0x000fe400000000ff */
[----:B0-----:R-:W-:Y:S01]  /*1b5b0*/  F2FP.F16.F32.PACK_AB R179, R127, R126 ;  /* 0x0000007e7fb3723e */ /* 0x001fe200000000ff */
[----:B------:R-:W-:Y:S01]  /*1b5c0*/  FADD.FTZ R130, R11, R130 ;  /* 0x000000820b827221 */ /* 0x000fe20000010000 */
[----:B------:R-:W-:-:S03]  /*1b5d0*/  FADD.FTZ R11, R129, R10 ;  /* 0x0000000a810b7221 */ /* 0x000fc60000010000 */
[----:B------:R-:W-:Y:S01]  /*1b5e0*/  FADD.FTZ R130, R185, R130 ;  /* 0x00000082b9827221 */ /* 0x000fe20000010000 */
[----:B------:R-:W-:Y:S01]  /*1b5f0*/  FADD.FTZ R11, R182, R11 ;  /* 0x0000000bb60b7221 */ /* 0x000fe20000010000 */
[C---:B------:R-:W-:Y:S02]  /*1b600*/  F2FP.F16.F32.PACK_AB R185, R12.reuse, R185 ;  /* 0x000000b90cb9723e */ /* 0x040fe400000000ff */
[----:B------:R-:W-:Y:S01]  /*1b610*/  FADD.FTZ R130, R12, R130 ;  /* 0x000000820c827221 */ /* 0x000fe20000010000 */
[C---:B------:R-:W-:Y:S01]  /*1b620*/  FADD.FTZ R11, R132.reuse, R11 ;  /* 0x0000000b840b7221 */ /* 0x040fe20000010000 */
[----:B------:R-:W-:Y:S02]  /*1b630*/  F2FP.F16.F32.PACK_AB R182, R132, R182 ;  /* 0x000000b684b6723e */ /* 0x000fe400000000ff */
[----:B------:R-:W-:Y:S01]  /*1b640*/  FADD.FTZ R130, R187, R130 ;  /* 0x00000082bb827221 */ /* 0x000fe20000010000 */
[----:B------:R-:W-:-:S03]  /*1b650*/  F2FP.F16.F32.PACK_AB R187, R13, R187 ;  /* 0x000000bb0dbb723e */ /* 0x000fc600000000ff */
[----:B------:R-:W-:-:S04]  /*1b660*/  FADD.FTZ R130, R13, R130 ;  /* 0x000000820d827221 */ /* 0x000fc80000010000 */
[----:B------:R-:W-:Y:S01]  /*1b670*/  FADD.FTZ R9, R181, R130 ;  /* 0x00000082b5097221 */ /* 0x000fe20000010000 */
[----:B------:R-:W-:-:S03]  /*1b680*/  F2FP.F16.F32.PACK_AB R181, R14, R181 ;  /* 0x000000b50eb5723e */ /* 0x000fc600000000ff */
[----:B------:R-:W-:-:S04]  /*1b690*/  FADD.FTZ R10, R14, R9 ;  /* 0x000000090e0a7221 */ /* 0x000fc80000010000 */
[----:B------:R-:W-:Y:S01]  /*1b6a0*/  FADD.FTZ R10, R183, R10 ;  /* 0x0000000ab70a7221 */ /* 0x000fe20000010000 */
[----:B------:R-:W-:-:S03]  /*1b6b0*/  F2FP.F16.F32.PACK_AB R183, R135, R183 ;  /* 0x000000b787b7723e */ /* 0x000fc600000000ff */
[----:B------:R-:W-:Y:S01]  /*1b6c0*/  FADD.FTZ R9, R135, R10 ;  /* 0x0000000a87097221 */ /* 0x000fe20000010000 */
[----:B------:R-:W-:-:S03]  /*1b6d0*/  FADD.FTZ R10, R128, R11 ;  /* 0x0000000b800a7221 */ /* 0x000fc60000010000 */
[----:B------:R-:W-:Y:S01]  /*1b6e0*/  FADD.FTZ R12, R122, R9 ;  /* 0x000000097a0c7221 */ /* 0x000fe20000010000 */
[----:B------:R-:W-:-:S03]  /*1b6f0*/  FADD.FTZ R9, R133, R10 ;  /* 0x0000000a85097221 */ /* 0x000fc60000010000 */
[----:B------:R-:W-:Y:S01]  /*1b700*/  FADD.FTZ R11, R123, R12 ;  /* 0x0000000c7b0b7221 */ /* 0x000fe20000010000 */
[----:B------:R-:W-:-:S03]  /*1b710*/  FADD.FTZ R9, R124, R9 ;  /* 0x000000097c097221 */ /* 0x000fc60000010000 */
[----:B------:R-:W-:Y:S01]  /*1b720*/  FADD.FTZ R10, R126, R11 ;  /* 0x0000000b7e0a7221 */ /* 0x000fe20000010000 */
[----:B------:R-:W-:Y:S01]  /*1b730*/  FADD.FTZ R20, R8, R9 ;  /* 0x0000000908147221 */ /* 0x000fe20000010000 */
[----:B------:R-:W-:Y:S01]  /*1b740*/  MOV R11, R214 ;  /* 0x000000d6000b7202 */ /* 0x000fe20000000f00 */
[----:B------:R-:W-:Y:S02]  /*1b750*/  IMAD.MOV.U32 R8, RZ, RZ, R6 ;  /* 0x000000ffff087224 */ /* 0x000fe400078e0006 */
[----:B------:R-:W-:Y:S01]  /*1b760*/  FADD.FTZ R13, R127, R10 ;  /* 0x0000000a7f0d7221 */ /* 0x000fe20000010000 */
[----:B------:R-:W-:Y:S02]  /*1b770*/  IMAD.MOV.U32 R10, RZ, RZ, R216 ;  /* 0x000000ffff0a7224 */ /* 0x000fe400078e00d8 */
[----:B------:R-:W-:Y:S01]  /*1b780*/  IMAD.MOV.U32 R9, RZ, RZ, R4 ;  /* 0x000000ffff097224 */ /* 0x000fe200078e0004 */
[----:B------:R-:W-:Y:S06]  /*1b790*/  @P2 BRA `(.L_x_804) ;  /* 0xffffffa800f42947 */ /* 0x000fec000383ffff */
.L_x_793:
[----:B------:R-:W-:Y:S05]  /*1b7a0*/  BSYNC B0 ;  /* 0x0000000000007941 */ /* 0x000fea0003800000 */
.L_x_792:
        /* <DEDUP_REMOVED lines=99> */
.L_x_805:
[----:B------:R-:W-:Y:S02]  /*1bde0*/  LEA R0, R214, R2, 0x3 ;  /* 0x00000002d6007211 */ /* 0x000fe400078e18ff */
[----:B------:R-:W-:-:S04]  /*1bdf0*/  SHF.L.U32 R3, R216, 0x1f, RZ ;  /* 0x0000001fd8037819 */ /* 0x000fc800000006ff */
[----:B------:R0:W1:Y:S01]  /*1be00*/  SYNCS.PHASECHK.TRANS64.TRYWAIT P2, [R0+URZ+0x36850], R3 ;  /* 0x03685003000075a7 */ /* 0x000062000804017f */
[----:B------:R-:W-:Y:S05]  /*1be10*/  @!P0 BRA `(.L_x_806) ;  /* 0x0000000000048947 */ /* 0x000fea0003800000 */
[----:B------:R-:W-:Y:S01]  /*1be20*/  BPT.TRAP 0x1 ;  /* 0x000000040000795c */ /* 0x000fe20000300000 */
.L_x_806:
[----:B------:R-:W-:Y:S01]  /*1be30*/  VIADD R2, R2, 0x400 ;  /* 0x0000040002027836 */ /* 0x000fe20000000000 */
[----:B------:R-:W-:Y:S04]  /*1be40*/  BSSY B0, `(.L_x_807) ;  /* 0x0000008000007945 */ /* 0x000fe80003800000 */
[----:B------:R-:W-:-:S04]  /*1be50*/  SHF.R.U32.HI R2, RZ, 0x4, R2 ;  /* 0x00000004ff027819 */ /* 0x000fc80000011602 */
[----:B------:R-:W-:-:S04]  /*1be60*/  LOP3.LUT R2, R2, 0x3fff, RZ, 0xc0, !PT ;  /* 0x00003fff02027812 */ /* 0x000fc800078ec0ff */
[----:B------:R-:W-:-:S05]  /*1be70*/  LOP3.LUT R7, R2, 0x3800000, RZ, 0xfc, !PT ;  /* 0x0380000002077812 */ /* 0x000fca00078efcff */
[----:B------:R-:W-:Y:S01]  /*1be80*/  IMAD R7, R214, 0xa80, R7 ;  /* 0x00000a80d6077824 */ /* 0x000fe200078e0207 */
[----:B-1----:R-:W-:Y:S06]  /*1be90*/  @P2 BRA `(.L_x_808) ;  /* 0x0000000000082947 */ /* 0x002fec0003800000 */
[----:B------:R-:W1:Y:S02]  /*1bea0*/  SYNCS.PHASECHK.TRANS64.TRYWAIT P0, [R0+URZ+0x36850], R3 ;  /* 0x03685003000075a7 */ /* 0x000e64000800017f */
[----:B-1----:R-:W-:Y:S05]  /*1beb0*/  @!P0 BRA `(.L_x_809) ;  /* 0x000000b4003c8947 */ /* 0x002fea0003800000 */
.L_x_808:
[----:B------:R-:W-:Y:S05]  /*1bec0*/  BSYNC B0 ;  /* 0x0000000000007941 */ /* 0x000fea0003800000 */
.L_x_807:
[----:B------:R-:W-:Y:S01]  /*1bed0*/  IMAD.MOV.U32 R2, RZ, RZ, R7 ;  /* 0x000000ffff027224 */ /* 0x000fe200078e0007 */
[----:B01----:R-:W-:Y:S01]  /*1bee0*/  MOV R3, 0x40000040 ;  /* 0x4000004000037802 */ /* 0x003fe20000000f00 */
[----:B------:R-:W-:Y:S01]  /*1bef0*/  WARPGROUP.ARRIVE ;  /* 0x00000000000079c5 */ /* 0x000fe20000000000 */
[----:B------:R-:W-:Y:S02]  /*1bf00*/  VIADD R214, R214, 0x1 ;  /* 0x00000001d6d67836 */ /* 0x000fe40000000000 */
[----:B------:R-:W-:Y:S01]  /*1bf10*/  R2UR UR6, R2 ;  /* 0x00000000020672ca */ /* 0x000fe200000e0000 */
[----:B------:R-:W-:Y:S01]  /*1bf20*/  VIADD R2, R7, 0x80 ;  /* 0x0000008007027836 */ /* 0x000fe20000000000 */
[----:B------:R-:W-:Y:S01]  /*1bf30*/  R2UR UR7, R3 ;  /* 0x00000000030772ca */ /* 0x000fe200000e0000 */
[----:B------:R-:W-:Y:S01]  /*1bf40*/  IMAD.MOV.U32 R3, RZ, RZ, 0x40000040 ;  /* 0x40000040ff037424 */ /* 0x000fe200078e00ff */
[----:B------:R-:W-:Y:S01]  /*1bf50*/  ISETP.NE.AND P2, PT, R214, 0x2, PT ;  /* 0x00000002d600780c */ /* 0x000fe20003f45270 */
[----:B------:R-:W-:-:S03]  /*1bf60*/  VIADD R226, R226, 0x1 ;  /* 0x00000001e2e27836 */ /* 0x000fc60000000000 */
[----:B------:R-:W-:-:S07]  /*1bf70*/  SEL R214, R214, RZ, P2 ;  /* 0x000000ffd6d67207 */ /* 0x000fce0001000000 */
        /* <DEDUP_REMOVED lines=9> */
[----:B------:R-:W-:Y:S01]  /*1c010*/  VIADD R2, R7, 0x180 ;  /* 0x0000018007027836 */ /* 0x000fe20000000000 */
[----:B------:R-:W-:Y:S02]  /*1c020*/  R2UR UR7, R3 ;  /* 0x00000000030772ca */ /* 0x000fe400000e0000 */
[----:B------:R-:W-:Y:S01]  /*1c030*/  MOV R3, 0x40000040 ;  /* 0x4000004000037802 */ /* 0x000fe20000000f00 */
[----:B------:R-:W-:Y:S02]  /*1c040*/  WARPGROUP.DEPBAR.LE gsb0, 0x0 ;  /* 0x00008000000079c5 */ /* 0x000fe40000010000 */
[----:B------:R-:W-:-:S12]  /*1c050*/  WARPGROUP.ARRIVE ;  /* 0x00000000000079c5 */ /* 0x000fd80000000000 */
        /* <DEDUP_REMOVED lines=22> */
[----:B------:R-:W-:Y:S02]  /*1c1c0*/  R2UR UR6, R2 ;  /* 0x00000000020672ca */ /* 0x000fe400000e0000 */
[----:B------:R-:W-:Y:S01]  /*1c1d0*/  R2UR UR7, R3 ;  /* 0x00000000030772ca */ /* 0x000fe200000e0000 */
[----:B------:R-:W0:Y:S04]  /*1c1e0*/  SHFL.BFLY PT, R2, R13, 0x2, 0x1f ;  /* 0x0c401f000d027f89 */ /* 0x000e2800000e0000 */
[----:B------:R-:W1:Y:S01]  /*1c1f0*/  SHFL.BFLY PT, R3, R20, 0x2, 0x1f ;  /* 0x0c401f0014037f89 */ /* 0x000e6200000e0000 */
[----:B0-----:R-:W-:Y:S01]  /*1c200*/  FADD.FTZ R8, R2, R13 ;  /* 0x0000000d02087221 */ /* 0x001fe20000010000 */
[----:B-1----:R-:W-:-:S04]  /*1c210*/  FADD.FTZ R3, R3, R20 ;  /* 0x0000001403037221 */ /* 0x002fc80000010000 */
[----:B------:R-:W0:Y:S04]  /*1c220*/  SHFL.BFLY PT, R7, R8, 0x1, 0x1f ;  /* 0x0c201f0008077f89 */ /* 0x000e2800000e0000 */
[----:B------:R-:W1:Y:S01]  /*1c230*/  SHFL.BFLY PT, R2, R3, 0x1, 0x1f ;  /* 0x0c201f0003027f89 */ /* 0x000e6200000e0000 */
[----:B0-----:R-:W-:Y:S01]  /*1c240*/  FADD.FTZ R14, R8, R7 ;  /* 0x00000007080e7221 */ /* 0x001fe20000010000 */
[----:B------:R-:W-:Y:S01]  /*1c250*/  @!P1 IADD3 R8, R0, 0x36860, RZ ;  /* 0x0003686000089810 */ /* 0x000fe20007ffe0ff */
[----:B------:R-:W-:Y:S01]  /*1c260*/  IMAD.MOV.U32 R7, RZ, RZ, RZ ;  /* 0x000000ffff077224 */ /* 0x000fe200078e00ff */
[----:B------:R-:W-:Y:S01]  /*1c270*/  MOV R0, 0xff800000 ;  /* 0xff80000000007802 */ /* 0x000fe20000000f00 */
[----:B-1----:R-:W-:Y:S01]  /*1c280*/  FADD.FTZ R12, R3, R2 ;  /* 0x00000002030c7221 */ /* 0x002fe20000010000 */
[----:B------:R-:W-:Y:S01]  /*1c290*/  FSETP.NE.FTZ.AND P3, PT, R14, RZ, PT ;  /* 0x000000ff0e00720b */ /* 0x000fe20003f75000 */
[----:B------:R-:W-:Y:S01]  /*1c2a0*/  IMAD.MOV.U32 R2, RZ, RZ, RZ ;  /* 0x000000ffff027224 */ /* 0x000fe200078e00ff */
[----:B------:R-:W-:-:S02]  /*1c2b0*/  @!P1 PRMT R8, RZ, 0x654, R8 ;  /* 0x00000654ff089816 */ /* 0x000fc40000000008 */
[----:B------:R-:W-:Y:S02]  /*1c2c0*/  FSETP.NE.FTZ.AND P0, PT, R12, RZ, PT ;  /* 0x000000ff0c00720b */ /* 0x000fe40003f15000 */
[----:B------:R-:W-:-:S04]  /*1c2d0*/  SEL R3, RZ, 0x1, P2 ;  /* 0x00000001ff037807 */ /* 0x000fc80001000000 */
[----:B------:R-:W-:Y:S01]  /*1c2e0*/  LOP3.LUT R216, R216, R3, RZ, 0x3c, !PT ;  /* 0x00000003d8d87212 */ /* 0x000fe200078e3cff */
[----:B------:R-:W-:Y:S02]  /*1c2f0*/  IMAD.MOV.U32 R3, RZ, RZ, -0x800000 ;  /* 0xff800000ff037424 */ /* 0x000fe400078e00ff */
[----:B------:R-:W0:Y:S01]  /*1c300*/  @P3 MUFU.LG2 R11, R14 ;  /* 0x0000000e000b3308 */ /* 0x000e220000000c00 */
[----:B------:R-:W-:-:S03]  /*1c310*/  @P3 FMUL.FTZ R20, R5, 0.69314718246459960938 ;  /* 0x3f31721805143820 */ /* 0x000fc60000410000 */
[----:B------:R-:W-:-:S04]  /*1c320*/  @P0 FMUL.FTZ R9, R5, 0.69314718246459960938 ;  /* 0x3f31721805090820 */ /* 0x000fc80000410000 */
[----:B------:R-:W1:Y:S08]  /*1c330*/  @P0 MUFU.LG2 R10, R12 ;  /* 0x0000000c000a0308 */ /* 0x000e700000000c00 */
[----:B------:R-:W2:Y:S01]  /*1c340*/  @P3 MUFU.RCP R2, R14 ;  /* 0x0000000e00023308 */ /* 0x000ea20000001000 */
[----:B0-----:R-:W-:-:S04]  /*1c350*/  @P3 FMUL.FTZ R11, R11, 0.69314718246459960938 ;  /* 0x3f3172180b0b3820 */ /* 0x001fc80000410000 */
[----:B------:R-:W-:-:S03]  /*1c360*/  @P3 FFMA.FTZ R0, R20, R6, R11 ;  /* 0x0000000614003223 */ /* 0x000fc6000001000b */
[----:B------:R-:W0:Y:S01]  /*1c370*/  @P0 MUFU.RCP R7, R12 ;  /* 0x0000000c00070308 */ /* 0x000e220000001000 */
[----:B-1----:R-:W-:-:S04]  /*1c380*/  @P0 FMUL.FTZ R10, R10, 0.69314718246459960938 ;  /* 0x3f3172180a0a0820 */ /* 0x002fc80000410000 */
[----:B------:R-:W-:Y:S01]  /*1c390*/  @P0 FFMA.FTZ R3, R9, R4, R10 ;  /* 0x0000000409030223 */ /* 0x000fe2000001000a */
[----:B------:R-:W-:Y:S01]  /*1c3a0*/  PLOP3.LUT P0, PT, PT, PT, PT, 0x8, 0x0 ;  /* 0x000000000000781c */ /* 0x000fe20003f0e170 */
[----:B------:R-:W-:Y:S02]  /*1c3b0*/  WARPGROUP.DEPBAR.LE gsb0, 0x0 ;  /* 0x00008000000079c5 */ /* 0x000fe40000010000 */
[----:B------:R-:W-:-:S06]  /*1c3c0*/  WARPGROUP.ARRIVE ;  /* 0x00000000000079c5 */ /* 0x000fcc0000000000 */
[----:B------:R-:W-:Y:S03]  /*1c3d0*/  HGMMA.64x192x16.F32 R24, R176, gdesc[UR4].tnspB, R24, gsb0 ;  /* 0x42e00004b0187df0 */ /* 0x000fe60008000818 */
[----:B------:R-:W-:Y:S02]  /*1c3e0*/  WARPGROUP.DEPBAR.LE gsb0, 0x0 ;  /* 0x00008000000079c5 */ /* 0x000fe40000010000 */
[----:B------:R1:W-:Y:S01]  /*1c3f0*/  @!P1 SYNCS.ARRIVE.TRANS64.RED.A1T0 RZ, [R8+URZ], RZ ;  /* 0x000000ff08ff99a7 */ /* 0x0003e2000810043f */
[-C--:B--2---:R-:W-:Y:S01]  /*1c400*/  FMUL.FTZ R129, R51, R2.reuse ;  /* 0x0000000233817220 */ /* 0x084fe20000410000 */
        /* <DEDUP_REMOVED lines=94> */
[----:B-1----:R-:W-:-:S07]  /*1c9f0*/  FMUL.FTZ R119, R119, R2 ;  /* 0x0000000277777220 */ /* 0x002fce0000410000 */
.L_x_735:
[----:B------:R-:W0:Y:S08]  /*1ca00*/  S2UR UR5, SR_CgaCtaId ;  /* 0x00000000000579c3 */ /* 0x000e300000008800 */
[----:B------:R-:W-:Y:S06]  /*1ca10*/  BAR.SYNC.DEFER_BLOCKING 0x5, 0x180 ;  /* 0x0146000000007b1d */ /* 0x000fec0000010000 */
[----:B------:R-:W-:Y:S01]  /*1ca20*/  UMOV UR4, 0x400 ;  /* 0x0000040000047882 */ /* 0x000fe20000000000 */
[----:B------:R-:W-:Y:S01]  /*1ca30*/  BSSY B0, `(.L_x_810) ;  /* 0x0000260000007945 */ /* 0x000fe20003800000 */
[----:B0-----:R-:W-:-:S06]  /*1ca40*/  ULEA UR4, UR5, UR4, 0x18 ;  /* 0x0000000405047291 */ /* 0x001fcc000f8ec03f */
[----:B------:R-:W-:-:S05]  /*1ca50*/  IMAD.U32 R2, RZ, RZ, UR4 ;  /* 0x00000004ff027e24 */ /* 0x000fca000f8e00ff */
[----:B------:R0:W1:Y:S01]  /*1ca60*/  LDS.128 R136, [R2+0x368d0] ;  /* 0x0368d00002887984 */ /* 0x0000620000000c00 */
[----:B------:R-:W-:Y:S06]  /*1ca70*/  BAR.ARV 0x4, 0x180 ;  /* 0x0106000000007b1d */ /* 0x000fec0000002000 */
[----:B------:R-:W-:Y:S05]  /*1ca80*/  @P0 BRA `(.L_x_811) ;  /* 0x0000001800640947 */ /* 0x000fea0003800000 */
[----:B------:R-:W2:Y:S01]  /*1ca90*/  LDL R8, [R1+0x90] ;  /* 0x0000900001087983 */ /* 0x000ea20000100800 */
[----:B------:R-:W-:Y:S01]  /*1caa0*/  F2FP.F16.F32.PACK_AB R24, R25, R24 ;  /* 0x000000181918723e */ /* 0x000fe200000000ff */
[----:B------:R-:W-:Y:S01]  /*1cab0*/  ULDC.64 UR4, c[0x0][0xc00] ;  /* 0x0003000000047ab9 */ /* 0x000fe20000000a00 */
[----:B------:R-:W-:Y:S01]  /*1cac0*/  F2FP.F16.F32.PACK_AB R25, R135, R124 ;  /* 0x0000007c8719723e */ /* 0x000fe200000000ff */
[----:B------:R-:W3:Y:S01]  /*1cad0*/  S2R R7, SR_SWINHI ;  /* 0x0000000000077919 */ /* 0x000ee20000002f00 */
        /* <DEDUP_REMOVED lines=12> */
[----:B------:R-:W-:Y:S01]  /*1cba0*/  F2FP.F16.F32.PACK_AB R59, R126, R59 ;  /* 0x0000003b7e3b723e */ /* 0x000fe200000000ff */
[----:B------:R-:W4:Y:S01]  /*1cbb0*/  LDC R60, c[0x0][0xbe8] ;  /* 0x0002fa00ff3c7b82 */ /* 0x000f220000000800 */
[----:B------:R-:W-:Y:S02]  /*1cbc0*/  F2FP.F16.F32.PACK_AB R65, R125, R66 ;  /* 0x000000427d41723e */ /* 0x000fe400000000ff */
[----:B------:R-:W-:Y:S02]  /*1cbd0*/  F2FP.F16.F32.PACK_AB R72, R73, R72 ;  /* 0x000000484948723e */ /* 0x000fe400000000ff */
[----:B------:R-:W-:-:S02]  /*1cbe0*/  F2FP.F16.F32.PACK_AB R66, R69, R68 ;  /* 0x000000444542723e */ /* 0x000fc400000000ff */
[----:B------:R-:W-:Y:S02]  /*1cbf0*/  MOV R4, R2 ;  /* 0x0000000200047202 */ /* 0x000fe40000000f00 */
[----:B---3--:R-:W-:Y:S02]  /*1cc00*/  MOV R5, R7 ;  /* 0x0000000700057202 */ /* 0x008fe40000000f00 */
        /* <DEDUP_REMOVED lines=23> */
[----:B------:R-:W-:Y:S01]  /*1cd80*/  F2FP.F16.F32.PACK_AB R115, R119, R118 ;  /* 0x000000767773723e */ /* 0x000fe200000000ff */
[----:B------:R-:W-:Y:S01]  /*1cd90*/  BAR.SYNC.DEFER_BLOCKING 0x1, 0x100 ;  /* 0x0044000000007b1d */ /* 0x000fe20000010000 */
[----:B--2---:R-:W-:-:S03]  /*1cda0*/  IMAD.WIDE R26, R8, 0x2, R4 ;  /* 0x00000002081a7825 */ /* 0x004fc600078e0204 */
[C---:B------:R-:W-:Y:S02]  /*1cdb0*/  IADD3 R145, P6, R26.reuse, 0x60, RZ ;  /* 0x000000601a917810 */ /* 0x040fe40007fde0ff */
[C---:B------:R-:W-:Y:S02]  /*1cdc0*/  LOP3.LUT R7, R26.reuse, 0x380, RZ, 0xc0, !PT ;  /* 0x000003801a077812 */ /* 0x040fe400078ec0ff */
[C---:B------:R-:W-:Y:S01]  /*1cdd0*/  IADD3 R143, P1, R26.reuse, 0x40, RZ ;  /* 0x000000401a8f7810 */ /* 0x040fe20007f3e0ff */
[--C-:B------:R-:W-:Y:S01]  /*1cde0*/  IMAD.X R13, RZ, RZ, R27.reuse, P6 ;  /* 0x000000ffff0d7224 */ /* 0x100fe200030e061b */
[C---:B------:R-:W-:Y:S02]  /*1cdf0*/  IADD3 R141, P2, R26.reuse, 0x20, RZ ;  /* 0x000000201a8d7810 */ /* 0x040fe40007f5e0ff */
[----:B------:R-:W-:Y:S01]  /*1ce00*/  IADD3 R147, P5, R26, 0x4000, RZ ;  /* 0x000040001a937810 */ /* 0x000fe20007fbe0ff */
[----:B------:R-:W-:Y:S01]  /*1ce10*/  IMAD.X R11, RZ, RZ, R27, P1 ;  /* 0x000000ffff0b7224 */ /* 0x000fe200008e061b */
[----:B------:R-:W-:-:S02]  /*1ce20*/  LOP3.LUT R12, R145, 0x380, RZ, 0xc0, !PT ;  /* 0x00000380910c7812 */ /* 0x000fc400078ec0ff */
[----:B------:R-:W-:Y:S02]  /*1ce30*/  SHF.R.U64 R7, R7, 0x3, RZ ;  /* 0x0000000307077819 */ /* 0x000fe400000012ff */
[-C--:B------:R-:W-:Y:S02]  /*1ce40*/  IADD3.X R9, RZ, R27.reuse, RZ, P2, !PT ;  /* 0x0000001bff097210 */ /* 0x080fe400017fe4ff */
[----:B------:R-:W-:Y:S02]  /*1ce50*/  IADD3.X R15, RZ, R27, RZ, P5, !PT ;  /* 0x0000001bff0f7210 */ /* 0x000fe40002ffe4ff */
[C---:B------:R-:W-:Y:S02]  /*1ce60*/  IADD3 R20, P0, R26.reuse, 0x4020, RZ ;  /* 0x000040201a147810 */ /* 0x040fe40007f1e0ff */
[C---:B------:R-:W-:Y:S02]  /*1ce70*/  IADD3 R30, P4, R26.reuse, 0x4040, RZ ;  /* 0x000040401a1e7810 */ /* 0x040fe40007f9e0ff */
[C---:B------:R-:W-:Y:S01]  /*1ce80*/  IADD3 R34, P3, R26.reuse, 0x4060, RZ ;  /* 0x000040601a227810 */ /* 0x040fe20007f7e0ff */
[--C-:B------:R-:W-:Y:S01]  /*1ce90*/  IMAD.X R21, RZ, RZ, R27.reuse, P0 ;  /* 0x000000ffff157224 */ /* 0x100fe200000e061b */
[C---:B------:R-:W-:Y:S01]  /*1cea0*/  IADD3 R38, P2, R26.reuse, 0x8000, RZ ;  /* 0x000080001a267810 */ /* 0x040fe20007f5e0ff */
[----:B------:R-:W-:Y:S01]  /*1ceb0*/  IMAD.X R31, RZ, RZ, R27, P4 ;  /* 0x000000ffff1f7224 */ /* 0x000fe200020e061b */
[----:B------:R-:W-:-:S02]  /*1cec0*/  IADD3 R42, P1, R26, 0x8020, RZ ;  /* 0x000080201a2a7810 */ /* 0x000fc40007f3e0ff */
[C---:B------:R-:W-:Y:S01]  /*1ced0*/  IADD3 R46, P6, R26.reuse, 0x8040, RZ ;  /* 0x000080401a2e7810 */ /* 0x040fe20007fde0ff */
[--C-:B------:R-:W-:Y:S01]  /*1cee0*/  IMAD.X R39, RZ, RZ, R27.reuse, P2 ;  /* 0x000000ffff277224 */ /* 0x100fe200010e061b */
[----:B------:R-:W-:Y:S01]  /*1cef0*/  IADD3 R78, P5, R26, 0x8060, RZ ;  /* 0x000080601a4e7810 */ /* 0x000fe20007fbe0ff */
[--C-:B------:R-:W-:Y:S01]  /*1cf00*/  IMAD.X R43, RZ, RZ, R27.reuse, P1 ;  /* 0x000000ffff2b7224 */ /* 0x100fe200008e061b */
[----:B------:R-:W-:Y:S02]  /*1cf10*/  SHF.R.U64 R12, R12, 0x3, RZ ;  /* 0x000000030c0c7819 */ /* 0x000fe400000012ff */
[----:B------:R-:W-:Y:S01]  /*1cf20*/  LOP3.LUT R26, R7, R26, RZ, 0x3c, !PT ;  /* 0x0000001a071a7212 */ /* 0x000fe200078e3cff */
[----:B------:R-:W-:Y:S01]  /*1cf30*/  IMAD.X R7, RZ, RZ, R27, P5 ;  /* 0x000000ffff077224 */ /* 0x000fe200028e061b */
[----:B------:R-:W-:Y:S02]  /*1cf40*/  LOP3.LUT R8, R141, 0x380, RZ, 0xc0, !PT ;  /* 0x000003808d087812 */ /* 0x000fe400078ec0ff */
[----:B------:R-:W-:-:S02]  /*1cf50*/  LOP3.LUT R10, R143, 0x380, RZ, 0xc0, !PT ;  /* 0x000003808f0a7812 */ /* 0x000fc400078ec0ff */
[----:B------:R-:W-:Y:S02]  /*1cf60*/  LOP3.LUT R12, R12, R145, RZ, 0x3c, !PT ;  /* 0x000000910c0c7212 */ /* 0x000fe400078e3cff */
[-C--:B------:R-:W-:Y:S02]  /*1cf70*/  IADD3.X R35, RZ, R27.reuse, RZ, P3, !PT ;  /* 0x0000001bff237210 */ /* 0x080fe40001ffe4ff */
[-C--:B------:R-:W-:Y:S02]  /*1cf80*/  IADD3.X R47, RZ, R27.reuse, RZ, P6, !PT ;  /* 0x0000001bff2f7210 */ /* 0x080fe400037fe4ff */
[----:B------:R-:W-:Y:S02]  /*1cf90*/  SHF.R.U64 R8, R8, 0x3, RZ ;  /* 0x0000000308087819 */ /* 0x000fe400000012ff */
[----:B------:R-:W-:Y:S02]  /*1cfa0*/  LOP3.LUT R145, R34, 0x380, RZ, 0xc0, !PT ;  /* 0x0000038022917812 */ /* 0x000fe400078ec0ff */
[----:B------:R-:W-:-:S02]  /*1cfb0*/  MOV R86, R26 ;  /* 0x0000001a00567202 */ /* 0x000fc40000000f00 */
[----:B------:R-:W-:Y:S02]  /*1cfc0*/  SHF.R.U64 R10, R10, 0x3, RZ ;  /* 0x000000030a0a7819 */ /* 0x000fe400000012ff */
[----:B------:R-:W-:Y:S02]  /*1cfd0*/  LOP3.LUT R27, R42, 0x380, RZ, 0xc0, !PT ;  /* 0x000003802a1b7812 */ /* 0x000fe400078ec0ff */
[----:B------:R-:W-:Y:S02]  /*1cfe0*/  LOP3.LUT R14, R147, 0x380, RZ, 0xc0, !PT ;  /* 0x00000380930e7812 */ /* 0x000fe400078ec0ff */
[----:B------:R-:W-:Y:S02]  /*1cff0*/  LOP3.LUT R8, R8, R141, RZ, 0x3c, !PT ;  /* 0x0000008d08087212 */ /* 0x000fe400078e3cff */
[----:B------:R-:W-:Y:S02]  /*1d000*/  SHF.R.U64 R145, R145, 0x3, RZ ;  /* 0x0000000391917819 */ /* 0x000fe400000012ff */
[----:B------:R-:W-:-:S02]  /*1d010*/  F2FP.F16.F32.PACK_AB R26, R29, R28 ;  /* 0x0000001c1d1a723e */ /* 0x000fc400000000ff */
[----:B------:R-:W-:Y:S02]  /*1d020*/  LOP3.LUT R10, R10, R143, RZ, 0x3c, !PT ;  /* 0x0000008f0a0a7212 */ /* 0x000fe400078e3cff */
[----:B------:R-:W-:Y:S02]  /*1d030*/  LOP3.LUT R141, R20, 0x380, RZ, 0xc0, !PT ;  /* 0x00000380148d7812 */ /* 0x000fe400078ec0ff */
[----:B------:R-:W-:Y:S02]  /*1d040*/  SHF.R.U64 R29, R27, 0x3, RZ ;  /* 0x000000031b1d7819 */ /* 0x000fe400000012ff */
[----:B------:R-:W-:Y:S02]  /*1d050*/  LOP3.LUT R143, R30, 0x380, RZ, 0xc0, !PT ;  /* 0x000003801e8f7812 */ /* 0x000fe400078ec0ff */
[----:B------:R-:W-:Y:S02]  /*1d060*/  SHF.R.U64 R14, R14, 0x3, RZ ;  /* 0x000000030e0e7819 */ /* 0x000fe400000012ff */
[----:B------:R-:W-:-:S02]  /*1d070*/  LOP3.LUT R34, R145, R34, RZ, 0x3c, !PT ;  /* 0x0000002291227212 */ /* 0x000fc400078e3cff */
[----:B------:R-:W-:Y:S02]  /*1d080*/  SHF.R.U64 R141, R141, 0x3, RZ ;  /* 0x000000038d8d7819 */ /* 0x000fe400000012ff */
[----:B------:R-:W-:Y:S02]  /*1d090*/  LOP3.LUT R42, R29, R42, RZ, 0x3c, !PT ;  /* 0x0000002a1d2a7212 */ /* 0x000fe400078e3cff */
[----:B------:R-:W-:Y:S02]  /*1d0a0*/  SHF.R.U64 R143, R143, 0x3, RZ ;  /* 0x000000038f8f7819 */ /* 0x000fe400000012ff */
[----:B------:R-:W-:Y:S02]  /*1d0b0*/  MOV R11, R10 ;  /* 0x0000000a000b7202 */ /* 0x000fe40000000f00 */
[----:B------:R-:W-:Y:S02]  /*1d0c0*/  LOP3.LUT R14, R14, R147, RZ, 0x3c, !PT ;  /* 0x000000930e0e7212 */ /* 0x000fe400078e3cff */
[----:B------:R-:W-:-:S02]  /*1d0d0*/  F2FP.F16.F32.PACK_AB R27, R134, R6 ;  /* 0x00000006861b723e */ /* 0x000fc400000000ff */
[----:B------:R-:W-:Y:S02]  /*1d0e0*/  MOV R28, R8 ;  /* 0x00000008001c7202 */ /* 0x000fe40000000f00 */
[----:B------:R-:W-:Y:S01]  /*1d0f0*/  MOV R10, R34 ;  /* 0x00000022000a7202 */ /* 0x000fe20000000f00 */
[----:B------:R-:W-:Y:S01]  /*1d100*/  STSM.16.M88.4 [R86], R24 ;  /* 0x0000001856007844 */ /* 0x000fe20000000200 */
[----:B------:R-:W-:Y:S02]  /*1d110*/  LOP3.LUT R147, R38, 0x380, RZ, 0xc0, !PT ;  /* 0x0000038026937812 */ /* 0x000fe400078ec0ff */
[----:B------:R-:W-:Y:S02]  /*1d120*/  LOP3.LUT R20, R141, R20, RZ, 0x3c, !PT ;  /* 0x000000148d147212 */ /* 0x000fe400078e3cff */
[----:B------:R-:W-:Y:S02]  /*1d130*/  MOV R8, R42 ;  /* 0x0000002a00087202 */ /* 0x000fe40000000f00 */
[----:B------:R-:W-:-:S02]  /*1d140*/  F2FP.F16.F32.PACK_AB R34, R37, R36 ;  /* 0x000000242522723e */ /* 0x000fc400000000ff */
[----:B------:R-:W-:Y:S02]  /*1d150*/  F2FP.F16.F32.PACK_AB R35, R132, R122 ;  /* 0x0000007a8423723e */ /* 0x000fe400000000ff */
[----:B------:R-:W-:Y:S02]  /*1d160*/  LOP3.LUT R30, R143, R30, RZ, 0x3c, !PT ;  /* 0x0000001e8f1e7212 */ /* 0x000fe400078e3cff */
[----:B------:R-:W-:Y:S01]  /*1d170*/  F2FP.F16.F32.PACK_AB R42, R45, R44 ;  /* 0x0000002c2d2a723e */ /* 0x000fe200000000ff */
[----:B------:R-:W-:Y:S01]  /*1d180*/  STSM.16.M88.4 [R28], R32 ;  /* 0x000000201c007844 */ /* 0x000fe20000000200 */
[----:B------:R-:W-:Y:S02]  /*1d190*/  F2FP.F16.F32.PACK_AB R43, R130, R120 ;  /* 0x00000078822b723e */ /* 0x000fe400000000ff */
[----:B------:R-:W-:Y:S02]  /*1d1a0*/  LOP3.LUT R135, R46, 0x380, RZ, 0xc0, !PT ;  /* 0x000003802e877812 */ /* 0x000fe400078ec0ff */
[----:B------:R-:W-:Y:S01]  /*1d1b0*/  MOV R12, R12 ;  /* 0x0000000c000c7202 */ /* 0x000fe20000000f00 */
[----:B------:R-:W-:Y:S01]  /*1d1c0*/  STSM.16.M88.4 [R11], R40 ;  /* 0x000000280b007844 */ /* 0x000fe20000000200 */
[----:B------:R-:W-:-:S02]  /*1d1d0*/  LOP3.LUT R141, R78, 0x380, RZ, 0xc0, !PT ;  /* 0x000003804e8d7812 */ /* 0x000fc400078ec0ff */
[----:B------:R-:W-:Y:S01]  /*1d1e0*/  MOV R14, R14 ;  /* 0x0000000e000e7202 */ /* 0x000fe20000000f00 */
[----:B------:R-:W-:Y:S01]  /*1d1f0*/  STSM.16.M88.4 [R12], R48 ;  /* 0x000000300c007844 */ /* 0x000fe20000000200 */
[----:B------:R-:W-:Y:S02]  /*1d200*/  SHF.R.U64 R147, R147, 0x3, RZ ;  /* 0x0000000393937819 */ /* 0x000fe400000012ff */
[----:B------:R-:W-:Y:S01]  /*1d210*/  MOV R20, R20 ;  /* 0x0000001400147202 */ /* 0x000fe20000000f00 */
[----:B------:R-:W-:Y:S01]  /*1d220*/  STSM.16.M88.4 [R14], R56 ;  /* 0x000000380e007844 */ /* 0x000fe20000000200 */
[----:B------:R-:W-:Y:S02]  /*1d230*/  MOV R30, R30 ;  /* 0x0000001e001e7202 */ /* 0x000fe40000000f00 */
[----:B------:R-:W-:Y:S01]  /*1d240*/  SHF.R.U64 R135, R135, 0x3, RZ ;  /* 0x0000000387877819 */ /* 0x000fe200000012ff */
[----:B------:R2:W-:Y:S01]  /*1d250*/  STSM.16.M88.4 [R20], R64 ;  /* 0x0000004014007844 */ /* 0x0005e20000000200 */
[----:B------:R-:W-:-:S02]  /*1d260*/  SHF.R.U64 R141, R141, 0x3, RZ ;  /* 0x000000038d8d7819 */ /* 0x000fc400000012ff */
[----:B------:R-:W-:Y:S01]  /*1d270*/  LOP3.LUT R38, R147, R38, RZ, 0x3c, !PT ;  /* 0x0000002693267212 */ /* 0x000fe200078e3cff */
[----:B------:R-:W-:Y:S01]  /*1d280*/  STSM.16.M88.4 [R30], R72 ;  /* 0x000000481e007844 */ /* 0x000fe20000000200 */
[----:B------:R-:W-:Y:S02]  /*1d290*/  LOP3.LUT R46, R135, R46, RZ, 0x3c, !PT ;  /* 0x0000002e872e7212 */ /* 0x000fe400078e3cff */
[----:B------:R-:W-:Y:S01]  /*1d2a0*/  LOP3.LUT R6, R141, R78, RZ, 0x3c, !PT ;  /* 0x0000004e8d067212 */ /* 0x000fe200078e3cff */
[----:B------:R3:W-:Y:S01]  /*1d2b0*/  STSM.16.M88.4 [R10], R80 ;  /* 0x000000500a007844 */ /* 0x0007e20000000200 */
[----:B------:R-:W-:Y:S02]  /*1d2c0*/  MOV R38, R38 ;  /* 0x0000002600267202 */ /* 0x000fe40000000f00 */
[----:B------:R-:W-:Y:S02]  /*1d2d0*/  ISETP.NE.U32.AND P0, PT, RZ, UR4, PT ;  /* 0x00000004ff007c0c */ /* 0x000fe4000bf05070 */
[----:B------:R-:W-:Y:S01]  /*1d2e0*/  MOV R46, R46 ;  /* 0x0000002e002e7202 */ /* 0x000fe20000000f00 */
[----:B------:R-:W-:Y:S01]  /*1d2f0*/  STSM.16.M88.4 [R38], R88 ;  /* 0x0000005826007844 */ /* 0x000fe20000000200 */
[----:B------:R-:W-:Y:S01]  /*1d300*/  MOV R9, R6 ;  /* 0x0000000600097202 */ /* 0x000fe20000000f00 */
[----:B--2---:R-:W-:Y:S01]  /*1d310*/  IMAD.MOV.U32 R20, RZ, RZ, RZ ;  /* 0x000000ffff147224 */ /* 0x004fe200078e00ff */
[----:B------:R-:W-:Y:S01]  /*1d320*/  ISETP.NE.AND.EX P0, PT, RZ, UR5, PT, P0 ;  /* 0x00000005ff007c0c */ /* 0x000fe2000bf05300 */
[----:B------:R2:W-:Y:S04]  /*1d330*/  STSM.16.M88.4 [R8], R96 ;  /* 0x0000006008007844 */ /* 0x0005e80000000200 */
[----:B------:R0:W-:Y:S01]  /*1d340*/  STSM.16.M88.4 [R46], R104 ;  /* 0x000000682e007844 */ /* 0x0001e20000000200 */
[----:B---3--:R-:W-:-:S03]  /*1d350*/  IADD3 R10, P1, R223, UR4, RZ ;  /* 0x00000004df0a7c10 */ /* 0x008fc6000ff3e0ff */
[----:B------:R0:W-:Y:S01]  /*1d360*/  STSM.16.M88.4 [R9], R112 ;  /* 0x0000007009007844 */ /* 0x0001e20000000200 */
[----:B------:R-:W-:Y:S01]  /*1d370*/  IADD3.X R11, R224, UR5, RZ, P1, !PT ;  /* 0x00000005e00b7c10 */ /* 0x000fe20008ffe4ff */
[----:B------:R-:W-:Y:S01]  /*1d380*/  ULDC.64 UR4, c[0x0][0xc08] ;  /* 0x0003020000047ab9 */ /* 0x000fe20000000a00 */
[----:B------:R-:W-:Y:S01]  /*1d390*/  BAR.SYNC.DEFER_BLOCKING 0x1, 0x100 ;  /* 0x0044000000007b1d */ /* 0x000fe20000010000 */
[----:B------:R-:W-:-:S04]  /*1d3a0*/  ISETP.NE.U32.AND P2, PT, RZ, UR4, PT ;  /* 0x00000004ff007c0c */ /* 0x000fc8000bf45070 */
[----:B------:R-:W-:-:S13]  /*1d3b0*/  ISETP.NE.AND.EX P2, PT, RZ, UR5, PT, P2 ;  /* 0x00000005ff007c0c */ /* 0x000fda000bf45320 */
[----:B------:R-:W-:Y:S01]  /*1d3c0*/  @P2 IADD3 R6, P3, R223, UR4, RZ ;  /* 0x00000004df062c10 */ /* 0x000fe2000ff7e0ff */
[----:B------:R-:W-:Y:S02]  /*1d3d0*/  ULDC UR4, c[0x0][0xa88] ;  /* 0x0002a20000047ab9 */ /* 0x000fe40000000800 */
[----:B------:R-:W-:Y:S02]  /*1d3e0*/  MOV R15, UR4 ;  /* 0x00000004000f7c02 */ /* 0x000fe40008000f00 */
[----:B------:R-:W-:Y:S01]  /*1d3f0*/  @P2 IADD3.X R7, R224, UR5, RZ, P3, !PT ;  /* 0x00000005e0072c10 */ /* 0x000fe20009ffe4ff */
[----:B------:R0:W5:Y:S01]  /*1d400*/  @P0 LDG.E R20, desc[UR60][R10.64] ;  /* 0x0000003c0a140981 */ /* 0x000162000c1e1900 */
[----:B----4-:R-:W-:-:S03]  /*1d410*/  ISETP.NE.AND P1, PT, R60, 0x1, PT ;  /* 0x000000013c00780c */ /* 0x010fc60003f25270 */
[----:B------:R0:W5:Y:S10]  /*1d420*/  @P2 LDG.E R15, desc[UR60][R6.64] ;  /* 0x0000003c060f2981 */ /* 0x000174000c1e1900 */
[----:B--2---:R-:W2:Y:S08]  /*1d430*/  @P1 LDC R8, c[0x0][0xbec] ;  /* 0x0002fb00ff081b82 */ /* 0x004eb00000000800 */
[----:B------:R-:W3:Y:S01]  /*1d440*/  @P1 LDC R25, c[0x0][0xbf0] ;  /* 0x0002fc00ff191b82 */ /* 0x000ee20000000800 */
[----:B0-----:R-:W-:Y:S05]  /*1d450*/  @P2 BRA `(.L_x_812) ;  /* 0x0000000000102947 */ /* 0x001fea0003800000 */
[----:B------:R-:W-:Y:S05]  /*1d460*/  @!P0 BRA `(.L_x_812) ;  /* 0x00000000000c8947 */ /* 0x000fea0003800000 */
[----:B------:R-:W4:Y:S04]  /*1d470*/  LDG.E R6, desc[UR60][R10.64] ;  /* 0x0000003c0a067981 */ /* 0x000f28000c1e1900 */
[----:B-----5:R-:W4:Y:S02]  /*1d480*/  LDG.E R15, desc[UR60][R10.64+0x4] ;  /* 0x0000043c0a0f7981 */ /* 0x020f24000c1e1900 */
[----:B----4-:R-:W-:-:S07]  /*1d490*/  IMAD.IADD R15, R15, 0x1, -R6 ;  /* 0x000000010f0f7824 */ /* 0x010fce00078e0a06 */
.L_x_812:
[----:B------:R-:W4:Y:S01]  /*1d4a0*/  LDL R6, [R1+0x8c] ;  /* 0x00008c0001067983 */ /* 0x000f220000100800 */
[----:B------:R-:W-:Y:S01]  /*1d4b0*/  SHF.R.S32.HI R61, RZ, 0x1f, R222 ;  /* 0x0000001fff3d7819 */ /* 0x000fe200000114de */
[----:B------:R-:W-:Y:S02]  /*1d4c0*/  ULDC.64 UR4, c[0x0][0xb90] ;  /* 0x0002e40000047ab9 */ /* 0x000fe40000000a00 */
[----:B------:R-:W3:Y:S01]  /*1d4d0*/  LDL R14, [R1+0x84] ;  /* 0x00008400010e7983 */ /* 0x000ee20000100800 */
[----:B-----5:R-:W-:Y:S01]  /*1d4e0*/  SHF.R.S32.HI R21, RZ, 0x1f, R20 ;  /* 0x0000001fff157819 */ /* 0x020fe20000011414 */
[----:B------:R-:W-:Y:S01]  /*1d4f0*/  IMAD R7, R61, UR4, RZ ;  /* 0x000000043d077c24 */ /* 0x000fe2000f8e02ff */
[----:B------:R-:W-:Y:S01]  /*1d500*/  SEL R230, R230, RZ, !P0 ;  /* 0x000000ffe6e67207 */ /* 0x000fe20004000000 */
[----:B------:R-:W-:Y:S01]  /*1d510*/  IMAD R11, R229, 0x40, R217 ;  /* 0x00000040e50b7824 */ /* 0x000fe200078e02d9 */
[----:B------:R-:W-:Y:S01]  /*1d520*/  SEL R225, R225, RZ, !P0 ;  /* 0x000000ffe1e17207 */ /* 0x000fe20004000000 */
[----:B------:R-:W-:Y:S01]  /*1d530*/  IMAD R13, R222, UR5, R7 ;  /* 0x00000005de0d7c24 */ /* 0x000fe2000f8e0207 */
[----:B------:R-:W0:Y:S01]  /*1d540*/  @P1 LDC R63, c[0x0][0xbec] ;  /* 0x0002fb00ff3f1b82 */ /* 0x000e220000000800 */
[----:B------:R-:W-:-:S04]  /*1d550*/  IMAD.WIDE R4, R11, 0x2, R4 ;  /* 0x000000020b047825 */ /* 0x000fc800078e0204 */
[----:B------:R-:W-:-:S03]  /*1d560*/  IMAD R62, R15, R60, RZ ;  /* 0x0000003c0f3e7224 */ /* 0x000fc600078e02ff */
[----:B------:R-:W1:Y:S01]  /*1d570*/  @P1 LDC R65, c[0x0][0xbf0] ;  /* 0x0002fc00ff411b82 */ /* 0x000e620000000800 */
[C---:B------:R-:W-:Y:S02]  /*1d580*/  IADD3 R29, P4, R4.reuse, 0x4000, RZ ;  /* 0x00004000041d7810 */ /* 0x040fe40007f9e0ff */
[----:B------:R-:W-:Y:S02]  /*1d590*/  IADD3 R37, P3, R4, 0x6000, RZ ;  /* 0x0000600004257810 */ /* 0x000fe40007f7e0ff */
[----:B------:R-:W-:Y:S02]  /*1d5a0*/  LOP3.LUT R28, R29, 0x380, RZ, 0xc0, !PT ;  /* 0x000003801d1c7812 */ /* 0x000fe400078ec0ff */
[----:B------:R-:W-:Y:S02]  /*1d5b0*/  LOP3.LUT R36, R37, 0x380, RZ, 0xc0, !PT ;  /* 0x0000038025247812 */ /* 0x000fe400078ec0ff */
[----:B------:R-:W-:Y:S02]  /*1d5c0*/  SHF.R.U64 R28, R28, 0x3, RZ ;  /* 0x000000031c1c7819 */ /* 0x000fe400000012ff */
[----:B------:R-:W-:-:S02]  /*1d5d0*/  SHF.R.U64 R36, R36, 0x3, RZ ;  /* 0x0000000324247819 */ /* 0x000fc400000012ff */
[----:B------:R-:W-:Y:S01]  /*1d5e0*/  LOP3.LUT R28, R28, R29, RZ, 0x3c, !PT ;  /* 0x0000001d1c1c7212 */ /* 0x000fe200078e3cff */
[----:B------:R-:W-:Y:S01]  /*1d5f0*/  IMAD.X R29, RZ, RZ, R5, P4 ;  /* 0x000000ffff1d7224 */ /* 0x000fe200020e0605 */
[----:B------:R-:W-:Y:S02]  /*1d600*/  LOP3.LUT R36, R36, R37, RZ, 0x3c, !PT ;  /* 0x0000002524247212 */ /* 0x000fe400078e3cff */
[C---:B------:R-:W-:Y:S02]  /*1d610*/  IADD3 R53, P4, R4.reuse, 0xa000, RZ ;  /* 0x0000a00004357810 */ /* 0x040fe40007f9e0ff */
[----:B------:R-:W-:Y:S02]  /*1d620*/  IADD3.X R37, RZ, R5, RZ, P3, !PT ;  /* 0x00000005ff257210 */ /* 0x000fe40001ffe4ff */
[----:B------:R-:W-:Y:S02]  /*1d630*/  LOP3.LUT R52, R53, 0x380, RZ, 0xc0, !PT ;  /* 0x0000038035347812 */ /* 0x000fe400078ec0ff */
[----:B------:R-:W-:-:S02]  /*1d640*/  LOP3.LUT R15, R4, 0x380, RZ, 0xc0, !PT ;  /* 0x00000380040f7812 */ /* 0x000fc400078ec0ff */
[----:B------:R-:W-:Y:S02]  /*1d650*/  SHF.R.U64 R52, R52, 0x3, RZ ;  /* 0x0000000334347819 */ /* 0x000fe400000012ff */
[----:B------:R-:W-:Y:S02]  /*1d660*/  SHF.R.U64 R15, R15, 0x3, RZ ;  /* 0x000000030f0f7819 */ /* 0x000fe400000012ff */
[----:B------:R-:W-:Y:S01]  /*1d670*/  LOP3.LUT R52, R52, R53, RZ, 0x3c, !PT ;  /* 0x0000003534347212 */ /* 0x000fe200078e3cff */
[----:B------:R-:W-:Y:S02]  /*1d680*/  IMAD.X R53, RZ, RZ, R5, P4 ;  /* 0x000000ffff357224 */ /* 0x000fe400020e0605 */
[----:B------:R-:W-:Y:S01]  /*1d690*/  IMAD R67, R228, 0x80, R229 ;  /* 0x00000080e4437824 */ /* 0x000fe200078e02e5 */
[----:B------:R-:W-:Y:S01]  /*1d6a0*/  BSSY B1, `(.L_x_813) ;  /* 0x000009f000017945 */ /* 0x000fe20003800000 */
[----:B------:R-:W-:Y:S02]  /*1d6b0*/  SHF.R.S32.HI R68, RZ, 0x1f, R220 ;  /* 0x0000001fff447819 */ /* 0x000fe400000114dc */
[----:B------:R-:W-:-:S02]  /*1d6c0*/  SHF.R.S32.HI R69, RZ, 0x1f, R219 ;  /* 0x0000001fff457819 */ /* 0x000fc400000114db */
[----:B------:R-:W-:Y:S01]  /*1d6d0*/  SHF.R.S32.HI R70, RZ, 0x1f, R217 ;  /* 0x0000001fff467819 */ /* 0x000fe200000114d9 */
[----:B----4-:R-:W-:-:S04]  /*1d6e0*/  IMAD R27, R228, 0x80, R6 ;  /* 0x00000080e41b7824 */ /* 0x010fc800078e0206 */
[----:B--2---:R-:W-:Y:S01]  /*1d6f0*/  @P1 IMAD.HI.U32 R8, R27, R8, RZ ;  /* 0x000000081b081227 */ /* 0x004fe200078e00ff */
[----:B------:R-:W-:-:S03]  /*1d700*/  MOV R9, R27 ;  /* 0x0000001b00097202 */ /* 0x000fc60000000f00 */
[----:B------:R-:W-:Y:S01]  /*1d710*/  IMAD.WIDE.U32 R6, R222, UR4, R20 ;  /* 0x00000004de067c25 */ /* 0x000fe2000f8e0014 */
[----:B---3--:R-:W-:Y:S01]  /*1d720*/  @P1 SHF.R.U32.HI R9, RZ, R25, R8 ;  /* 0x00000019ff091219 */ /* 0x008fe20000011608 */
[----:B------:R-:W-:Y:S02]  /*1d730*/  ULDC.64 UR4, c[0x0][0xb98] ;  /* 0x0002e60000047ab9 */ /* 0x000fe40000000a00 */
[----:B------:R-:W-:Y:S01]  /*1d740*/  IMAD.IADD R7, R7, 0x1, R13 ;  /* 0x0000000107077824 */ /* 0x000fe200078e020d */
[----:B------:R-:W-:Y:S01]  /*1d750*/  IADD3 R13, -R9, RZ, RZ ;  /* 0x000000ff090d7210 */ /* 0x000fe20007ffe1ff */
[----:B------:R-:W-:Y:S02]  /*1d760*/  IMAD R8, R230, UR4, RZ ;  /* 0x00000004e6087c24 */ /* 0x000fe4000f8e02ff */
[----:B------:R-:W-:-:S04]  /*1d770*/  IMAD.WIDE.U32 R6, R225, UR4, R6 ;  /* 0x00000004e1067c25 */ /* 0x000fc8000f8e0006 */
[----:B------:R-:W-:Y:S01]  /*1d780*/  IMAD R11, R60, R13, R27 ;  /* 0x0000000d3c0b7224 */ /* 0x000fe200078e021b */
[----:B------:R-:W-:Y:S01]  /*1d790*/  SHF.R.S32.HI R13, RZ, 0x1f, R9 ;  /* 0x0000001fff0d7819 */ /* 0x000fe20000011409 */
[----:B------:R-:W-:Y:S01]  /*1d7a0*/  IMAD R10, R225, UR5, R8 ;  /* 0x00000005e10a7c24 */ /* 0x000fe2000f8e0208 */
[----:B------:R-:W-:Y:S01]  /*1d7b0*/  IADD3 R6, P0, R9, R6, RZ ;  /* 0x0000000609067210 */ /* 0x000fe20007f1e0ff */
[----:B------:R-:W-:Y:S01]  /*1d7c0*/  ULDC.64 UR4, c[0x0][0xb88] ;  /* 0x0002e20000047ab9 */ /* 0x000fe20000000a00 */
[----:B------:R-:W-:Y:S02]  /*1d7d0*/  SHF.R.S32.HI R8, RZ, 0x1f, R11 ;  /* 0x0000001fff087819 */ /* 0x000fe4000001140b */
[----:B------:R-:W-:-:S03]  /*1d7e0*/  IADD3.X R7, R13, R7, R10, P0, !PT ;  /* 0x000000070d077210 */ /* 0x000fc600007fe40a */
[----:B------:R-:W-:Y:S01]  /*1d7f0*/  IMAD R10, R8, UR4, RZ ;  /* 0x00000004080a7c24 */ /* 0x000fe2000f8e02ff */
[----:B------:R-:W-:Y:S01]  /*1d800*/  IADD3 R9, P2, R4, 0x1000, RZ ;  /* 0x0000100004097810 */ /* 0x000fe20007f5e0ff */
[----:B------:R-:W-:-:S04]  /*1d810*/  IMAD.WIDE.U32 R6, R11, UR4, R6 ;  /* 0x000000040b067c25 */ /* 0x000fc8000f8e0006 */
[----:B------:R-:W-:Y:S01]  /*1d820*/  IMAD R25, R11, UR5, R10 ;  /* 0x000000050b197c24 */ /* 0x000fe2000f8e020a */
[----:B------:R-:W-:Y:S01]  /*1d830*/  ULDC.64 UR4, c[0x0][0xb50] ;  /* 0x0002d40000047ab9 */ /* 0x000fe20000000a00 */
[----:B------:R-:W-:Y:S02]  /*1d840*/  LOP3.LUT R8, R9, 0x380, RZ, 0xc0, !PT ;  /* 0x0000038009087812 */ /* 0x000fe400078ec0ff */
[----:B------:R-:W-:Y:S01]  /*1d850*/  IMAD.IADD R7, R7, 0x1, R25 ;  /* 0x0000000107077824 */ /* 0x000fe200078e0219 */
[----:B------:R-:W-:Y:S02]  /*1d860*/  LEA R10, P0, R6, UR4, 0x2 ;  /* 0x00000004060a7c11 */ /* 0x000fe4000f8010ff */
[----:B------:R-:W-:Y:S02]  /*1d870*/  SHF.R.U64 R8, R8, 0x3, RZ ;  /* 0x0000000308087819 */ /* 0x000fe400000012ff */
[----:B------:R-:W-:Y:S01]  /*1d880*/  LEA.HI.X R6, R6, UR5, R7, 0x2, P0 ;  /* 0x0000000506067c11 */ /* 0x000fe200080f1407 */
[----:B------:R-:W-:Y:S01]  /*1d890*/  SHFL.IDX PT, R50, R10, RZ, 0x1c1f ;  /* 0x001c1fff0a327589 */ /* 0x000fe200000e0000 */
[----:B------:R-:W-:Y:S01]  /*1d8a0*/  IADD3 R33, P0, R4, 0x5000, RZ ;  /* 0x0000500004217810 */ /* 0x000fe20007f1e0ff */
[----:B------:R-:W-:Y:S01]  /*1d8b0*/  ULDC.64 UR4, c[0x0][0xaa0] ;  /* 0x0002a80000047ab9 */ /* 0x000fe20000000a00 */
[----:B------:R-:W-:Y:S01]  /*1d8c0*/  LOP3.LUT R8, R8, R9, RZ, 0x3c, !PT ;  /* 0x0000000908087212 */ /* 0x000fe200078e3cff */
[----:B------:R-:W-:Y:S01]  /*1d8d0*/  IMAD.X R9, RZ, RZ, R5, P2 ;  /* 0x000000ffff097224 */ /* 0x000fe200010e0605 */
[----:B------:R-:W-:-:S02]  /*1d8e0*/  LOP3.LUT R32, R33, 0x380, RZ, 0xc0, !PT ;  /* 0x0000038021207812 */ /* 0x000fc400078ec0ff */
[----:B------:R-:W-:Y:S01]  /*1d8f0*/  IADD3 R41, P2, R4, 0x7000, RZ ;  /* 0x0000700004297810 */ /* 0x000fe20007f5e0ff */
[----:B------:R-:W2:Y:S01]  /*1d900*/  SHFL.IDX PT, R51, R6, RZ, 0x1c1f ;  /* 0x001c1fff06337589 */ /* 0x000ea200000e0000 */
[----:B------:R-:W-:Y:S02]  /*1d910*/  SHF.R.U64 R32, R32, 0x3, RZ ;  /* 0x0000000320207819 */ /* 0x000fe400000012ff */
[----:B------:R-:W-:Y:S02]  /*1d920*/  LOP3.LUT R40, R41, 0x380, RZ, 0xc0, !PT ;  /* 0x0000038029287812 */ /* 0x000fe400078ec0ff */
[----:B------:R-:W-:Y:S01]  /*1d930*/  LOP3.LUT R32, R32, R33, RZ, 0x3c, !PT ;  /* 0x0000002120207212 */ /* 0x000fe200078e3cff */
[----:B------:R-:W-:Y:S01]  /*1d940*/  IMAD.X R33, RZ, RZ, R5, P0 ;  /* 0x000000ffff217224 */ /* 0x000fe200000e0605 */
[----:B------:R-:W-:Y:S02]  /*1d950*/  SHF.R.U64 R40, R40, 0x3, RZ ;  /* 0x0000000328287819 */ /* 0x000fe400000012ff */
[----:B------:R-:W-:-:S02]  /*1d960*/  LEA R27, R228, R14, 0x7 ;  /* 0x0000000ee41b7211 */ /* 0x000fc400078e38ff */
[----:B------:R-:W-:Y:S02]  /*1d970*/  LOP3.LUT P0, RZ, R234, 0x3, RZ, 0xc0, !PT ;  /* 0x00000003eaff7812 */ /* 0x000fe4000780c0ff */
[----:B------:R-:W-:Y:S01]  /*1d980*/  LOP3.LUT R40, R40, R41, RZ, 0x3c, !PT ;  /* 0x0000002928287212 */ /* 0x000fe200078e3cff */
[----:B------:R-:W-:Y:S01]  /*1d990*/  IMAD.X R41, RZ, RZ, R5, P2 ;  /* 0x000000ffff297224 */ /* 0x000fe200010e0605 */
[C---:B------:R-:W-:Y:S01]  /*1d9a0*/  ISETP.GE.OR P2, PT, R27.reuse, R62, P0 ;  /* 0x0000003e1b00720c */ /* 0x040fe20000746670 */
[----:B------:R-:W-:Y:S04]  /*1d9b0*/  SHFL.IDX PT, R54, R10, 0x1, 0x1c1f ;  /* 0x003c1f000a367f89 */ /* 0x000fe800000e0000 */
[----:B------:R-:W3:Y:S01]  /*1d9c0*/  SHFL.IDX PT, R55, R6, 0x1, 0x1c1f ;  /* 0x003c1f0006377f89 */ /* 0x000ee200000e0000 */
[----:B------:R-:W-:Y:S01]  /*1d9d0*/  VIADD R7, R27, 0x8 ;  /* 0x000000081b077836 */ /* 0x000fe20000000000 */
[----:B------:R-:W-:-:S02]  /*1d9e0*/  IADD3 R13, P6, R4, 0x2000, RZ ;  /* 0x00002000040d7810 */ /* 0x000fc40007fde0ff */
[----:B------:R-:W-:-:S04]  /*1d9f0*/  IADD3 R25, P5, R4, 0x3000, RZ ;  /* 0x0000300004197810 */ /* 0x000fc80007fbe0ff */
[----:B--2---:R2:W-:Y:S01]  /*1da00*/  @!P2 ST.E desc[UR60][R50.64], R3 ;  /* 0x000000033200a985 */ /* 0x0045e2000c10193c */
[----:B------:R-:W-:Y:S02]  /*1da10*/  ISETP.GE.OR P0, PT, R7, R62, P0 ;  /* 0x0000003e0700720c */ /* 0x000fe40000706670 */
[----:B------:R-:W-:Y:S02]  /*1da20*/  LOP3.LUT R12, R13, 0x380, RZ, 0xc0, !PT ;  /* 0x000003800d0c7812 */ /* 0x000fe400078ec0ff */
[----:B------:R-:W-:Y:S01]  /*1da30*/  LOP3.LUT R24, R25, 0x380, RZ, 0xc0, !PT ;  /* 0x0000038019187812 */ /* 0x000fe200078ec0ff */
[----:B--2---:R-:W-:-:S04]  /*1da40*/  IMAD R3, R21, UR4, RZ ;  /* 0x0000000415037c24 */ /* 0x004fc8000f8e02ff */
[C---:B------:R-:W-:Y:S02]  /*1da50*/  IMAD R3, R20.reuse, UR5, R3 ;  /* 0x0000000514037c24 */ /* 0x040fe4000f8e0203 */
[----:B------:R-:W-:Y:S01]  /*1da60*/  IMAD.WIDE.U32 R20, R20, UR4, RZ ;  /* 0x0000000414147c25 */ /* 0x000fe2000f8e00ff */
[----:B------:R-:W-:Y:S01]  /*1da70*/  SHF.R.U64 R12, R12, 0x3, RZ ;  /* 0x000000030c0c7819 */ /* 0x000fe200000012ff */
[----:B------:R-:W-:Y:S01]  /*1da80*/  ULDC.64 UR4, c[0x0][0xae8] ;  /* 0x0002ba0000047ab9 */ /* 0x000fe20000000a00 */
[----:B------:R-:W-:Y:S02]  /*1da90*/  SHF.R.U64 R24, R24, 0x3, RZ ;  /* 0x0000000318187819 */ /* 0x000fe400000012ff */
[----:B------:R-:W-:Y:S01]  /*1daa0*/  IADD3 R21, R21, R3, RZ ;  /* 0x0000000315157210 */ /* 0x000fe20007ffe0ff */
[----:B------:R-:W-:Y:S02]  /*1dab0*/  IMAD R3, R221, 0x20, R229 ;  /* 0x00000020dd037824 */ /* 0x000fe400078e02e5 */
[----:B------:R-:W-:Y:S01]  /*1dac0*/  IMAD R61, R61, UR4, RZ ;  /* 0x000000043d3d7c24 */ /* 0x000fe2000f8e02ff */
[----:B------:R-:W-:Y:S01]  /*1dad0*/  LOP3.LUT R12, R12, R13, RZ, 0x3c, !PT ;  /* 0x0000000d0c0c7212 */ /* 0x000fe200078e3cff */
[----:B------:R-:W-:Y:S01]  /*1dae0*/  IMAD R64, R228, 0x80, R3 ;  /* 0x00000080e4407824 */ /* 0x000fe200078e0203 */
[----:B------:R-:W-:Y:S01]  /*1daf0*/  LOP3.LUT R24, R24, R25, RZ, 0x3c, !PT ;  /* 0x0000001918187212 */ /* 0x000fe200078e3cff */
[----:B------:R-:W-:Y:S01]  /*1db00*/  IMAD.X R25, RZ, RZ, R5, P5 ;  /* 0x000000ffff197224 */ /* 0x000fe200028e0605 */
[----:B------:R-:W-:Y:S01]  /*1db10*/  IADD3.X R13, RZ, R5, RZ, P6, !PT ;  /* 0x00000005ff0d7210 */ /* 0x000fe200037fe4ff */
[----:B------:R-:W-:Y:S01]  /*1db20*/  IMAD R61, R222, UR5, R61 ;  /* 0x00000005de3d7c24 */ /* 0x000fe2000f8e023d */
[----:B------:R-:W-:Y:S01]  /*1db30*/  IADD3 R45, P6, R4, 0x8000, RZ ;  /* 0x00008000042d7810 */ /* 0x000fe20007fde0ff */
[----:B------:R-:W-:Y:S01]  /*1db40*/  IMAD.WIDE.U32 R20, R222, UR4, R20 ;  /* 0x00000004de147c25 */ /* 0x000fe2000f8e0014 */
[C---:B------:R-:W-:Y:S01]  /*1db50*/  IADD3 R49, P5, R4.reuse, 0x9000, RZ ;  /* 0x0000900004317810 */ /* 0x040fe20007fbe0ff */
[----:B---3--:R0:W-:Y:S01]  /*1db60*/  @!P0 ST.E desc[UR60][R54.64], R0 ;  /* 0x0000000036008985 */ /* 0x0081e2000c10193c */
[----:B------:R-:W-:Y:S01]  /*1db70*/  IADD3 R11, P3, R4, 0xb000, RZ ;  /* 0x0000b000040b7810 */ /* 0x000fe20007f7e0ff */
[----:B------:R-:W-:Y:S01]  /*1db80*/  ULDC.64 UR4, c[0x0][0xaf0] ;  /* 0x0002bc0000047ab9 */ /* 0x000fe20000000a00 */
[----:B------:R-:W-:-:S02]  /*1db90*/  LOP3.LUT R44, R45, 0x380, RZ, 0xc0, !PT ;  /* 0x000003802d2c7812 */ /* 0x000fc400078ec0ff */
[----:B------:R-:W-:Y:S01]  /*1dba0*/  LOP3.LUT R48, R49, 0x380, RZ, 0xc0, !PT ;  /* 0x0000038031307812 */ /* 0x000fe200078ec0ff */
[----:B------:R-:W-:Y:S01]  /*1dbb0*/  IMAD.MOV.U32 R3, RZ, RZ, R64 ;  /* 0x000000ffff037224 */ /* 0x000fe200078e0040 */
[----:B------:R-:W-:Y:S01]  /*1dbc0*/  LOP3.LUT R6, R11, 0x380, RZ, 0xc0, !PT ;  /* 0x000003800b067812 */ /* 0x000fe200078ec0ff */
[----:B------:R-:W-:Y:S01]  /*1dbd0*/  IMAD R230, R230, UR4, RZ ;  /* 0x00000004e6e67c24 */ /* 0x000fe2000f8e02ff */
[----:B------:R-:W-:Y:S01]  /*1dbe0*/  IADD3 R21, R21, R61, RZ ;  /* 0x0000003d15157210 */ /* 0x000fe20007ffe0ff */
[----:B------:R-:W5:Y:S01]  /*1dbf0*/  LD.E.128 R24, desc[UR60][R24.64] ;  /* 0x0000003c18187980 */ /* 0x000f62000c101d00 */
[----:B0-----:R-:W-:Y:S01]  /*1dc00*/  @P1 IMAD.HI.U32 R0, R64, R63, RZ ;  /* 0x0000003f40001227 */ /* 0x001fe200078e00ff */
[----:B------:R-:W-:Y:S02]  /*1dc10*/  SHF.R.U64 R44, R44, 0x3, RZ ;  /* 0x000000032c2c7819 */ /* 0x000fe400000012ff */
[----:B------:R-:W5:Y:S01]  /*1dc20*/  LD.E.128 R28, desc[UR60][R28.64] ;  /* 0x0000003c1c1c7980 */ /* 0x000f62000c101d00 */
[----:B------:R-:W-:-:S02]  /*1dc30*/  SHF.R.U64 R48, R48, 0x3, RZ ;  /* 0x0000000330307819 */ /* 0x000fc400000012ff */
[----:B-1----:R-:W-:Y:S01]  /*1dc40*/  @P1 SHF.R.U32.HI R3, RZ, R65, R0 ;  /* 0x00000041ff031219 */ /* 0x002fe20000011600 */
[C---:B------:R-:W-:Y:S01]  /*1dc50*/  IMAD R61, R225.reuse, UR5, R230 ;  /* 0x00000005e13d7c24 */ /* 0x040fe2000f8e02e6 */
[----:B------:R-:W-:Y:S01]  /*1dc60*/  SHF.R.U64 R6, R6, 0x3, RZ ;  /* 0x0000000306067819 */ /* 0x000fe200000012ff */
[----:B------:R-:W-:Y:S01]  /*1dc70*/  IMAD.WIDE.U32 R20, R225, UR4, R20 ;  /* 0x00000004e1147c25 */ /* 0x000fe2000f8e0014 */
[--C-:B------:R-:W-:Y:S01]  /*1dc80*/  SHF.R.S32.HI R0, RZ, 0x1f, R3.reuse ;  /* 0x0000001fff007819 */ /* 0x100fe20000011403 */
[----:B------:R-:W-:Y:S01]  /*1dc90*/  ULDC.64 UR4, c[0x0][0xae0] ;  /* 0x0002b80000047ab9 */ /* 0x000fe20000000a00 */
[----:B------:R-:W-:Y:S01]  /*1dca0*/  LOP3.LUT R44, R44, R45, RZ, 0x3c, !PT ;  /* 0x0000002d2c2c7212 */ /* 0x000fe200078e3cff */
[----:B------:R-:W-:Y:S01]  /*1dcb0*/  IMAD.MOV R63, RZ, RZ, -R3 ;  /* 0x000000ffff3f7224 */ /* 0x000fe200078e0a03 */
[----:B------:R-:W-:Y:S01]  /*1dcc0*/  LOP3.LUT R48, R48, R49, RZ, 0x3c, !PT ;  /* 0x0000003130307212 */ /* 0x000fe200078e3cff */
[--C-:B------:R-:W-:Y:S01]  /*1dcd0*/  IMAD.X R45, RZ, RZ, R5.reuse, P6 ;  /* 0x000000ffff2d7224 */ /* 0x100fe200030e0605 */
[----:B------:R-:W-:Y:S01]  /*1dce0*/  LOP3.LUT R4, R15, R4, RZ, 0x3c, !PT ;  /* 0x000000040f047212 */ /* 0x000fe200078e3cff */
[----:B------:R-:W-:Y:S01]  /*1dcf0*/  IMAD.X R57, RZ, RZ, R5, P3 ;  /* 0x000000ffff397224 */ /* 0x000fe200018e0605 */
[----:B------:R-:W-:Y:S01]  /*1dd00*/  IADD3.X R49, RZ, R5, RZ, P5, !PT ;  /* 0x00000005ff317210 */ /* 0x000fe20002ffe4ff */
[----:B------:R-:W5:Y:S01]  /*1dd10*/  LD.E.128 R32, desc[UR60][R32.64] ;  /* 0x0000003c20207980 */ /* 0x000f62000c101d00 */
[----:B------:R-:W-:Y:S01]  /*1dd20*/  LOP3.LUT R56, R6, R11, RZ, 0x3c, !PT ;  /* 0x0000000b06387212 */ /* 0x000fe200078e3cff */
[----:B------:R-:W-:Y:S01]  /*1dd30*/  IMAD R0, R0, UR4, RZ ;  /* 0x0000000400007c24 */ /* 0x000fe2000f8e02ff */
[----:B------:R-:W-:Y:S01]  /*1dd40*/  IADD3 R21, R21, R61, RZ ;  /* 0x0000003d15157210 */ /* 0x000fe20007ffe0ff */
[----:B------:R-:W-:Y:S01]  /*1dd50*/  IMAD R61, R60, R63, R64 ;  /* 0x0000003f3c3d7224 */ /* 0x000fe200078e0240 */
[----:B------:R-:W5:Y:S01]  /*1dd60*/  LD.E.128 R4, desc[UR60][R4.64] ;  /* 0x0000003c04047980 */ /* 0x000f62000c101d00 */
[----:B------:R-:W-:-:S03]  /*1dd70*/  IMAD R63, R3, UR5, R0 ;  /* 0x00000005033f7c24 */ /* 0x000fc6000f8e0200 */
[----:B------:R-:W5:Y:S01]  /*1dd80*/  LD.E.128 R8, desc[UR60][R8.64] ;  /* 0x0000003c08087980 */ /* 0x000f62000c101d00 */
[----:B------:R-:W-:-:S03]  /*1dd90*/  SHF.R.S32.HI R0, RZ, 0x1f, R61 ;  /* 0x0000001fff007819 */ /* 0x000fc6000001143d */
[----:B------:R-:W5:Y:S01]  /*1dda0*/  LD.E.128 R12, desc[UR60][R12.64] ;  /* 0x0000003c0c0c7980 */ /* 0x000f62000c101d00 */
[----:B------:R-:W-:Y:S01]  /*1ddb0*/  IMAD.WIDE.U32 R20, R3, UR4, R20 ;  /* 0x0000000403147c25 */ /* 0x000fe2000f8e0014 */
[----:B------:R-:W-:Y:S02]  /*1ddc0*/  ULDC.64 UR4, c[0x0][0xad8] ;  /* 0x0002b60000047ab9 */ /* 0x000fe40000000a00 */
[----:B------:R-:W5:Y:S04]  /*1ddd0*/  LD.E.128 R36, desc[UR60][R36.64] ;  /* 0x0000003c24247980 */ /* 0x000f68000c101d00 */
[----:B------:R-:W5:Y:S04]  /*1dde0*/  LD.E.128 R40, desc[UR60][R40.64] ;  /* 0x0000003c28287980 */ /* 0x000f68000c101d00 */
[----:B------:R-:W5:Y:S04]  /*1ddf0*/  LD.E.128 R44, desc[UR60][R44.64] ;  /* 0x0000003c2c2c7980 */ /* 0x000f68000c101d00 */
[----:B------:R-:W5:Y:S04]  /*1de00*/  LD.E.128 R48, desc[UR60][R48.64] ;  /* 0x0000003c30307980 */ /* 0x000f68000c101d00 */
[----:B------:R-:W5:Y:S04]  /*1de10*/  LD.E.128 R52, desc[UR60][R52.64] ;  /* 0x0000003c34347980 */ /* 0x000f68000c101d00 */
[----:B------:R-:W5:Y:S01]  /*1de20*/  LD.E.128 R56, desc[UR60][R56.64] ;  /* 0x0000003c38387980 */ /* 0x000f62000c101d00 */
[----:B------:R-:W-:Y:S01]  /*1de30*/  @!PT LDS RZ, [RZ] ;  /* 0x00000000fffff984 */ /* 0x000fe20000000800 */
[----:B------:R-:W-:Y:S01]  /*1de40*/  @!PT LDS RZ, [RZ] ;  /* 0x00000000fffff984 */ /* 0x000fe20000000800 */
[----:B------:R-:W-:Y:S01]  /*1de50*/  @!PT LDS RZ, [RZ] ;  /* 0x00000000fffff984 */ /* 0x000fe20000000800 */
[----:B------:R-:W-:Y:S01]  /*1de60*/  @!PT LDS RZ, [RZ] ;  /* 0x00000000fffff984 */ /* 0x000fe20000000800 */
[----:B------:R0:W-:Y:S06]  /*1de70*/  MEMBAR.ALL.CTA ;  /* 0x0000000000007992 */ /* 0x0001ec0000008000 */
[----:B0-----:R-:W0:Y:S01]  /*1de80*/  FENCE.VIEW.ASYNC.S ;  /* 0x00000000000073c6 */ /* 0x001e220000000000 */
[----:B------:R-:W-:-:S02]  /*1de90*/  IMAD.IADD R21, R21, 0x1, R63 ;  /* 0x0000000115157824 */ /* 0x000fc400078e023f */
[----:B------:R-:W-:Y:S02]  /*1dea0*/  IMAD R0, R0, UR4, RZ ;  /* 0x0000000400007c24 */ /* 0x000fe4000f8e02ff */
[----:B------:R-:W-:Y:S01]  /*1deb0*/  IMAD.WIDE.U32 R20, R61, UR4, R20 ;  /* 0x000000043d147c25 */ /* 0x000fe2000f8e0014 */
[----:B------:R-:W-:-:S03]  /*1dec0*/  ISETP.GE.AND P2, PT, R67, R62, PT ;  /* 0x0000003e4300720c */ /* 0x000fc60003f46270 */
[----:B------:R-:W-:Y:S01]  /*1ded0*/  IMAD R63, R61, UR5, R0 ;  /* 0x000000053d3f7c24 */ /* 0x000fe2000f8e0200 */
[----:B------:R-:W-:Y:S01]  /*1dee0*/  ULDC.64 UR4, c[0x0][0xa80] ;  /* 0x0002a00000047ab9 */ /* 0x000fe20000000a00 */
[----:B------:R-:W-:-:S03]  /*1def0*/  VIADD R0, R2, 0x36820 ;  /* 0x0003682002007836 */ /* 0x000fc60000000000 */
[----:B------:R-:W-:Y:S02]  /*1df00*/  IADD3 R21, R21, R63, RZ ;  /* 0x0000003f15157210 */ /* 0x000fe40007ffe0ff */
[C---:B------:R-:W-:Y:S02]  /*1df10*/  LEA R63, P3, R20.reuse, UR4, 0x1 ;  /* 0x00000004143f7c11 */ /* 0x040fe4000f8608ff */
[----:B------:R-:W-:Y:S02]  /*1df20*/  IADD3 R3, R67, 0x20, RZ ;  /* 0x0000002043037810 */ /* 0x000fe40007ffe0ff */
[----:B------:R-:W-:Y:S02]  /*1df30*/  PRMT R0, RZ, 0x654, R0 ;  /* 0x00000654ff007816 */ /* 0x000fe40000000000 */
[----:B------:R-:W-:Y:S02]  /*1df40*/  LEA.HI.X R66, R20, UR5, R21, 0x1, P3 ;  /* 0x0000000514427c11 */ /* 0x000fe400098f0c15 */
[-C--:B------:R-:W-:Y:S01]  /*1df50*/  ISETP.GE.AND P1, PT, R3, R62.reuse, PT ;  /* 0x0000003e0300720c */ /* 0x080fe20003f26270 */
[----:B------:R-:W-:Y:S01]  /*1df60*/  VIADD R3, R67, 0x40 ;  /* 0x0000004043037836 */ /* 0x000fe20000000000 */
[----:B0-----:R0:W-:Y:S01]  /*1df70*/  SYNCS.ARRIVE.TRANS64.RED.A1T0 RZ, [R0+URZ], RZ ;  /* 0x000000ff00ff79a7 */ /* 0x0011e2000810043f */
[----:B------:R1:W2:Y:S03]  /*1df80*/  SHFL.IDX PT, R64, R63, RZ, 0x181f ;  /* 0x00181fff3f407589 */ /* 0x0002a600000e0000 */
[----:B------:R-:W-:Y:S01]  /*1df90*/  ISETP.GE.AND P0, PT, R3, R62, PT ;  /* 0x0000003e0300720c */ /* 0x000fe20003f06270 */
[----:B0-----:R1:W0:Y:S01]  /*1dfa0*/  SHFL.IDX PT, R0, R66, RZ, 0x181f ;  /* 0x00181fff42007589 */ /* 0x00122200000e0000 */
[----:B------:R-:W-:Y:S11]  /*1dfb0*/  @P2 BRA `(.L_x_814) ;  /* 0x0000000000342947 */ /* 0x000ff60003800000 */
[----:B------:R-:W-:Y:S02]  /*1dfc0*/  ULDC UR4, c[0x0][0xac8] ;  /* 0x0002b20000047ab9 */ /* 0x000fe40000000800 */
[----:B------:R-:W-:Y:S02]  /*1dfd0*/  ISETP.GE.AND P4, PT, R217, UR4, PT ;  /* 0x00000004d9007c0c */ /* 0x000fe4000bf86270 */
[----:B------:R-:W-:Y:S02]  /*1dfe0*/  ISETP.GE.AND P3, PT, R219, UR4, PT ;  /* 0x00000004db007c0c */ /* 0x000fe4000bf66270 */
[----:B------:R-:W-:-:S09]  /*1dff0*/  ISETP.GE.AND P2, PT, R220, UR4, PT ;  /* 0x00000004dc007c0c */ /* 0x000fd2000bf46270 */
[-C--:B--2---:R-:W-:Y:S02]  /*1e000*/  @!P4 LEA R20, P6, R217, R64.reuse, 0x1 ;  /* 0x00000040d914c211 */ /* 0x084fe400078c08ff */
[----:B------:R-:W-:Y:S02]  /*1e010*/  @!P3 LEA R60, P5, R219, R64, 0x1 ;  /* 0x00000040db3cb211 */ /* 0x000fe400078a08ff */
[----:B0-----:R-:W-:Y:S02]  /*1e020*/  @!P4 LEA.HI.X R21, R217, R0, R70, 0x1, P6 ;  /* 0x00000000d915c211 */ /* 0x001fe400030f0c46 */
[C---:B------:R-:W-:Y:S02]  /*1e030*/  @!P2 LEA R64, P6, R220.reuse, R64, 0x1 ;  /* 0x00000040dc40a211 */ /* 0x040fe400078c08ff */
[-C--:B------:R-:W-:Y:S01]  /*1e040*/  @!P3 LEA.HI.X R61, R219, R0.reuse, R69, 0x1, P5 ;  /* 0x00000000db3db211 */ /* 0x080fe200028f0c45 */
[----:B-----5:R3:W-:Y:S01]  /*1e050*/  @!P4 ST.E.128 desc[UR60][R20.64], R4 ;  /* 0x000000041400c985 */ /* 0x0207e2000c101d3c */
[----:B------:R-:W-:-:S03]  /*1e060*/  @!P2 LEA.HI.X R65, R220, R0, R68, 0x1, P6 ;  /* 0x00000000dc41a211 */ /* 0x000fc600030f0c44 */
[----:B------:R3:W-:Y:S04]  /*1e070*/  @!P3 ST.E.128 desc[UR60][R60.64], R28 ;  /* 0x0000001c3c00b985 */ /* 0x0007e8000c101d3c */
[----:B------:R3:W-:Y:S02]  /*1e080*/  @!P2 ST.E.128 desc[UR60][R64.64], R44 ;  /* 0x0000002c4000a985 */ /* 0x0007e4000c101d3c */
.L_x_814:
[----:B------:R-:W-:Y:S05]  /*1e090*/  BSYNC B1 ;  /* 0x0000000000017941 */ /* 0x000fea0003800000 */
.L_x_813:
[----:B0-----:R0:W4:Y:S01]  /*1e0a0*/  SHFL.IDX PT, R0, R66, 0x1, 0x181f ;  /* 0x00381f0042007f89 */ /* 0x00112200000e0000 */
[----:B------:R-:W-:Y:S03]  /*1e0b0*/  BSSY B1, `(.L_x_815) ;  /* 0x0000010000017945 */ /* 0x000fe60003800000 */
[----:B---3--:R0:W3:Y:S01]  /*1e0c0*/  SHFL.IDX PT, R20, R63, 0x1, 0x181f ;  /* 0x00381f003f147f89 */ /* 0x0080e200000e0000 */
[----:B------:R-:W-:Y:S05]  /*1e0d0*/  @P1 BRA `(.L_x_816) ;  /* 0x0000000000341947 */ /* 0x000fea0003800000 */
[----:B------:R-:W-:Y:S02]  /*1e0e0*/  ULDC UR4, c[0x0][0xac8] ;  /* 0x0002b20000047ab9 */ /* 0x000fe40000000800 */
[----:B------:R-:W-:Y:S02]  /*1e0f0*/  ISETP.GE.AND P4, PT, R217, UR4, PT ;  /* 0x00000004d9007c0c */ /* 0x000fe4000bf86270 */
[----:B------:R-:W-:Y:S02]  /*1e100*/  ISETP.GE.AND P5, PT, R219, UR4, PT ;  /* 0x00000004db007c0c */ /* 0x000fe4000bfa6270 */
[----:B------:R-:W-:-:S09]  /*1e110*/  ISETP.GE.AND P6, PT, R220, UR4, PT ;  /* 0x00000004dc007c0c */ /* 0x000fd2000bfc6270 */
[-C--:B---3-5:R-:W-:Y:S02]  /*1e120*/  @!P4 LEA R4, P1, R217, R20.reuse, 0x1 ;  /* 0x00000014d904c211 */ /* 0x0a8fe400078208ff */
[-C--:B------:R-:W-:Y:S02]  /*1e130*/  @!P5 LEA R6, P2, R219, R20.reuse, 0x1 ;  /* 0x00000014db06d211 */ /* 0x080fe400078408ff */
[C---:B------:R-:W-:Y:S02]  /*1e140*/  @!P6 LEA R20, P3, R220.reuse, R20, 0x1 ;  /* 0x00000014dc14e211 */ /* 0x040fe400078608ff */
[-C--:B----4-:R-:W-:Y:S02]  /*1e150*/  @!P4 LEA.HI.X R5, R217, R0.reuse, R70, 0x1, P1 ;  /* 0x00000000d905c211 */ /* 0x090fe400008f0c46 */
[-C--:B------:R-:W-:Y:S02]  /*1e160*/  @!P5 LEA.HI.X R7, R219, R0.reuse, R69, 0x1, P2 ;  /* 0x00000000db07d211 */ /* 0x080fe400010f0c45 */
[----:B------:R-:W-:Y:S01]  /*1e170*/  @!P6 LEA.HI.X R21, R220, R0, R68, 0x1, P3 ;  /* 0x00000000dc15e211 */ /* 0x000fe200018f0c44 */
[----:B------:R3:W-:Y:S04]  /*1e180*/  @!P4 ST.E.128 desc[UR60][R4.64], R8 ;  /* 0x000000080400c985 */ /* 0x0007e8000c101d3c */
[----:B------:R3:W-:Y:S04]  /*1e190*/  @!P5 ST.E.128 desc[UR60][R6.64], R32 ;  /* 0x000000200600d985 */ /* 0x0007e8000c101d3c */
[----:B------:R3:W-:Y:S02]  /*1e1a0*/  @!P6 ST.E.128 desc[UR60][R20.64], R48 ;  /* 0x000000301400e985 */ /* 0x0007e4000c101d3c */
.L_x_816:
[----:B------:R-:W-:Y:S05]  /*1e1b0*/  BSYNC B1 ;  /* 0x0000000000017941 */ /* 0x000fea0003800000 */
.L_x_815:
[----:B----4-:R4:W0:Y:S01]  /*1e1c0*/  SHFL.IDX PT, R0, R66, 0x2, 0x181f ;  /* 0x00581f0042007f89 */ /* 0x01082200000e0000 */
[----:B------:R-:W-:Y:S03]  /*1e1d0*/  BSSY B1, `(.L_x_817) ;  /* 0x0000010000017945 */ /* 0x000fe60003800000 */
[----:B---3-5:R4:W3:Y:S01]  /*1e1e0*/  SHFL.IDX PT, R8, R63, 0x2, 0x181f ;  /* 0x00581f003f087f89 */ /* 0x0288e200000e0000 */
[----:B------:R-:W-:Y:S05]  /*1e1f0*/  @P0 BRA `(.L_x_818) ;  /* 0x0000000000340947 */ /* 0x000fea0003800000 */
[----:B------:R-:W-:Y:S02]  /*1e200*/  ULDC UR4, c[0x0][0xac8] ;  /* 0x0002b20000047ab9 */ /* 0x000fe40000000800 */
[----:B------:R-:W-:Y:S02]  /*1e210*/  ISETP.GE.AND P3, PT, R217, UR4, PT ;  /* 0x00000004d9007c0c */ /* 0x000fe4000bf66270 */
[----:B------:R-:W-:Y:S02]  /*1e220*/  ISETP.GE.AND P4, PT, R219, UR4, PT ;  /* 0x00000004db007c0c */ /* 0x000fe4000bf86270 */
[----:B------:R-:W-:-:S09]  /*1e230*/  ISETP.GE.AND P5, PT, R220, UR4, PT ;  /* 0x00000004dc007c0c */ /* 0x000fd2000bfa6270 */
[-C--:B---3--:R-:W-:Y:S02]  /*1e240*/  @!P3 LEA R4, P0, R217, R8.reuse, 0x1 ;  /* 0x00000008d904b211 */ /* 0x088fe400078008ff */
[-C--:B------:R-:W-:Y:S02]  /*1e250*/  @!P4 LEA R6, P1, R219, R8.reuse, 0x1 ;  /* 0x00000008db06c211 */ /* 0x080fe400078208ff */
[C---:B------:R-:W-:Y:S02]  /*1e260*/  @!P5 LEA R8, P2, R220.reuse, R8, 0x1 ;  /* 0x00000008dc08d211 */ /* 0x040fe400078408ff */
[-C--:B0-----:R-:W-:Y:S02]  /*1e270*/  @!P3 LEA.HI.X R5, R217, R0.reuse, R70, 0x1, P0 ;  /* 0x00000000d905b211 */ /* 0x081fe400000f0c46 */
[-C--:B------:R-:W-:Y:S02]  /*1e280*/  @!P4 LEA.HI.X R7, R219, R0.reuse, R69, 0x1, P1 ;  /* 0x00000000db07c211 */ /* 0x080fe400008f0c45 */
[----:B------:R-:W-:Y:S01]  /*1e290*/  @!P5 LEA.HI.X R9, R220, R0, R68, 0x1, P2 ;  /* 0x00000000dc09d211 */ /* 0x000fe200010f0c44 */
[----:B------:R0:W-:Y:S04]  /*1e2a0*/  @!P3 ST.E.128 desc[UR60][R4.64], R12 ;  /* 0x0000000c0400b985 */ /* 0x0001e8000c101d3c */
[----:B------:R0:W-:Y:S04]  /*1e2b0*/  @!P4 ST.E.128 desc[UR60][R6.64], R36 ;  /* 0x000000240600c985 */ /* 0x0001e8000c101d3c */
[----:B------:R0:W-:Y:S02]  /*1e2c0*/  @!P5 ST.E.128 desc[UR60][R8.64], R52 ;  /* 0x000000340800d985 */ /* 0x0001e4000c101d3c */
.L_x_818:
[----:B------:R-:W-:Y:S05]  /*1e2d0*/  BSYNC B1 ;  /* 0x0000000000017941 */ /* 0x000fea0003800000 */
.L_x_817:
[----:B------:R-:W-:Y:S01]  /*1e2e0*/  VIADD R3, R67, 0x60 ;  /* 0x0000006043037836 */ /* 0x000fe20000000000 */
[----:B01--4-:R-:W0:Y:S04]  /*1e2f0*/  SHFL.IDX PT, R66, R66, 0x3, 0x181f ;  /* 0x00781f0042427f89 */ /* 0x013e2800000e0000 */
[----:B------:R-:W-:Y:S01]  /*1e300*/  ISETP.GE.AND P0, PT, R3, R62, PT ;  /* 0x0000003e0300720c */ /* 0x000fe20003f06270 */
[----:B------:R1:W4:-:S12]  /*1e310*/  SHFL.IDX PT, R0, R63, 0x3, 0x181f ;  /* 0x00781f003f007f89 */ /* 0x00031800000e0000 */
[----:B-1----:R-:W-:Y:S05]  /*1e320*/  @P0 BRA `(.L_x_819) ;  /* 0x0000000c00400947 */ /* 0x002fea0003800000 */
[----:B------:R-:W-:Y:S02]  /*1e330*/  ULDC UR4, c[0x0][0xac8] ;  /* 0x0002b20000047ab9 */ /* 0x000fe40000000800 */
[----:B------:R-:W-:Y:S02]  /*1e340*/  ISETP.GE.AND P2, PT, R217, UR4, PT ;  /* 0x00000004d9007c0c */ /* 0x000fe4000bf46270 */
[----:B------:R-:W-:-:S11]  /*1e350*/  ISETP.GE.AND P3, PT, R219, UR4, PT ;  /* 0x00000004db007c0c */ /* 0x000fd6000bf66270 */
[-C--:B----4-:R-:W-:Y:S02]  /*1e360*/  @!P2 LEA R4, P0, R217, R0.reuse, 0x1 ;  /* 0x00000000d904a211 */ /* 0x090fe400078008ff */
[----:B------:R-:W-:Y:S02]  /*1e370*/  @!P3 LEA R6, P1, R219, R0, 0x1 ;  /* 0x00000000db06b211 */ /* 0x000fe400078208ff */
[-C--:B0-----:R-:W-:Y:S02]  /*1e380*/  @!P2 LEA.HI.X R5, R217, R66.reuse, R70, 0x1, P0 ;  /* 0x00000042d905a211 */ /* 0x081fe400000f0c46 */
[----:B------:R-:W-:Y:S02]  /*1e390*/  @!P3 LEA.HI.X R7, R219, R66, R69, 0x1, P1 ;  /* 0x00000042db07b211 */ /* 0x000fe400008f0c45 */
[----:B------:R-:W-:Y:S01]  /*1e3a0*/  ISETP.GE.AND P0, PT, R220, UR4, PT ;  /* 0x00000004dc007c0c */ /* 0x000fe2000bf06270 */
[----:B------:R1:W-:Y:S04]  /*1e3b0*/  @!P2 ST.E.128 desc[UR60][R4.64], R24 ;  /* 0x000000180400a985 */ /* 0x0003e8000c101d3c */
[----:B------:R1:W-:Y:S08]  /*1e3c0*/  @!P3 ST.E.128 desc[UR60][R6.64], R40 ;  /* 0x000000280600b985 */ /* 0x0003f0000c101d3c */
[----:B------:R-:W-:Y:S05]  /*1e3d0*/  @P0 BRA `(.L_x_819) ;  /* 0x0000000c00140947 */ /* 0x000fea0003800000 */
[----:B-1----:R-:W-:-:S04]  /*1e3e0*/  LEA R4, P0, R220, R0, 0x1 ;  /* 0x00000000dc047211 */ /* 0x002fc800078008ff */
[----:B------:R-:W-:-:S05]  /*1e3f0*/  LEA.HI.X R5, R220, R66, R68, 0x1, P0 ;  /* 0x00000042dc057211 */ /* 0x000fca00000f0c44 */
[----:B------:R0:W-:Y:S01]  /*1e400*/  ST.E.128 desc[UR60][R4.64], R56 ;  /* 0x0000003804007985 */ /* 0x0001e2000c101d3c */
[----:B------:R-:W-:Y:S05]  /*1e410*/  BRA `(.L_x_819) ;  /* 0x0000000c00047947 */ /* 0x000fea0003800000 */
.L_x_811:
[----:B------:R-:W-:Y:S01]  /*1e420*/  ULDC.64 UR4, c[0x0][0xc00] ;  /* 0x0003000000047ab9 */ /* 0x000fe20000000a00 */
[----:B------:R-:W-:Y:S01]  /*1e430*/  IMAD.MOV.U32 R3, RZ, RZ, RZ ;  /* 0x000000ffff037224 */ /* 0x000fe200078e00ff */
[----:B------:R-:W-:Y:S01]  /*1e440*/  ISETP.NE.U32.AND P0, PT, RZ, UR4, PT ;  /* 0x00000004ff007c0c */ /* 0x000fe2000bf05070 */
[----:B------:R-:W2:Y:S01]  /*1e450*/  LDC R21, c[0x0][0xbe8] ;  /* 0x0002fa00ff157b82 */ /* 0x000ea20000000800 */
[----:B------:R-:W-:Y:S02]  /*1e460*/  IADD3 R4, P1, R223, UR4, RZ ;  /* 0x00000004df047c10 */ /* 0x000fe4000ff3e0ff */
[----:B------:R-:W-:Y:S02]  /*1e470*/  ISETP.NE.AND.EX P0, PT, RZ, UR5, PT, P0 ;  /* 0x00000005ff007c0c */ /* 0x000fe4000bf05300 */
[----:B------:R-:W-:Y:S01]  /*1e480*/  IADD3.X R5, R224, UR5, RZ, P1, !PT ;  /* 0x00000005e0057c10 */ /* 0x000fe20008ffe4ff */
[----:B------:R-:W-:Y:S02]  /*1e490*/  ULDC.64 UR4, c[0x0][0xc08] ;  /* 0x0003020000047ab9 */ /* 0x000fe40000000a00 */
[----:B------:R-:W-:-:S04]  /*1e4a0*/  ISETP.NE.U32.AND P1, PT, RZ, UR4, PT ;  /* 0x00000004ff007c0c */ /* 0x000fc8000bf25070 */
[----:B------:R-:W-:-:S04]  /*1e4b0*/  ISETP.NE.AND.EX P1, PT, RZ, UR5, PT, P1 ;  /* 0x00000005ff007c0c */ /* 0x000fc8000bf25310 */
[----:B------:R3:W5:Y:S09]  /*1e4c0*/  @P0 LDG.E R3, desc[UR60][R4.64] ;  /* 0x0000003c04030981 */ /* 0x000772000c1e1900 */
[----:B------:R-:W-:Y:S01]  /*1e4d0*/  @P1 IADD3 R6, P2, R223, UR4, RZ ;  /* 0x00000004df061c10 */ /* 0x000fe2000ff5e0ff */
[----:B------:R-:W-:-:S02]  /*1e4e0*/  ULDC UR4, c[0x0][0xa88] ;  /* 0x0002a20000047ab9 */ /* 0x000fc40000000800 */
[----:B------:R-:W-:Y:S02]  /*1e4f0*/  MOV R0, UR4 ;  /* 0x0000000400007c02 */ /* 0x000fe40008000f00 */
[----:B------:R-:W-:-:S05]  /*1e500*/  @P1 IADD3.X R7, R224, UR5, RZ, P2, !PT ;  /* 0x00000005e0071c10 */ /* 0x000fca00097fe4ff */
[----:B------:R3:W5:Y:S01]  /*1e510*/  @P1 LDG.E R0, desc[UR60][R6.64] ;  /* 0x0000003c06001981 */ /* 0x000762000c1e1900 */
[----:B--2---:R-:W-:Y:S01]  /*1e520*/  ISETP.NE.AND P2, PT, R21, 0x1, PT ;  /* 0x000000011500780c */ /* 0x004fe20003f45270 */
[----:B------:R-:W2:-:S12]  /*1e530*/  S2R R8, SR_TID.X ;  /* 0x0000000000087919 */ /* 0x000e980000002100 */
[----:B------:R-:W4:Y:S08]  /*1e540*/  @P2 LDC R14, c[0x0][0xbec] ;  /* 0x0002fb00ff0e2b82 */ /* 0x000f300000000800 */
[----:B------:R-:W0:Y:S01]  /*1e550*/  @P2 LDC R25, c[0x0][0xbf0] ;  /* 0x0002fc00ff192b82 */ /* 0x000e220000000800 */
[----:B--2---:R-:W-:-:S05]  /*1e560*/  VIADD R8, R8, 0xffffff80 ;  /* 0xffffff8008087836 */ /* 0x004fca0000000000 */
[----:B------:R-:W-:Y:S01]  /*1e570*/  ISETP.GE.AND P3, PT, R8, 0x80, PT ;  /* 0x000000800800780c */ /* 0x000fe20003f66270 */
[----:B---3--:R-:W-:-:S12]  /*1e580*/  @P1 BRA `(.L_x_820) ;  /* 0x0000000000101947 */ /* 0x008fd80003800000 */
[----:B------:R-:W-:Y:S05]  /*1e590*/  @!P0 BRA `(.L_x_820) ;  /* 0x00000000000c8947 */ /* 0x000fea0003800000 */
[----:B------:R-:W2:Y:S04]  /*1e5a0*/  LDG.E R7, desc[UR60][R4.64] ;  /* 0x0000003c04077981 */ /* 0x000ea8000c1e1900 */
[----:B-----5:R-:W2:Y:S02]  /*1e5b0*/  LDG.E R0, desc[UR60][R4.64+0x4] ;  /* 0x0000043c04007981 */ /* 0x020ea4000c1e1900 */
[----:B--2---:R-:W-:-:S07]  /*1e5c0*/  IMAD.IADD R0, R0, 0x1, -R7 ;  /* 0x0000000100007824 */ /* 0x004fce00078e0a07 */
.L_x_820:
[----:B------:R-:W-:Y:S01]  /*1e5d0*/  BSSY B1, `(.L_x_821) ;  /* 0x000002e000017945 */ /* 0x000fe20003800000 */
[----:B------:R-:W-:Y:S02]  /*1e5e0*/  SHF.R.S32.HI R12, RZ, 0x1f, R222 ;  /* 0x0000001fff0c7819 */ /* 0x000fe400000114de */
[----:B------:R-:W-:Y:S02]  /*1e5f0*/  SEL R225, R225, RZ, !P0 ;  /* 0x000000ffe1e17207 */ /* 0x000fe40004000000 */
[----:B------:R-:W-:Y:S02]  /*1e600*/  SEL R230, R230, RZ, !P0 ;  /* 0x000000ffe6e67207 */ /* 0x000fe40004000000 */
[----:B-----5:R-:W-:Y:S01]  /*1e610*/  SHF.R.S32.HI R10, RZ, 0x1f, R3 ;  /* 0x0000001fff0a7819 */ /* 0x020fe20000011403 */
[----:B------:R-:W-:Y:S06]  /*1e620*/  @P3 BRA `(.L_x_822) ;  /* 0x0000000000a03947 */ /* 0x000fec0003800000 */
[----:B------:R-:W2:Y:S01]  /*1e630*/  S2R R5, SR_TID.X ;  /* 0x0000000000057919 */ /* 0x000ea20000002100 */
[----:B------:R-:W3:Y:S01]  /*1e640*/  LDC R11, c[0x0][0xbe8] ;  /* 0x0002fa00ff0b7b82 */ /* 0x000ee20000000800 */
[----:B--2---:R-:W-:Y:S01]  /*1e650*/  LEA R4, R228, R5, 0x7 ;  /* 0x00000005e4047211 */ /* 0x004fe200078e38ff */
[----:B---3--:R-:W-:-:S04]  /*1e660*/  IMAD R5, R0, R11, RZ ;  /* 0x0000000b00057224 */ /* 0x008fc800078e02ff */
        /* <DEDUP_REMOVED lines=10> */
[----:B------:R-:W2:Y:S01]  /*1e710*/  @P0 LDC R13, c[0x0][0xbec] ;  /* 0x0002fb00ff0d0b82 */ /* 0x000ea20000000800 */
[----:B------:R-:W-:Y:S01]  /*1e720*/  IMAD R9, R222, UR5, R9 ;  /* 0x00000005de097c24 */ /* 0x000fe2000f8e0209 */
[----:B------:R-:W-:-:S03]  /*1e730*/  ULDC.64 UR4, c[0x0][0xb98] ;  /* 0x0002e60000047ab9 */ /* 0x000fc60000000a00 */
[----:B------:R-:W-:-:S03]  /*1e740*/  IMAD.IADD R5, R5, 0x1, R9 ;  /* 0x0000000105057824 */ /* 0x000fc600078e0209 */
[----:B------:R-:W3:Y:S01]  /*1e750*/  @P0 LDC R15, c[0x0][0xbf0] ;  /* 0x0002fc00ff0f0b82 */ /* 0x000ee20000000800 */
[----:B------:R-:W-:-:S04]  /*1e760*/  IMAD.WIDE.U32 R4, R225, UR4, R4 ;  /* 0x00000004e1047c25 */ /* 0x000fc8000f8e0004 */
[----:B--2---:R-:W-:-:S05]  /*1e770*/  @P0 IMAD.HI.U32 R6, R8, R13, RZ ;  /* 0x0000000d08060227 */ /* 0x004fca00078e00ff */
[----:B---3--:R-:W-:Y:S01]  /*1e780*/  @P0 SHF.R.U32.HI R7, RZ, R15, R6 ;  /* 0x0000000fff070219 */ /* 0x008fe20000011606 */
[----:B------:R-:W-:-:S03]  /*1e790*/  IMAD R6, R230, UR4, RZ ;  /* 0x00000004e6067c24 */ /* 0x000fc6000f8e02ff */
[C---:B------:R-:W-:Y:S02]  /*1e7a0*/  IADD3 R9, -R7.reuse, RZ, RZ ;  /* 0x000000ff07097210 */ /* 0x040fe40007ffe1ff */
[----:B------:R-:W-:-:S03]  /*1e7b0*/  IADD3 R4, P0, R7, R4, RZ ;  /* 0x0000000407047210 */ /* 0x000fc60007f1e0ff */
        /* <DEDUP_REMOVED lines=15> */
.L_x_822:
[----:B------:R-:W-:Y:S05]  /*1e8b0*/  BSYNC B1 ;  /* 0x0000000000017941 */ /* 0x000fea0003800000 */
.L_x_821:
[----:B------:R-:W-:Y:S01]  /*1e8c0*/  ULDC.64 UR4, c[0x0][0xaa0] ;  /* 0x0002a80000047ab9 */ /* 0x000fe20000000a00 */
[----:B------:R-:W-:Y:S01]  /*1e8d0*/  BSSY B1, `(.L_x_823) ;  /* 0x000003f000017945 */ /* 0x000fe20003800000 */
[----:B------:R-:W-:Y:S01]  /*1e8e0*/  IMAD R4, R10, UR4, RZ ;  /* 0x000000040a047c24 */ /* 0x000fe2000f8e02ff */
[----:B------:R-:W-:Y:S01]  /*1e8f0*/  SHF.R.S32.HI R15, RZ, 0x1f, R220 ;  /* 0x0000001fff0f7819 */ /* 0x000fe200000114dc */
[----:B------:R-:W-:Y:S01]  /*1e900*/  IMAD R10, R228, 0x80, R229 ;  /* 0x00000080e40a7824 */ /* 0x000fe200078e02e5 */
[----:B------:R-:W-:Y:S01]  /*1e910*/  SHF.R.S32.HI R20, RZ, 0x1f, R219 ;  /* 0x0000001fff147819 */ /* 0x000fe200000114db */
[C---:B--2---:R-:W-:Y:S01]  /*1e920*/  IMAD R7, R3.reuse, UR5, R4 ;  /* 0x0000000503077c24 */ /* 0x044fe2000f8e0204 */
[----:B------:R-:W-:Y:S01]  /*1e930*/  SHF.R.S32.HI R24, RZ, 0x1f, R217 ;  /* 0x0000001fff187819 */ /* 0x000fe200000114d9 */
[----:B------:R-:W-:Y:S01]  /*1e940*/  IMAD.WIDE.U32 R4, R3, UR4, RZ ;  /* 0x0000000403047c25 */ /* 0x000fe2000f8e00ff */
[----:B------:R-:W-:Y:S01]  /*1e950*/  LEA R3, R221, R229, 0x5 ;  /* 0x000000e5dd037211 */ /* 0x000fe200078e28ff */
[----:B------:R-:W-:-:S02]  /*1e960*/  ULDC.64 UR4, c[0x0][0xae8] ;  /* 0x0002ba0000047ab9 */ /* 0x000fc40000000a00 */
[----:B------:R-:W-:Y:S02]  /*1e970*/  IMAD.IADD R5, R5, 0x1, R7 ;  /* 0x0000000105057824 */ /* 0x000fe400078e0207 */
[----:B------:R-:W-:Y:S02]  /*1e980*/  IMAD R9, R228, 0x80, R3 ;  /* 0x00000080e4097824 */ /* 0x000fe400078e0203 */
[----:B------:R-:W-:Y:S02]  /*1e990*/  IMAD R7, R12, UR4, RZ ;  /* 0x000000040c077c24 */ /* 0x000fe4000f8e02ff */
[----:B----4-:R-:W-:Y:S01]  /*1e9a0*/  @P2 IMAD.HI.U32 R6, R9, R14, RZ ;  /* 0x0000000e09062227 */ /* 0x010fe200078e00ff */
[----:B------:R-:W-:-:S03]  /*1e9b0*/  MOV R3, R9 ;  /* 0x0000000900037202 */ /* 0x000fc60000000f00 */
[C---:B------:R-:W-:Y:S01]  /*1e9c0*/  IMAD R7, R222.reuse, UR5, R7 ;  /* 0x00000005de077c24 */ /* 0x040fe2000f8e0207 */
[----:B0-----:R-:W-:Y:S01]  /*1e9d0*/  @P2 SHF.R.U32.HI R3, RZ, R25, R6 ;  /* 0x00000019ff032219 */ /* 0x001fe20000011606 */
[----:B------:R-:W-:Y:S01]  /*1e9e0*/  IMAD.WIDE.U32 R4, R222, UR4, R4 ;  /* 0x00000004de047c25 */ /* 0x000fe2000f8e0004 */
[----:B------:R-:W-:Y:S02]  /*1e9f0*/  ULDC.64 UR4, c[0x0][0xaf0] ;  /* 0x0002bc0000047ab9 */ /* 0x000fe40000000a00 */
[----:B------:R-:W-:Y:S01]  /*1ea00*/  SHF.R.S32.HI R6, RZ, 0x1f, R3 ;  /* 0x0000001fff067819 */ /* 0x000fe20000011403 */
[----:B------:R-:W-:Y:S02]  /*1ea10*/  IMAD R8, R230, UR4, RZ ;  /* 0x00000004e6087c24 */ /* 0x000fe4000f8e02ff */
[----:B------:R-:W-:Y:S02]  /*1ea20*/  IMAD.IADD R5, R5, 0x1, R7 ;  /* 0x0000000105057824 */ /* 0x000fe400078e0207 */
[----:B------:R-:W-:-:S02]  /*1ea30*/  IMAD R7, R225, UR5, R8 ;  /* 0x00000005e1077c24 */ /* 0x000fc4000f8e0208 */
[----:B------:R-:W-:Y:S01]  /*1ea40*/  IMAD.WIDE.U32 R4, R225, UR4, R4 ;  /* 0x00000004e1047c25 */ /* 0x000fe2000f8e0004 */
[----:B------:R-:W-:-:S03]  /*1ea50*/  ULDC.64 UR4, c[0x0][0xae0] ;  /* 0x0002b80000047ab9 */ /* 0x000fc60000000a00 */
[----:B------:R-:W-:Y:S01]  /*1ea60*/  IMAD.MOV R8, RZ, RZ, -R3 ;  /* 0x000000ffff087224 */ /* 0x000fe200078e0a03 */
[----:B------:R-:W-:Y:S01]  /*1ea70*/  IADD3 R5, R5, R7, RZ ;  /* 0x0000000705057210 */ /* 0x000fe20007ffe0ff */
        /* <DEDUP_REMOVED lines=8> */
[----:B------:R-:W-:Y:S01]  /*1eb00*/  IMAD R21, R0, R21, RZ ;  /* 0x0000001500157224 */ /* 0x000fe200078e02ff */
[C---:B------:R-:W-:Y:S01]  /*1eb10*/  IADD3 R0, R10.reuse, 0x20, RZ ;  /* 0x000000200a007810 */ /* 0x040fe20007ffe0ff */
[C---:B------:R-:W-:Y:S02]  /*1eb20*/  IMAD R3, R7.reuse, UR5, R6 ;  /* 0x0000000507037c24 */ /* 0x040fe4000f8e0206 */
[----:B------:R-:W-:Y:S01]  /*1eb30*/  IMAD.WIDE.U32 R4, R7, UR4, R4 ;  /* 0x0000000407047c25 */ /* 0x000fe2000f8e0004 */
[-C--:B------:R-:W-:Y:S01]  /*1eb40*/  ISETP.GE.AND P2, PT, R10, R21.reuse, PT ;  /* 0x000000150a00720c */ /* 0x080fe20003f46270 */
[----:B------:R-:W-:Y:S01]  /*1eb50*/  ULDC.64 UR4, c[0x0][0xa80] ;  /* 0x0002a00000047ab9 */ /* 0x000fe20000000a00 */
[----:B------:R-:W-:Y:S01]  /*1eb60*/  ISETP.GE.AND P1, PT, R0, R21, PT ;  /* 0x000000150000720c */ /* 0x000fe20003f26270 */
[----:B------:R-:W-:Y:S01]  /*1eb70*/  IMAD.IADD R3, R5, 0x1, R3 ;  /* 0x0000000105037824 */ /* 0x000fe200078e0203 */
[----:B------:R-:W-:Y:S01]  /*1eb80*/  LEA R6, P3, R4, UR4, 0x1 ;  /* 0x0000000404067c11 */ /* 0x000fe2000f8608ff */
[----:B------:R-:W-:-:S03]  /*1eb90*/  VIADD R0, R10, 0x40 ;  /* 0x000000400a007836 */ /* 0x000fc60000000000 */
[----:B------:R-:W-:Y:S02]  /*1eba0*/  LEA.HI.X R3, R4, UR5, R3, 0x1, P3 ;  /* 0x0000000504037c11 */ /* 0x000fe400098f0c03 */
[----:B------:R-:W-:Y:S01]  /*1ebb0*/  ISETP.GE.AND P0, PT, R0, R21, PT ;  /* 0x000000150000720c */ /* 0x000fe20003f06270 */
[----:B------:R0:W2:Y:S04]  /*1ebc0*/  SHFL.IDX PT, R4, R6, RZ, 0x181f ;  /* 0x00181fff06047589 */ /* 0x0000a800000e0000 */
[----:B------:R0:W3:Y:S01]  /*1ebd0*/  SHFL.IDX PT, R0, R3, RZ, 0x181f ;  /* 0x00181fff03007589 */ /* 0x0000e200000e0000 */
[----:B------:R-:W-:Y:S07]  /*1ebe0*/  @P2 BRA `(.L_x_824) ;  /* 0x0000000000342947 */ /* 0x000fee0003800000 */
[----:B------:R-:W-:Y:S02]  /*1ebf0*/  ULDC UR4, c[0x0][0xac8] ;  /* 0x0002b20000047ab9 */ /* 0x000fe40000000800 */
[----:B------:R-:W-:Y:S02]  /*1ec00*/  ISETP.GE.AND P4, PT, R217, UR4, PT ;  /* 0x00000004d9007c0c */ /* 0x000fe4000bf86270 */
[----:B------:R-:W-:Y:S02]  /*1ec10*/  ISETP.GE.AND P3, PT, R219, UR4, PT ;  /* 0x00000004db007c0c */ /* 0x000fe4000bf66270 */
[----:B------:R-:W-:-:S09]  /*1ec20*/  ISETP.GE.AND P2, PT, R220, UR4, PT ;  /* 0x00000004dc007c0c */ /* 0x000fd2000bf46270 */
[-C--:B--2---:R-:W-:Y:S02]  /*1ec30*/  @!P4 LEA R8, P6, R217, R4.reuse, 0x1 ;  /* 0x00000004d908c211 */ /* 0x084fe400078c08ff */
[----:B------:R-:W-:Y:S02]  /*1ec40*/  @!P3 LEA R12, P5, R219, R4, 0x1 ;  /* 0x00000004db0cb211 */ /* 0x000fe400078a08ff */
[----:B---3--:R-:W-:Y:S02]  /*1ec50*/  @!P4 LEA.HI.X R9, R217, R0, R24, 0x1, P6 ;  /* 0x00000000d909c211 */ /* 0x008fe400030f0c18 */
[C---:B------:R-:W-:Y:S02]  /*1ec60*/  @!P2 LEA R4, P6, R220.reuse, R4, 0x1 ;  /* 0x00000004dc04a211 */ /* 0x040fe400078c08ff */
[-C--:B------:R-:W-:Y:S01]  /*1ec70*/  @!P3 LEA.HI.X R13, R219, R0.reuse, R20, 0x1, P5 ;  /* 0x00000000db0db211 */ /* 0x080fe200028f0c14 */
[----:B------:R4:W-:Y:S01]  /*1ec80*/  @!P4 ST.E.128 desc[UR60][R8.64], RZ ;  /* 0x000000ff0800c985 */ /* 0x0009e2000c101d3c */
[----:B------:R-:W-:-:S03]  /*1ec90*/  @!P2 LEA.HI.X R5, R220, R0, R15, 0x1, P6 ;  /* 0x00000000dc05a211 */ /* 0x000fc600030f0c0f */
[----:B------:R4:W-:Y:S04]  /*1eca0*/  @!P3 ST.E.128 desc[UR60][R12.64], RZ ;  /* 0x000000ff0c00b985 */ /* 0x0009e8000c101d3c */
[----:B------:R4:W-:Y:S02]  /*1ecb0*/  @!P2 ST.E.128 desc[UR60][R4.64], RZ ;  /* 0x000000ff0400a985 */ /* 0x0009e4000c101d3c */
.L_x_824:
[----:B------:R-:W-:Y:S05]  /*1ecc0*/  BSYNC B1 ;  /* 0x0000000000017941 */ /* 0x000fea0003800000 */
.L_x_823:
[----:B---3--:R3:W0:Y:S01]  /*1ecd0*/  SHFL.IDX PT, R0, R3, 0x1, 0x181f ;  /* 0x00381f0003007f89 */ /* 0x00862200000e0000 */
[----:B------:R-:W-:Y:S03]  /*1ece0*/  BSSY B1, `(.L_x_825) ;  /* 0x0000010000017945 */ /* 0x000fe60003800000 */
[----:B--2-4-:R3:W2:Y:S01]  /*1ecf0*/  SHFL.IDX PT, R4, R6, 0x1, 0x181f ;  /* 0x00381f0006047f89 */ /* 0x0146a200000e0000 */
[----:B------:R-:W-:Y:S05]  /*1ed00*/  @P1 BRA `(.L_x_826) ;  /* 0x0000000000341947 */ /* 0x000fea0003800000 */
[----:B------:R-:W-:Y:S02]  /*1ed10*/  ULDC UR4, c[0x0][0xac8] ;  /* 0x0002b20000047ab9 */ /* 0x000fe40000000800 */
[----:B------:R-:W-:Y:S02]  /*1ed20*/  ISETP.GE.AND P4, PT, R217, UR4, PT ;  /* 0x00000004d9007c0c */ /* 0x000fe4000bf86270 */
[----:B------:R-:W-:Y:S02]  /*1ed30*/  ISETP.GE.AND P5, PT, R219, UR4, PT ;  /* 0x00000004db007c0c */ /* 0x000fe4000bfa6270 */
[----:B------:R-:W-:-:S09]  /*1ed40*/  ISETP.GE.AND P6, PT, R220, UR4, PT ;  /* 0x00000004dc007c0c */ /* 0x000fd2000bfc6270 */
[-C--:B--2---:R-:W-:Y:S02]  /*1ed50*/  @!P4 LEA R8, P1, R217, R4.reuse, 0x1 ;  /* 0x00000004d908c211 */ /* 0x084fe400078208ff */
[-C--:B------:R-:W-:Y:S02]  /*1ed60*/  @!P5 LEA R12, P2, R219, R4.reuse, 0x1 ;  /* 0x00000004db0cd211 */ /* 0x080fe400078408ff */
[C---:B------:R-:W-:Y:S02]  /*1ed70*/  @!P6 LEA R4, P3, R220.reuse, R4, 0x1 ;  /* 0x00000004dc04e211 */ /* 0x040fe400078608ff */
[-C--:B0-----:R-:W-:Y:S02]  /*1ed80*/  @!P4 LEA.HI.X R9, R217, R0.reuse, R24, 0x1, P1 ;  /* 0x00000000d909c211 */ /* 0x081fe400008f0c18 */
[-C--:B------:R-:W-:Y:S02]  /*1ed90*/  @!P5 LEA.HI.X R13, R219, R0.reuse, R20, 0x1, P2 ;  /* 0x00000000db0dd211 */ /* 0x080fe400010f0c14 */
[----:B------:R-:W-:Y:S01]  /*1eda0*/  @!P6 LEA.HI.X R5, R220, R0, R15, 0x1, P3 ;  /* 0x00000000dc05e211 */ /* 0x000fe200018f0c0f */
[----:B------:R4:W-:Y:S04]  /*1edb0*/  @!P4 ST.E.128 desc[UR60][R8.64], RZ ;  /* 0x000000ff0800c985 */ /* 0x0009e8000c101d3c */
[----:B------:R4:W-:Y:S04]  /*1edc0*/  @!P5 ST.E.128 desc[UR60][R12.64], RZ ;  /* 0x000000ff0c00d985 */ /* 0x0009e8000c101d3c */
[----:B------:R4:W-:Y:S02]  /*1edd0*/  @!P6 ST.E.128 desc[UR60][R4.64], RZ ;  /* 0x000000ff0400e985 */ /* 0x0009e4000c101d3c */
.L_x_826:
[----:B------:R-:W-:Y:S05]  /*1ede0*/  BSYNC B1 ;  /* 0x0000000000017941 */ /* 0x000fea0003800000 */
.L_x_825:
[----:B0-----:R0:W0:Y:S01]  /*1edf0*/  SHFL.IDX PT, R0, R3, 0x2, 0x181f ;  /* 0x00581f0003007f89 */ /* 0x00102200000e0000 */
[----:B------:R-:W-:Y:S03]  /*1ee00*/  BSSY B1, `(.L_x_827) ;  /* 0x0000010000017945 */ /* 0x000fe60003800000 */
[----:B--2-4-:R2:W4:Y:S01]  /*1ee10*/  SHFL.IDX PT, R4, R6, 0x2, 0x181f ;  /* 0x00581f0006047f89 */ /* 0x01452200000e0000 */
[----:B------:R-:W-:Y:S05]  /*1ee20*/  @P0 BRA `(.L_x_828) ;  /* 0x0000000000340947 */ /* 0x000fea0003800000 */
[----:B------:R-:W-:Y:S02]  /*1ee30*/  ULDC UR4, c[0x0][0xac8] ;  /* 0x0002b20000047ab9 */ /* 0x000fe40000000800 */
[----:B------:R-:W-:Y:S02]  /*1ee40*/  ISETP.GE.AND P3, PT, R217, UR4, PT ;  /* 0x00000004d9007c0c */ /* 0x000fe4000bf66270 */
[----:B------:R-:W-:Y:S02]  /*1ee50*/  ISETP.GE.AND P4, PT, R219, UR4, PT ;  /* 0x00000004db007c0c */ /* 0x000fe4000bf86270 */
[----:B------:R-:W-:-:S09]  /*1ee60*/  ISETP.GE.AND P5, PT, R220, UR4, PT ;  /* 0x00000004dc007c0c */ /* 0x000fd2000bfa6270 */
[-C--:B----4-:R-:W-:Y:S02]  /*1ee70*/  @!P3 LEA R8, P0, R217, R4.reuse, 0x1 ;  /* 0x00000004d908b211 */ /* 0x090fe400078008ff */
        /* <DEDUP_REMOVED lines=8> */
.L_x_828:
[----:B------:R-:W-:Y:S05]  /*1ef00*/  BSYNC B1 ;  /* 0x0000000000017941 */ /* 0x000fea0003800000 */
.L_x_827:
[----:B0-----:R-:W-:Y:S01]  /*1ef10*/  IADD3 R0, R10, 0x60, RZ ;  /* 0x000000600a007810 */ /* 0x001fe20007ffe0ff */
[----:B------:R0:W0:Y:S03]  /*1ef20*/  SHFL.IDX PT, R8, R3, 0x3, 0x181f ;  /* 0x00781f0003087f89 */ /* 0x00002600000e0000 */
[----:B------:R-:W-:Y:S01]  /*1ef30*/  ISETP.GE.AND P0, PT, R0, R21, PT ;  /* 0x000000150000720c */ /* 0x000fe20003f06270 */
[----:B----4-:R4:W0:-:S12]  /*1ef40*/  SHFL.IDX PT, R4, R6, 0x3, 0x181f ;  /* 0x00781f0006047f89 */ /* 0x01081800000e0000 */
[----:B----4-:R-:W-:Y:S05]  /*1ef50*/  @P0 BRA `(.L_x_819) ;  /* 0x0000000000340947 */ /* 0x010fea0003800000 */
[----:B------:R-:W-:Y:S02]  /*1ef60*/  ULDC UR4, c[0x0][0xac8] ;  /* 0x0002b20000047ab9 */ /* 0x000fe40000000800 */
[----:B------:R-:W-:Y:S02]  /*1ef70*/  ISETP.GE.AND P3, PT, R217, UR4, PT ;  /* 0x00000004d9007c0c */ /* 0x000fe4000bf66270 */
[----:B------:R-:W-:Y:S02]  /*1ef80*/  ISETP.GE.AND P4, PT, R219, UR4, PT ;  /* 0x00000004db007c0c */ /* 0x000fe4000bf86270 */
[----:B------:R-:W-:-:S09]  /*1ef90*/  ISETP.GE.AND P5, PT, R220, UR4, PT ;  /* 0x00000004dc007c0c */ /* 0x000fd2000bfa6270 */
[-C--:B0-23--:R-:W-:Y:S02]  /*1efa0*/  @!P3 LEA R6, P0, R217, R4.reuse, 0x1 ;  /* 0x00000004d906b211 */ /* 0x08dfe400078008ff */
[-C--:B------:R-:W-:Y:S02]  /*1efb0*/  @!P4 LEA R10, P1, R219, R4.reuse, 0x1 ;  /* 0x00000004db0ac211 */ /* 0x080fe400078208ff */
[C---:B------:R-:W-:Y:S02]  /*1efc0*/  @!P5 LEA R4, P2, R220.reuse, R4, 0x1 ;  /* 0x00000004dc04d211 */ /* 0x040fe400078408ff */
[-C--:B------:R-:W-:Y:S02]  /*1efd0*/  @!P3 LEA.HI.X R7, R217, R8.reuse, R24, 0x1, P0 ;  /* 0x00000008d907b211 */ /* 0x080fe400000f0c18 */
[-C--:B------:R-:W-:Y:S02]  /*1efe0*/  @!P4 LEA.HI.X R11, R219, R8.reuse, R20, 0x1, P1 ;  /* 0x00000008db0bc211 */ /* 0x080fe400008f0c14 */
[----:B------:R-:W-:Y:S01]  /*1eff0*/  @!P5 LEA.HI.X R5, R220, R8, R15, 0x1, P2 ;  /* 0x00000008dc05d211 */ /* 0x000fe200010f0c0f */
[----:B------:R0:W-:Y:S04]  /*1f000*/  @!P3 ST.E.128 desc[UR60][R6.64], RZ ;  /* 0x000000ff0600b985 */ /* 0x0001e8000c101d3c */
[----:B------:R0:W-:Y:S04]  /*1f010*/  @!P4 ST.E.128 desc[UR60][R10.64], RZ ;  /* 0x000000ff0a00c985 */ /* 0x0001e8000c101d3c */
[----:B------:R0:W-:Y:S02]  /*1f020*/  @!P5 ST.E.128 desc[UR60][R4.64], RZ ;  /* 0x000000ff0400d985 */ /* 0x0001e4000c101d3c */
.L_x_819:
[----:B------:R-:W-:Y:S05]  /*1f030*/  BSYNC B0 ;  /* 0x0000000000007941 */ /* 0x000fea0003800000 */
.L_x_810:
[----:B------:R-:W-:Y:S02]  /*1f040*/  ULDC UR4, c[0x0][0xc3c] ;  /* 0x00030f0000047ab9 */ /* 0x000fe40000000800 */
[----:B-1----:R-:W-:-:S13]  /*1f050*/  ISETP.GE.AND P0, PT, R139, UR4, PT ;  /* 0x000000048b007c0c */ /* 0x002fda000bf06270 */
[----:B------:R-:W-:Y:S05]  /*1f060*/  @!P0 BRA `(.L_x_829) ;  /* 0xfffffe24000c8947 */ /* 0x000fea000383ffff */
[----:B------:R-:W-:Y:S05]  /*1f070*/  BRA `(.L_x_624) ;  /* 0x0000007c00287947 */ /* 0x000fea0003800000 */
.L_x_622:
[----:B------:R-:W-:-:S08]  /*1f080*/  NOP ;  /* 0x0000000000007918 */ /* 0x000fd00000000000 */
[----:B0-----:R-:W0:-:S00]  /*1f090*/  USETMAXREG.DEALLOC.CTAPOOL 0x18 ;  /* 0x00000018000079c8 */ /* 0x001e0000080e0500 */
[----:B0-----:R-:W2:Y:S01]  /*1f0a0*/  LDL.LU R3, [R1+0x10] ;  /* 0x0000100001037983 */ /* 0x001ea20000300800 */
[----:B------:R-:W-:Y:S01]  /*1f0b0*/  LOP3.LUT R2, R2, 0x3, RZ, 0xc0, !PT ;  /* 0x0000000302027812 */ /* 0x000fe200078ec0ff */
[----:B------:R-:W-:-:S05]  /*1f0c0*/  IMAD.MOV.U32 R4, RZ, RZ, RZ ;  /* 0x000000ffff047224 */ /* 0x000fca00078e00ff */
[----:B------:R-:W0:Y:S02]  /*1f0d0*/  SHFL.IDX PT, R2, R2, RZ, 0x1f ;  /* 0x00001fff02027589 */ /* 0x000e2400000e0000 */
[----:B0-----:R-:W-:Y:S02]  /*1f0e0*/  ISETP.NE.AND P0, PT, R2, RZ, PT ;  /* 0x000000ff0200720c */ /* 0x001fe40003f05270 */
[----:B--2---:R-:W-:-:S11]  /*1f0f0*/  LOP3.LUT R3, R3, 0xfffffffd, RZ, 0xc0, !PT ;  /* 0xfffffffd03037812 */ /* 0x004fd600078ec0ff */
[----:B------:R-:W-:-:S05]  /*1f100*/  @P0 LOP3.LUT R3, R3, 0x2, RZ, 0xfc, !PT ;  /* 0x0000000203030812 */ /* 0x000fca00078efcff */
[----:B------:R0:W-:Y:S01]  /*1f110*/  STL [R1+0x10], R3 ;  /* 0x0000100301007387 */ /* 0x0001e20000100800 */
        /* <DEDUP_REMOVED lines=8> */
.L_x_830:
[----:B------:R-:W-:Y:S01]  /*1f1a0*/  LOP3.LUT R5, R0, 0x1f, RZ, 0xc0, !PT ;  /* 0x0000001f00057812 */ /* 0x000fe200078ec0ff */
[----:B------:R-:W-:Y:S01]  /*1f1b0*/  ULDC UR4, c[0x0][0xc3c] ;  /* 0x00030f0000047ab9 */ /* 0x000fe20000000800 */
[----:B------:R-:W1:Y:S01]  /*1f1c0*/  S2UR UR6, SR_CTAID.X ;  /* 0x00000000000679c3 */ /* 0x000e620000002500 */
[----:B------:R-:W-:Y:S01]  /*1f1d0*/  ULDC UR5, c[0x0][0xc38] ;  /* 0x00030e0000057ab9 */ /* 0x000fe20000000800 */
[----:B------:R-:W-:-:S04]  /*1f1e0*/  ISETP.NE.AND P0, PT, R5, 0x1f, PT ;  /* 0x0000001f0500780c */ /* 0x000fc80003f05270 */
[----:B------:R-:W-:-:S13]  /*1f1f0*/  ISETP.GE.OR P1, PT, R5, UR4, !P0 ;  /* 0x0000000405007c0c */ /* 0x000fda000c726670 */
[----:B0-----:R-:W0:Y:S02]  /*1f200*/  @!P1 LDC.64 R2, c[0x0][0xc80] ;  /* 0x00032000ff029b82 */ /* 0x001e240000000a00 */
        /* <DEDUP_REMOVED lines=24> */
[----:B------:R-:W0:Y:S02]  /*1f390*/  SHFL.IDX PT, R6, R2, 0x1f, 0x1f ;  /* 0x03e01f0002067f89 */ /* 0x000e2400000e0000 */
[----:B0-----:R-:W-:-:S04]  /*1f3a0*/  IMAD R6, R6, UR5, RZ ;  /* 0x0000000506067c24 */ /* 0x001fc8000f8e02ff */
[----:B------:R-:W-:Y:S01]  /*1f3b0*/  IMAD.MOV.U32 R3, RZ, RZ, R6 ;  /* 0x000000ffff037224 */ /* 0x000fe200078e0006 */
[----:B-1----:R-:W-:-:S13]  /*1f3c0*/  ISETP.GT.AND P6, PT, R6, UR6, PT ;  /* 0x0000000606007c0c */ /* 0x002fda000bfc4270 */
[----:B------:R-:W-:Y:S05]  /*1f3d0*/  @P6 BRA `(.L_x_832) ;  /* 0x00000000009c6947 */ /* 0x000fea0003800000 */
[----:B------:R-:W0:Y:S01]  /*1f3e0*/  LDC R7, c[0x0][0xc3c] ;  /* 0x00030f00ff077b82 */ /* 0x000e220000000800 */
[----:B------:R-:W-:Y:S01]  /*1f3f0*/  MOV R6, R3 ;  /* 0x0000000300067202 */ /* 0x000fe20000000f00 */
[----:B------:R-:W-:Y:S01]  /*1f400*/  UMOV UR4, URZ ;  /* 0x0000003f00047c82 */ /* 0x000fe20008000000 */
[----:B------:R-:W-:Y:S01]  /*1f410*/  ULDC UR7, c[0x0][0xc3c] ;  /* 0x00030f0000077ab9 */ /* 0x000fe20000000800 */
[----:B------:R-:W-:-:S05]  /*1f420*/  ULDC UR5, c[0x0][0xc38] ;  /* 0x00030e0000057ab9 */ /* 0x000fca0000000800 */
.L_x_836:
[----:B------:R-:W-:Y:S01]  /*1f430*/  UIADD3 UR4, UR4, 0x1f, URZ ;  /* 0x0000001f04047890 */ /* 0x000fe2000fffe03f */
[----:B------:R-:W-:-:S05]  /*1f440*/  IMAD.U32 R19, RZ, RZ, UR7 ;  /* 0x00000007ff137e24 */ /* 0x000fca000f8e00ff */
[----:B0-----:R-:W-:-:S13]  /*1f450*/  ISETP.LE.AND P6, PT, R7, UR4, PT ;  /* 0x0000000407007c0c */ /* 0x001fda000bfc3270 */
[----:B------:R-:W-:Y:S05]  /*1f460*/  @P6 BRA `(.L_x_833) ;  /* 0x00000004001c6947 */ /* 0x000fea0003800000 */
[----:B------:R-:W-:Y:S01]  /*1f470*/  VIADD R8, R5, UR4 ;  /* 0x0000000405087c36 */ /* 0x000fe20008000000 */
[----:B------:R-:W-:Y:S01]  /*1f480*/  BSSY B0, `(.L_x_834) ;  /* 0x0000007000007945 */ /* 0x000fe20003800000 */
[----:B------:R-:W-:-:S03]  /*1f490*/  MOV R4, RZ ;  /* 0x000000ff00047202 */ /* 0x000fc60000000f00 */
[----:B------:R-:W-:-:S13]  /*1f4a0*/  ISETP.GE.OR P6, PT, R8, R7, !P0 ;  /* 0x000000070800720c */ /* 0x000fda00047c6670 */
[----:B------:R-:W-:Y:S05]  /*1f4b0*/  @P6 BRA `(.L_x_835) ;  /* 0x00000000000c6947 */ /* 0x000fea0003800000 */
[----:B------:R-:W0:Y:S02]  /*1f4c0*/  LDC.64 R2, c[0x0][0xc80] ;  /* 0x00032000ff027b82 */ /* 0x000e240000000a00 */
[----:B0-----:R-:W-:-:S05]  /*1f4d0*/  IMAD.WIDE R2, R8, 0x4, R2 ;  /* 0x0000000408027825 */ /* 0x001fca00078e0202 */
[----:B------:R0:W5:Y:S02]  /*1f4e0*/  LDG.E R4, desc[UR60][R2.64] ;  /* 0x0000003c02047981 */ /* 0x000164000c1e1900 */
.L_x_835:
[----:B------:R-:W-:Y:S05]  /*1f4f0*/  BSYNC B0 ;  /* 0x0000000000007941 */ /* 0x000fea0003800000 */
.L_x_834:
        /* <DEDUP_REMOVED lines=16> */
[----:B0-----:R-:W-:-:S05]  /*1f600*/  IMAD R3, R3, UR5, RZ ;  /* 0x0000000503037c24 */ /* 0x001fca000f8e02ff */
[----:B------:R-:W-:-:S04]  /*1f610*/  IADD3 R6, R3, R6, RZ ;  /* 0x0000000603067210 */ /* 0x000fc80007ffe0ff */
[----:B------:R-:W-:-:S13]  /*1f620*/  ISETP.GT.AND P6, PT, R6, UR6, PT ;  /* 0x0000000606007c0c */ /* 0x000fda000bfc4270 */
[----:B------:R-:W-:Y:S05]  /*1f630*/  @!P6 BRA `(.L_x_836) ;  /* 0xfffffffc007ce947 */ /* 0x000fea000383ffff */
[----:B------:R-:W-:-:S07]  /*1f640*/  IMAD.MOV.U32 R2, RZ, RZ, R11 ;  /* 0x000000ffff027224 */ /* 0x000fce00078e000b */
.L_x_832:
        /* <DEDUP_REMOVED lines=10> */
[----:B0-----:R-:W-:-:S06]  /*1f6f0*/  IADD3 R3, R9, 0xffffffe, RZ ;  /* 0x0ffffffe09037810 */ /* 0x001fcc0007ffe0ff */
[----:B------:R-:W0:Y:S02]  /*1f700*/  F2I.FTZ.U32.TRUNC.NTZ R3, R3 ;  /* 0x0000000300037305 */ /* 0x000e24000021f000 */
[----:B0-----:R-:W-:Y:S01]  /*1f710*/  IMAD.MOV R11, RZ, RZ, -R3 ;  /* 0x000000ffff0b7224 */ /* 0x001fe200078e0a03 */
[----:B------:R-:W-:Y:S06]  /*1f720*/  @!P0 BRA `(.L_x_837) ;  /* 0x0000000000088947 */ /* 0x000fec0003800000 */
[----:B------:R-:W-:-:S05]  /*1f730*/  VIADD R9, R19, 0xffffffff ;  /* 0xffffffff13097836 */ /* 0x000fca0000000000 */
[----:B------:R0:W1:Y:S02]  /*1f740*/  SHFL.IDX PT, R16, R2, R9, 0x1f ;  /* 0x00001f0902107589 */ /* 0x00006400000e0000 */
.L_x_837:
[----:B-1----:R-:W-:Y:S01]  /*1f750*/  IMAD R16, R16, UR5, R7 ;  /* 0x0000000510107c24 */ /* 0x002fe2000f8e0207 */
[----:B0-----:R-:W-:Y:S01]  /*1f760*/  MOV R2, RZ ;  /* 0x000000ff00027202 */ /* 0x001fe20000000f00 */
[----:B------:R-:W-:Y:S02]  /*1f770*/  IMAD R7, R11, R6, RZ ;  /* 0x000000060b077224 */ /* 0x000fe400078e02ff */
[----:B------:R-:W-:Y:S01]  /*1f780*/  VIADD R19, R19, UR4 ;  /* 0x0000000413137c36 */ /* 0x000fe20008000000 */
[----:B------:R-:W-:Y:S01]  /*1f790*/  IADD3 R17, -R16, UR6, RZ ;  /* 0x0000000610117c10 */ /* 0x000fe2000fffe1ff */
[----:B------:R-:W-:Y:S01]  /*1f7a0*/  IMAD.HI.U32 R2, R3, R7, R2 ;  /* 0x0000000703027227 */ /* 0x000fe200078e0002 */
[----:B------:R-:W-:Y:S02]  /*1f7b0*/  IABS R7, R4 ;  /* 0x0000000400077213 */ /* 0x000fe40000000000 */
[----:B------:R-:W-:-:S03]  /*1f7c0*/  IABS R3, R17 ;  /* 0x0000001100037213 */ /* 0x000fc60000000000 */
[----:B------:R-:W-:Y:S02]  /*1f7d0*/  IMAD.MOV R7, RZ, RZ, -R7 ;  /* 0x000000ffff077224 */ /* 0x000fe400078e0a07 */
[----:B------:R-:W-:-:S04]  /*1f7e0*/  IMAD.HI.U32 R2, R2, R3, RZ ;  /* 0x0000000302027227 */ /* 0x000fc800078e00ff */
[----:B------:R-:W-:-:S05]  /*1f7f0*/  IMAD R3, R2, R7, R3 ;  /* 0x0000000702037224 */ /* 0x000fca00078e0203 */
[----:B------:R-:W-:-:S13]  /*1f800*/  ISETP.GT.U32.AND P1, PT, R6, R3, PT ;  /* 0x000000030600720c */ /* 0x000fda0003f24070 */
[----:B------:R-:W-:Y:S01]  /*1f810*/  @!P1 IMAD.IADD R3, R3, 0x1, -R6 ;  /* 0x0000000103039824 */ /* 0x000fe200078e0a06 */
[----:B------:R-:W-:Y:S02]  /*1f820*/  @!P1 IADD3 R2, R2, 0x1, RZ ;  /* 0x0000000102029810 */ /* 0x000fe40007ffe0ff */
[----:B------:R-:W-:Y:S02]  /*1f830*/  ISETP.NE.AND P1, PT, R4, RZ, PT ;  /* 0x000000ff0400720c */ /* 0x000fe40003f25270 */
[----:B------:R-:W-:Y:S02]  /*1f840*/  ISETP.GE.U32.AND P0, PT, R3, R6, PT ;  /* 0x000000060300720c */ /* 0x000fe40003f06070 */
[----:B------:R-:W-:-:S04]  /*1f850*/  LOP3.LUT R3, R17, R4, RZ, 0x3c, !PT ;  /* 0x0000000411037212 */ /* 0x000fc800078e3cff */
[----:B------:R-:W-:-:S07]  /*1f860*/  ISETP.GE.AND P2, PT, R3, RZ, PT ;  /* 0x000000ff0300720c */ /* 0x000fce0003f46270 */
[----:B------:R-:W-:-:S06]  /*1f870*/  @P0 VIADD R2, R2, 0x1 ;  /* 0x0000000102020836 */ /* 0x000fcc0000000000 */
[----:B------:R-:W-:Y:S01]  /*1f880*/  @!P2 IMAD.MOV R2, RZ, RZ, -R2 ;  /* 0x000000ffff02a224 */ /* 0x000fe200078e0a02 */
[----:B------:R-:W-:-:S04]  /*1f890*/  @!P1 LOP3.LUT R2, RZ, R4, RZ, 0x33, !PT ;  /* 0x00000004ff029212 */ /* 0x000fc800078e33ff */
[----:B------:R-:W-:Y:S01]  /*1f8a0*/  IADD3 R3, -R2, RZ, RZ ;  /* 0x000000ff02037210 */ /* 0x000fe20007ffe1ff */
[----:B------:R-:W-:-:S04]  /*1f8b0*/  IMAD.MOV.U32 R18, RZ, RZ, R2 ;  /* 0x000000ffff127224 */ /* 0x000fc800078e0002 */
[----:B------:R-:W-:Y:S01]  /*1f8c0*/  IMAD R17, R4, R3, R17 ;  /* 0x0000000304117224 */ /* 0x000fe200078e0211 */
[----:B------:R-:W-:Y:S06]  /*1f8d0*/  BRA `(.L_x_838) ;  /* 0x00000000000c7947 */ /* 0x000fec0003800000 */
.L_x_833:
[----:B------:R-:W-:Y:S01]  /*1f8e0*/  MOV R17, RZ ;  /* 0x000000ff00117202 */ /* 0x000fe20000000f00 */
[----:B------:R-:W-:Y:S02]  /*1f8f0*/  IMAD.U32 R16, RZ, RZ, UR6 ;  /* 0x00000006ff107e24 */ /* 0x000fe4000f8e00ff */
[----:B------:R-:W-:-:S07]  /*1f900*/  IMAD.MOV.U32 R18, RZ, RZ, RZ ;  /* 0x000000ffff127224 */ /* 0x000fce00078e00ff */
.L_x_838:
[----:B------:R-:W-:-:S13]  /*1f910*/  ISETP.NE.AND P0, PT, R5, RZ, PT ;  /* 0x000000ff0500720c */ /* 0x000fda0003f05270 */
[----:B------:R-:W0:Y:S01]  /*1f920*/  @!P0 S2R R3, SR_CgaCtaId ;  /* 0x0000000000038919 */ /* 0x000e220000008800 */
[----:B------:R-:W-:-:S04]  /*1f930*/  @!P0 MOV R2, 0x400 ;  /* 0x0000040000028802 */ /* 0x000fc80000000f00 */
[----:B0-----:R-:W-:-:S05]  /*1f940*/  @!P0 LEA R2, R3, R2, 0x18 ;  /* 0x0000000203028211 */ /* 0x001fca00078ec0ff */
[----:B------:R2:W-:Y:S01]  /*1f950*/  @!P0 STS.128 [R2+0x368d0], R16 ;  /* 0x0368d01002008388 */ /* 0x0005e20000000c00 */
[----:B------:R-:W-:Y:S06]  /*1f960*/  BAR.ARV 0x5, 0x180 ;  /* 0x0146000000007b1d */ /* 0x000fec0000002000 */
.L_x_831:
[----:B--2---:R-:W-:Y:S01]  /*1f970*/  MOV R2, 0x1 ;  /* 0x0000000100027802 */ /* 0x004fe20000000f00 */
[----:B------:R2:W-:Y:S01]  /*1f980*/  STL [R1+0x54], RZ ;  /* 0x000054ff01007387 */ /* 0x0005e20000100800 */
[----:B------:R-:W-:Y:S02]  /*1f990*/  ULDC UR4, c[0x0][0xc3c] ;  /* 0x00030f0000047ab9 */ /* 0x000fe40000000800 */
[----:B-1----:R-:W-:Y:S01]  /*1f9a0*/  ISETP.GE.AND P0, PT, R19, UR4, PT ;  /* 0x0000000413007c0c */ /* 0x002fe2000bf06270 */
[----:B------:R2:W-:Y:S04]  /*1f9b0*/  STL [R1+0x14], R2 ;  /* 0x0000140201007387 */ /* 0x0005e80000100800 */
[----:B------:R2:W-:Y:S08]  /*1f9c0*/  STL [R1+0x8], RZ ;  /* 0x000008ff01007387 */ /* 0x0005f00000100800 */
[----:B--2---:R-:W-:Y:S05]  /*1f9d0*/  @P0 BRA `(.L_x_839) ;  /* 0x0000006c00e00947 */ /* 0x004fea0003800000 */
[----:B------:R-:W1:Y:S01]  /*1f9e0*/  S2UR UR5, SR_CgaCtaId ;  /* 0x00000000000579c3 */ /* 0x000e620000008800 */
[C---:B------:R-:W-:Y:S01]  /*1f9f0*/  IMAD.SHL.U32 R2, R0.reuse, 0x8, RZ ;  /* 0x0000000800027824 */ /* 0x040fe200078e00ff */
[----:B------:R-:W-:Y:S01]  /*1fa00*/  LOP3.LUT R5, R0, 0x7f, RZ, 0xc0, !PT ;  /* 0x0000007f00057812 */ /* 0x000fe200078ec0ff */
[----:B------:R-:W-:Y:S01]  /*1fa10*/  UMOV UR4, 0x400 ;  /* 0x0000040000047882 */ /* 0x000fe20000000000 */
[----:B------:R-:W-:Y:S01]  /*1fa20*/  BSSY B8, `(.L_x_839) ;  /* 0x00006f3000087945 */ /* 0x000fe20003800000 */
[----:B------:R-:W-:Y:S01]  /*1fa30*/  ULDC.64 UR36, c[0x0][0x198] ;  /* 0x0000660000247ab9 */ /* 0x000fe20000000a00 */
[C---:B0-----:R-:W-:Y:S01]  /*1fa40*/  LOP3.LUT R3, R2.reuse, 0x1f8, RZ, 0xc0, !PT ;  /* 0x000001f802037812 */ /* 0x041fe200078ec0ff */
[----:B------:R-:W-:Y:S01]  /*1fa50*/  ULDC UR38, c[0x0][0xc] ;  /* 0x0000030000267ab9 */ /* 0x000fe20000000800 */
[----:B------:R-:W-:Y:S02]  /*1fa60*/  LOP3.LUT R2, R2, 0x38, RZ, 0xc0, !PT ;  /* 0x0000003802027812 */ /* 0x000fe400078ec0ff */
[----:B------:R-:W-:Y:S01]  /*1fa70*/  LOP3.LUT R4, R3, 0x38, R0, 0x78, !PT ;  /* 0x0000003803047812 */ /* 0x000fe200078e7800 */
[----:B------:R-:W-:Y:S01]  /*1fa80*/  IMAD.SHL.U32 R3, R5, 0x8, RZ ;  /* 0x0000000805037824 */ /* 0x000fe200078e00ff */
[----:B------:R-:W-:-:S02]  /*1fa90*/  SHF.L.U32 R0, R0, 0x4, RZ ;  /* 0x0000000400007819 */ /* 0x000fc400000006ff */
[----:B------:R-:W-:Y:S02]  /*1faa0*/  SHF.R.U32.HI R5, RZ, 0x3, R5 ;  /* 0x00000003ff057819 */ /* 0x000fe40000011605 */
[----:B------:R-:W-:Y:S02]  /*1fab0*/  LOP3.LUT R3, R4, 0x200, R3, 0xf8, !PT ;  /* 0x0000020004037812 */ /* 0x000fe400078ef803 */
[----:B------:R-:W-:Y:S02]  /*1fac0*/  LOP3.LUT R0, R5, 0x70, R0, 0xf8, !PT ;  /* 0x0000007005007812 */ /* 0x000fe400078ef800 */
[----:B------:R-:W-:Y:S01]  /*1fad0*/  MOV R0, 0x1 ;  /* 0x0000000100007802 */ /* 0x000fe20000000f00 */
[----:B-1----:R-:W-:-:S06]  /*1fae0*/  ULEA UR4, UR5, UR4, 0x18 ;  /* 0x0000000405047291 */ /* 0x002fcc000f8ec03f */
[----:B------:R-:W-:-:S04]  /*1faf0*/  IMAD.U32 R4, RZ, RZ, UR4 ;  /* 0x00000004ff047e24 */ /* 0x000fc8000f8e00ff */
[----:B------:R-:W-:Y:S01]  /*1fb00*/  IMAD R3, R3, 0x2, R4 ;  /* 0x0000000203037824 */ /* 0x000fe200078e0204 */
[----:B------:R-:W-:Y:S04]  /*1fb10*/  STL [R1+0x4], R4 ;  /* 0x0000040401007387 */ /* 0x000fe80000100800 */
[----:B------:R0:W-:Y:S04]  /*1fb20*/  STL [R1+0x2c], R3 ;  /* 0x00002c0301007387 */ /* 0x0001e80000100800 */
[----:B------:R-:W-:Y:S04]  /*1fb30*/  STL [R1+0x8], RZ ;  /* 0x000008ff01007387 */ /* 0x000fe80000100800 */
[----:B------:R-:W-:Y:S01]  /*1fb40*/  STL [R1+0x14], R0 ;  /* 0x0000140001007387 */ /* 0x000fe20000100800 */
[----:B0-----:R-:W-:-:S03]  /*1fb50*/  LOP3.LUT R3, R2, 0x40, RZ, 0xfc, !PT ;  /* 0x0000004002037812 */ /* 0x001fc600078efcff */
[----:B------:R-:W-:Y:S04]  /*1fb60*/  STL [R1+0x20], RZ ;  /* 0x000020ff01007387 */ /* 0x000fe80000100800 */
[----:B------:R0:W-:Y:S04]  /*1fb70*/  STL [R1+0x24], R0 ;  /* 0x0000240001007387 */ /* 0x0001e80000100800 */
[----:B------:R1:W-:Y:S01]  /*1fb80*/  STL [R1+0x54], RZ ;  /* 0x000054ff01007387 */ /* 0x0003e20000100800 */
[----:B0-----:R-:W-:-:S07]  /*1fb90*/  LOP3.LUT R0, R2, 0x80, RZ, 0xfc, !PT ;  /* 0x0000008002007812 */ /* 0x001fce00078efcff */
.L_x_985:
[----:B0--3--:R-:W0:Y:S02]  /*1fba0*/  LDC.64 R2, c[0x0][0xc88] ;  /* 0x00032200ff027b82 */ /* 0x009e240000000a00 */
[----:B0-----:R-:W-:-:S05]  /*1fbb0*/  IMAD.WIDE R2, R19, 0x4, R2 ;  /* 0x0000000413027825 */ /* 0x001fca00078e0202 */
[----:B------:R-:W2:Y:S01]  /*1fbc0*/  LDG.E R15, desc[UR60][R2.64] ;  /* 0x0000003c020f7981 */ /* 0x000ea2000c1e1900 */
[----:B------:R-:W-:Y:S05]  /*1fbd0*/  YIELD ;  /* 0x0000000000007946 */ /* 0x000fea0003800000 */
[----:B------:R-:W-:Y:S01]  /*1fbe0*/  ULDC.64 UR4, c[0x0][0xa28] ;  /* 0x00028a0000047ab9 */ /* 0x000fe20000000a00 */
[----:B------:R-:W-:Y:S01]  /*1fbf0*/  IMAD.MOV.U32 R0, RZ, RZ, RZ ;  /* 0x000000ffff007224 */ /* 0x000fe200078e00ff */
[----:B------:R-:W-:Y:S01]  /*1fc00*/  ISETP.NE.U32.AND P0, PT, RZ, UR4, PT ;  /* 0x00000004ff007c0c */ /* 0x000fe2000bf05070 */
[----:B------:R-:W-:Y:S01]  /*1fc10*/  ULDC.64 UR10, c[0x0][0xa18] ;  /* 0x00028600000a7ab9 */ /* 0x000fe20000000a00 */
[----:B----45:R-:W-:Y:S01]  /*1fc20*/  MOV R8, RZ ;  /* 0x000000ff00087202 */ /* 0x030fe20000000f00 */
[----:B------:R-:W-:Y:S01]  /*1fc30*/  ULDC.64 UR8, c[0x0][0xa10] ;  /* 0x0002840000087ab9 */ /* 0x000fe20000000a00 */
[----:B------:R-:W-:Y:S01]  /*1fc40*/  ISETP.NE.AND.EX P0, PT, RZ, UR5, PT, P0 ;  /* 0x00000005ff007c0c */ /* 0x000fe2000bf05300 */
[----:B------:R-:W-:Y:S01]  /*1fc50*/  ULDC.64 UR6, c[0x0][0xa08] ;  /* 0x0002820000067ab9 */ /* 0x000fe20000000a00 */
        /* <DEDUP_REMOVED lines=9> */
[----:B------:R2:W5:Y:S01]  /*1fcf0*/  @P0 LDG.E R0, desc[UR60][R2.64] ;  /* 0x0000003c02000981 */ /* 0x000562000c1e1900 */
[----:B------:R-:W-:Y:S02]  /*1fd00*/  ISETP.NE.AND.EX P2, PT, RZ, UR5, PT, P2 ;  /* 0x00000005ff007c0c */ /* 0x000fe4000bf45320 */
[----:B------:R-:W-:Y:S02]  /*1fd10*/  CS2R R10, SRZ ;  /* 0x00000000000a7805 */ /* 0x000fe4000001ff00 */
[----:B------:R-:W-:Y:S01]  /*1fd20*/  ISETP.NE.U32.AND P3, PT, RZ, UR10, PT ;  /* 0x0000000aff007c0c */ /* 0x000fe2000bf65070 */
[----:B------:R-:W-:Y:S01]  /*1fd30*/  STL [R1], R14 ;  /* 0x0000000e01007387 */ /* 0x000fe20000100800 */
[----:B------:R-:W-:Y:S02]  /*1fd40*/  ISETP.NE.U32.AND P0, PT, RZ, UR6, PT ;  /* 0x00000006ff007c0c */ /* 0x000fe4000bf05070 */
[----:B------:R-:W-:Y:S01]  /*1fd50*/  ISETP.NE.AND.EX P3, PT, RZ, UR11, PT, P3 ;  /* 0x0000000bff007c0c */ /* 0x000fe2000bf65330 */
[----:B------:R-:W-:Y:S01]  /*1fd60*/  STL [R1+0x28], R13 ;  /* 0x0000280d01007387 */ /* 0x000fe20000100800 */
[----:B------:R-:W-:-:S02]  /*1fd70*/  ISETP.NE.U32.AND P1, PT, RZ, UR8, PT ;  /* 0x00000008ff007c0c */ /* 0x000fc4000bf25070 */
[C---:B--2---:R-:W-:Y:S02]  /*1fd80*/  IADD3 R2, P4, R14.reuse, UR4, RZ ;  /* 0x000000040e027c10 */ /* 0x044fe4000ff9e0ff */
[----:B------:R-:W-:Y:S02]  /*1fd90*/  ISETP.NE.AND.EX P0, PT, RZ, UR7, PT, P0 ;  /* 0x00000007ff007c0c */ /* 0x000fe4000bf05300 */
[C---:B------:R-:W-:Y:S02]  /*1fda0*/  IADD3.X R3, R13.reuse, UR5, RZ, P4, !PT ;  /* 0x000000050d037c10 */ /* 0x040fe4000a7fe4ff */
[C---:B0-----:R-:W-:Y:S02]  /*1fdb0*/  IADD3 R4, P4, R14.reuse, UR8, RZ ;  /* 0x000000080e047c10 */ /* 0x041fe4000ff9e0ff */
[----:B------:R-:W-:Y:S01]  /*1fdc0*/  ISETP.NE.AND.EX P1, PT, RZ, UR9, PT, P1 ;  /* 0x00000009ff007c0c */ /* 0x000fe2000bf25310 */
[----:B------:R-:W2:Y:S01]  /*1fdd0*/  @P2 LDG.E R8, desc[UR60][R2.64] ;  /* 0x0000003c02082981 */ /* 0x000ea2000c1e1900 */
[----:B------:R-:W-:Y:S01]  /*1fde0*/  IADD3.X R5, R13, UR9, RZ, P4, !PT ;  /* 0x000000090d057c10 */ /* 0x000fe2000a7fe4ff */
[----:B------:R-:W-:Y:S01]  /*1fdf0*/  ULDC UR4, c[0x0][0x288] ;  /* 0x0000a20000047ab9 */ /* 0x000fe20000000800 */
[----:B------:R-:W-:Y:S01]  /*1fe00*/  IADD3 R6, P5, R14, UR6, RZ ;  /* 0x000000060e067c10 */ /* 0x000fe2000ffbe0ff */
[----:B------:R-:W-:Y:S01]  /*1fe10*/  IMAD.U32 R12, RZ, RZ, UR4 ;  /* 0x00000004ff0c7e24 */ /* 0x000fe2000f8e00ff */
[----:B------:R-:W-:-:S02]  /*1fe20*/  ULDC.64 UR4, c[0x0][0x418] ;  /* 0x0001060000047ab9 */ /* 0x000fc40000000a00 */
[----:B------:R-:W-:-:S05]  /*1fe30*/  IADD3.X R7, R13, UR7, RZ, P5, !PT ;  /* 0x000000070d077c10 */ /* 0x000fca000affe4ff */
[----:B------:R-:W5:Y:S04]  /*1fe40*/  @P0 LDG.E R11, desc[UR60][R6.64] ;  /* 0x0000003c060b0981 */ /* 0x000f68000c1e1900 */
        /* <DEDUP_REMOVED lines=10> */
[----:B------:R-:W-:-:S03]  /*1fef0*/  UIMAD UR4, UR4, UR5, URZ ;  /* 0x00000005040472a4 */ /* 0x000fc6000f8e023f */
[----:B------:R-:W-:Y:S02]  /*1ff00*/  ULDC UR5, c[0x0][0x348] ;  /* 0x0000d20000057ab9 */ /* 0x000fe40000000800 */
[----:B0-----:R-:W-:Y:S01]  /*1ff10*/  IMAD.U32 R9, RZ, RZ, UR5 ;  /* 0x00000005ff097e24 */ /* 0x001fe2000f8e00ff */
[----:B------:R-:W-:Y:S01]  /*1ff20*/  MOV R8, UR4 ;  /* 0x0000000400087c02 */ /* 0x000fe20008000f00 */
[----:B--2---:R0:W-:Y:S01]  /*1ff30*/  STL [R1+0x50], R12 ;  /* 0x0000500c01007387 */ /* 0x0041e20000100800 */
[----:B------:R-:W-:Y:S05]  /*1ff40*/  @P3 BRA `(.L_x_840) ;  /* 0x0000000000143947 */ /* 0x000fea0003800000 */
[----:B------:R-:W-:Y:S05]  /*1ff50*/  @!P2 BRA `(.L_x_840) ;  /* 0x000000000010a947 */ /* 0x000fea0003800000 */
[----:B0-----:R-:W2:Y:S04]  /*1ff60*/  LDG.E R12, desc[UR60][R2.64] ;  /* 0x0000003c020c7981 */ /* 0x001ea8000c1e1900 */
[----:B------:R-:W2:Y:S02]  /*1ff70*/  LDG.E R2, desc[UR60][R2.64+0x4] ;  /* 0x0000043c02027981 */ /* 0x000ea4000c1e1900 */
[----:B--2---:R-:W-:-:S05]  /*1ff80*/  IMAD.IADD R2, R2, 0x1, -R12 ;  /* 0x0000000102027824 */ /* 0x004fca00078e0a0c */
[----:B------:R2:W-:Y:S02]  /*1ff90*/  STL [R1+0x50], R2 ;  /* 0x0000500201007387 */ /* 0x0005e40000100800 */
.L_x_840:
[----:B0-----:R-:W-:Y:S01]  /*1ffa0*/  MOV R12, R15 ;  /* 0x0000000f000c7202 */ /* 0x001fe20000000f00 */
[----:B--2--5:R-:W-:Y:S01]  /*1ffb0*/  IMAD.IADD R2, R11, 0x1, R0 ;  /* 0x000000010b027824 */ /* 0x024fe200078e0200 */
[----:B------:R-:W-:Y:S02]  /*1ffc0*/  ULDC.64 UR4, c[0x0][0xa20] ;  /* 0x0002880000047ab9 */ /* 0x000fe40000000a00 */
[----:B------:R-:W-:Y:S01]  /*1ffd0*/  ISETP.NE.U32.AND P2, PT, RZ, UR4, PT ;  /* 0x00000004ff007c0c */ /* 0x000fe2000bf45070 */
[----:B------:R0:W-:Y:S03]  /*1ffe0*/  STL [R1+0xc], R12 ;  /* 0x00000c0c01007387 */ /* 0x0001e60000100800 */
[----:B------:R-:W-:Y:S01]  /*1fff0*/  ISETP.NE.AND.EX P2, PT, RZ, UR5, PT, P2 ;  /* 0x00000005ff007c0c */ /* 0x000fe2000bf45320 */
[----:B------:R0:W-:-:S12]  /*20000*/  STL [R1+0x1c], R2 ;  /* 0x00001c0201007387 */ /* 0x0001d80000100800 */
[----:B0-----:R-:W-:Y:S05]  /*20010*/  @!P2 BRA `(.L_x_841) ;  /* 0x000000000010a947 */ /* 0x001fea0003800000 */
[----:B------:R-:W-:-:S04]  /*20020*/  IADD3 R2, P0, R14, UR4, RZ ;  /* 0x000000040e027c10 */ /* 0x000fc8000ff1e0ff */
[----:B------:R-:W-:-:S05]  /*20030*/  IADD3.X R3, R13, UR5, RZ, P0, !PT ;  /* 0x000000050d037c10 */ /* 0x000fca00087fe4ff */
[----:B------:R0:W5:Y:S01]  /*20040*/  LDG.E R8, desc[UR60][R2.64] ;  /* 0x0000003c02087981 */ /* 0x000162000c1e1900 */
[----:B------:R-:W-:Y:S05]  /*20050*/  BRA `(.L_x_842) ;  /* 0x0000000000107947 */ /* 0x000fea0003800000 */
.L_x_841:
[----:B------:R-:W-:Y:S05]  /*20060*/  @!P0 BRA `(.L_x_842) ;  /* 0x00000000000c8947 */ /* 0x000fea0003800000 */
[----:B------:R-:W2:Y:S04]  /*20070*/  LDG.E R8, desc[UR60][R6.64] ;  /* 0x0000003c06087981 */ /* 0x000ea8000c1e1900 */
[----:B------:R-:W2:Y:S02]  /*20080*/  LDG.E R6, desc[UR60][R6.64+0x4] ;  /* 0x0000043c06067981 */ /* 0x000ea4000c1e1900 */
[----:B--2---:R-:W-:-:S07]  /*20090*/  IMAD.IADD R8, R6, 0x1, -R8 ;  /* 0x0000000106087824 */ /* 0x004fce00078e0a08 */
.L_x_842:
[----:B0-----:R-:W2:Y:S01]  /*200a0*/  @P1 LDG.E R2, desc[UR60][R4.64] ;  /* 0x0000003c04021981 */ /* 0x001ea2000c1e1900 */
[----:B-----5:R-:W-:-:S03]  /*200b0*/  IMAD.IADD R0, R8, 0x1, -R0 ;  /* 0x0000000108007824 */ /* 0x020fc600078e0a00 */
[----:B------:R-:W2:Y:S01]  /*200c0*/  @P1 LDG.E R4, desc[UR60][R4.64+0x4] ;  /* 0x0000043c04041981 */ /* 0x000ea2000c1e1900 */
[----:B------:R-:W-:Y:S01]  /*200d0*/  BSSY B0, `(.L_x_843) ;  /* 0x000016e000007945 */ /* 0x000fe20003800000 */
[----:B--2---:R-:W-:-:S05]  /*200e0*/  @P1 IADD3 R9, -R2, R4, RZ ;  /* 0x0000000402091210 */ /* 0x004fca0007ffe1ff */
[----:B------:R-:W-:Y:S01]  /*200f0*/  IMAD.IADD R3, R0, 0x1, R9 ;  /* 0x0000000100037824 */ /* 0x000fe200078e0209 */
[----:B------:R-:W-:-:S04]  /*20100*/  MOV R2, RZ ;  /* 0x000000ff00027202 */ /* 0x000fc80000000f00 */
[----:B------:R0:W-:Y:S02]  /*20110*/  STL [R1+0x4c], R3 ;  /* 0x00004c0301007387 */ /* 0x0001e40000100800 */
[----:B0-----:R-:W-:-:S04]  /*20120*/  VIADD R3, R3, 0x6f ;  /* 0x0000006f03037836 */ /* 0x001fc80000000000 */
[----:B------:R-:W-:-:S05]  /*20130*/  IMAD.HI R2, R3, -0x6db6db6d, R2 ;  /* 0x9249249303027827 */ /* 0x000fca00078e0202 */
[----:B------:R-:W-:-:S04]  /*20140*/  SHF.R.U32.HI R3, RZ, 0x1f, R2 ;  /* 0x0000001fff037819 */ /* 0x000fc80000011602 */
[----:B------:R-:W-:-:S05]  /*20150*/  LEA.HI.SX32 R4, R2, R3, 0x1a ;  /* 0x0000000302047211 */ /* 0x000fca00078fd2ff */
[--C-:B------:R-:W-:Y:S02]  /*20160*/  IMAD R2, R4, 0x70, -R0.reuse ;  /* 0x0000007004027824 */ /* 0x100fe400078e0a00 */
[----:B------:R-:W-:-:S03]  /*20170*/  IMAD.MOV R0, RZ, RZ, -R0 ;  /* 0x000000ffff007224 */ /* 0x000fc600078e0a00 */
[----:B------:R-:W-:Y:S02]  /*20180*/  VIMNMX R2, R2, R9, PT ;  /* 0x0000000902027248 */ /* 0x000fe40003fe0100 */
[----:B------:R-:W-:-:S04]  /*20190*/  VIMNMX R0, RZ, R0, !PT ;  /* 0x00000000ff007248 */ /* 0x000fc80007fe0100 */
[----:B------:R-:W-:Y:S01]  /*201a0*/  ISETP.GT.AND P0, PT, R2, R0, PT ;  /* 0x000000000200720c */ /* 0x000fe20003f04270 */
[----:B------:R0:W-:Y:S02]  /*201b0*/  STL [R1+0x38], R4 ;  /* 0x0000380401007387 */ /* 0x0001e40000100800 */
[----:B0-----:R-:W-:-:S10]  /*201c0*/  SHF.R.U32.HI R4, RZ, 0x4, R0 ;  /* 0x00000004ff047819 */ /* 0x001fd40000011600 */
[----:B------:R-:W-:Y:S02]  /*201d0*/  @P0 VIADD R3, R2, 0x6f ;  /* 0x0000006f02030836 */ /* 0x000fe40000000000 */
[----:B------:R-:W-:Y:S02]  /*201e0*/  @P0 IMAD.MOV.U32 R2, RZ, RZ, RZ ;  /* 0x000000ffff020224 */ /* 0x000fe400078e00ff */
[----:B------:R-:W-:-:S04]  /*201f0*/  IMAD.WIDE.U32 R4, R4, 0x24924925, RZ ;  /* 0x2492492504047825 */ /* 0x000fc800078e00ff */
[----:B------:R-:W-:Y:S01]  /*20200*/  @P0 IMAD.HI R2, R3, -0x6db6db6d, R2 ;  /* 0x9249249303020827 */ /* 0x000fe200078e0202 */
[----:B------:R-:W-:-:S04]  /*20210*/  MOV R9, R5 ;  /* 0x0000000500097202 */ /* 0x000fc80000000f00 */
[----:B------:R-:W-:Y:S01]  /*20220*/  @P0 SHF.R.U32.HI R0, RZ, 0x1f, R2 ;  /* 0x0000001fff000819 */ /* 0x000fe20000011602 */
[----:B------:R-:W-:-:S03]  /*20230*/  IMAD.MOV.U32 R7, RZ, RZ, R9 ;  /* 0x000000ffff077224 */ /* 0x000fc600078e0009 */
[----:B------:R-:W-:-:S04]  /*20240*/  @P0 LEA.HI.SX32 R7, R2, R0, 0x1a ;  /* 0x0000000002070211 */ /* 0x000fc800078fd2ff */
[----:B------:R-:W-:Y:S02]  /*20250*/  ISETP.GT.AND P2, PT, R7, R9, PT ;  /* 0x000000090700720c */ /* 0x000fe40003f44270 */
[----:B------:R-:W-:-:S11]  /*20260*/  PLOP3.LUT P0, PT, PT, PT, PT, 0x80, 0x0 ;  /* 0x000000000000781c */ /* 0x000fd60003f0f070 */
[----:B------:R-:W-:Y:S05]  /*20270*/  @!P2 BRA `(.L_x_844) ;  /* 0x00000014004ca947 */ /* 0x000fea0003800000 */
[----:B------:R-:W-:Y:S01]  /*20280*/  UMOV UR4, 0xffffffff ;  /* 0xffffffff00047882 */ /* 0x000fe20000000000 */
[----:B------:R-:W-:Y:S02]  /*20290*/  SEL R0, R12, RZ, !P1 ;  /* 0x000000ff0c007207 */ /* 0x000fe40004800000 */
[----:B------:R-:W-:Y:S05]  /*202a0*/  BRA.DIV UR4, `(.L_x_845) ;  /* 0x0000007204547947 */ /* 0x000fea000b800000 */
[----:B------:R-:W0:Y:S02]  /*202b0*/  S2R R2, SR_TID.X ;  /* 0x0000000000027919 */ /* 0x000e240000002100 */
[----:B0-----:R-:W-:-:S04]  /*202c0*/  SHF.R.U32.HI R2, RZ, 0x5, R2 ;  /* 0x00000005ff027819 */ /* 0x001fc80000011602 */
[----:B------:R-:W-:-:S05]  /*202d0*/  LOP3.LUT R2, R2, 0x3, RZ, 0xc0, !PT ;  /* 0x0000000302027812 */ /* 0x000fca00078ec0ff */
[----:B------:R0:W2:Y:S02]  /*202e0*/  SHFL.IDX PT, R14, R2, RZ, 0x1f ;  /* 0x00001fff020e7589 */ /* 0x0000a400000e0000 */
.L_x_1016:
[----:B--2---:R-:W-:Y:S02]  /*202f0*/  ISETP.NE.AND P0, PT, R14, RZ, PT ;  /* 0x000000ff0e00720c */ /* 0x004fe40003f05270 */
[----:B------:R-:W-:-:S11]  /*20300*/  PLOP3.LUT P6, PT, PT, PT, PT, 0x8, 0x0 ;  /* 0x000000000000781c */ /* 0x000fd60003fce170 */
[----:B------:R-:W-:Y:S05]  /*20310*/  @P0 BRA `(.L_x_846) ;  /* 0x00000000000c0947 */ /* 0x000fea0003800000 */
[----:B------:R-:W-:-:S03]  /*20320*/  UMOV UR4, 0xffffffff ;  /* 0xffffffff00047882 */ /* 0x000fc60000000000 */
[----:B------:R-:W-:Y:S05]  /*20330*/  BRA.DIV UR4, `(.L_x_847) ;  /* 0x0000007204647947 */ /* 0x000fea000b800000 */
[----:B------:R-:W-:-:S13]  /*20340*/  ELECT P6, URZ, PT ;  /* 0x00000000003f782f */ /* 0x000fda00038c0000 */
.L_x_846:
[----:B0-----:R-:W2:Y:S04]  /*20350*/  LDL R2, [R1+0x54] ;  /* 0x0000540001027983 */ /* 0x001ea80000100800 */
[----:B------:R-:W3:Y:S01]  /*20360*/  LDL R4, [R1+0x4] ;  /* 0x0000040001047983 */ /* 0x000ee20000100800 */
[----:B------:R-:W-:Y:S01]  /*20370*/  BSSY B1, `(.L_x_848) ;  /* 0x0000008000017945 */ /* 0x000fe20003800000 */
[----:B--2---:R-:W-:-:S04]  /*20380*/  IADD3 R2, R2, 0x1, RZ ;  /* 0x0000000102027810 */ /* 0x004fc80007ffe0ff */
[----:B------:R-:W-:-:S04]  /*20390*/  LEA.HI R3, R2, R2, RZ, 0x1 ;  /* 0x0000000202037211 */ /* 0x000fc800078f08ff */
[----:B------:R-:W-:-:S05]  /*203a0*/  LOP3.LUT R3, R3, 0xfffffffe, RZ, 0xc0, !PT ;  /* 0xfffffffe03037812 */ /* 0x000fca00078ec0ff */
[----:B------:R-:W-:-:S05]  /*203b0*/  IMAD.IADD R2, R2, 0x1, -R3 ;  /* 0x0000000102027824 */ /* 0x000fca00078e0a03 */
[----:B------:R-:W-:-:S04]  /*203c0*/  SHF.L.U32 R2, R2, 0x1f, RZ ;  /* 0x0000001f02027819 */ /* 0x000fc800000006ff */
[----:B---3--:R-:W0:Y:S02]  /*203d0*/  SYNCS.PHASECHK.TRANS64.TRYWAIT P0, [R4+URZ+0x36820], R2 ;  /* 0x03682002040075a7 */ /* 0x008e24000800017f */
[----:B0-----:R-:W-:Y:S05]  /*203e0*/  @!P0 BRA `(.L_x_849) ;  /* 0x0000007000588947 */ /* 0x001fea0003800000 */
.L_x_1019:
[----:B------:R-:W-:Y:S05]  /*203f0*/  BSYNC B1 ;  /* 0x0000000000017941 */ /* 0x000fea0003800000 */
.L_x_848:
[----:B------:R-:W-:Y:S04]  /*20400*/  BSSY B1, `(.L_x_850) ;  /* 0x0000090000017945 */ /* 0x000fe80003800000 */
[----:B------:R-:W-:Y:S05]  /*20410*/  @!P6 BRA `(.L_x_851) ;  /* 0x000000080038e947 */ /* 0x000fea0003800000 */
[----:B------:R-:W2:Y:S04]  /*20420*/  LDL R6, [R1+0x4] ;  /* 0x0000040001067983 */ /* 0x000ea80000100800 */
[----:B------:R-:W2:Y:S04]  /*20430*/  LDL R4, [R1+0x20] ;  /* 0x0000200001047983 */ /* 0x000ea80000100800 */
[----:B------:R-:W3:Y:S01]  /*20440*/  LDL R5, [R1+0x24] ;  /* 0x0000240001057983 */ /* 0x000ee20000100800 */
[----:B------:R-:W-:Y:S01]  /*20450*/  BSSY B2, `(.L_x_852) ;  /* 0x0000008000027945 */ /* 0x000fe20003800000 */
[----:B0-----:R-:W0:Y:S02]  /*20460*/  S2R R3, SR_TID.X ;  /* 0x0000000000037919 */ /* 0x001e240000002100 */
[----:B0-----:R-:W-:-:S04]  /*20470*/  LOP3.LUT R3, R3, 0x7f, RZ, 0xc0, !PT ;  /* 0x0000007f03037812 */ /* 0x001fc800078ec0ff */
[----:B------:R-:W-:Y:S01]  /*20480*/  ISETP.NE.AND P1, PT, R3, RZ, PT ;  /* 0x000000ff0300720c */ /* 0x000fe20003f25270 */
[----:B--2---:R-:W-:Y:S01]  /*20490*/  IMAD R4, R4, 0x8, R6 ;  /* 0x0000000804047824 */ /* 0x004fe200078e0206 */
[----:B---3--:R-:W-:-:S04]  /*204a0*/  SHF.L.U32 R8, R5, 0x1f, RZ ;  /* 0x0000001f05087819 */ /* 0x008fc800000006ff */
[----:B------:R-:W0:Y:S02]  /*204b0*/  SYNCS.PHASECHK.TRANS64.TRYWAIT P0, [R4+URZ+0x368a0], R8 ;  /* 0x0368a008040075a7 */ /* 0x000e24000800017f */
[----:B0-----:R-:W-:Y:S05]  /*204c0*/  @!P0 BRA `(.L_x_853) ;  /* 0x0000007000388947 */ /* 0x001fea0003800000 */
.L_x_1020:
[----:B------:R-:W-:Y:S05]  /*204d0*/  BSYNC B2 ;  /* 0x0000000000027941 */ /* 0x000fea0003800000 */
.L_x_852:
[----:B------:R-:W-:Y:S04]  /*204e0*/  BSSY B2, `(.L_x_854) ;  /* 0x0000009000027945 */ /* 0x000fe80003800000 */
[----:B------:R-:W-:Y:S05]  /*204f0*/  @P1 BRA `(.L_x_855) ;  /* 0x00000000001c1947 */ /* 0x000fea0003800000 */
[----:B------:R-:W2:Y:S01]  /*20500*/  S2R R3, SR_TID.X ;  /* 0x0000000000037919 */ /* 0x000ea20000002100 */
[----:B------:R-:W-:-:S04]  /*20510*/  MOV R2, 0xa800 ;  /* 0x0000a80000027802 */ /* 0x000fc80000000f00 */
[----:B------:R3:W-:Y:S01]  /*20520*/  SYNCS.ARRIVE.TRANS64 RZ, [R4+URZ+0x36890], R2 ;  /* 0x0368900204ff79a7 */ /* 0x0007e2000800003f */
[----:B--2---:R-:W-:-:S04]  /*20530*/  LOP3.LUT R3, R3, 0x1f, RZ, 0xc0, !PT ;  /* 0x0000001f03037812 */ /* 0x004fc800078ec0ff */
[----:B------:R-:W-:-:S13]  /*20540*/  ISETP.NE.AND P0, PT, R3, RZ, PT ;  /* 0x000000ff0300720c */ /* 0x000fda0003f05270 */
[----:B---3--:R-:W-:Y:S05]  /*20550*/  @!P0 BRA `(.L_x_855) ;  /* 0x0000000000048947 */ /* 0x008fea0003800000 */
[----:B------:R-:W-:Y:S01]  /*20560*/  BPT.TRAP 0x1 ;  /* 0x000000040000795c */ /* 0x000fe20000300000 */
.L_x_855:
[----:B------:R-:W-:Y:S05]  /*20570*/  BSYNC B2 ;  /* 0x0000000000027941 */ /* 0x000fea0003800000 */
.L_x_854:
[----:B------:R-:W2:Y:S04]  /*20580*/  LDL R5, [R1+0x4] ;  /* 0x0000040001057983 */ /* 0x000ea80000100800 */
[----:B------:R-:W2:Y:S01]  /*20590*/  LDL R2, [R1+0x20] ;  /* 0x0000200001027983 */ /* 0x000ea20000100800 */
[----:B------:R-:W-:Y:S01]  /*205a0*/  IMAD.MOV.U32 R15, RZ, RZ, RZ ;  /* 0x000000ffff0f7224 */ /* 0x000fe200078e00ff */
[----:B------:R-:W-:Y:S01]  /*205b0*/  UIADD3 UR4, UP0, UR36, 0x570, URZ ;  /* 0x0000057024047890 */ /* 0x000fe2000ff1e03f */
[----:B------:R-:W-:Y:S01]  /*205c0*/  IMAD R3, R7, 0x70, R10 ;  /* 0x0000007007037824 */ /* 0x000fe200078e020a */
[----:B------:R-:W-:Y:S01]  /*205d0*/  PLOP3.LUT P0, PT, PT, PT, PT, 0x80, 0x0 ;  /* 0x000000000000781c */ /* 0x000fe20003f0f070 */
[----:B------:R-:W-:Y:S01]  /*205e0*/  UMOV UR6, 0x0 ;  /* 0x0000000000067882 */ /* 0x000fe20000000000 */
[----:B------:R-:W-:Y:S01]  /*205f0*/  R2UR UR10, R15 ;  /* 0x000000000f0a72ca */ /* 0x000fe200000e0000 */
[----:B------:R-:W-:Y:S01]  /*20600*/  VIADD R3, R3, 0xffffff90 ;  /* 0xffffff9003037836 */ /* 0x000fe20000000000 */
[----:B------:R-:W-:Y:S01]  /*20610*/  UIADD3.X UR5, URZ, UR37, URZ, UP0, !UPT ;  /* 0x000000253f057290 */ /* 0x000fe200087fe43f */
[----:B------:R-:W-:Y:S01]  /*20620*/  UMOV UR7, 0x12f00000 ;  /* 0x12f0000000077882 */ /* 0x000fe20000000000 */
[----:B--2---:R-:W-:Y:S01]  /*20630*/  IMAD R6, R2, 0xa800, R5 ;  /* 0x0000a80002067824 */ /* 0x004fe200078e0205 */
[----:B------:R-:W-:-:S03]  /*20640*/  IADD3 R2, R4, 0x36890, RZ ;  /* 0x0003689004027810 */ /* 0x000fc60007ffe0ff */
[----:B------:R-:W-:-:S07]  /*20650*/  VIADD R5, R6, 0x21400 ;  /* 0x0002140006057836 */ /* 0x000fce0000000000 */
.L_x_856:
        /* <DEDUP_REMOVED lines=12> */
[----:B------:R-:W-:Y:S01]  /*20720*/  UMOV UR6, 0x0 ;  /* 0x0000000000067882 */ /* 0x000fe20000000000 */
[----:B------:R-:W-:Y:S01]  /*20730*/  IADD3 R5, R6, 0x24c00, RZ ;  /* 0x00024c0006057810 */ /* 0x000fe20007ffe0ff */
[----:B------:R-:W-:Y:S01]  /*20740*/  UMOV UR7, 0x12f00000 ;  /* 0x12f0000000077882 */ /* 0x000fe20000000000 */
[----:B------:R-:W-:-:S15]  /*20750*/  R2UR UR10, R14 ;  /* 0x000000000e0a72ca */ /* 0x000fde00000e0000 */
.L_x_857:
        /* <DEDUP_REMOVED lines=16> */
.L_x_858:
        /* <DEDUP_REMOVED lines=10> */
[----:B------:R-:W2:Y:S01]  /*20900*/  SYNCS.PHASECHK.TRANS64.TRYWAIT P0, [R4+URZ+0x368c0], R8 ;  /* 0x0368c008040075a7 */ /* 0x000ea2000800017f */
[----:B------:R-:W-:Y:S04]  /*20910*/  BSSY B2, `(.L_x_859) ;  /* 0x0000002000027945 */ /* 0x000fe80003800000 */
[----:B--2---:R-:W-:Y:S05]  /*20920*/  @!P0 BRA `(.L_x_860) ;  /* 0x0000006c00348947 */ /* 0x004fea0003800000 */
.L_x_1021:
[----:B------:R-:W-:Y:S05]  /*20930*/  BSYNC B2 ;  /* 0x0000000000027941 */ /* 0x000fea0003800000 */
.L_x_859:
[----:B------:R-:W-:Y:S01]  /*20940*/  BSSY B2, `(.L_x_861) ;  /* 0x000000b000027945 */ /* 0x000fe20003800000 */
[----:B------:R-:W-:Y:S01]  /*20950*/  MOV R12, 0x0 ;  /* 0x00000000000c7802 */ /* 0x000fe20000000f00 */
[----:B------:R-:W-:Y:S02]  /*20960*/  IMAD.MOV.U32 R13, RZ, RZ, 0x12f00000 ;  /* 0x12f00000ff0d7424 */ /* 0x000fe400078e00ff */
[----:B------:R-:W-:Y:S05]  /*20970*/  @P1 BRA `(.L_x_862) ;  /* 0x00000000001c1947 */ /* 0x000fea0003800000 */
[----:B------:R-:W3:Y:S01]  /*20980*/  S2R R5, SR_TID.X ;  /* 0x0000000000057919 */ /* 0x000ee20000002100 */
[----:B------:R-:W-:-:S04]  /*20990*/  IMAD.MOV.U32 R2, RZ, RZ, 0xa800 ;  /* 0x0000a800ff027424 */ /* 0x000fc800078e00ff */
[----:B------:R4:W-:Y:S01]  /*209a0*/  SYNCS.ARRIVE.TRANS64 RZ, [R4+URZ+0x368b0], R2 ;  /* 0x0368b00204ff79a7 */ /* 0x0009e2000800003f */
[----:B---3--:R-:W-:-:S04]  /*209b0*/  LOP3.LUT R5, R5, 0x1f, RZ, 0xc0, !PT ;  /* 0x0000001f05057812 */ /* 0x008fc800078ec0ff */
[----:B------:R-:W-:-:S13]  /*209c0*/  ISETP.NE.AND P0, PT, R5, RZ, PT ;  /* 0x000000ff0500720c */ /* 0x000fda0003f05270 */
[----:B----4-:R-:W-:Y:S05]  /*209d0*/  @!P0 BRA `(.L_x_862) ;  /* 0x0000000000048947 */ /* 0x010fea0003800000 */
[----:B------:R-:W-:Y:S01]  /*209e0*/  BPT.TRAP 0x1 ;  /* 0x000000040000795c */ /* 0x000fe20000300000 */
.L_x_862:
[----:B------:R-:W-:Y:S05]  /*209f0*/  BSYNC B2 ;  /* 0x0000000000027941 */ /* 0x000fea0003800000 */
.L_x_861:
[----:B------:R-:W-:Y:S01]  /*20a00*/  R2UR UR10, R15 ;  /* 0x000000000f0a72ca */ /* 0x000fe200000e0000 */
[----:B------:R-:W-:Y:S01]  /*20a10*/  UIADD3 UR4, UP0, UR36, 0x670, URZ ;  /* 0x0000067024047890 */ /* 0x000fe2000ff1e03f */
[----:B------:R-:W-:Y:S01]  /*20a20*/  R2UR UR6, R12 ;  /* 0x000000000c0672ca */ /* 0x000fe200000e0000 */
[----:B------:R-:W-:Y:S01]  /*20a30*/  VIADD R2, R6, 0x400 ;  /* 0x0000040006027836 */ /* 0x000fe20000000000 */
[----:B------:R-:W-:Y:S01]  /*20a40*/  R2UR UR7, R13 ;  /* 0x000000000d0772ca */ /* 0x000fe200000e0000 */
[----:B------:R-:W-:Y:S01]  /*20a50*/  UIADD3.X UR5, URZ, UR37, URZ, UP0, !UPT ;  /* 0x000000253f057290 */ /* 0x000fe200087fe43f */
[----:B------:R-:W-:Y:S02]  /*20a60*/  PLOP3.LUT P0, PT, PT, PT, PT, 0x80, 0x0 ;  /* 0x000000000000781c */ /* 0x000fe40003f0f070 */
[----:B0-2---:R-:W-:-:S11]  /*20a70*/  IADD3 R4, R4, 0x368b0, RZ ;  /* 0x000368b004047810 */ /* 0x005fd60007ffe0ff */
.L_x_863:
        /* <DEDUP_REMOVED lines=15> */
.L_x_864:
        /* <DEDUP_REMOVED lines=15> */
.L_x_865:
        /* <DEDUP_REMOVED lines=10> */
.L_x_851:
[----:B------:R-:W-:Y:S05]  /*20d00*/  BSYNC B1 ;  /* 0x0000000000017941 */ /* 0x000fea0003800000 */
.L_x_850:
[----:B0-----:R-:W2:Y:S04]  /*20d10*/  LDL.LU R2, [R1+0x20] ;  /* 0x0000200001027983 */ /* 0x001ea80000300800 */
[----:B------:R-:W3:Y:S01]  /*20d20*/  LDL.LU R5, [R1+0x24] ;  /* 0x0000240001057983 */ /* 0x000ee20000300800 */
[----:B------:R-:W-:Y:S01]  /*20d30*/  VIADD R7, R7, 0xfffffffe ;  /* 0xfffffffe07077836 */ /* 0x000fe20000000000 */
[----:B------:R-:W-:-:S04]  /*20d40*/  PLOP3.LUT P0, PT, PT, PT, PT, 0x8, 0x0 ;  /* 0x000000000000781c */ /* 0x000fc80003f0e170 */
[----:B------:R-:W-:Y:S01]  /*20d50*/  ISETP.GE.AND P2, PT, R7, R9, PT ;  /* 0x000000090700720c */ /* 0x000fe20003f46270 */
[----:B--2---:R-:W-:-:S05]  /*20d60*/  VIADD R2, R2, 0x1 ;  /* 0x0000000102027836 */ /* 0x004fca0000000000 */
[----:B------:R-:W-:-:S04]  /*20d70*/  ISETP.NE.AND P1, PT, R2, 0x2, PT ;  /* 0x000000020200780c */ /* 0x000fc80003f25270 */
[----:B------:R-:W-:Y:S02]  /*20d80*/  SEL R3, RZ, 0x1, P1 ;  /* 0x00000001ff037807 */ /* 0x000fe40000800000 */
[----:B------:R-:W-:Y:S02]  /*20d90*/  SEL R2, R2, RZ, P1 ;  /* 0x000000ff02027207 */ /* 0x000fe40000800000 */
[----:B---3--:R-:W-:-:S03]  /*20da0*/  LOP3.LUT R5, R5, R3, RZ, 0x3c, !PT ;  /* 0x0000000305057212 */ /* 0x008fc600078e3cff */
[----:B------:R0:W-:Y:S04]  /*20db0*/  STL [R1+0x20], R2 ;  /* 0x0000200201007387 */ /* 0x0001e80000100800 */
[----:B------:R0:W-:Y:S01]  /*20dc0*/  STL [R1+0x24], R5 ;  /* 0x0000240501007387 */ /* 0x0001e20000100800 */
[----:B------:R-:W-:Y:S05]  /*20dd0*/  @!P2 BRA `(.L_x_844) ;  /* 0x000000080074a947 */ /* 0x000fea0003800000 */
.L_x_882:
[----:B------:R-:W-:Y:S05]  /*20de0*/  YIELD ;  /* 0x0000000000007946 */ /* 0x000fea0003800000 */
[----:B------:R-:W-:Y:S04]  /*20df0*/  BSSY B1, `(.L_x_866) ;  /* 0x000008f000017945 */ /* 0x000fe80003800000 */
[----:B--2---:R-:W-:Y:S05]  /*20e00*/  @!P6 BRA `(.L_x_867) ;  /* 0x000000080034e947 */ /* 0x004fea0003800000 */
[----:B0-----:R-:W2:Y:S04]  /*20e10*/  LDL R5, [R1+0x4] ;  /* 0x0000040001057983 */ /* 0x001ea80000100800 */
[----:B------:R-:W2:Y:S04]  /*20e20*/  LDL R4, [R1+0x20] ;  /* 0x0000200001047983 */ /* 0x000ea80000100800 */
[----:B------:R-:W3:Y:S01]  /*20e30*/  LDL R3, [R1+0x24] ;  /* 0x0000240001037983 */ /* 0x000ee20000100800 */
[----:B------:R-:W-:Y:S01]  /*20e40*/  BSSY B2, `(.L_x_868) ;  /* 0x0000008000027945 */ /* 0x000fe20003800000 */
[----:B------:R-:W0:Y:S02]  /*20e50*/  S2R R2, SR_TID.X ;  /* 0x0000000000027919 */ /* 0x000e240000002100 */
[----:B0-----:R-:W-:-:S04]  /*20e60*/  LOP3.LUT R2, R2, 0x7f, RZ, 0xc0, !PT ;  /* 0x0000007f02027812 */ /* 0x001fc800078ec0ff */
[----:B------:R-:W-:Y:S02]  /*20e70*/  ISETP.NE.AND P2, PT, R2, RZ, PT ;  /* 0x000000ff0200720c */ /* 0x000fe40003f45270 */
[----:B--2---:R-:W-:Y:S02]  /*20e80*/  LEA R6, R4, R5, 0x3 ;  /* 0x0000000504067211 */ /* 0x004fe400078e18ff */
[----:B---3--:R-:W-:-:S04]  /*20e90*/  SHF.L.U32 R5, R3, 0x1f, RZ ;  /* 0x0000001f03057819 */ /* 0x008fc800000006ff */
[----:B------:R-:W0:Y:S02]  /*20ea0*/  SYNCS.PHASECHK.TRANS64.TRYWAIT P1, [R6+URZ+0x368a0], R5 ;  /* 0x0368a005060075a7 */ /* 0x000e24000802017f */
[----:B0-----:R-:W-:Y:S05]  /*20eb0*/  @!P1 BRA `(.L_x_869) ;  /* 0x0000006400e49947 */ /* 0x001fea0003800000 */
.L_x_1022:
[----:B------:R-:W-:Y:S05]  /*20ec0*/  BSYNC B2 ;  /* 0x0000000000027941 */ /* 0x000fea0003800000 */
.L_x_868:
[----:B------:R-:W-:Y:S04]  /*20ed0*/  BSSY B2, `(.L_x_870) ;  /* 0x0000009000027945 */ /* 0x000fe80003800000 */
[----:B------:R-:W-:Y:S05]  /*20ee0*/  @P2 BRA `(.L_x_871) ;  /* 0x00000000001c2947 */ /* 0x000fea0003800000 */
[----:B------:R-:W2:Y:S01]  /*20ef0*/  S2R R3, SR_TID.X ;  /* 0x0000000000037919 */ /* 0x000ea20000002100 */
[----:B------:R-:W-:-:S04]  /*20f00*/  IMAD.MOV.U32 R2, RZ, RZ, 0xa800 ;  /* 0x0000a800ff027424 */ /* 0x000fc800078e00ff */
[----:B------:R3:W-:Y:S01]  /*20f10*/  SYNCS.ARRIVE.TRANS64 RZ, [R6+URZ+0x36890], R2 ;  /* 0x0368900206ff79a7 */ /* 0x0007e2000800003f */
[----:B--2---:R-:W-:-:S04]  /*20f20*/  LOP3.LUT R3, R3, 0x1f, RZ, 0xc0, !PT ;  /* 0x0000001f03037812 */ /* 0x004fc800078ec0ff */
[----:B------:R-:W-:-:S13]  /*20f30*/  ISETP.NE.AND P1, PT, R3, RZ, PT ;  /* 0x000000ff0300720c */ /* 0x000fda0003f25270 */
[----:B---3--:R-:W-:Y:S05]  /*20f40*/  @!P1 BRA `(.L_x_871) ;  /* 0x0000000000049947 */ /* 0x008fea0003800000 */
[----:B------:R-:W-:Y:S01]  /*20f50*/  BPT.TRAP 0x1 ;  /* 0x000000040000795c */ /* 0x000fe20000300000 */
.L_x_871:
[----:B------:R-:W-:Y:S05]  /*20f60*/  BSYNC B2 ;  /* 0x0000000000027941 */ /* 0x000fea0003800000 */
.L_x_870:
[----:B------:R-:W2:Y:S04]  /*20f70*/  LDL R3, [R1+0x4] ;  /* 0x0000040001037983 */ /* 0x000ea80000100800 */
[----:B------:R-:W2:Y:S01]  /*20f80*/  LDL R2, [R1+0x20] ;  /* 0x0000200001027983 */ /* 0x000ea20000100800 */
[----:B------:R-:W-:Y:S01]  /*20f90*/  IMAD.MOV.U32 R11, RZ, RZ, RZ ;  /* 0x000000ffff0b7224 */ /* 0x000fe200078e00ff */
[----:B------:R-:W-:Y:S01]  /*20fa0*/  UIADD3 UR4, UP0, UR36, 0x570, URZ ;  /* 0x0000057024047890 */ /* 0x000fe2000ff1e03f */
[----:B------:R-:W-:Y:S01]  /*20fb0*/  PLOP3.LUT P1, PT, PT, PT, PT, 0x80, 0x0 ;  /* 0x000000000000781c */ /* 0x000fe20003f2f070 */
[----:B------:R-:W-:Y:S01]  /*20fc0*/  UMOV UR6, 0x0 ;  /* 0x0000000000067882 */ /* 0x000fe20000000000 */
[----:B------:R-:W-:Y:S01]  /*20fd0*/  UMOV UR7, 0x12f00000 ;  /* 0x12f0000000077882 */ /* 0x000fe20000000000 */
[----:B------:R-:W-:Y:S01]  /*20fe0*/  R2UR UR10, R11 ;  /* 0x000000000b0a72ca */ /* 0x000fe200000e0000 */
[----:B------:R-:W-:Y:S01]  /*20ff0*/  UIADD3.X UR5, URZ, UR37, URZ, UP0, !UPT ;  /* 0x000000253f057290 */ /* 0x000fe200087fe43f */
[----:B--2---:R-:W-:Y:S01]  /*21000*/  IMAD R4, R2, 0xa800, R3 ;  /* 0x0000a80002047824 */ /* 0x004fe200078e0203 */
[----:B------:R-:W-:Y:S01]  /*21010*/  IADD3 R2, R6, 0x36890, RZ ;  /* 0x0003689006027810 */ /* 0x000fe20007ffe0ff */
[----:B------:R-:W-:-:S02]  /*21020*/  IMAD R3, R7, 0x70, R10 ;  /* 0x0000007007037824 */ /* 0x000fc400078e020a */
[----:B------:R-:W-:-:S09]  /*21030*/  VIADD R8, R4, 0x21400 ;  /* 0x0002140004087836 */ /* 0x000fd20000000000 */
.L_x_872:
        /* <DEDUP_REMOVED lines=16> */
.L_x_873:
        /* <DEDUP_REMOVED lines=16> */
.L_x_874:
        /* <DEDUP_REMOVED lines=13> */
.L_x_1023:
[----:B------:R-:W-:Y:S05]  /*21310*/  BSYNC B2 ;  /* 0x0000000000027941 */ /* 0x000fea0003800000 */
.L_x_875:
        /* <DEDUP_REMOVED lines=11> */
.L_x_878:
[----:B------:R-:W-:Y:S05]  /*213d0*/  BSYNC B2 ;  /* 0x0000000000027941 */ /* 0x000fea0003800000 */
.L_x_877:
        /* <DEDUP_REMOVED lines=8> */
.L_x_879:
        /* <DEDUP_REMOVED lines=15> */
.L_x_880:
        /* <DEDUP_REMOVED lines=15> */
.L_x_881:
        /* <DEDUP_REMOVED lines=10> */
.L_x_867:
[----:B------:R-:W-:Y:S05]  /*216e0*/  BSYNC B1 ;  /* 0x0000000000017941 */ /* 0x000fea0003800000 */
.L_x_866:
[----:B0-----:R-:W2:Y:S04]  /*216f0*/  LDL.LU R2, [R1+0x20] ;  /* 0x0000200001027983 */ /* 0x001ea80000300800 */
[----:B------:R-:W3:Y:S01]  /*21700*/  LDL.LU R5, [R1+0x24] ;  /* 0x0000240001057983 */ /* 0x000ee20000300800 */
[C---:B------:R-:W-:Y:S01]  /*21710*/  ISETP.GT.AND P2, PT, R7.reuse, R9, PT ;  /* 0x000000090700720c */ /* 0x040fe20003f44270 */
[----:B------:R-:W-:Y:S02]  /*21720*/  VIADD R7, R7, 0xffffffff ;  /* 0xffffffff07077836 */ /* 0x000fe40000000000 */
[----:B--2---:R-:W-:-:S05]  /*21730*/  VIADD R2, R2, 0x1 ;  /* 0x0000000102027836 */ /* 0x004fca0000000000 */
[----:B------:R-:W-:-:S04]  /*21740*/  ISETP.NE.AND P1, PT, R2, 0x2, PT ;  /* 0x000000020200780c */ /* 0x000fc80003f25270 */
[----:B------:R-:W-:Y:S02]  /*21750*/  SEL R3, RZ, 0x1, P1 ;  /* 0x00000001ff037807 */ /* 0x000fe40000800000 */
[----:B------:R-:W-:Y:S02]  /*21760*/  SEL R2, R2, RZ, P1 ;  /* 0x000000ff02027207 */ /* 0x000fe40000800000 */
[----:B---3--:R-:W-:-:S05]  /*21770*/  LOP3.LUT R5, R5, R3, RZ, 0x3c, !PT ;  /* 0x0000000305057212 */ /* 0x008fca00078e3cff */
[----:B------:R2:W-:Y:S04]  /*21780*/  STL [R1+0x24], R5 ;  /* 0x0000240501007387 */ /* 0x0005e80000100800 */
[----:B------:R2:W-:Y:S01]  /*21790*/  STL [R1+0x20], R2 ;  /* 0x0000200201007387 */ /* 0x0005e20000100800 */
[----:B------:R-:W-:Y:S05]  /*217a0*/  @P2 BRA `(.L_x_882) ;  /* 0xfffffff4008c2947 */ /* 0x000fea000383ffff */
.L_x_844:
[----:B------:R-:W-:Y:S05]  /*217b0*/  BSYNC B0 ;  /* 0x0000000000007941 */ /* 0x000fea0003800000 */
.L_x_843:
[----:B0-2---:R-:W2:Y:S01]  /*217c0*/  LDL R2, [R1+0x4c] ;  /* 0x00004c0001027983 */ /* 0x005ea20000100800 */
[----:B------:R-:W-:Y:S05]  /*217d0*/  @!P0 WARPSYNC.ALL ;  /* 0x0000000000008948 */ /* 0x000fea0003800000 */
[----:B------:R-:W-:Y:S06]  /*217e0*/  @!P0 BAR.SYNC.DEFER_BLOCKING 0xc, 0x180 ;  /* 0x0306000000008b1d */ /* 0x000fec0000010000 */
[----:B------:R-:W-:Y:S01]  /*217f0*/  BSSY B7, `(.L_x_883) ;  /* 0x0000473000077945 */ /* 0x000fe20003800000 */
[----:B--2---:R-:W-:-:S13]  /*21800*/  ISETP.GT.AND P0, PT, R2, RZ, PT ;  /* 0x000000ff0200720c */ /* 0x004fda0003f04270 */
[----:B------:R-:W-:Y:S05]  /*21810*/  @P0 BRA `(.L_x_884) ;  /* 0x0000000000440947 */ /* 0x000fea0003800000 */
[----:B------:R-:W0:Y:S02]  /*21820*/  S2R R2, SR_TID.X ;  /* 0x0000000000027919 */ /* 0x000e240000002100 */
[----:B0-----:R-:W-:-:S04]  /*21830*/  LOP3.LUT R2, R2, 0x7f, RZ, 0xc0, !PT ;  /* 0x0000007f02027812 */ /* 0x001fc800078ec0ff */
[----:B------:R-:W-:-:S13]  /*21840*/  ISETP.NE.AND P0, PT, R2, RZ, PT ;  /* 0x000000ff0200720c */ /* 0x000fda0003f05270 */
[----:B------:R-:W-:Y:S05]  /*21850*/  @P0 BRA `(.L_x_885) ;  /* 0x0000004400b00947 */ /* 0x000fea0003800000 */
[----:B------:R-:W0:Y:S01]  /*21860*/  S2R R3, SR_LANEID ;  /* 0x0000000000037919 */ /* 0x000e220000000000 */
[----:B------:R-:W-:Y:S01]  /*21870*/  VOTEU.ANY UR4, UPT, PT ;  /* 0x0000000000047886 */ /* 0x000fe200038e0100 */
[----:B------:R-:W2:Y:S01]  /*21880*/  LDC.64 R4, c[0x0][0xc60] ;  /* 0x00031800ff047b82 */ /* 0x000ea20000000a00 */
[----:B------:R-:W0:Y:S08]  /*21890*/  FLO.U32 R0, UR4 ;  /* 0x0000000400007d00 */ /* 0x000e3000080e0000 */
[----:B------:R-:W2:Y:S01]  /*218a0*/  POPC R2, UR4 ;  /* 0x0000000400027d09 */ /* 0x000ea20008000000 */
[----:B0-----:R-:W-:-:S13]  /*218b0*/  ISETP.EQ.U32.AND P0, PT, R0, R3, PT ;  /* 0x000000030000720c */ /* 0x001fda0003f02070 */
[----:B--2---:R-:W2:Y:S01]  /*218c0*/  @P0 ATOMG.E.ADD.STRONG.GPU PT, R5, desc[UR60][R4.64], R2 ;  /* 0x00000002040509a8 */ /* 0x004ea200081ee1fc */
[----:B------:R-:W0:Y:S02]  /*218d0*/  S2R R3, SR_LTMASK ;  /* 0x0000000000037919 */ /* 0x000e240000003900 */
[----:B0-----:R-:W-:-:S06]  /*218e0*/  LOP3.LUT R3, R3, UR4, RZ, 0xc0, !PT ;  /* 0x0000000403037c12 */ /* 0x001fcc000f8ec0ff */
[----:B------:R-:W0:Y:S01]  /*218f0*/  POPC R3, R3 ;  /* 0x0000000300037309 */ /* 0x000e220000000000 */
[----:B--2---:R-:W0:Y:S02]  /*21900*/  SHFL.IDX PT, R0, R5, R0, 0x1f ;  /* 0x00001f0005007589 */ /* 0x004e2400000e0000 */
[----:B0-----:R-:W-:Y:S01]  /*21910*/  IADD3 R16, R0, UR38, R3 ;  /* 0x0000002600107c10 */ /* 0x001fe2000fffe003 */
[----:B------:R-:W-:Y:S06]  /*21920*/  BRA `(.L_x_885) ;  /* 0x00000044007c7947 */ /* 0x000fec0003800000 */
.L_x_884:
[----:B------:R-:W2:Y:S01]  /*21930*/  LDL R0, [R1+0x4] ;  /* 0x0000040001007983 */ /* 0x000ea20000100800 */
[----:B------:R-:W-:Y:S01]  /*21940*/  BSSY B6, `(.L_x_886) ;  /* 0x0000014000067945 */ /* 0x000fe20003800000 */
[----:B--2---:R-:W-:-:S04]  /*21950*/  IADD3 R0, R0, 0x21400, RZ ;  /* 0x0002140000007810 */ /* 0x004fc80007ffe0ff */
        /* <DEDUP_REMOVED lines=8> */
[----:B------:R-:W0:Y:S01]  /*219e0*/  LDC.64 R2, c[0x4][R2] ;  /* 0x0100000002027b82 */ /* 0x000e220000000a00 */
[----:B------:R-:W-:Y:S01]  /*219f0*/  IMAD.U32 R5, RZ, RZ, UR7 ;  /* 0x00000007ff057e24 */ /* 0x000fe2000f8e00ff */
[----:B------:R-:W-:Y:S01]  /*21a00*/  MOV R11, UR5 ;  /* 0x00000005000b7c02 */ /* 0x000fe20008000f00 */
[----:B------:R-:W-:Y:S01]  /*21a10*/  IMAD.U32 R7, RZ, RZ, UR9 ;  /* 0x00000009ff077e24 */ /* 0x000fe2000f8e00ff */
[----:B------:R-:W-:Y:S01]  /*21a20*/  MOV R13, RZ ;  /* 0x000000ff000d7202 */ /* 0x000fe20000000f00 */
[----:B------:R-:W-:-:S02]  /*21a30*/  IMAD.U32 R10, RZ, RZ, UR4 ;  /* 0x00000004ff0a7e24 */ /* 0x000fc4000f8e00ff */
[----:B------:R-:W-:Y:S02]  /*21a40*/  IMAD.MOV.U32 R8, RZ, RZ, 0x70 ;  /* 0x00000070ff087424 */ /* 0x000fe400078e00ff */
[----:B------:R-:W-:-:S07]  /*21a50*/  IMAD.MOV.U32 R12, RZ, RZ, 0x1 ;  /* 0x00000001ff0c7424 */ /* 0x000fce00078e00ff */
[----:B------:R-:W-:-:S07]  /*21a60*/  LEPC R20, `(.L_x_887) ;  /* 0x000000001014794e */ /* 0x000fce0000000000 */
[----:B01----:R-:W-:Y:S05]  /*21a70*/  CALL.ABS.NOINC R2 ;  /* 0x0000000002007343 */ /* 0x003fea0003c00000 */
.L_x_887:
[----:B------:R-:W-:Y:S05]  /*21a80*/  BSYNC B6 ;  /* 0x0000000000067941 */ /* 0x000fea0003800000 */
.L_x_886:
        /* <DEDUP_REMOVED lines=9> */
[----:B------:R0:W2:Y:S01]  /*21b20*/  LDC.64 R2, c[0x4][R0] ;  /* 0x0100000000027b82 */ /* 0x0000a20000000a00 */
[----:B------:R-:W-:Y:S01]  /*21b30*/  IMAD.U32 R4, RZ, RZ, UR6 ;  /* 0x00000006ff047e24 */ /* 0x000fe2000f8e00ff */
[----:B------:R-:W-:Y:S01]  /*21b40*/  MOV R5, UR7 ;  /* 0x0000000700057c02 */ /* 0x000fe20008000f00 */
        /* <DEDUP_REMOVED lines=8> */
[----:B-12---:R-:W-:Y:S05]  /*21bd0*/  CALL.ABS.NOINC R2 ;  /* 0x0000000002007343 */ /* 0x006fea0003c00000 */
.L_x_890:
        /* <DEDUP_REMOVED lines=10> */
[----:B------:R-:W-:Y:S01]  /*21c80*/  MOV R12, 0x1 ;  /* 0x00000001000c7802 */ /* 0x000fe20000000f00 */
[----:B------:R-:W-:-:S02]  /*21c90*/  IMAD.U32 R11, RZ, RZ, UR9 ;  /* 0x00000009ff0b7e24 */ /* 0x000fc4000f8e00ff */
[----:B------:R-:W-:Y:S02]  /*21ca0*/  IMAD.MOV.U32 R8, RZ, RZ, 0x70 ;  /* 0x00000070ff087424 */ /* 0x000fe400078e00ff */
[----:B------:R-:W-:-:S07]  /*21cb0*/  IMAD.MOV.U32 R13, RZ, RZ, RZ ;  /* 0x000000ffff0d7224 */ /* 0x000fce00078e00ff */
[----:B------:R-:W-:-:S07]  /*21cc0*/  LEPC R20, `(.L_x_889) ;  /* 0x000000001014794e */ /* 0x000fce0000000000 */
[----:B0-----:R-:W-:Y:S05]  /*21cd0*/  CALL.ABS.NOINC R2 ;  /* 0x0000000002007343 */ /* 0x001fea0003c00000 */
.L_x_889:
[----:B------:R-:W-:Y:S05]  /*21ce0*/  BSYNC B6 ;  /* 0x0000000000067941 */ /* 0x000fea0003800000 */
.L_x_888:
[----:B------:R-:W2:Y:S01]  /*21cf0*/  LDL.LU R2, [R1] ;  /* 0x0000000001027983 */ /* 0x000ea20000300800 */
[----:B------:R-:W-:-:S03]  /*21d00*/  ULDC.64 UR4, c[0x0][0x9f8] ;  /* 0x00027e0000047ab9 */ /* 0x000fc60000000a00 */
[----:B------:R-:W3:Y:S04]  /*21d10*/  LDL.LU R4, [R1+0x28] ;  /* 0x0000280001047983 */ /* 0x000ee80000300800 */
[----:B------:R-:W4:Y:S01]  /*21d20*/  LDL R7, [R1+0xc] ;  /* 0x00000c0001077983 */ /* 0x000f220000100800 */
        /* <DEDUP_REMOVED lines=8> */
[----:B0-----:R-:W0:Y:S01]  /*21db0*/  LDC.64 R2, c[0x0][0x418] ;  /* 0x00010600ff027b82 */ /* 0x001e220000000a00 */
[----:B--2---:R-:W-:Y:S01]  /*21dc0*/  SHF.R.S32.HI R8, RZ, 0x1f, R7 ;  /* 0x0000001fff087819 */ /* 0x004fe20000011407 */
[----:B------:R2:W-:Y:S04]  /*21dd0*/  @P0 STL [R1+0xc], R7 ;  /* 0x00000c0701000387 */ /* 0x0005e80000100800 */
[----:B------:R2:W-:Y:S04]  /*21de0*/  STL [R1+0x3c], R9 ;  /* 0x00003c0901007387 */ /* 0x0005e80000100800 */
[----:B------:R2:W-:Y:S01]  /*21df0*/  STL [R1+0x28], R8 ;  /* 0x0000280801007387 */ /* 0x0005e20000100800 */
[----:B0-----:R-:W-:Y:S01]  /*21e00*/  LOP3.LUT P0, RZ, R2, UR4, RZ, 0xfc, !PT ;  /* 0x0000000402ff7c12 */ /* 0x001fe2000f80fcff */
[----:B------:R-:W-:-:S03]  /*21e10*/  UMOV UR4, 0xffffffff ;  /* 0xffffffff00047882 */ /* 0x000fc60000000000 */
[----:B------:R-:W-:-:S04]  /*21e20*/  LOP3.LUT P0, RZ, R3, UR5, RZ, 0xfc, P0 ;  /* 0x0000000503ff7c12 */ /* 0x000fc8000800fcff */
[----:B------:R-:W-:Y:S01]  /*21e30*/  SEL R0, R7, RZ, !P0 ;  /* 0x000000ff07007207 */ /* 0x000fe20004000000 */
[----:B--2---:R-:W-:Y:S08]  /*21e40*/  BRA.DIV UR4, `(.L_x_891) ;  /* 0x0000005a04287947 */ /* 0x004ff0000b800000 */
[----:B------:R-:W0:Y:S02]  /*21e50*/  S2R R4, SR_TID.X ;  /* 0x0000000000047919 */ /* 0x000e240000002100 */
[----:B0-----:R-:W-:-:S04]  /*21e60*/  SHF.R.U32.HI R4, RZ, 0x5, R4 ;  /* 0x00000005ff047819 */ /* 0x001fc80000011604 */
[----:B------:R-:W-:-:S05]  /*21e70*/  LOP3.LUT R4, R4, 0x3, RZ, 0xc0, !PT ;  /* 0x0000000304047812 */ /* 0x000fca00078ec0ff */
[----:B------:R0:W2:Y:S02]  /*21e80*/  SHFL.IDX PT, R14, R4, RZ, 0x1f ;  /* 0x00001fff040e7589 */ /* 0x0000a400000e0000 */
.L_x_1026:
[----:B0-----:R-:W3:Y:S01]  /*21e90*/  LDL.LU R4, [R1+0x10] ;  /* 0x0000100001047983 */ /* 0x001ee20000300800 */
[----:B------:R-:W-:Y:S02]  /*21ea0*/  PLOP3.LUT P1, PT, PT, PT, PT, 0x8, 0x0 ;  /* 0x000000000000781c */ /* 0x000fe40003f2e170 */
[----:B--2---:R-:W-:Y:S01]  /*21eb0*/  ISETP.NE.AND P0, PT, R14, RZ, PT ;  /* 0x000000ff0e00720c */ /* 0x004fe20003f05270 */
[----:B------:R0:W-:Y:S01]  /*21ec0*/  STL [R1], R0 ;  /* 0x0000000001007387 */ /* 0x0001e20000100800 */
[----:B---3--:R-:W-:-:S09]  /*21ed0*/  LOP3.LUT R4, R4, 0xfffffffe, RZ, 0xc0, !PT ;  /* 0xfffffffe04047812 */ /* 0x008fd200078ec0ff */
[----:B------:R-:W-:-:S05]  /*21ee0*/  @P1 LOP3.LUT R4, R4, 0x1, RZ, 0xfc, !PT ;  /* 0x0000000104041812 */ /* 0x000fca00078efcff */
[----:B------:R0:W-:Y:S01]  /*21ef0*/  STL [R1+0x10], R4 ;  /* 0x0000100401007387 */ /* 0x0001e20000100800 */
[----:B------:R-:W-:Y:S05]  /*21f00*/  @P0 BRA `(.L_x_892) ;  /* 0x0000000400500947 */ /* 0x000fea0003800000 */
[----:B------:R-:W-:-:S03]  /*21f10*/  UMOV UR4, 0xffffffff ;  /* 0xffffffff00047882 */ /* 0x000fc60000000000 */
[----:B------:R-:W-:Y:S05]  /*21f20*/  BRA.DIV UR4, `(.L_x_893) ;  /* 0x0000005a04247947 */ /* 0x000fea000b800000 */
[----:B------:R-:W-:-:S13]  /*21f30*/  ELECT P6, URZ, PT ;  /* 0x00000000003f782f */ /* 0x000fda00038c0000 */
.L_x_1029:
[----:B------:R-:W-:Y:S05]  /*21f40*/  @!P6 BRA `(.L_x_892) ;  /* 0x000000040040e947 */ /* 0x000fea0003800000 */
[----:B------:R2:W-:Y:S01]  /*21f50*/  STL [R1+0x18], R9 ;  /* 0x0000180901007387 */ /* 0x0005e20000100800 */
[----:B------:R-:W-:-:S04]  /*21f60*/  ISETP.NE.U32.AND P0, PT, R2, RZ, PT ;  /* 0x000000ff0200720c */ /* 0x000fc80003f05070 */
[----:B------:R-:W-:-:S13]  /*21f70*/  ISETP.NE.AND.EX P0, PT, R3, RZ, PT, P0 ;  /* 0x000000ff0300720c */ /* 0x000fda0003f05300 */
[----:B--2---:R-:W-:Y:S05]  /*21f80*/  @!P0 BRA `(.L_x_894) ;  /* 0x0000000000508947 */ /* 0x004fea0003800000 */
[----:B------:R-:W2:Y:S01]  /*21f90*/  LDC R6, c[0x0][0x43c] ;  /* 0x00010f00ff067b82 */ /* 0x000ea20000000800 */
[----:B0-----:R-:W-:Y:S01]  /*21fa0*/  MOV R0, R9 ;  /* 0x0000000900007202 */ /* 0x001fe20000000f00 */
[----:B------:R-:W-:Y:S01]  /*21fb0*/  ULDC.64 UR4, c[0x0][0x428] ;  /* 0x00010a0000047ab9 */ /* 0x000fe20000000a00 */
[----:B--2---:R-:W-:-:S13]  /*21fc0*/  ISETP.NE.AND P0, PT, R6, 0x1, PT ;  /* 0x000000010600780c */ /* 0x004fda0003f05270 */
[----:B------:R-:W0:Y:S02]  /*21fd0*/  @P0 LDC.64 R4, c[0x0][0x440] ;  /* 0x00011000ff040b82 */ /* 0x000e240000000a00 */
[----:B0-----:R-:W-:-:S05]  /*21fe0*/  @P0 IMAD.HI.U32 R4, R9, R4, RZ ;  /* 0x0000000409040227 */ /* 0x001fca00078e00ff */
        /* <DEDUP_REMOVED lines=8> */
[----:B0-----:R-:W-:-:S04]  /*22070*/  IMAD R6, R8, UR4, RZ ;  /* 0x0000000408067c24 */ /* 0x001fc8000f8e02ff */
[----:B------:R-:W-:-:S05]  /*22080*/  IMAD R0, R7, UR5, R6 ;  /* 0x0000000507007c24 */ /* 0x000fca000f8e0206 */
[----:B------:R-:W-:-:S04]  /*22090*/  IADD3 R0, R5, R0, RZ ;  /* 0x0000000005007210 */ /* 0x000fc80007ffe0ff */
[----:B------:R-:W-:-:S05]  /*220a0*/  LEA.HI.X R3, R4, R3, R0, 0x2, P0 ;  /* 0x0000000304037211 */ /* 0x000fca00000f1400 */
[----:B------:R-:W2:Y:S04]  /*220b0*/  LDG.E R0, desc[UR60][R2.64] ;  /* 0x0000003c02007981 */ /* 0x000ea8000c1e1900 */
[----:B--2---:R2:W-:Y:S02]  /*220c0*/  STL [R1], R0 ;  /* 0x0000000001007387 */ /* 0x0045e40000100800 */
.L_x_894:
[----:B------:R-:W3:Y:S04]  /*220d0*/  LDL R7, [R1+0x4] ;  /* 0x0000040001077983 */ /* 0x000ee80000100800 */
[----:B0-2---:R-:W3:Y:S04]  /*220e0*/  LDL R0, [R1+0x8] ;  /* 0x0000080001007983 */ /* 0x005ee80000100800 */
[----:B------:R-:W2:Y:S01]  /*220f0*/  LDL R2, [R1+0x14] ;  /* 0x0000140001027983 */ /* 0x000ea20000100800 */
[----:B---3--:R-:W-:Y:S01]  /*22100*/  IMAD R0, R0, 0x8, R7 ;  /* 0x0000000800007824 */ /* 0x008fe200078e0207 */
[----:B--2---:R-:W-:-:S04]  /*22110*/  SHF.L.U32 R2, R2, 0x1f, RZ ;  /* 0x0000001f02027819 */ /* 0x004fc800000006ff */
[----:B------:R-:W0:Y:S02]  /*22120*/  SYNCS.PHASECHK.TRANS64.TRYWAIT P0, [R0+URZ+0x36840], R2 ;  /* 0x03684002000075a7 */ /* 0x000e24000800017f */
[----:B0-----:R-:W-:Y:S05]  /*22130*/  @!P0 BRA `(.L_x_895) ;  /* 0x0000005400c08947 */ /* 0x001fea0003800000 */
.L_x_1030:
[----:B------:R-:W2:Y:S02]  /*22140*/  S2R R3, SR_TID.X ;  /* 0x0000000000037919 */ /* 0x000ea40000002100 */
[----:B--2---:R-:W-:-:S04]  /*22150*/  LOP3.LUT R3, R3, 0x7f, RZ, 0xc0, !PT ;  /* 0x0000007f03037812 */ /* 0x004fc800078ec0ff */
[----:B------:R-:W-:-:S13]  /*22160*/  ISETP.NE.AND P0, PT, R3, RZ, PT ;  /* 0x000000ff0300720c */ /* 0x000fda0003f05270 */
        /* <DEDUP_REMOVED lines=8> */
.L_x_896:
[----:B------:R-:W2:Y:S04]  /*221f0*/  LDL R7, [R1+0x4] ;  /* 0x0000040001077983 */ /* 0x000ea80000100800 */
[----:B------:R-:W2:Y:S04]  /*22200*/  LDL R6, [R1+0x8] ;  /* 0x0000080001067983 */ /* 0x000ea80000100800 */
[----:B------:R-:W3:Y:S04]  /*22210*/  LDL R5, [R1+0x18] ;  /* 0x0000180001057983 */ /* 0x000ee80000100800 */
[----:B------:R-:W4:Y:S04]  /*22220*/  LDL R4, [R1+0x1c] ;  /* 0x00001c0001047983 */ /* 0x000f280000100800 */
[----:B------:R-:W5:Y:S04]  /*22230*/  LDL R3, [R1] ;  /* 0x0000000001037983 */ /* 0x000f680000100800 */
[----:B0-----:R-:W5:Y:S01]  /*22240*/  LDL.LU R2, [R1+0x10] ;  /* 0x0000100001027983 */ /* 0x001f620000300800 */
        /* <DEDUP_REMOVED lines=9> */
[----:B--2---:R-:W-:Y:S01]  /*222e0*/  IMAD R0, R6, 0xa800, R7 ;  /* 0x0000a80006007824 */ /* 0x004fe200078e0207 */
[----:B---3--:R-:W-:-:S04]  /*222f0*/  R2UR UR11, R5 ;  /* 0x00000000050b72ca */ /* 0x008fc800000e0000 */
[----:B------:R-:W-:Y:S02]  /*22300*/  R2UR UR8, R0 ;  /* 0x00000000000872ca */ /* 0x000fe400000e0000 */
[----:B----4-:R-:W-:Y:S02]  /*22310*/  R2UR UR5, R4 ;  /* 0x00000000040572ca */ /* 0x010fe400000e0000 */
[----:B-----5:R-:W-:Y:S02]  /*22320*/  R2UR UR13, R3 ;  /* 0x00000000030d72ca */ /* 0x020fe400000e0000 */
[----:B------:R-:W-:-:S07]  /*22330*/  LOP3.LUT R2, R2, 0xfffffffe, RZ, 0xc0, !PT ;  /* 0xfffffffe02027812 */ /* 0x000fce00078ec0ff */
[----:B------:R-:W-:Y:S01]  /*22340*/  UIADD3 UR14, UR8, 0x21400, URZ ;  /* 0x00021400080e7890 */ /* 0x000fe2000fffe03f */
[----:B------:R-:W-:Y:S01]  /*22350*/  @P0 LOP3.LUT R2, R2, 0x1, RZ, 0xfc, !PT ;  /* 0x0000000102020812 */ /* 0x000fe200078efcff */
[----:B------:R-:W-:Y:S02]  /*22360*/  UIMAD UR11, UR11, 0x70, UR5 ;  /* 0x000000700b0b78a4 */ /* 0x000fe4000f8e0205 */
[----:B------:R-:W-:Y:S02]  /*22370*/  UIADD3.X UR5, URZ, UR37, URZ, UP0, !UPT ;  /* 0x000000253f057290 */ /* 0x000fe400087fe43f */
[----:B------:R-:W-:Y:S01]  /*22380*/  UIADD3 UR15, UR8, 0x24c00, URZ ;  /* 0x00024c00080f7890 */ /* 0x000fe2000fffe03f */
[----:B------:R2:W-:Y:S01]  /*22390*/  STL [R1+0x10], R2 ;  /* 0x0000100201007387 */ /* 0x0005e20000100800 */
[----:B------:R-:W-:-:S03]  /*223a0*/  UIADD3 UR16, UR8, 0x28400, URZ ;  /* 0x0002840008107890 */ /* 0x000fc6000fffe03f */
[----:B------:R-:W-:Y:S01]  /*223b0*/  UMOV UR8, UR14 ;  /* 0x0000000e00087c82 */ /* 0x000fe20008000000 */
[----:B------:R-:W-:Y:S01]  /*223c0*/  UMOV UR14, 0x80 ;  /* 0x00000080000e7882 */ /* 0x000fe20000000000 */
[----:B------:R0:W-:Y:S02]  /*223d0*/  UTMALDG.4D [UR8], [UR4], desc[UR6] ;  /* 0x00000608040075b4 */ /* 0x0001e40008019000 */
[----:B0-----:R-:W-:Y:S01]  /*223e0*/  UMOV UR8, UR15 ;  /* 0x0000000f00087c82 */ /* 0x001fe20008000000 */
[----:B------:R-:W-:Y:S02]  /*223f0*/  UMOV UR10, UR17 ;  /* 0x00000011000a7c82 */ /* 0x000fe40008000000 */
[----:B------:R0:W-:Y:S02]  /*22400*/  UTMALDG.4D [UR8], [UR4], desc[UR6] ;  /* 0x00000608040075b4 */ /* 0x0001e40008019000 */
[----:B0-----:R-:W-:Y:S01]  /*22410*/  UMOV UR8, UR16 ;  /* 0x0000001000087c82 */ /* 0x001fe20008000000 */
[----:B------:R-:W-:-:S02]  /*22420*/  UMOV UR10, UR14 ;  /* 0x0000000e000a7c82 */ /* 0x000fc40008000000 */
[----:B------:R2:W-:Y:S02]  /*22430*/  UTMALDG.4D [UR8], [UR4], desc[UR6] ;  /* 0x00000608040075b4 */ /* 0x0005e40008019000 */
[----:B--2---:R-:W-:Y:S01]  /*22440*/  NOP ;  /* 0x0000000000007918 */ /* 0x004fe20000000000 */
.L_x_892:
[----:B------:R-:W2:Y:S04]  /*22450*/  LDL R2, [R1+0x4] ;  /* 0x0000040001027983 */ /* 0x000ea80000100800 */
[----:B------:R-:W3:Y:S04]  /*22460*/  LDL.LU R3, [R1+0x40] ;  /* 0x0000400001037983 */ /* 0x000ee80000300800 */
[----:B------:R-:W4:Y:S04]  /*22470*/  LDL.LU R5, [R1+0x30] ;  /* 0x0000300001057983 */ /* 0x000f280000300800 */
[----:B0-----:R-:W5:Y:S01]  /*22480*/  LDL.LU R4, [R1+0x48] ;  /* 0x0000480001047983 */ /* 0x001f620000300800 */
[----:B------:R-:W-:Y:S05]  /*22490*/  WARPSYNC.ALL ;  /* 0x0000000000007948 */ /* 0x000fea0003800000 */
[----:B------:R-:W-:Y:S01]  /*224a0*/  ULDC.64 UR4, c[0x0][0x298] ;  /* 0x0000a60000047ab9 */ /* 0x000fe20000000a00 */
[----:B------:R-:W-:Y:S01]  /*224b0*/  ULDC.64 UR6, c[0x0][0xa00] ;  /* 0x0002800000067ab9 */ /* 0x000fe20000000a00 */
[----:B------:R-:W-:Y:S01]  /*224c0*/  BSSY B6, `(.L_x_897) ;  /* 0x0000024000067945 */ /* 0x000fe20003800000 */
[----:B------:R-:W-:Y:S01]  /*224d0*/  BAR.SYNC.DEFER_BLOCKING 0x8, 0x180 ;  /* 0x0206000000007b1d */ /* 0x000fe20000010000 */
[----:B------:R-:W-:-:S04]  /*224e0*/  ISETP.NE.U32.AND P0, PT, RZ, UR6, PT ;  /* 0x00000006ff007c0c */ /* 0x000fc8000bf05070 */
[----:B------:R-:W-:Y:S02]  /*224f0*/  ISETP.NE.AND.EX P0, PT, RZ, UR7, PT, P0 ;  /* 0x00000007ff007c0c */ /* 0x000fe4000bf05300 */
[----:B--2---:R-:W-:Y:S02]  /*22500*/  IADD3 R2, R2, 0x15400, RZ ;  /* 0x0001540002027810 */ /* 0x004fe40007ffe0ff */
[----:B---3--:R-:W-:Y:S02]  /*22510*/  SHF.R.S32.HI R0, RZ, 0x1f, R3 ;  /* 0x0000001fff007819 */ /* 0x008fe40000011403 */
        /* <DEDUP_REMOVED lines=9> */
[----:B0-----:R-:W-:Y:S01]  /*225b0*/  IMAD.IADD R2, R3, 0x1, R0 ;  /* 0x0000000103027824 */ /* 0x001fe200078e0200 */
        /* <DEDUP_REMOVED lines=19> */
[----:B01----:R-:W-:Y:S05]  /*226f0*/  CALL.ABS.NOINC R2 ;  /* 0x0000000002007343 */ /* 0x003fea0003c00000 */
.L_x_898:
[----:B------:R-:W-:Y:S05]  /*22700*/  BSYNC B6 ;  /* 0x0000000000067941 */ /* 0x000fea0003800000 */
.L_x_897:
[----:B------:R-:W3:Y:S01]  /*22710*/  LDL.LU R6, [R1+0x48] ;  /* 0x0000480001067983 */ /* 0x000ee20000300800 */
[----:B------:R-:W-:Y:S01]  /*22720*/  ULDC.64 UR4, c[0x0][0x2d8] ;  /* 0x0000b60000047ab9 */ /* 0x000fe20000000a00 */
[----:B------:R-:W0:Y:S01]  /*22730*/  LDC R7, c[0x0][0x448] ;  /* 0x00011200ff077b82 */ /* 0x000e220000000800 */
[----:B------:R-:W-:Y:S01]  /*22740*/  SHF.L.U32 R17, R17, 0x7, RZ ;  /* 0x0000000711117819 */ /* 0x000fe200000006ff */
[----:B--2---:R-:W3:Y:S01]  /*22750*/  LDL.LU.64 R2, [R1+0x40] ;  /* 0x0000400001027983 */ /* 0x004ee20000300a00 */
[----:B------:R-:W-:-:S03]  /*22760*/  ULDC.64 UR6, c[0x0][0x280] ;  /* 0x0000a00000067ab9 */ /* 0x000fc60000000a00 */
[----:B------:R-:W2:Y:S04]  /*22770*/  LDL.LU R0, [R1+0x58] ;  /* 0x0000580001007983 */ /* 0x000ea80000300800 */
[----:B------:R-:W4:Y:S04]  /*22780*/  LDL.LU R5, [R1+0x5c] ;  /* 0x00005c0001057983 */ /* 0x000f280000300800 */
[----:B------:R-:W4:Y:S01]  /*22790*/  LDL.LU R4, [R1+0x30] ;  /* 0x0000300001047983 */ /* 0x000f220000300800 */
[----:B------:R-:W1:Y:S01]  /*227a0*/  S2R R10, SR_TID.X ;  /* 0x00000000000a7919 */ /* 0x000e620000002100 */
[----:B0-----:R-:W-:Y:S01]  /*227b0*/  ISETP.NE.AND P0, PT, R7, 0x1, PT ;  /* 0x000000010700780c */ /* 0x001fe20003f05270 */
[----:B-1----:R-:W-:-:S05]  /*227c0*/  IMAD.SHL.U32 R10, R10, 0x8, RZ ;  /* 0x000000080a0a7824 */ /* 0x002fca00078e00ff */
[----:B------:R-:W-:-:S04]  /*227d0*/  LOP3.LUT R10, R10, 0x38, RZ, 0xc0, !PT ;  /* 0x000000380a0a7812 */ /* 0x000fc800078ec0ff */
[C---:B------:R-:W-:Y:S02]  /*227e0*/  LOP3.LUT R9, R10.reuse, 0x40, RZ, 0xfc, !PT ;  /* 0x000000400a097812 */ /* 0x040fe400078efcff */
[----:B------:R-:W-:Y:S01]  /*227f0*/  LOP3.LUT R8, R10, 0x80, RZ, 0xfc, !PT ;  /* 0x000000800a087812 */ /* 0x000fe200078efcff */
[----:B---3--:R-:W-:Y:S02]  /*22800*/  IMAD.MOV.U32 R3, RZ, RZ, R6 ;  /* 0x000000ffff037224 */ /* 0x008fe400078e0006 */
[----:B------:R-:W0:Y:S01]  /*22810*/  @P0 LDC R6, c[0x0][0x450] ;  /* 0x00011400ff060b82 */ /* 0x000e220000000800 */
[----:B--2---:R-:W-:Y:S02]  /*22820*/  IMAD R0, R0, UR4, RZ ;  /* 0x0000000400007c24 */ /* 0x004fe4000f8e02ff */
[----:B------:R-:W-:-:S04]  /*22830*/  IMAD.WIDE.U32 R2, R18, UR4, R2 ;  /* 0x0000000412027c25 */ /* 0x000fc8000f8e0002 */
[----:B------:R-:W-:Y:S01]  /*22840*/  IMAD R0, R18, UR5, R0 ;  /* 0x0000000512007c24 */ /* 0x000fe2000f8e0200 */
[----:B------:R-:W-:-:S04]  /*22850*/  ULDC.64 UR4, c[0x0][0x2e0] ;  /* 0x0000b80000047ab9 */ /* 0x000fc80000000a00 */
[----:B------:R-:W-:Y:S01]  /*22860*/  IADD3 R3, R3, R0, RZ ;  /* 0x0000000003037210 */ /* 0x000fe20007ffe0ff */
[----:B----4-:R-:W-:-:S04]  /*22870*/  IMAD R0, R5, UR4, RZ ;  /* 0x0000000405007c24 */ /* 0x010fc8000f8e02ff */
[C---:B------:R-:W-:Y:S02]  /*22880*/  IMAD R0, R4.reuse, UR5, R0 ;  /* 0x0000000504007c24 */ /* 0x040fe4000f8e0200 */
[----:B------:R-:W-:Y:S01]  /*22890*/  IMAD.WIDE.U32 R2, R4, UR4, R2 ;  /* 0x0000000404027c25 */ /* 0x000fe2000f8e0002 */
[----:B------:R-:W-:Y:S01]  /*228a0*/  ULDC.64 UR4, c[0x0][0x2d0] ;  /* 0x0000b40000047ab9 */ /* 0x000fe20000000a00 */
[----:B------:R-:W1:Y:S02]  /*228b0*/  S2R R4, SR_TID.X ;  /* 0x0000000000047919 */ /* 0x000e640000002100 */
[----:B------:R-:W-:Y:S01]  /*228c0*/  IMAD.IADD R3, R3, 0x1, R0 ;  /* 0x0000000103037824 */ /* 0x000fe200078e0200 */
[----:B-1----:R-:W-:-:S04]  /*228d0*/  LOP3.LUT R4, R4, 0x7f, RZ, 0xc0, !PT ;  /* 0x0000007f04047812 */ /* 0x002fc800078ec0ff */
[----:B------:R-:W-:Y:S02]  /*228e0*/  SHF.R.U32.HI R5, RZ, 0x3, R4 ;  /* 0x00000003ff057819 */ /* 0x000fe40000011604 */
[----:B------:R-:W1:Y:S02]  /*228f0*/  S2R R4, SR_TID.X ;  /* 0x0000000000047919 */ /* 0x000e640000002100 */
[----:B-1----:R-:W-:-:S05]  /*22900*/  IMAD.SHL.U32 R4, R4, 0x10, RZ ;  /* 0x0000001004047824 */ /* 0x002fca00078e00ff */
[----:B------:R-:W-:Y:S02]  /*22910*/  LOP3.LUT R4, R5, 0x70, R4, 0xf8, !PT ;  /* 0x0000007005047812 */ /* 0x000fe400078ef804 */
[----:B------:R-:W1:Y:S02]  /*22920*/  @P0 LDC R5, c[0x0][0x44c] ;  /* 0x00011300ff050b82 */ /* 0x000e640000000800 */
[----:B------:R-:W-:-:S05]  /*22930*/  LOP3.LUT R4, R4, R17, RZ, 0xfc, !PT ;  /* 0x0000001104047212 */ /* 0x000fca00078efcff */
[----:B------:R-:W-:Y:S02]  /*22940*/  IMAD.MOV.U32 R0, RZ, RZ, R4 ;  /* 0x000000ffff007224 */ /* 0x000fe400078e0004 */
[----:B-1----:R-:W-:-:S05]  /*22950*/  @P0 IMAD.HI.U32 R5, R4, R5, RZ ;  /* 0x0000000504050227 */ /* 0x002fca00078e00ff */
[----:B0-----:R-:W-:-:S05]  /*22960*/  @P0 SHF.R.U32.HI R0, RZ, R6, R5 ;  /* 0x00000006ff000219 */ /* 0x001fca0000011605 */
[----:B------:R-:W-:Y:S02]  /*22970*/  IMAD.MOV R5, RZ, RZ, -R0 ;  /* 0x000000ffff057224 */ /* 0x000fe400078e0a00 */
[----:B------:R-:W-:-:S04]  /*22980*/  IMAD.WIDE.U32 R2, R0, UR4, R2 ;  /* 0x0000000400027c25 */ /* 0x000fc8000f8e0002 */
[----:B------:R-:W-:Y:S01]  /*22990*/  IMAD R4, R7, R5, R4 ;  /* 0x0000000507047224 */ /* 0x000fe200078e0204 */
[----:B------:R-:W-:-:S05]  /*229a0*/  SHF.R.S32.HI R5, RZ, 0x1f, R0 ;  /* 0x0000001fff057819 */ /* 0x000fca0000011400 */
[----:B------:R-:W-:-:S04]  /*229b0*/  IMAD R5, R5, UR4, RZ ;  /* 0x0000000405057c24 */ /* 0x000fc8000f8e02ff */
[----:B------:R-:W-:Y:S01]  /*229c0*/  IMAD R0, R0, UR5, R5 ;  /* 0x0000000500007c24 */ /* 0x000fe2000f8e0205 */
[----:B------:R-:W-:-:S04]  /*229d0*/  ULDC.64 UR4, c[0x0][0x2c8] ;  /* 0x0000b20000047ab9 */ /* 0x000fc80000000a00 */
[----:B------:R-:W-:Y:S02]  /*229e0*/  IADD3 R3, R3, R0, RZ ;  /* 0x0000000003037210 */ /* 0x000fe40007ffe0ff */
        /* <DEDUP_REMOVED lines=18> */
[----:B------:R-:W-:Y:S01]  /*22b10*/  IADD3 R0, R8, R17, RZ ;  /* 0x0000001108007210 */ /* 0x000fe20007ffe0ff */
[----:B------:R-:W0:Y:S04]  /*22b20*/  S2R R11, SR_TID.X ;  /* 0x00000000000b7919 */ /* 0x000e280000002100 */
[----:B------:R-:W-:Y:S01]  /*22b30*/  VIADD R5, R0, 0x10 ;  /* 0x0000001000057836 */ /* 0x000fe20000000000 */
[----:B------:R-:W-:Y:S01]  /*22b40*/  SHFL.IDX PT, R9, R3, 0x1, 0x181f ;  /* 0x00381f0003097f89 */ /* 0x000fe200000e0000 */
[----:B0-----:R-:W-:-:S05]  /*22b50*/  IMAD.SHL.U32 R11, R11, 0x8, RZ ;  /* 0x000000080b0b7824 */ /* 0x001fca00078e00ff */
[----:B------:R-:W-:Y:S01]  /*22b60*/  LOP3.LUT R11, R11, 0x38, RZ, 0xc0, !PT ;  /* 0x000000380b0b7812 */ /* 0x000fe200078ec0ff */
[----:B--2---:R-:W-:Y:S02]  /*22b70*/  IMAD R2, R6, R7, RZ ;  /* 0x0000000706027224 */ /* 0x004fe400078e02ff */
[----:B------:R-:W0:Y:S03]  /*22b80*/  SHFL.IDX PT, R7, R4, RZ, 0x181f ;  /* 0x00181fff04077589 */ /* 0x000e2600000e0000 */
[-C--:B------:R-:W-:Y:S01]  /*22b90*/  ISETP.GE.AND P4, PT, R0, R2.reuse, PT ;  /* 0x000000020000720c */ /* 0x080fe20003f86270 */
[----:B------:R-:W1:Y:S01]  /*22ba0*/  SHFL.IDX PT, R6, R3, RZ, 0x181f ;  /* 0x00181fff03067589 */ /* 0x000e6200000e0000 */
[----:B------:R-:W-:-:S03]  /*22bb0*/  ISETP.GE.AND P3, PT, R5, R2, PT ;  /* 0x000000020500720c */ /* 0x000fc60003f66270 */
[----:B------:R-:W2:Y:S08]  /*22bc0*/  SHFL.IDX PT, R5, R4, 0x1, 0x181f ;  /* 0x00381f0004057f89 */ /* 0x000eb000000e0000 */
[----:B0-----:R-:W-:-:S04]  /*22bd0*/  @!P4 LEA R7, P5, R11, R7, 0x1 ;  /* 0x000000070b07c211 */ /* 0x001fc800078a08ff */
[----:B-1----:R-:W-:-:S04]  /*22be0*/  @!P4 IADD3.X R6, RZ, R6, RZ, P5, !PT ;  /* 0x00000006ff06c210 */ /* 0x002fc80002ffe4ff */
[-C--:B------:R-:W-:Y:S02]  /*22bf0*/  @!P4 LOP3.LUT R7, R7, R6.reuse, RZ, 0x3c, !PT ;  /* 0x000000060707c212 */ /* 0x080fe400078e3cff */
[----:B--2---:R-:W-:Y:S02]  /*22c00*/  @!P3 LEA R8, P5, R11, R5, 0x1 ;  /* 0x000000050b08b211 */ /* 0x004fe400078a08ff */
[----:B------:R-:W-:-:S03]  /*22c10*/  @!P4 LOP3.LUT R6, R7, R6, RZ, 0x3c, !PT ;  /* 0x000000060706c212 */ /* 0x000fc600078e3cff */
[----:B------:R-:W-:Y:S01]  /*22c20*/  @!P3 IMAD.X R5, RZ, RZ, R9, P5 ;  /* 0x000000ffff05b224 */ /* 0x000fe200028e0609 */
[----:B------:R-:W-:-:S05]  /*22c30*/  @!P4 LOP3.LUT R7, R7, R6, RZ, 0x3c, !PT ;  /* 0x000000060707c212 */ /* 0x000fca00078e3cff */
[----:B-----5:R-:W-:Y:S04]  /*22c40*/  @!P4 LDGSTS.E.BYPASS.LTC128B.128 [R10+0x15400], desc[UR60][R6.64], !P2 ;  /* 0x15400000060acfae */ /* 0x020fe8000d101d7c */
[----:B------:R-:W-:Y:S04]  /*22c50*/  @!P4 LDGSTS.E.BYPASS.LTC128B.128 [R10+0x19400], desc[UR60][R6.64+0x80], !P1 ;  /* 0x19400080060acfae */ /* 0x000fe8000c901d7c */
[----:B------:R0:W-:Y:S02]  /*22c60*/  @!P4 LDGSTS.E.BYPASS.LTC128B.128 [R10+0x1d400], desc[UR60][R6.64+0x100], !P0 ;  /* 0x1d400100060acfae */ /* 0x0001e4000c101d7c */
[----:B0-----:R-:W-:Y:S01]  /*22c70*/  @!P3 IMAD.MOV.U32 R6, RZ, RZ, R8 ;  /* 0x000000ffff06b224 */ /* 0x001fe200078e0008 */
[----:B------:R-:W-:Y:S01]  /*22c80*/  @!P3 MOV R7, R5 ;  /* 0x000000050007b202 */ /* 0x000fe20000000f00 */
[----:B------:R-:W-:Y:S01]  /*22c90*/  VIADD R5, R0, 0x20 ;  /* 0x0000002000057836 */ /* 0x000fe20000000000 */
[----:B------:R-:W-:Y:S04]  /*22ca0*/  SHFL.IDX PT, R8, R3, 0x2, 0x181f ;  /* 0x00581f0003087f89 */ /* 0x000fe800000e0000 */
[----:B------:R-:W-:Y:S04]  /*22cb0*/  @!P3 LDGSTS.E.BYPASS.LTC128B.128 [R10+0x15c00], desc[UR60][R6.64], !P2 ;  /* 0x15c00000060abfae */ /* 0x000fe8000d101d7c */
[----:B------:R-:W-:Y:S04]  /*22cc0*/  @!P3 LDGSTS.E.BYPASS.LTC128B.128 [R10+0x19c00], desc[UR60][R6.64+0x80], !P1 ;  /* 0x19c00080060abfae */ /* 0x000fe8000c901d7c */
[----:B------:R0:W-:Y:S01]  /*22cd0*/  @!P3 LDGSTS.E.BYPASS.LTC128B.128 [R10+0x1dc00], desc[UR60][R6.64+0x100], !P0 ;  /* 0x1dc00100060abfae */ /* 0x0001e2000c101d7c */
[----:B------:R-:W-:-:S03]  /*22ce0*/  ISETP.GE.AND P3, PT, R5, R2, PT ;  /* 0x000000020500720c */ /* 0x000fc60003f66270 */
[----:B------:R-:W1:Y:S10]  /*22cf0*/  SHFL.IDX PT, R5, R4, 0x2, 0x181f ;  /* 0x00581f0004057f89 */ /* 0x000e7400000e0000 */
[----:B-1----:R-:W-:-:S05]  /*22d00*/  @!P3 LEA R5, P4, R11, R5, 0x1 ;  /* 0x000000050b05b211 */ /* 0x002fca00078808ff */
[----:B0-----:R-:W-:-:S05]  /*22d10*/  @!P3 IMAD.X R6, RZ, RZ, R8, P4 ;  /* 0x000000ffff06b224 */ /* 0x001fca00020e0608 */
[----:B------:R-:W-:Y:S01]  /*22d20*/  @!P3 MOV R7, R6 ;  /* 0x000000060007b202 */ /* 0x000fe20000000f00 */
        /* <DEDUP_REMOVED lines=8> */
[----:B-1----:R-:W-:-:S04]  /*22db0*/  @!P3 LEA R5, P4, R11, R5, 0x1 ;  /* 0x000000050b05b211 */ /* 0x002fc800078808ff */
[----:B0-----:R-:W-:-:S05]  /*22dc0*/  @!P3 IADD3.X R6, RZ, R6, RZ, P4, !PT ;  /* 0x00000006ff06b210 */ /* 0x001fca00027fe4ff */
        /* <DEDUP_REMOVED lines=21> */
[----:B0-----:R-:W-:-:S05]  /*22f20*/  @!P3 IMAD.X R6, RZ, RZ, R6, P4 ;  /* 0x000000ffff06b224 */ /* 0x001fca00020e0606 */
[----:B------:R-:W-:Y:S01]  /*22f30*/  @!P3 MOV R7, R6 ;  /* 0x000000060007b202 */ /* 0x000fe20000000f00 */
[----:B------:R-:W-:Y:S02]  /*22f40*/  @!P3 IMAD.MOV.U32 R6, RZ, RZ, R5 ;  /* 0x000000ffff06b224 */ /* 0x000fe400078e0005 */
[----:B------:R-:W-:-:S03]  /*22f50*/  VIADD R5, R0, 0x60 ;  /* 0x0000006000057836 */ /* 0x000fc60000000000 */
[----:B------:R-:W-:Y:S02]  /*22f60*/  @!P3 LDGSTS.E.BYPASS.LTC128B.128 [R10+0x17c00], desc[UR60][R6.64], !P2 ;  /* 0x17c00000060abfae */ /* 0x000fe4000d101d7c */
[----:B------:R-:W-:Y:S02]  /*22f70*/  ISETP.GE.AND P4, PT, R5, R2, PT ;  /* 0x000000020500720c */ /* 0x000fe40003f86270 */
[----:B------:R-:W0:Y:S04]  /*22f80*/  SHFL.IDX PT, R5, R4, 0x6, 0x181f ;  /* 0x00d81f0004057f89 */ /* 0x000e2800000e0000 */
[----:B------:R-:W-:Y:S04]  /*22f90*/  @!P3 LDGSTS.E.BYPASS.LTC128B.128 [R10+0x1bc00], desc[UR60][R6.64+0x80], !P1 ;  /* 0x1bc00080060abfae */ /* 0x000fe8000c901d7c */
[----:B------:R1:W-:Y:S04]  /*22fa0*/  @!P3 LDGSTS.E.BYPASS.LTC128B.128 [R10+0x1fc00], desc[UR60][R6.64+0x100], !P0 ;  /* 0x1fc00100060abfae */ /* 0x0003e8000c101d7c */
[----:B-1----:R-:W1:Y:S01]  /*22fb0*/  SHFL.IDX PT, R6, R3, 0x6, 0x181f ;  /* 0x00d81f0003067f89 */ /* 0x002e6200000e0000 */
[----:B0-----:R-:W-:-:S04]  /*22fc0*/  @!P4 LEA R5, P3, R11, R5, 0x1 ;  /* 0x000000050b05c211 */ /* 0x001fc800078608ff */
[----:B-1----:R-:W-:-:S05]  /*22fd0*/  @!P4 IADD3.X R6, RZ, R6, RZ, P3, !PT ;  /* 0x00000006ff06c210 */ /* 0x002fca0001ffe4ff */
[----:B------:R-:W-:Y:S02]  /*22fe0*/  @!P4 IMAD.MOV.U32 R7, RZ, RZ, R6 ;  /* 0x000000ffff07c224 */ /* 0x000fe400078e0006 */
[----:B------:R-:W-:Y:S02]  /*22ff0*/  @!P4 IMAD.MOV.U32 R6, RZ, RZ, R5 ;  /* 0x000000ffff06c224 */ /* 0x000fe400078e0005 */
[----:B------:R1:W2:Y:S04]  /*23000*/  SHFL.IDX PT, R5, R3, 0x7, 0x181f ;  /* 0x00f81f0003057f89 */ /* 0x0002a800000e0000 */
[----:B------:R1:W-:Y:S04]  /*23010*/  @!P4 LDGSTS.E.BYPASS.LTC128B.128 [R10+0x18400], desc[UR60][R6.64], !P2 ;  /* 0x18400000060acfae */ /* 0x0003e8000d101d7c */
[----:B------:R1:W-:Y:S04]  /*23020*/  @!P4 LDGSTS.E.BYPASS.LTC128B.128 [R10+0x1c400], desc[UR60][R6.64+0x80], !P1 ;  /* 0x1c400080060acfae */ /* 0x0003e8000c901d7c */
[----:B------:R1:W-:Y:S04]  /*23030*/  @!P4 LDGSTS.E.BYPASS.LTC128B.128 [R10+0x20400], desc[UR60][R6.64+0x100], !P0 ;  /* 0x20400100060acfae */ /* 0x0003e8000c101d7c */
[----:B------:R1:W3:Y:S02]  /*23040*/  SHFL.IDX PT, R3, R4, 0x7, 0x181f ;  /* 0x00f81f0004037f89 */ /* 0x0002e400000e0000 */
.L_x_1047:
[----:B------:R-:W-:Y:S01]  /*23050*/  IADD3 R0, R0, 0x70, RZ ;  /* 0x0000007000007810 */ /* 0x000fe20007ffe0ff */
[----:B------:R-:W-:Y:S03]  /*23060*/  BSSY B0, `(.L_x_900) ;  /* 0x000000e000007945 */ /* 0x000fe60003800000 */
[----:B------:R-:W-:-:S13]  /*23070*/  ISETP.GE.AND P3, PT, R0, R2, PT ;  /* 0x000000020000720c */ /* 0x000fda0003f66270 */
[----:B------:R-:W-:Y:S05]  /*23080*/  @P3 BRA `(.L_x_901) ;  /* 0x00000000002c3947 */ /* 0x000fea0003800000 */
[----:B-1----:R-:W1:Y:S02]  /*23090*/  S2R R4, SR_TID.X ;  /* 0x0000000000047919 */ /* 0x002e640000002100 */
[----:B-1----:R-:W-:-:S05]  /*230a0*/  IMAD.SHL.U32 R4, R4, 0x8, RZ ;  /* 0x0000000804047824 */ /* 0x002fca00078e00ff */
[----:B------:R-:W-:-:S04]  /*230b0*/  LOP3.LUT R4, R4, 0x38, RZ, 0xc0, !PT ;  /* 0x0000003804047812 */ /* 0x000fc800078ec0ff */
[----:B---3--:R-:W-:-:S05]  /*230c0*/  LEA R2, P3, R4, R3, 0x1 ;  /* 0x0000000304027211 */ /* 0x008fca00078608ff */
[----:B--2---:R-:W-:-:S05]  /*230d0*/  IMAD.X R3, RZ, RZ, R5, P3 ;  /* 0x000000ffff037224 */ /* 0x004fca00018e0605 */
[----:B------:R-:W-:Y:S01]  /*230e0*/  @!PT LDS RZ, [RZ] ;  /* 0x00000000fffff984 */ /* 0x000fe20000000800 */
[----:B------:R-:W-:Y:S01]  /*230f0*/  @!PT LDS RZ, [RZ] ;  /* 0x00000000fffff984 */ /* 0x000fe20000000800 */
[----:B------:R-:W-:Y:S01]  /*23100*/  @!PT LDS RZ, [RZ] ;  /* 0x00000000fffff984 */ /* 0x000fe20000000800 */
[----:B------:R4:W-:Y:S04]  /*23110*/  LDGSTS.E.BYPASS.LTC128B.128 [R10+0x18c00], desc[UR60][R2.64], !P2 ;  /* 0x18c00000020a7fae */ /* 0x0009e8000d101d7c */
[----:B------:R4:W-:Y:S04]  /*23120*/  LDGSTS.E.BYPASS.LTC128B.128 [R10+0x1cc00], desc[UR60][R2.64+0x80], !P1 ;  /* 0x1cc00080020a7fae */ /* 0x0009e8000c901d7c */
[----:B------:R4:W-:Y:S02]  /*23130*/  LDGSTS.E.BYPASS.LTC128B.128 [R10+0x20c00], desc[UR60][R2.64+0x100], !P0 ;  /* 0x20c00100020a7fae */ /* 0x0009e4000c101d7c */
.L_x_901:
[----:B------:R-:W-:Y:S05]  /*23140*/  BSYNC B0 ;  /* 0x0000000000007941 */ /* 0x000fea0003800000 */
.L_x_900:
[----:B01--4-:R-:W4:Y:S01]  /*23150*/  LDL R10, [R1+0x4] ;  /* 0x00000400010a7983 */ /* 0x013f220000100800 */
[----:B------:R-:W-:Y:S01]  /*23160*/  PLOP3.LUT P0, PT, PT, PT, PT, 0x80, 0x0 ;  /* 0x000000000000781c */ /* 0x000fe20003f0f070 */
[----:B------:R-:W-:Y:S01]  /*23170*/  NOP ;  /* 0x0000000000007918 */ /* 0x000fe20000000000 */
[----:B----4-:R-:W-:-:S11]  /*23180*/  IADD3 R10, R10, 0x36800, RZ ;  /* 0x000368000a0a7810 */ /* 0x010fd60007ffe0ff */
.L_x_902:
[----:B------:R-:W4:Y:S01]  /*23190*/  LDL R2, [R1+0x4] ;  /* 0x0000040001027983 */ /* 0x000f220000100800 */
[----:B------:R-:W-:Y:S02]  /*231a0*/  PLOP3.LUT P1, PT, P1, P0, PT, 0xa2, 0x0 ;  /* 0x000000000000781c */ /* 0x000fe40000f21472 */
[----:B----4-:R-:W-:-:S08]  /*231b0*/  @P0 R2UR P1, UR4, R2 ;  /* 0x00000000020402ca */ /* 0x010fd00000020000 */
[----:B------:R-:W-:-:S05]  /*231c0*/  @P0 PLOP3.LUT P0, PT, P1, PT, PT, 0x80, 0x0 ;  /* 0x000000000000081c */ /* 0x000fca0000f0f070 */
[----:B------:R-:W-:Y:S01]  /*231d0*/  @!P1 SYNCS.ARRIVE.TRANS64.RED.A0T1 RZ, [UR4+0x36800], RZ ;  /* 0x036800ffffff99a7 */ /* 0x000fe20008200404 */
[----:B------:R-:W-:Y:S07]  /*231e0*/  @!P1 ARRIVES.LDGSTSBAR.64.TRANSCNT [UR4+0x36800] ;  /* 0x03680000ff0099b0 */ /* 0x000fee0008000a84 */
[----:B------:R-:W-:Y:S05]  /*231f0*/  @P0 BRA.U.ANY `(.L_x_902) ;  /* 0xfffffffd00e40947 */ /* 0x000fea000393ffff */
[----:B---3--:R-:W3:Y:S02]  /*23200*/  LDL.LU R3, [R1+0x54] ;  /* 0x0000540001037983 */ /* 0x008ee40000300800 */
[----:B---3--:R-:W-:-:S05]  /*23210*/  VIADD R3, R3, 0x1 ;  /* 0x0000000103037836 */ /* 0x008fca0000000000 */
        /* <DEDUP_REMOVED lines=10> */
.L_x_1048:
[----:B------:R-:W-:Y:S05]  /*232c0*/  BSYNC B0 ;  /* 0x0000000000007941 */ /* 0x000fea0003800000 */
.L_x_903:
[----:B0-----:R-:W3:Y:S01]  /*232d0*/  LDL.LU R2, [R1+0x4c] ;  /* 0x00004c0001027983 */ /* 0x001ee20000300800 */
[----:B------:R-:W-:Y:S01]  /*232e0*/  BSSY B0, `(.L_x_905) ;  /* 0x0000256000007945 */ /* 0x000fe20003800000 */
[----:B---3--:R-:W-:-:S13]  /*232f0*/  ISETP.GE.AND P0, PT, R2, 0x71, PT ;  /* 0x000000710200780c */ /* 0x008fda0003f06270 */
[----:B------:R-:W-:Y:S05]  /*23300*/  @!P0 BRA `(.L_x_906) ;  /* 0x00000024004c8947 */ /* 0x000fea0003800000 */
[----:B------:R-:W3:Y:S01]  /*23310*/  LDL R2, [R1+0x38] ;  /* 0x0000380001027983 */ /* 0x000ee20000100800 */
[----:B------:R-:W-:Y:S01]  /*23320*/  IMAD.MOV.U32 R0, RZ, RZ, 0x1 ;  /* 0x00000001ff007424 */ /* 0x000fe200078e00ff */
[----:B------:R-:W-:Y:S01]  /*23330*/  BSSY B2, `(.L_x_907) ;  /* 0x00000cc000027945 */ /* 0x000fe20003800000 */
[----:B---3--:R-:W-:-:S04]  /*23340*/  IADD3 R8, -R2, RZ, RZ ;  /* 0x000000ff02087210 */ /* 0x008fc80007ffe1ff */
[----:B------:R-:W-:-:S05]  /*23350*/  VIADDMNMX R8, R8, R0, 0xffffffff, !PT ;  /* 0xffffffff08087446 */ /* 0x000fca0007800100 */
[----:B------:R-:W-:-:S05]  /*23360*/  IMAD.IADD R0, R2, 0x1, R8 ;  /* 0x0000000102007824 */ /* 0x000fca00078e0208 */
[----:B------:R-:W-:-:S04]  /*23370*/  LOP3.LUT R0, R0, 0x1, RZ, 0xc0, !PT ;  /* 0x0000000100007812 */ /* 0x000fc800078ec0ff */
[----:B------:R-:W-:Y:S02]  /*23380*/  ISETP.NE.U32.AND P0, PT, R0, 0x1, PT ;  /* 0x000000010000780c */ /* 0x000fe40003f05070 */
[----:B------:R-:W-:-:S11]  /*23390*/  IADD3 R0, R2, -0x2, RZ ;  /* 0xfffffffe02007810 */ /* 0x000fd60007ffe0ff */
[----:B------:R-:W-:Y:S05]  /*233a0*/  @P0 BRA `(.L_x_908) ;  /* 0x0000000c00100947 */ /* 0x000fea0003800000 */
[----:B------:R-:W3:Y:S04]  /*233b0*/  LDL R4, [R1+0x10] ;  /* 0x0000100001047983 */ /* 0x000ee80000100800 */
[----:B------:R-:W4:Y:S04]  /*233c0*/  LDL R3, [R1+0x8] ;  /* 0x0000080001037983 */ /* 0x000f280000100800 */
[----:B------:R-:W5:Y:S01]  /*233d0*/  LDL R2, [R1+0x14] ;  /* 0x0000140001027983 */ /* 0x000f620000100800 */
[----:B------:R-:W-:Y:S01]  /*233e0*/  BSSY B1, `(.L_x_909) ;  /* 0x00000bc000017945 */ /* 0x000fe20003800000 */
[----:B---3--:R-:W-:Y:S01]  /*233f0*/  LOP3.LUT P1, RZ, R4, 0x1, RZ, 0xc0, !PT ;  /* 0x0000000104ff7812 */ /* 0x008fe2000782c0ff */
[----:B----4-:R-:W-:-:S05]  /*23400*/  VIADD R7, R3, 0x1 ;  /* 0x0000000103077836 */ /* 0x010fca0000000000 */
[----:B------:R-:W-:-:S04]  /*23410*/  ISETP.NE.AND P0, PT, R7, 0x2, PT ;  /* 0x000000020700780c */ /* 0x000fc80003f05270 */
[----:B------:R-:W-:Y:S02]  /*23420*/  SEL R9, RZ, 0x1, P0 ;  /* 0x00000001ff097807 */ /* 0x000fe40000000000 */
[----:B------:R-:W-:Y:S02]  /*23430*/  SEL R7, R7, RZ, P0 ;  /* 0x000000ff07077207 */ /* 0x000fe40000000000 */
[----:B-----5:R-:W-:Y:S01]  /*23440*/  LOP3.LUT R9, R2, R9, RZ, 0x3c, !PT ;  /* 0x0000000902097212 */ /* 0x020fe200078e3cff */
[----:B------:R-:W-:Y:S06]  /*23450*/  @!P1 BRA `(.L_x_910) ;  /* 0x0000000800d09947 */ /* 0x000fec0003800000 */
[----:B------:R0:W5:Y:S01]  /*23460*/  LDL R4, [R1] ;  /* 0x0000000001047983 */ /* 0x0001620000100800 */
[----:B------:R-:W-:Y:S02]  /*23470*/  ULDC.64 UR4, c[0x0][0x418] ;  /* 0x0001060000047ab9 */ /* 0x000fe40000000a00 */
[----:B------:R-:W-:-:S04]  /*23480*/  ISETP.NE.U32.AND P0, PT, RZ, UR4, PT ;  /* 0x00000004ff007c0c */ /* 0x000fc8000bf05070 */
[----:B------:R-:W-:-:S13]  /*23490*/  ISETP.NE.AND.EX P0, PT, RZ, UR5, PT, P0 ;  /* 0x00000005ff007c0c */ /* 0x000fda000bf05300 */
[----:B0-----:R-:W-:Y:S05]  /*234a0*/  @!P0 BRA `(.L_x_911) ;  /* 0x00000000004c8947 */ /* 0x001fea0003800000 */
[----:B------:R-:W3:Y:S01]  /*234b0*/  LDL R11, [R1+0x28] ;  /* 0x00002800010b7983 */ /* 0x000ee20000100800 */
[----:B--2---:R-:W0:Y:S01]  /*234c0*/  LDC R5, c[0x0][0x43c] ;  /* 0x00010f00ff057b82 */ /* 0x004e220000000800 */
[----:B------:R-:W-:Y:S02]  /*234d0*/  ULDC.64 UR6, c[0x0][0x428] ;  /* 0x00010a0000067ab9 */ /* 0x000fe40000000a00 */
[----:B------:R-:W2:Y:S01]  /*234e0*/  LDL R6, [R1+0xc] ;  /* 0x00000c0001067983 */ /* 0x000ea20000100800 */
[----:B0-----:R-:W-:-:S13]  /*234f0*/  ISETP.NE.AND P0, PT, R5, 0x1, PT ;  /* 0x000000010500780c */ /* 0x001fda0003f05270 */
[----:B------:R-:W0:Y:S02]  /*23500*/  @P0 LDC.64 R2, c[0x0][0x440] ;  /* 0x00011000ff020b82 */ /* 0x000e240000000a00 */
[----:B0----5:R-:W-:-:S04]  /*23510*/  @P0 IMAD.HI.U32 R4, R0, R2, RZ ;  /* 0x0000000200040227 */ /* 0x021fc800078e00ff */
[----:B------:R-:W-:Y:S01]  /*23520*/  IMAD.MOV.U32 R2, RZ, RZ, R0 ;  /* 0x000000ffff027224 */ /* 0x000fe200078e0000 */
[----:B------:R-:W-:-:S04]  /*23530*/  @P0 SHF.R.U32.HI R2, RZ, R3, R4 ;  /* 0x00000003ff020219 */ /* 0x000fc80000011604 */
[----:B------:R-:W-:-:S05]  /*23540*/  IADD3 R3, -R2, RZ, RZ ;  /* 0x000000ff02037210 */ /* 0x000fca0007ffe1ff */
[----:B------:R-:W-:Y:S01]  /*23550*/  IMAD R0, R5, R3, R0 ;  /* 0x0000000305007224 */ /* 0x000fe200078e0200 */
[----:B------:R-:W-:Y:S01]  /*23560*/  SHF.R.S32.HI R3, RZ, 0x1f, R2 ;  /* 0x0000001fff037819 */ /* 0x000fe20000011402 */
[----:B---3--:R-:W-:-:S04]  /*23570*/  IMAD R4, R11, UR6, RZ ;  /* 0x000000060b047c24 */ /* 0x008fc8000f8e02ff */
[C---:B--2---:R-:W-:Y:S02]  /*23580*/  IMAD R4, R6.reuse, UR7, R4 ;  /* 0x0000000706047c24 */ /* 0x044fe4000f8e0204 */
[----:B------:R-:W-:-:S04]  /*23590*/  IMAD.WIDE.U32 R2, R6, UR6, R2 ;  /* 0x0000000606027c25 */ /* 0x000fc8000f8e0002 */
[----:B------:R-:W-:Y:S01]  /*235a0*/  IMAD.IADD R3, R4, 0x1, R3 ;  /* 0x0000000104037824 */ /* 0x000fe200078e0203 */
[----:B------:R-:W-:-:S04]  /*235b0*/  LEA R4, P0, R2, UR4, 0x2 ;  /* 0x0000000402047c11 */ /* 0x000fc8000f8010ff */
[----:B------:R-:W-:-:S05]  /*235c0*/  LEA.HI.X R5, R2, UR5, R3, 0x2, P0 ;  /* 0x0000000502057c11 */ /* 0x000fca00080f1403 */
[----:B------:R0:W5:Y:S04]  /*235d0*/  LDG.E R4, desc[UR60][R4.64] ;  /* 0x0000003c04047981 */ /* 0x000168000c1e1900 */
.L_x_911:
[----:B------:R-:W3:Y:S01]  /*235e0*/  LDL R2, [R1+0x4] ;  /* 0x0000040001027983 */ /* 0x000ee20000100800 */
[----:B------:R-:W-:Y:S01]  /*235f0*/  BSSY B3, `(.L_x_912) ;  /* 0x0000005000037945 */ /* 0x000fe20003800000 */
[----:B---3--:R-:W-:Y:S01]  /*23600*/  IMAD R3, R7, 0x8, R2 ;  /* 0x0000000807037824 */ /* 0x008fe200078e0202 */
[----:B------:R-:W-:-:S04]  /*23610*/  SHF.L.U32 R2, R9, 0x1f, RZ ;  /* 0x0000001f09027819 */ /* 0x000fc800000006ff */
[----:B------:R-:W1:Y:S02]  /*23620*/  SYNCS.PHASECHK.TRANS64.TRYWAIT P0, [R3+URZ+0x36840], R2 ;  /* 0x03684002030075a7 */ /* 0x000e64000800017f */
[----:B-1----:R-:W-:Y:S05]  /*23630*/  @!P0 BRA `(.L_x_913) ;  /* 0x0000004c00a48947 */ /* 0x002fea0003800000 */
.L_x_1049:
[----:B------:R-:W-:Y:S05]  /*23640*/  BSYNC B3 ;  /* 0x0000000000037941 */ /* 0x000fea0003800000 */
.L_x_912:
        /* <DEDUP_REMOVED lines=12> */
.L_x_915:
[----:B------:R-:W-:Y:S05]  /*23710*/  BSYNC B3 ;  /* 0x0000000000037941 */ /* 0x000fea0003800000 */
.L_x_914:
[----:B------:R-:W2:Y:S04]  /*23720*/  LDL R5, [R1+0x4] ;  /* 0x0000040001057983 */ /* 0x000ea80000100800 */
[----:B-1----:R-:W3:Y:S01]  /*23730*/  LDL R2, [R1+0x1c] ;  /* 0x00001c0001027983 */ /* 0x002ee20000100800 */
        /* <DEDUP_REMOVED lines=9> */
[----:B---3--:R-:W-:-:S03]  /*237d0*/  IMAD R2, R0, 0x70, R2 ;  /* 0x0000007000027824 */ /* 0x008fc600078e0202 */
[----:B------:R-:W-:-:S07]  /*237e0*/  IADD3 R5, R6, 0x21400, RZ ;  /* 0x0002140006057810 */ /* 0x000fce0007ffe0ff */
.L_x_916:
        /* <DEDUP_REMOVED lines=16> */
.L_x_917:
        /* <DEDUP_REMOVED lines=16> */
.L_x_918:
        /* <DEDUP_REMOVED lines=17> */
.L_x_1050:
[----:B------:R-:W-:Y:S05]  /*23b00*/  BSYNC B3 ;  /* 0x0000000000037941 */ /* 0x000fea0003800000 */
.L_x_919:
[----:B------:R1:W5:Y:S04]  /*23b10*/  LDL R17, [R1+0x4] ;  /* 0x0000040001117983 */ /* 0x0003680000100800 */
[----:B------:R1:W5:Y:S01]  /*23b20*/  LDL R6, [R1+0x8] ;  /* 0x0000080001067983 */ /* 0x0003620000100800 */
[----:B------:R-:W-:Y:S01]  /*23b30*/  BSSY B3, `(.L_x_921) ;  /* 0x000000c000037945 */ /* 0x000fe20003800000 */
[----:B------:R-:W-:Y:S01]  /*23b40*/  MOV R12, 0x0 ;  /* 0x00000000000c7802 */ /* 0x000fe20000000f00 */
[----:B------:R-:W-:Y:S02]  /*23b50*/  IMAD.MOV.U32 R13, RZ, RZ, 0x14f00000 ;  /* 0x14f00000ff0d7424 */ /* 0x000fe400078e00ff */
[----:B------:R-:W-:Y:S05]  /*23b60*/  @P1 BRA `(.L_x_922) ;  /* 0x0000000000201947 */ /* 0x000fea0003800000 */
[----:B------:R-:W2:Y:S01]  /*23b70*/  S2R R5, SR_TID.X ;  /* 0x0000000000057919 */ /* 0x000ea20000002100 */
[----:B0----5:R-:W-:Y:S01]  /*23b80*/  IMAD R2, R6, 0x8, R17 ;  /* 0x0000000806027824 */ /* 0x021fe200078e0211 */
[----:B------:R-:W-:-:S04]  /*23b90*/  MOV R3, 0xa800 ;  /* 0x0000a80000037802 */ /* 0x000fc80000000f00 */
[----:B------:R3:W-:Y:S01]  /*23ba0*/  SYNCS.ARRIVE.TRANS64 RZ, [R2+URZ+0x36850], R3 ;  /* 0x0368500302ff79a7 */ /* 0x0007e2000800003f */
[----:B--2---:R-:W-:-:S04]  /*23bb0*/  LOP3.LUT R5, R5, 0x1f, RZ, 0xc0, !PT ;  /* 0x0000001f05057812 */ /* 0x004fc800078ec0ff */
[----:B------:R-:W-:-:S13]  /*23bc0*/  ISETP.NE.AND P0, PT, R5, RZ, PT ;  /* 0x000000ff0500720c */ /* 0x000fda0003f05270 */
[----:B---3--:R-:W-:Y:S05]  /*23bd0*/  @!P0 BRA `(.L_x_922) ;  /* 0x0000000000048947 */ /* 0x008fea0003800000 */
[----:B------:R-:W-:Y:S01]  /*23be0*/  BPT.TRAP 0x1 ;  /* 0x000000040000795c */ /* 0x000fe20000300000 */
.L_x_922:
[----:B------:R-:W-:Y:S05]  /*23bf0*/  BSYNC B3 ;  /* 0x0000000000037941 */ /* 0x000fea0003800000 */
.L_x_921:
[----:B------:R-:W2:Y:S04]  /*23c00*/  LDL R5, [R1+0x1c] ;  /* 0x00001c0001057983 */ /* 0x000ea80000100800 */
[----:B0-----:R-:W2:Y:S01]  /*23c10*/  LDL.LU R3, [R1+0x18] ;  /* 0x0000180001037983 */ /* 0x001ea20000300800 */
[----:B------:R-:W-:Y:S01]  /*23c20*/  R2UR UR10, R11 ;  /* 0x000000000b0a72ca */ /* 0x000fe200000e0000 */
[--C-:B-----5:R-:W-:Y:S01]  /*23c30*/  IMAD R2, R6, 0x8, R17.reuse ;  /* 0x0000000806027824 */ /* 0x120fe200078e0211 */
[----:B------:R-:W-:Y:S01]  /*23c40*/  R2UR UR6, R12 ;  /* 0x000000000c0672ca */ /* 0x000fe200000e0000 */
[----:B------:R-:W-:Y:S01]  /*23c50*/  IMAD R6, R6, 0xa800, R17 ;  /* 0x0000a80006067824 */ /* 0x000fe200078e0211 */
[----:B------:R-:W-:Y:S01]  /*23c60*/  R2UR UR7, R13 ;  /* 0x000000000d0772ca */ /* 0x000fe200000e0000 */
[----:B------:R-:W-:Y:S01]  /*23c70*/  UIADD3 UR4, UP0, UR36, 0x470, URZ ;  /* 0x0000047024047890 */ /* 0x000fe2000ff1e03f */
[----:B------:R-:W-:Y:S01]  /*23c80*/  PLOP3.LUT P0, PT, PT, PT, PT, 0x80, 0x0 ;  /* 0x000000000000781c */ /* 0x000fe20003f0f070 */
[----:B------:R-:W-:-:S02]  /*23c90*/  VIADD R2, R2, 0x36850 ;  /* 0x0003685002027836 */ /* 0x000fc40000000000 */
[----:B------:R-:W-:Y:S01]  /*23ca0*/  UIADD3.X UR5, URZ, UR37, URZ, UP0, !UPT ;  /* 0x000000253f057290 */ /* 0x000fe200087fe43f */
[----:B--2---:R-:W-:Y:S01]  /*23cb0*/  IMAD R3, R3, 0x70, R5 ;  /* 0x0000007003037824 */ /* 0x004fe200078e0205 */
[----:B------:R-:W-:-:S10]  /*23cc0*/  IADD3 R5, R6, 0x400, RZ ;  /* 0x0000040006057810 */ /* 0x000fd40007ffe0ff */
.L_x_923:
        /* <DEDUP_REMOVED lines=16> */
.L_x_924:
        /* <DEDUP_REMOVED lines=16> */
.L_x_925:
        /* <DEDUP_REMOVED lines=13> */
.L_x_910:
[----:B------:R-:W-:Y:S05]  /*23fa0*/  BSYNC B1 ;  /* 0x0000000000017941 */ /* 0x000fea0003800000 */
.L_x_909:
[----:B0-----:R-:W3:Y:S04]  /*23fb0*/  LDL.LU R0, [R1+0x38] ;  /* 0x0000380001007983 */ /* 0x001ee80000300800 */
[----:B------:R0:W-:Y:S04]  /*23fc0*/  STL [R1+0x8], R7 ;  /* 0x0000080701007387 */ /* 0x0001e80000100800 */
[----:B------:R0:W-:Y:S02]  /*23fd0*/  STL [R1+0x14], R9 ;  /* 0x0000140901007387 */ /* 0x0001e40000100800 */
[----:B0--3--:R-:W-:-:S07]  /*23fe0*/  IADD3 R0, R0, -0x3, RZ ;  /* 0xfffffffd00007810 */ /* 0x009fce0007ffe0ff */
.L_x_908:
[----:B------:R-:W-:Y:S05]  /*23ff0*/  BSYNC B2 ;  /* 0x0000000000027941 */ /* 0x000fea0003800000 */
.L_x_907:
[----:B------:R-:W3:Y:S01]  /*24000*/  LDL.LU R2, [R1+0x3c] ;  /* 0x00003c0001027983 */ /* 0x000ee20000300800 */
[----:B------:R-:W-:-:S05]  /*24010*/  IMAD.MOV R8, RZ, RZ, -R8 ;  /* 0x000000ffff087224 */ /* 0x000fca00078e0a08 */
[----:B---3--:R-:W-:-:S13]  /*24020*/  ISETP.NE.AND P0, PT, R2, R8, PT ;  /* 0x000000080200720c */ /* 0x008fda0003f05270 */
[----:B------:R-:W-:Y:S05]  /*24030*/  @!P0 BRA `(.L_x_906) ;  /* 0x0000001800008947 */ /* 0x000fea0003800000 */
[----:B------:R0:W5:Y:S02]  /*24040*/  LDL R8, [R1] ;  /* 0x0000000001087983 */ /* 0x0001640000100800 */
.L_x_960:
[----:B---3--:R-:W3:Y:S04]  /*24050*/  LDL R4, [R1+0x10] ;  /* 0x0000100001047983 */ /* 0x008ee80000100800 */
[----:B----4-:R-:W4:Y:S04]  /*24060*/  LDL R3, [R1+0x8] ;  /* 0x0000080001037983 */ /* 0x010f280000100800 */
[----:B--2---:R-:W2:Y:S01]  /*24070*/  LDL R2, [R1+0x14] ;  /* 0x0000140001027983 */ /* 0x004ea20000100800 */
[----:B------:R-:W-:Y:S05]  /*24080*/  YIELD ;  /* 0x0000000000007946 */ /* 0x000fea0003800000 */
[----:B------:R-:W-:Y:S01]  /*24090*/  BSSY B1, `(.L_x_926) ;  /* 0x00000ba000017945 */ /* 0x000fe20003800000 */
[----:B---3--:R-:W-:Y:S01]  /*240a0*/  LOP3.LUT P1, RZ, R4, 0x1, RZ, 0xc0, !PT ;  /* 0x0000000104ff7812 */ /* 0x008fe2000782c0ff */
[----:B----4-:R-:W-:-:S05]  /*240b0*/  VIADD R4, R3, 0x1 ;  /* 0x0000000103047836 */ /* 0x010fca0000000000 */
[----:B------:R-:W-:-:S04]  /*240c0*/  ISETP.NE.AND P0, PT, R4, 0x2, PT ;  /* 0x000000020400780c */ /* 0x000fc80003f05270 */
[----:B--2---:R-:W-:Y:S02]  /*240d0*/  SEL R5, RZ, 0x1, P0 ;  /* 0x00000001ff057807 */ /* 0x004fe40000000000 */
[----:B------:R-:W-:Y:S02]  /*240e0*/  SEL R4, R4, RZ, P0 ;  /* 0x000000ff04047207 */ /* 0x000fe40000000000 */
[----:B------:R-:W-:Y:S01]  /*240f0*/  LOP3.LUT R5, R2, R5, RZ, 0x3c, !PT ;  /* 0x0000000502057212 */ /* 0x000fe200078e3cff */
[----:B------:R-:W-:Y:S06]  /*24100*/  @!P1 BRA `(.L_x_927) ;  /* 0x0000000800c89947 */ /* 0x000fec0003800000 */
[----:B------:R-:W-:Y:S01]  /*24110*/  ULDC.64 UR4, c[0x0][0x418] ;  /* 0x0001060000047ab9 */ /* 0x000fe20000000a00 */
[----:B------:R-:W-:Y:S02]  /*24120*/  MOV R6, R0 ;  /* 0x0000000000067202 */ /* 0x000fe40000000f00 */
[----:B------:R-:W-:-:S04]  /*24130*/  ISETP.NE.U32.AND P0, PT, RZ, UR4, PT ;  /* 0x00000004ff007c0c */ /* 0x000fc8000bf05070 */
[----:B------:R-:W-:-:S13]  /*24140*/  ISETP.NE.AND.EX P0, PT, RZ, UR5, PT, P0 ;  /* 0x00000005ff007c0c */ /* 0x000fda000bf05300 */
[----:B------:R-:W-:Y:S05]  /*24150*/  @!P0 BRA `(.L_x_928) ;  /* 0x00000000004c8947 */ /* 0x000fea0003800000 */
[----:B------:R-:W2:Y:S01]  /*24160*/  LDL R11, [R1+0x28] ;  /* 0x00002800010b7983 */ /* 0x000ea20000100800 */
[----:B------:R-:W3:Y:S01]  /*24170*/  LDC R7, c[0x0][0x43c] ;  /* 0x00010f00ff077b82 */ /* 0x000ee20000000800 */
        /* <DEDUP_REMOVED lines=14> */
[----:B-----5:R-:W-:-:S04]  /*24260*/  LEA R8, P0, R2, UR4, 0x2 ;  /* 0x0000000402087c11 */ /* 0x020fc8000f8010ff */
[----:B------:R-:W-:-:S05]  /*24270*/  LEA.HI.X R9, R2, UR5, R3, 0x2, P0 ;  /* 0x0000000502097c11 */ /* 0x000fca00080f1403 */
[----:B------:R2:W5:Y:S04]  /*24280*/  LDG.E R8, desc[UR60][R8.64] ;  /* 0x0000003c08087981 */ /* 0x000568000c1e1900 */
.L_x_928:
[----:B------:R-:W3:Y:S01]  /*24290*/  LDL R2, [R1+0x4] ;  /* 0x0000040001027983 */ /* 0x000ee20000100800 */
[----:B------:R-:W-:Y:S01]  /*242a0*/  BSSY B2, `(.L_x_929) ;  /* 0x0000005000027945 */ /* 0x000fe20003800000 */
[----:B---3--:R-:W-:Y:S01]  /*242b0*/  IMAD R3, R4, 0x8, R2 ;  /* 0x0000000804037824 */ /* 0x008fe200078e0202 */
[----:B------:R-:W-:-:S04]  /*242c0*/  SHF.L.U32 R2, R5, 0x1f, RZ ;  /* 0x0000001f05027819 */ /* 0x000fc800000006ff */
[----:B------:R-:W3:Y:S02]  /*242d0*/  SYNCS.PHASECHK.TRANS64.TRYWAIT P0, [R3+URZ+0x36840], R2 ;  /* 0x03684002030075a7 */ /* 0x000ee4000800017f */
[----:B---3--:R-:W-:Y:S05]  /*242e0*/  @!P0 BRA `(.L_x_930) ;  /* 0x0000004000a08947 */ /* 0x008fea0003800000 */
.L_x_1051:
[----:B------:R-:W-:Y:S05]  /*242f0*/  BSYNC B2 ;  /* 0x0000000000027941 */ /* 0x000fea0003800000 */
.L_x_929:
[----:B------:R-:W4:Y:S01]  /*24300*/  S2R R7, SR_TID.X ;  /* 0x0000000000077919 */ /* 0x000f220000002100 */
[----:B------:R-:W-:Y:S01]  /*24310*/  BSSY B2, `(.L_x_931) ;  /* 0x000000b000027945 */ /* 0x000fe20003800000 */
[----:B----4-:R-:W-:-:S04]  /*24320*/  LOP3.LUT R7, R7, 0x7f, RZ, 0xc0, !PT ;  /* 0x0000007f07077812 */ /* 0x010fc800078ec0ff */
[----:B------:R-:W-:-:S13]  /*24330*/  ISETP.NE.AND P1, PT, R7, RZ, PT ;  /* 0x000000ff0700720c */ /* 0x000fda0003f25270 */
[----:B------:R-:W-:Y:S05]  /*24340*/  @P1 BRA `(.L_x_932) ;  /* 0x00000000001c1947 */ /* 0x000fea0003800000 */
[----:B------:R-:W4:Y:S01]  /*24350*/  S2R R7, SR_TID.X ;  /* 0x0000000000077919 */ /* 0x000f220000002100 */
[----:B---3--:R-:W-:-:S04]  /*24360*/  IMAD.MOV.U32 R2, RZ, RZ, 0xa800 ;  /* 0x0000a800ff027424 */ /* 0x008fc800078e00ff */
[----:B------:R3:W-:Y:S01]  /*24370*/  SYNCS.ARRIVE.TRANS64 RZ, [R3+URZ+0x36830], R2 ;  /* 0x0368300203ff79a7 */ /* 0x0007e2000800003f */
[----:B----4-:R-:W-:-:S04]  /*24380*/  LOP3.LUT R7, R7, 0x1f, RZ, 0xc0, !PT ;  /* 0x0000001f07077812 */ /* 0x010fc800078ec0ff */
[----:B------:R-:W-:-:S13]  /*24390*/  ISETP.NE.AND P0, PT, R7, RZ, PT ;  /* 0x000000ff0700720c */ /* 0x000fda0003f05270 */
[----:B---3--:R-:W-:Y:S05]  /*243a0*/  @!P0 BRA `(.L_x_932) ;  /* 0x0000000000048947 */ /* 0x008fea0003800000 */
[----:B------:R-:W-:Y:S01]  /*243b0*/  BPT.TRAP 0x1 ;  /* 0x000000040000795c */ /* 0x000fe20000300000 */
.L_x_932:
[----:B------:R-:W-:Y:S05]  /*243c0*/  BSYNC B2 ;  /* 0x0000000000027941 */ /* 0x000fea0003800000 */
.L_x_931:
[----:B------:R-:W4:Y:S04]  /*243d0*/  LDL R7, [R1+0x4] ;  /* 0x0000040001077983 */ /* 0x000f280000100800 */
[----:B---3--:R-:W3:Y:S01]  /*243e0*/  LDL R2, [R1+0x1c] ;  /* 0x00001c0001027983 */ /* 0x008ee20000100800 */
[----:B------:R-:W-:Y:S01]  /*243f0*/  MOV R11, RZ ;  /* 0x000000ff000b7202 */ /* 0x000fe20000000f00 */
[----:B------:R-:W-:Y:S01]  /*24400*/  UIADD3 UR4, UP0, UR36, 0x370, URZ ;  /* 0x0000037024047890 */ /* 0x000fe2000ff1e03f */
[----:B------:R-:W-:Y:S01]  /*24410*/  PLOP3.LUT P0, PT, PT, PT, PT, 0x80, 0x0 ;  /* 0x000000000000781c */ /* 0x000fe20003f0f070 */
[----:B------:R-:W-:Y:S01]  /*24420*/  VIADD R3, R3, 0x36830 ;  /* 0x0003683003037836 */ /* 0x000fe20000000000 */
[----:B------:R-:W-:Y:S01]  /*24430*/  R2UR UR10, R11 ;  /* 0x000000000b0a72ca */ /* 0x000fe200000e0000 */
[----:B------:R-:W-:Y:S01]  /*24440*/  UIADD3.X UR5, URZ, UR37, URZ, UP0, !UPT ;  /* 0x000000253f057290 */ /* 0x000fe200087fe43f */
[----:B------:R-:W-:Y:S01]  /*24450*/  UMOV UR6, 0x0 ;  /* 0x0000000000067882 */ /* 0x000fe20000000000 */
[----:B------:R-:W-:Y:S01]  /*24460*/  UMOV UR7, 0x14f00000 ;  /* 0x14f0000000077882 */ /* 0x000fe20000000000 */
[----:B----4-:R-:W-:-:S02]  /*24470*/  IMAD R7, R4, 0xa800, R7 ;  /* 0x0000a80004077824 */ /* 0x010fc400078e0207 */
[----:B---3--:R-:W-:Y:S02]  /*24480*/  IMAD R2, R6, 0x70, R2 ;  /* 0x0000007006027824 */ /* 0x008fe400078e0202 */
[----:B--2---:R-:W-:-:S07]  /*24490*/  VIADD R9, R7, 0x21400 ;  /* 0x0002140007097836 */ /* 0x004fce0000000000 */
.L_x_933:
        /* <DEDUP_REMOVED lines=10> */
[----:B------:R-:W-:Y:S01]  /*24540*/  MOV R15, 0x40 ;  /* 0x00000040000f7802 */ /* 0x000fe20000000f00 */
[----:B------:R-:W-:Y:S01]  /*24550*/  VIADD R9, R7, 0x24c00 ;  /* 0x00024c0007097836 */ /* 0x000fe20000000000 */
[----:B------:R-:W-:Y:S01]  /*24560*/  PLOP3.LUT P0, PT, PT, PT, PT, 0x80, 0x0 ;  /* 0x000000000000781c */ /* 0x000fe20003f0f070 */
[----:B------:R-:W-:Y:S01]  /*24570*/  UMOV UR6, 0x0 ;  /* 0x0000000000067882 */ /* 0x000fe20000000000 */
[----:B------:R-:W-:Y:S01]  /*24580*/  R2UR UR10, R15 ;  /* 0x000000000f0a72ca */ /* 0x000fe200000e0000 */
[----:B------:R-:W-:-:S14]  /*24590*/  UMOV UR7, 0x14f00000 ;  /* 0x14f0000000077882 */ /* 0x000fdc0000000000 */
.L_x_934:
        /* <DEDUP_REMOVED lines=16> */
.L_x_935:
        /* <DEDUP_REMOVED lines=17> */
.L_x_1052:
[----:B------:R-:W-:Y:S05]  /*247b0*/  BSYNC B2 ;  /* 0x0000000000027941 */ /* 0x000fea0003800000 */
.L_x_936:
[----:B------:R-:W-:Y:S01]  /*247c0*/  BSSY B2, `(.L_x_938) ;  /* 0x000000b000027945 */ /* 0x000fe20003800000 */
[----:B------:R-:W-:Y:S01]  /*247d0*/  IMAD.MOV.U32 R12, RZ, RZ, 0x0 ;  /* 0x00000000ff0c7424 */ /* 0x000fe200078e00ff */
[----:B------:R-:W-:Y:S02]  /*247e0*/  MOV R13, 0x14f00000 ;  /* 0x14f00000000d7802 */ /* 0x000fe40000000f00 */
        /* <DEDUP_REMOVED lines=8> */
.L_x_939:
[----:B------:R-:W-:Y:S05]  /*24870*/  BSYNC B2 ;  /* 0x0000000000027941 */ /* 0x000fea0003800000 */
.L_x_938:
        /* <DEDUP_REMOVED lines=12> */
[----:B--2---:R-:W-:-:S03]  /*24940*/  IMAD R7, R7, 0x70, R9 ;  /* 0x0000007007077824 */ /* 0x004fc600078e0209 */
[----:B------:R-:W-:-:S07]  /*24950*/  IADD3 R9, R3, 0x400, RZ ;  /* 0x0000040003097810 */ /* 0x000fce0007ffe0ff */
.L_x_940:
        /* <DEDUP_REMOVED lines=16> */
.L_x_941:
        /* <DEDUP_REMOVED lines=16> */
.L_x_942:
        /* <DEDUP_REMOVED lines=13> */
.L_x_927:
[----:B------:R-:W-:Y:S05]  /*24c30*/  BSYNC B1 ;  /* 0x0000000000017941 */ /* 0x000fea0003800000 */
.L_x_926:
[----:B------:R-:W3:Y:S01]  /*24c40*/  LDL R2, [R1+0x10] ;  /* 0x0000100001027983 */ /* 0x000ee20000100800 */
[----:B------:R-:W-:Y:S01]  /*24c50*/  IADD3 R3, R4, 0x1, RZ ;  /* 0x0000000104037810 */ /* 0x000fe20007ffe0ff */
[----:B------:R-:W-:Y:S03]  /*24c60*/  BSSY B1, `(.L_x_943) ;  /* 0x00000ba000017945 */ /* 0x000fe60003800000 */
[----:B------:R-:W-:-:S04]  /*24c70*/  ISETP.NE.AND P0, PT, R3, 0x2, PT ;  /* 0x000000020300780c */ /* 0x000fc80003f05270 */
[----:B------:R-:W-:Y:S02]  /*24c80*/  SEL R12, R3, RZ, P0 ;  /* 0x000000ff030c7207 */ /* 0x000fe40000000000 */
[----:B---3--:R-:W-:Y:S02]  /*24c90*/  LOP3.LUT P1, RZ, R2, 0x1, RZ, 0xc0, !PT ;  /* 0x0000000102ff7812 */ /* 0x008fe4000782c0ff */
        /* <DEDUP_REMOVED lines=11> */
[----:B-----5:R-:W4:Y:S01]  /*24d50*/  LDC R8, c[0x0][0x43c] ;  /* 0x00010f00ff087b82 */ /* 0x020f220000000800 */
[----:B------:R-:W-:Y:S02]  /*24d60*/  ULDC.64 UR6, c[0x0][0x428] ;  /* 0x00010a0000067ab9 */ /* 0x000fe40000000a00 */
[----:B------:R-:W3:Y:S01]  /*24d70*/  LDL R9, [R1+0xc] ;  /* 0x00000c0001097983 */ /* 0x000ee20000100800 */
[----:B----4-:R-:W-:-:S13]  /*24d80*/  ISETP.NE.AND P0, PT, R8, 0x1, PT ;  /* 0x000000010800780c */ /* 0x010fda0003f05270 */
[----:B------:R-:W4:Y:S02]  /*24d90*/  @P0 LDC.64 R2, c[0x0][0x440] ;  /* 0x00011000ff020b82 */ /* 0x000f240000000a00 */
[----:B----4-:R-:W-:-:S04]  /*24da0*/  @P0 IMAD.HI.U32 R7, R6, R2, RZ ;  /* 0x0000000206070227 */ /* 0x010fc800078e00ff */
[----:B------:R-:W-:Y:S01]  /*24db0*/  IMAD.MOV.U32 R2, RZ, RZ, R6 ;  /* 0x000000ffff027224 */ /* 0x000fe200078e0006 */
[----:B------:R-:W-:-:S04]  /*24dc0*/  @P0 SHF.R.U32.HI R2, RZ, R3, R7 ;  /* 0x00000003ff020219 */ /* 0x000fc80000011607 */
[----:B------:R-:W-:-:S05]  /*24dd0*/  IADD3 R3, -R2, RZ, RZ ;  /* 0x000000ff02037210 */ /* 0x000fca0007ffe1ff */
        /* <DEDUP_REMOVED lines=9> */
.L_x_945:
[----:B------:R-:W4:Y:S01]  /*24e70*/  LDL R2, [R1+0x4] ;  /* 0x0000040001027983 */ /* 0x000f220000100800 */
[----:B------:R-:W-:Y:S01]  /*24e80*/  SHF.L.U32 R3, R11, 0x1f, RZ ;  /* 0x0000001f0b037819 */ /* 0x000fe200000006ff */
[----:B------:R-:W-:Y:S01]  /*24e90*/  BSSY B2, `(.L_x_946) ;  /* 0x0000004000027945 */ /* 0x000fe20003800000 */
[----:B----4-:R-:W-:-:S04]  /*24ea0*/  IMAD R2, R12, 0x8, R2 ;  /* 0x000000080c027824 */ /* 0x010fc800078e0202 */
[----:B------:R-:W4:Y:S02]  /*24eb0*/  SYNCS.PHASECHK.TRANS64.TRYWAIT P0, [R2+URZ+0x36840], R3 ;  /* 0x03684003020075a7 */ /* 0x000f24000800017f */
[----:B----4-:R-:W-:Y:S05]  /*24ec0*/  @!P0 BRA `(.L_x_947) ;  /* 0x0000003400d08947 */ /* 0x010fea0003800000 */
.L_x_1053:
[----:B------:R-:W-:Y:S05]  /*24ed0*/  BSYNC B2 ;  /* 0x0000000000027941 */ /* 0x000fea0003800000 */
.L_x_946:
[----:B------:R-:W0:Y:S01]  /*24ee0*/  S2R R7, SR_TID.X ;  /* 0x0000000000077919 */ /* 0x000e220000002100 */
[----:B------:R-:W-:Y:S01]  /*24ef0*/  BSSY B2, `(.L_x_948) ;  /* 0x000000b000027945 */ /* 0x000fe20003800000 */
[----:B0-----:R-:W-:-:S04]  /*24f00*/  LOP3.LUT R7, R7, 0x7f, RZ, 0xc0, !PT ;  /* 0x0000007f07077812 */ /* 0x001fc800078ec0ff */
[----:B------:R-:W-:-:S13]  /*24f10*/  ISETP.NE.AND P1, PT, R7, RZ, PT ;  /* 0x000000ff0700720c */ /* 0x000fda0003f25270 */
[----:B------:R-:W-:Y:S05]  /*24f20*/  @P1 BRA `(.L_x_949) ;  /* 0x00000000001c1947 */ /* 0x000fea0003800000 */
[----:B------:R-:W0:Y:S01]  /*24f30*/  S2R R7, SR_TID.X ;  /* 0x0000000000077919 */ /* 0x000e220000002100 */
[----:B----4-:R-:W-:-:S04]  /*24f40*/  MOV R3, 0xa800 ;  /* 0x0000a80000037802 */ /* 0x010fc80000000f00 */
[----:B------:R4:W-:Y:S01]  /*24f50*/  SYNCS.ARRIVE.TRANS64 RZ, [R2+URZ+0x36830], R3 ;  /* 0x0368300302ff79a7 */ /* 0x0009e2000800003f */
[----:B0-----:R-:W-:-:S04]  /*24f60*/  LOP3.LUT R7, R7, 0x1f, RZ, 0xc0, !PT ;  /* 0x0000001f07077812 */ /* 0x001fc800078ec0ff */
[----:B------:R-:W-:-:S13]  /*24f70*/  ISETP.NE.AND P0, PT, R7, RZ, PT ;  /* 0x000000ff0700720c */ /* 0x000fda0003f05270 */
[----:B----4-:R-:W-:Y:S05]  /*24f80*/  @!P0 BRA `(.L_x_949) ;  /* 0x0000000000048947 */ /* 0x010fea0003800000 */
[----:B------:R-:W-:Y:S01]  /*24f90*/  BPT.TRAP 0x1 ;  /* 0x000000040000795c */ /* 0x000fe20000300000 */
.L_x_949:
[----:B------:R-:W-:Y:S05]  /*24fa0*/  BSYNC B2 ;  /* 0x0000000000027941 */ /* 0x000fea0003800000 */
.L_x_948:
[----:B------:R-:W3:Y:S04]  /*24fb0*/  LDL R7, [R1+0x8] ;  /* 0x0000080001077983 */ /* 0x000ee80000100800 */
[----:B--2---:R-:W2:Y:S04]  /*24fc0*/  LDL R9, [R1+0x4] ;  /* 0x0000040001097983 */ /* 0x004ea80000100800 */
[----:B----4-:R-:W4:Y:S01]  /*24fd0*/  LDL R2, [R1+0x1c] ;  /* 0x00001c0001027983 */ /* 0x010f220000100800 */
[----:B---3--:R-:W-:-:S05]  /*24fe0*/  IMAD.MOV.U32 R11, RZ, RZ, RZ ;  /* 0x000000ffff0b7224 */ /* 0x008fca00078e00ff */
[----:B------:R-:W-:Y:S01]  /*24ff0*/  R2UR UR10, R11 ;  /* 0x000000000b0a72ca */ /* 0x000fe200000e0000 */
[----:B------:R-:W-:Y:S01]  /*25000*/  UIADD3 UR4, UP0, UR36, 0x370, URZ ;  /* 0x0000037024047890 */ /* 0x000fe2000ff1e03f */
[----:B------:R-:W-:Y:S01]  /*25010*/  PLOP3.LUT P0, PT, PT, PT, PT, 0x80, 0x0 ;  /* 0x000000000000781c */ /* 0x000fe20003f0f070 */
[----:B------:R-:W-:Y:S01]  /*25020*/  UMOV UR6, 0x0 ;  /* 0x0000000000067882 */ /* 0x000fe20000000000 */
[----:B------:R-:W-:Y:S01]  /*25030*/  UMOV UR7, 0x14f00000 ;  /* 0x14f0000000077882 */ /* 0x000fe20000000000 */
[----:B------:R-:W-:Y:S01]  /*25040*/  UIADD3.X UR5, URZ, UR37, URZ, UP0, !UPT ;  /* 0x000000253f057290 */ /* 0x000fe200087fe43f */
[C---:B------:R-:W-:Y:S02]  /*25050*/  IMAD R3, R7.reuse, 0x8, R10 ;  /* 0x0000000807037824 */ /* 0x040fe400078e020a */
[----:B--2---:R-:W-:-:S03]  /*25060*/  IMAD R7, R7, 0xa800, R9 ;  /* 0x0000a80007077824 */ /* 0x004fc600078e0209 */
[----:B------:R-:W-:Y:S01]  /*25070*/  IADD3 R3, R3, 0x30, RZ ;  /* 0x0000003003037810 */ /* 0x000fe20007ffe0ff */
[----:B----4-:R-:W-:Y:S02]  /*25080*/  IMAD R2, R6, 0x70, R2 ;  /* 0x0000007006027824 */ /* 0x010fe400078e0202 */
[----:B------:R-:W-:-:S07]  /*25090*/  VIADD R9, R7, 0x21400 ;  /* 0x0002140007097836 */ /* 0x000fce0000000000 */
.L_x_950:
        /* <DEDUP_REMOVED lines=16> */
.L_x_951:
        /* <DEDUP_REMOVED lines=16> */
.L_x_952:
        /* <DEDUP_REMOVED lines=11> */
[----:B------:R-:W-:Y:S01]  /*25350*/  BSSY B2, `(.L_x_953) ;  /* 0x0000004000027945 */ /* 0x000fe20003800000 */
[----:B------:R-:W-:-:S04]  /*25360*/  LEA R2, R4, R10, 0x3 ;  /* 0x0000000a04027211 */ /* 0x000fc800078e18ff */
[----:B------:R-:W0:Y:S02]  /*25370*/  SYNCS.PHASECHK.TRANS64.TRYWAIT P0, [R2+URZ+0x60], R5 ;  /* 0x00006005020075a7 */ /* 0x000e24000800017f */
[----:B0-----:R-:W-:Y:S05]  /*25380*/  @!P0 BRA `(.L_x_954) ;  /* 0x0000003000b48947 */ /* 0x001fea0003800000 */
.L_x_1054:
[----:B------:R-:W-:Y:S05]  /*25390*/  BSYNC B2 ;  /* 0x0000000000027941 */ /* 0x000fea0003800000 */
.L_x_953:
[----:B------:R-:W-:Y:S01]  /*253a0*/  BSSY B2, `(.L_x_955) ;  /* 0x000000b000027945 */ /* 0x000fe20003800000 */
[----:B------:R-:W-:Y:S02]  /*253b0*/  IMAD.MOV.U32 R12, RZ, RZ, 0x0 ;  /* 0x00000000ff0c7424 */ /* 0x000fe400078e00ff */
[----:B------:R-:W-:Y:S01]  /*253c0*/  IMAD.MOV.U32 R13, RZ, RZ, 0x14f00000 ;  /* 0x14f00000ff0d7424 */ /* 0x000fe200078e00ff */
[----:B------:R-:W-:Y:S06]  /*253d0*/  @P1 BRA `(.L_x_956) ;  /* 0x00000000001c1947 */ /* 0x000fec0003800000 */
[----:B------:R-:W2:Y:S01]  /*253e0*/  S2R R7, SR_TID.X ;  /* 0x0000000000077919 */ /* 0x000ea20000002100 */
[----:B------:R-:W-:-:S04]  /*253f0*/  MOV R3, 0xa800 ;  /* 0x0000a80000037802 */ /* 0x000fc80000000f00 */
[----:B------:R3:W-:Y:S01]  /*25400*/  SYNCS.ARRIVE.TRANS64 RZ, [R2+URZ+0x50], R3 ;  /* 0x0000500302ff79a7 */ /* 0x0007e2000800003f */
[----:B--2---:R-:W-:-:S04]  /*25410*/  LOP3.LUT R7, R7, 0x1f, RZ, 0xc0, !PT ;  /* 0x0000001f07077812 */ /* 0x004fc800078ec0ff */
[----:B------:R-:W-:-:S13]  /*25420*/  ISETP.NE.AND P0, PT, R7, RZ, PT ;  /* 0x000000ff0700720c */ /* 0x000fda0003f05270 */
[----:B---3--:R-:W-:Y:S05]  /*25430*/  @!P0 BRA `(.L_x_956) ;  /* 0x0000000000048947 */ /* 0x008fea0003800000 */
[----:B------:R-:W-:Y:S01]  /*25440*/  BPT.TRAP 0x1 ;  /* 0x000000040000795c */ /* 0x000fe20000300000 */
.L_x_956:
[----:B------:R-:W-:Y:S05]  /*25450*/  BSYNC B2 ;  /* 0x0000000000027941 */ /* 0x000fea0003800000 */
.L_x_955:
[----:B------:R-:W2:Y:S04]  /*25460*/  LDL R7, [R1+0x4] ;  /* 0x0000040001077983 */ /* 0x000ea80000100800 */
[----:B0-----:R-:W3:Y:S04]  /*25470*/  LDL R5, [R1+0x1c] ;  /* 0x00001c0001057983 */ /* 0x001ee80000100800 */
[----:B------:R-:W3:Y:S01]  /*25480*/  LDL.LU R3, [R1+0x18] ;  /* 0x0000180001037983 */ /* 0x000ee20000300800 */
[----:B------:R-:W-:Y:S01]  /*25490*/  R2UR UR10, R11 ;  /* 0x000000000b0a72ca */ /* 0x000fe200000e0000 */
[----:B------:R-:W-:Y:S01]  /*254a0*/  UIADD3 UR4, UP0, UR36, 0x470, URZ ;  /* 0x0000047024047890 */ /* 0x000fe2000ff1e03f */
[----:B------:R-:W-:Y:S01]  /*254b0*/  R2UR UR6, R12 ;  /* 0x000000000c0672ca */ /* 0x000fe200000e0000 */
[----:B------:R-:W-:Y:S01]  /*254c0*/  VIADD R2, R2, 0x50 ;  /* 0x0000005002027836 */ /* 0x000fe20000000000 */
[----:B------:R-:W-:Y:S01]  /*254d0*/  R2UR UR7, R13 ;  /* 0x000000000d0772ca */ /* 0x000fe200000e0000 */
[----:B------:R-:W-:Y:S01]  /*254e0*/  UIADD3.X UR5, URZ, UR37, URZ, UP0, !UPT ;  /* 0x000000253f057290 */ /* 0x000fe200087fe43f */
[----:B------:R-:W-:Y:S01]  /*254f0*/  PLOP3.LUT P0, PT, PT, PT, PT, 0x80, 0x0 ;  /* 0x000000000000781c */ /* 0x000fe20003f0f070 */
[----:B--2---:R-:W-:-:S02]  /*25500*/  IMAD R4, R4, 0xa800, R7 ;  /* 0x0000a80004047824 */ /* 0x004fc400078e0207 */
[----:B---3--:R-:W-:Y:S02]  /*25510*/  IMAD R3, R3, 0x70, R5 ;  /* 0x0000007003037824 */ /* 0x008fe400078e0205 */
[----:B------:R-:W-:-:S08]  /*25520*/  VIADD R5, R4, 0x400 ;  /* 0x0000040004057836 */ /* 0x000fd00000000000 */
.L_x_957:
        /* <DEDUP_REMOVED lines=11> */
[----:B------:R-:W-:Y:S02]  /*255e0*/  R2UR UR10, R14 ;  /* 0x000000000e0a72ca */ /* 0x000fe400000e0000 */
[----:B------:R-:W-:Y:S02]  /*255f0*/  R2UR UR6, R12 ;  /* 0x000000000c0672ca */ /* 0x000fe400000e0000 */
[----:B------:R-:W-:Y:S02]  /*25600*/  R2UR UR7, R13 ;  /* 0x000000000d0772ca */ /* 0x000fe400000e0000 */
[----:B------:R-:W-:Y:S02]  /*25610*/  PLOP3.LUT P0, PT, PT, PT, PT, 0x80, 0x0 ;  /* 0x000000000000781c */ /* 0x000fe40003f0f070 */
[----:B------:R-:W-:-:S11]  /*25620*/  IADD3 R5, R4, 0x3c00, RZ ;  /* 0x00003c0004057810 */ /* 0x000fd60007ffe0ff */
.L_x_958:
        /* <DEDUP_REMOVED lines=16> */
.L_x_959:
        /* <DEDUP_REMOVED lines=11> */
[----:B------:R4:W-:Y:S04]  /*257e0*/  STL [R1+0x18], R6 ;  /* 0x0000180601007387 */ /* 0x0009e80000100800 */
[----:B------:R4:W-:Y:S02]  /*257f0*/  STL [R1], R8 ;  /* 0x0000000801007387 */ /* 0x0009e40000100800 */
.L_x_944:
[----:B------:R-:W-:Y:S05]  /*25800*/  BSYNC B1 ;  /* 0x0000000000017941 */ /* 0x000fea0003800000 */
.L_x_943:
[C---:B------:R-:W-:Y:S01]  /*25810*/  ISETP.GT.AND P0, PT, R0.reuse, 0x1, PT ;  /* 0x000000010000780c */ /* 0x040fe20003f04270 */
[----:B------:R-:W-:-:S12]  /*25820*/  VIADD R0, R0, 0xfffffffe ;  /* 0xfffffffe00007836 */ /* 0x000fd80000000000 */
[----:B------:R-:W-:Y:S05]  /*25830*/  @P0 BRA `(.L_x_960) ;  /* 0xffffffe800040947 */ /* 0x000fea000383ffff */
.L_x_906:
[----:B------:R-:W-:Y:S05]  /*25840*/  BSYNC B0 ;  /* 0x0000000000007941 */ /* 0x000fea0003800000 */
.L_x_905:
[----:B------:R-:W0:Y:S01]  /*25850*/  S2R R3, SR_TID.X ;  /* 0x0000000000037919 */ /* 0x000e220000002100 */
[----:B------:R-:W-:Y:S01]  /*25860*/  BSSY B0, `(.L_x_961) ;  /* 0x0000010000007945 */ /* 0x000fe20003800000 */
[----:B0-----:R-:W-:-:S04]  /*25870*/  LOP3.LUT R3, R3, 0x7f, RZ, 0xc0, !PT ;  /* 0x0000007f03037812 */ /* 0x001fc800078ec0ff */
[----:B------:R-:W-:-:S13]  /*25880*/  ISETP.NE.AND P0, PT, R3, RZ, PT ;  /* 0x000000ff0300720c */ /* 0x000fda0003f05270 */
[----:B------:R-:W-:Y:S05]  /*25890*/  @P0 BRA `(.L_x_962) ;  /* 0x0000000000300947 */ /* 0x000fea0003800000 */
[----:B------:R-:W0:Y:S01]  /*258a0*/  S2R R2, SR_LANEID ;  /* 0x0000000000027919 */ /* 0x000e220000000000 */
[----:B------:R-:W-:Y:S01]  /*258b0*/  VOTEU.ANY UR4, UPT, PT ;  /* 0x0000000000047886 */ /* 0x000fe200038e0100 */
[----:B--2---:R-:W2:Y:S01]  /*258c0*/  LDC.64 R4, c[0x0][0xc60] ;  /* 0x00031800ff047b82 */ /* 0x004ea20000000a00 */
[----:B------:R-:W0:Y:S02]  /*258d0*/  FLO.U32 R0, UR4 ;  /* 0x0000000400007d00 */ /* 0x000e2400080e0000 */
[----:B0-----:R-:W-:-:S06]  /*258e0*/  ISETP.EQ.U32.AND P0, PT, R0, R2, PT ;  /* 0x000000020000720c */ /* 0x001fcc0003f02070 */
[----:B------:R-:W2:Y:S07]  /*258f0*/  POPC R2, UR4 ;  /* 0x0000000400027d09 */ /* 0x000eae0008000000 */
[----:B--2---:R-:W2:Y:S04]  /*25900*/  @P0 ATOMG.E.ADD.STRONG.GPU PT, R2, desc[UR60][R4.64], R2 ;  /* 0x00000002040209a8 */ /* 0x004ea800081ee1fc */
[----:B--2---:R0:W2:Y:S02]  /*25910*/  SHFL.IDX PT, R2, R2, R0, 0x1f ;  /* 0x00001f0002027589 */ /* 0x0040a400000e0000 */
[----:B0-----:R-:W0:Y:S02]  /*25920*/  S2R R0, SR_LTMASK ;  /* 0x0000000000007919 */ /* 0x001e240000003900 */
[----:B0-----:R-:W-:-:S06]  /*25930*/  LOP3.LUT R0, R0, UR4, RZ, 0xc0, !PT ;  /* 0x0000000400007c12 */ /* 0x001fcc000f8ec0ff */
[----:B------:R-:W2:Y:S02]  /*25940*/  POPC R0, R0 ;  /* 0x0000000000007309 */ /* 0x000ea40000000000 */
[----:B--2---:R-:W-:-:S07]  /*25950*/  IADD3 R16, R2, UR38, R0 ;  /* 0x0000002602107c10 */ /* 0x004fce000fffe000 */
.L_x_962:
[----:B------:R-:W-:Y:S05]  /*25960*/  BSYNC B0 ;  /* 0x0000000000007941 */ /* 0x000fea0003800000 */
.L_x_961:
[----:B------:R-:W2:Y:S01]  /*25970*/  LDL R0, [R1+0x10] ;  /* 0x0000100001007983 */ /* 0x000ea20000100800 */
[----:B------:R-:W-:Y:S01]  /*25980*/  BSSY B0, `(.L_x_963) ;  /* 0x0000050000007945 */ /* 0x000fe20003800000 */
[----:B--2---:R-:W-:-:S13]  /*25990*/  LOP3.LUT P0, RZ, R0, 0x1, RZ, 0xc0, !PT ;  /* 0x0000000100ff7812 */ /* 0x004fda000780c0ff */
[----:B------:R-:W-:Y:S05]  /*259a0*/  @!P0 BRA `(.L_x_964) ;  /* 0x0000000400348947 */ /* 0x000fea0003800000 */
[----:B------:R-:W2:Y:S04]  /*259b0*/  LDL R4, [R1+0x4] ;  /* 0x0000040001047983 */ /* 0x000ea80000100800 */
[----:B------:R-:W2:Y:S04]  /*259c0*/  LDL R2, [R1+0x8] ;  /* 0x0000080001027983 */ /* 0x000ea80000100800 */
[----:B------:R-:W3:Y:S01]  /*259d0*/  LDL R0, [R1+0x14] ;  /* 0x0000140001007983 */ /* 0x000ee20000100800 */
[----:B------:R-:W-:Y:S01]  /*259e0*/  BSSY B1, `(.L_x_965) ;  /* 0x0000006000017945 */ /* 0x000fe20003800000 */
[----:B------:R-:W-:-:S02]  /*259f0*/  ISETP.NE.AND P1, PT, R3, RZ, PT ;  /* 0x000000ff0300720c */ /* 0x000fc40003f25270 */
[----:B--2---:R-:W-:Y:S02]  /*25a00*/  LEA R2, R2, R4, 0x3 ;  /* 0x0000000402027211 */ /* 0x004fe400078e18ff */
[----:B---3--:R-:W-:-:S04]  /*25a10*/  SHF.L.U32 R0, R0, 0x1f, RZ ;  /* 0x0000001f00007819 */ /* 0x008fc800000006ff */
[----:B------:R-:W0:Y:S02]  /*25a20*/  SYNCS.PHASECHK.TRANS64.TRYWAIT P0, [R2+URZ+0x36860], R0 ;  /* 0x03686000020075a7 */ /* 0x000e24000800017f */
[----:B0-----:R-:W-:Y:S05]  /*25a30*/  @!P0 BRA `(.L_x_966) ;  /* 0x0000002c001c8947 */ /* 0x001fea0003800000 */
.L_x_1055:
[----:B------:R-:W-:Y:S05]  /*25a40*/  BSYNC B1 ;  /* 0x0000000000017941 */ /* 0x000fea0003800000 */
.L_x_965:
        /* <DEDUP_REMOVED lines=9> */
.L_x_968:
[----:B------:R-:W-:Y:S05]  /*25ae0*/  BSYNC B1 ;  /* 0x0000000000017941 */ /* 0x000fea0003800000 */
.L_x_967:
[----:B------:R-:W2:Y:S04]  /*25af0*/  LDL R5, [R1+0x4] ;  /* 0x0000040001057983 */ /* 0x000ea80000100800 */
[----:B0-----:R-:W2:Y:S04]  /*25b00*/  LDL R0, [R1+0x8] ;  /* 0x0000080001007983 */ /* 0x001ea80000100800 */
[----:B------:R-:W3:Y:S04]  /*25b10*/  LDL.LU R4, [R1+0x1c] ;  /* 0x00001c0001047983 */ /* 0x000ee80000300800 */
[----:B------:R-:W3:Y:S01]  /*25b20*/  LDL R3, [R1+0x18] ;  /* 0x0000180001037983 */ /* 0x000ee20000100800 */
[----:B------:R-:W-:Y:S01]  /*25b30*/  UIADD3 UR4, UP0, UR36, 0x470, URZ ;  /* 0x0000047024047890 */ /* 0x000fe2000ff1e03f */
[----:B------:R-:W-:Y:S01]  /*25b40*/  PLOP3.LUT P0, PT, PT, PT, PT, 0x80, 0x0 ;  /* 0x000000000000781c */ /* 0x000fe20003f0f070 */
[----:B------:R-:W-:Y:S01]  /*25b50*/  VIADD R2, R2, 0x36850 ;  /* 0x0003685002027836 */ /* 0x000fe20000000000 */
[----:B------:R-:W-:Y:S01]  /*25b60*/  UMOV UR6, 0x0 ;  /* 0x0000000000067882 */ /* 0x000fe20000000000 */
[----:B------:R-:W-:Y:S01]  /*25b70*/  UIADD3.X UR5, URZ, UR37, URZ, UP0, !UPT ;  /* 0x000000253f057290 */ /* 0x000fe200087fe43f */
[----:B------:R-:W-:Y:S01]  /*25b80*/  UMOV UR7, 0x14f00000 ;  /* 0x14f0000000077882 */ /* 0x000fe20000000000 */
[----:B------:R-:W-:Y:S01]  /*25b90*/  UMOV UR10, URZ ;  /* 0x0000003f000a7c82 */ /* 0x000fe20008000000 */
[----:B--2---:R-:W-:-:S02]  /*25ba0*/  IMAD R0, R0, 0xa800, R5 ;  /* 0x0000a80000007824 */ /* 0x004fc400078e0205 */
[----:B---3--:R-:W-:-:S03]  /*25bb0*/  IMAD R3, R3, 0x70, R4 ;  /* 0x0000007003037824 */ /* 0x008fc600078e0204 */
[----:B------:R-:W-:-:S07]  /*25bc0*/  IADD3 R4, R0, 0x400, RZ ;  /* 0x0000040000047810 */ /* 0x000fce0007ffe0ff */
.L_x_969:
        /* <DEDUP_REMOVED lines=16> */
.L_x_970:
        /* <DEDUP_REMOVED lines=16> */
.L_x_971:
        /* <DEDUP_REMOVED lines=11> */
.L_x_964:
[----:B------:R-:W-:Y:S05]  /*25e80*/  BSYNC B0 ;  /* 0x0000000000007941 */ /* 0x000fea0003800000 */
.L_x_963:
[----:B------:R-:W2:Y:S04]  /*25e90*/  LDL.LU R5, [R1+0x8] ;  /* 0x0000080001057983 */ /* 0x000ea80000300800 */
[----:B------:R-:W3:Y:S01]  /*25ea0*/  LDL.LU R4, [R1+0x14] ;  /* 0x0000140001047983 */ /* 0x000ee20000300800 */
[----:B--2---:R-:W-:-:S04]  /*25eb0*/  IADD3 R0, R5, 0x1, RZ ;  /* 0x0000000105007810 */ /* 0x004fc80007ffe0ff */
[----:B------:R-:W-:-:S04]  /*25ec0*/  ISETP.NE.AND P0, PT, R0, 0x2, PT ;  /* 0x000000020000780c */ /* 0x000fc80003f05270 */
[----:B------:R-:W-:Y:S02]  /*25ed0*/  SEL R2, RZ, 0x1, P0 ;  /* 0x00000001ff027807 */ /* 0x000fe40000000000 */
[----:B------:R-:W-:Y:S02]  /*25ee0*/  SEL R0, R0, RZ, P0 ;  /* 0x000000ff00007207 */ /* 0x000fe40000000000 */
[----:B---3--:R-:W-:-:S03]  /*25ef0*/  LOP3.LUT R4, R4, R2, RZ, 0x3c, !PT ;  /* 0x0000000204047212 */ /* 0x008fc600078e3cff */
[----:B------:R0:W-:Y:S04]  /*25f00*/  STL [R1+0x8], R0 ;  /* 0x0000080001007387 */ /* 0x0001e80000100800 */
[----:B------:R0:W-:Y:S02]  /*25f10*/  STL [R1+0x14], R4 ;  /* 0x0000140401007387 */ /* 0x0001e40000100800 */
.L_x_885:
[----:B------:R-:W-:Y:S05]  /*25f20*/  BSYNC B7 ;  /* 0x0000000000077941 */ /* 0x000fea0003800000 */
.L_x_883:
[----:B0-----:R-:W2:Y:S02]  /*25f30*/  LDL R0, [R1+0x10] ;  /* 0x0000100001007983 */ /* 0x001ea40000100800 */
[----:B--2---:R-:W-:-:S13]  /*25f40*/  LOP3.LUT P0, RZ, R0, 0x2, RZ, 0xc0, !PT ;  /* 0x0000000200ff7812 */ /* 0x004fda000780c0ff */
        /* <DEDUP_REMOVED lines=11> */
.L_x_972:
[----:B------:R-:W0:Y:S01]  /*26000*/  S2R R7, SR_TID.X ;  /* 0x0000000000077919 */ /* 0x000e220000002100 */
[----:B------:R-:W-:Y:S01]  /*26010*/  UMOV UR4, 0xffffffff ;  /* 0xffffffff00047882 */ /* 0x000fe20000000000 */
[----:B0-----:R-:W-:-:S04]  /*26020*/  LOP3.LUT R7, R7, 0x1f, RZ, 0xc0, !PT ;  /* 0x0000001f07077812 */ /* 0x001fc800078ec0ff */
        /* <DEDUP_REMOVED lines=10> */
[----:B------:R-:W-:Y:S01]  /*260d0*/  SHFL.IDX PT, R0, R16, RZ, 0x1f ;  /* 0x00001fff10007589 */ /* 0x000fe200000e0000 */
[C---:B------:R-:W-:Y:S02]  /*260e0*/  ISETP.GE.U32.AND P4, PT, R7.reuse, 0x8, PT ;  /* 0x000000080700780c */ /* 0x040fe40003f86070 */
[C---:B------:R-:W-:Y:S01]  /*260f0*/  ISETP.GE.U32.AND P5, PT, R7.reuse, 0x10, PT ;  /* 0x000000100700780c */ /* 0x040fe20003fa6070 */
[----:B------:R-:W-:Y:S01]  /*26100*/  SHFL.IDX PT, R4, R16, 0x1, 0x1f ;  /* 0x00201f0010047f89 */ /* 0x000fe200000e0000 */
[----:B0-----:R-:W-:Y:S01]  /*26110*/  MOV R2, RZ ;  /* 0x000000ff00027202 */ /* 0x001fe20000000f00 */
[----:B--2---:R-:W-:Y:S01]  /*26120*/  @!P1 IMAD.MOV.U32 R2, RZ, RZ, R3 ;  /* 0x000000ffff029224 */ /* 0x004fe200078e0003 */
[----:B------:R-:W-:-:S04]  /*26130*/  ISETP.NE.AND P1, PT, R7, RZ, PT ;  /* 0x000000ff0700720c */ /* 0x000fc80003f25270 */
        /* <DEDUP_REMOVED lines=15> */
[----:B----4-:R0:W2:Y:S02]  /*26230*/  SHFL.IDX PT, R6, R5, 0x1f, 0x1f ;  /* 0x03e01f0005067f89 */ /* 0x0100a400000e0000 */
.L_x_1065:
[----:B------:R-:W-:Y:S02]  /*26240*/  ULDC UR4, c[0x0][0xc38] ;  /* 0x00030e0000047ab9 */ /* 0x000fe40000000800 */
[----:B------:R-:W-:-:S04]  /*26250*/  IMAD.U32 R16, RZ, RZ, UR4 ;  /* 0x00000004ff107e24 */ /* 0x000fc8000f8e00ff */
[----:B--2---:R-:W-:-:S04]  /*26260*/  IMAD R6, R6, R16, RZ ;  /* 0x0000001006067224 */ /* 0x004fc800078e02ff */
[----:B------:R-:W-:-:S05]  /*26270*/  IMAD.IADD R4, R4, 0x1, R6 ;  /* 0x0000000104047824 */ /* 0x000fca00078e0206 */
[----:B------:R-:W-:-:S13]  /*26280*/  ISETP.GT.AND P6, PT, R4, R0, PT ;  /* 0x000000000400720c */ /* 0x000fda0003fc4270 */
[----:B------:R-:W-:Y:S05]  /*26290*/  @P6 BRA `(.L_x_975) ;  /* 0x00000000009c6947 */ /* 0x000fea0003800000 */
.L_x_980:
[----:B------:R-:W2:Y:S01]  /*262a0*/  LDC R2, c[0x0][0xc3c] ;  /* 0x00030f00ff027b82 */ /* 0x000ea20000000800 */
[----:B------:R-:W-:-:S04]  /*262b0*/  IADD3 R19, R19, 0x1f, RZ ;  /* 0x0000001f13137810 */ /* 0x000fc80007ffe0ff */
[----:B--2---:R-:W-:-:S13]  /*262c0*/  ISETP.GE.AND P6, PT, R19, R2, PT ;  /* 0x000000021300720c */ /* 0x004fda0003fc6270 */
[----:B------:R-:W-:Y:S05]  /*262d0*/  @P6 BRA `(.L_x_976) ;  /* 0x0000000400446947 */ /* 0x000fea0003800000 */
[----:B------:R-:W2:Y:S01]  /*262e0*/  S2R R3, SR_TID.X ;  /* 0x0000000000037919 */ /* 0x000ea20000002100 */
[----:B------:R-:W-:Y:S01]  /*262f0*/  BSSY B0, `(.L_x_977) ;  /* 0x0000009000007945 */ /* 0x000fe20003800000 */
[----:B--2---:R-:W-:-:S05]  /*26300*/  LOP3.LUT R3, R3, 0x1f, RZ, 0xc0, !PT ;  /* 0x0000001f03037812 */ /* 0x004fca00078ec0ff */
[----:B0-----:R-:W-:-:S05]  /*26310*/  IMAD.IADD R5, R19, 0x1, R3 ;  /* 0x0000000113057824 */ /* 0x001fca00078e0203 */
[----:B------:R-:W-:Y:S01]  /*26320*/  ISETP.GE.OR P6, PT, R5, R2, !P0 ;  /* 0x000000020500720c */ /* 0x000fe200047c6670 */
[----:B------:R-:W-:-:S12]  /*26330*/  IMAD.MOV.U32 R2, RZ, RZ, RZ ;  /* 0x000000ffff027224 */ /* 0x000fd800078e00ff */
[----:B------:R-:W-:Y:S05]  /*26340*/  @P6 BRA `(.L_x_978) ;  /* 0x00000000000c6947 */ /* 0x000fea0003800000 */
[----:B------:R-:W0:Y:S02]  /*26350*/  LDC.64 R2, c[0x0][0xc80] ;  /* 0x00032000ff027b82 */ /* 0x000e240000000a00 */
[----:B0-----:R-:W-:-:S06]  /*26360*/  IMAD.WIDE R2, R5, 0x4, R2 ;  /* 0x0000000405027825 */ /* 0x001fcc00078e0202 */
[----:B------:R0:W5:Y:S02]  /*26370*/  LDG.E R2, desc[UR60][R2.64] ;  /* 0x0000003c02027981 */ /* 0x000164000c1e1900 */
.L_x_978:
[----:B------:R-:W-:Y:S05]  /*26380*/  BSYNC B0 ;  /* 0x0000000000007941 */ /* 0x000fea0003800000 */
.L_x_977:
[----:B------:R-:W-:-:S03]  /*26390*/  UMOV UR4, 0xffffffff ;  /* 0xffffffff00047882 */ /* 0x000fc60000000000 */
[----:B------:R-:W-:Y:S05]  /*263a0*/  BRA.DIV UR4, `(.L_x_979) ;  /* 0x0000002a04107947 */ /* 0x000fea000b800000 */
[----:B0----5:R-:W0:Y:S02]  /*263b0*/  SHFL.UP PT, R3, R2, 0x1, RZ ;  /* 0x0420000002037989 */ /* 0x021e2400000e00ff */
        /* <DEDUP_REMOVED lines=14> */
[----:B------:R0:W2:Y:S02]  /*264a0*/  SHFL.IDX PT, R6, R5, 0x1f, 0x1f ;  /* 0x03e01f0005067f89 */ /* 0x0000a400000e0000 */
.L_x_1073:
[----:B------:R-:W-:Y:S02]  /*264b0*/  ULDC UR4, c[0x0][0xc38] ;  /* 0x00030e0000047ab9 */ /* 0x000fe40000000800 */
[----:B------:R-:W-:-:S04]  /*264c0*/  IMAD.U32 R16, RZ, RZ, UR4 ;  /* 0x00000004ff107e24 */ /* 0x000fc8000f8e00ff */
[----:B--2---:R-:W-:-:S05]  /*264d0*/  IMAD R6, R6, R16, RZ ;  /* 0x0000001006067224 */ /* 0x004fca00078e02ff */
[----:B------:R-:W-:-:S04]  /*264e0*/  IADD3 R4, R6, R4, RZ ;  /* 0x0000000406047210 */ /* 0x000fc80007ffe0ff */
[----:B------:R-:W-:-:S13]  /*264f0*/  ISETP.GT.AND P6, PT, R4, R0, PT ;  /* 0x000000000400720c */ /* 0x000fda0003fc4270 */
[----:B------:R-:W-:Y:S05]  /*26500*/  @!P6 BRA `(.L_x_980) ;  /* 0xfffffffc0064e947 */ /* 0x000fea000383ffff */
.L_x_975:
[----:B------:R-:W-:Y:S01]  /*26510*/  IMAD.IADD R6, R4, 0x1, -R6 ;  /* 0x0000000104067824 */ /* 0x000fe200078e0a06 */
[----:B------:R-:W-:-:S03]  /*26520*/  UMOV UR4, 0xffffffff ;  /* 0xffffffff00047882 */ /* 0x000fc60000000000 */
[----:B------:R-:W-:-:S05]  /*26530*/  IMAD R3, R5, R16, R6 ;  /* 0x0000001005037224 */ /* 0x000fca00078e0206 */
[----:B------:R-:W-:Y:S01]  /*26540*/  ISETP.GT.AND P6, PT, R3, R0, PT ;  /* 0x000000000300720c */ /* 0x000fe20003fc4270 */
[----:B------:R-:W-:-:S12]  /*26550*/  BRA.DIV UR4, `(.L_x_981) ;  /* 0x0000002a047c7947 */ /* 0x000fd8000b800000 */
[----:B------:R-:W-:-:S04]  /*26560*/  VOTE.ANY R3, PT, !P6 ;  /* 0x0000000000037806 */ /* 0x000fc800070e0100 */
[----:B------:R-:W2:Y:S02]  /*26570*/  POPC R4, R3 ;  /* 0x0000000300047309 */ /* 0x000ea40000000000 */
[----:B--2---:R2:W3:Y:S02]  /*26580*/  SHFL.IDX PT, R17, R2, R4, 0x1f ;  /* 0x00001f0402117589 */ /* 0x0044e400000e0000 */
.L_x_1077:
[----:B------:R-:W-:Y:S01]  /*26590*/  ISETP.NE.AND P0, PT, R3, RZ, PT ;  /* 0x000000ff0300720c */ /* 0x000fe20003f05270 */
[----:B--2---:R-:W-:-:S12]  /*265a0*/  IMAD.MOV.U32 R2, RZ, RZ, RZ ;  /* 0x000000ffff027224 */ /* 0x004fd800078e00ff */
[----:B------:R-:W-:Y:S05]  /*265b0*/  @!P0 BRA `(.L_x_982) ;  /* 0x0000000000108947 */ /* 0x000fea0003800000 */
[----:B------:R-:W-:Y:S01]  /*265c0*/  UMOV UR4, 0xffffffff ;  /* 0xffffffff00047882 */ /* 0x000fe20000000000 */
[----:B------:R-:W-:Y:S02]  /*265d0*/  IADD3 R12, R4, -0x1, RZ ;  /* 0xffffffff040c7810 */ /* 0x000fe40007ffe0ff */
[----:B------:R-:W-:Y:S05]  /*265e0*/  BRA.DIV UR4, `(.L_x_983) ;  /* 0x0000002a04a07947 */ /* 0x000fea000b800000 */
[----:B------:R2:W4:Y:S02]  /*265f0*/  SHFL.IDX PT, R2, R5, R12, 0x1f ;  /* 0x00001f0c05027589 */ /* 0x00052400000e0000 */
.L_x_982:
[----:B0-23--:R-:W-:Y:S01]  /*26600*/  IABS R5, R17 ;  /* 0x0000001100057213 */ /* 0x00dfe20000000000 */
[----:B----4-:R-:W-:Y:S02]  /*26610*/  IMAD R16, R2, R16, R6 ;  /* 0x0000001002107224 */ /* 0x010fe400078e0206 */
[----:B------:R-:W-:Y:S01]  /*26620*/  IMAD.IADD R19, R4, 0x1, R19 ;  /* 0x0000000104137824 */ /* 0x000fe200078e0213 */
[----:B------:R-:W0:Y:S01]  /*26630*/  I2F.RP R2, R5 ;  /* 0x0000000500027306 */ /* 0x000e220000209400 */
[----:B------:R-:W-:-:S07]  /*26640*/  IMAD.IADD R0, R0, 0x1, -R16 ;  /* 0x0000000100007824 */ /* 0x000fce00078e0a10 */
[----:B0-----:R-:W0:Y:S02]  /*26650*/  MUFU.RCP R2, R2 ;  /* 0x0000000200027308 */ /* 0x001e240000001000 */
[----:B0-----:R-:W-:-:S06]  /*26660*/  VIADD R2, R2, 0xffffffe ;  /* 0x0ffffffe02027836 */ /* 0x001fcc0000000000 */
[----:B------:R-:W0:Y:S02]  /*26670*/  F2I.FTZ.U32.TRUNC.NTZ R3, R2 ;  /* 0x0000000200037305 */ /* 0x000e24000021f000 */
[----:B0-----:R-:W-:-:S04]  /*26680*/  IMAD.MOV R2, RZ, RZ, -R3 ;  /* 0x000000ffff027224 */ /* 0x001fc800078e0a03 */
[----:B------:R-:W-:Y:S01]  /*26690*/  IMAD R6, R2, R5, RZ ;  /* 0x0000000502067224 */ /* 0x000fe200078e02ff */
[----:B------:R-:W-:-:S05]  /*266a0*/  MOV R2, RZ ;  /* 0x000000ff00027202 */ /* 0x000fca0000000f00 */
[----:B------:R-:W-:Y:S01]  /*266b0*/  IMAD.HI.U32 R2, R3, R6, R2 ;  /* 0x0000000603027227 */ /* 0x000fe200078e0002 */
[----:B------:R-:W-:Y:S02]  /*266c0*/  IABS R6, R17 ;  /* 0x0000001100067213 */ /* 0x000fe40000000000 */
[----:B------:R-:W-:-:S03]  /*266d0*/  IABS R3, R0 ;  /* 0x0000000000037213 */ /* 0x000fc60000000000 */
[----:B------:R-:W-:Y:S02]  /*266e0*/  IMAD.MOV R6, RZ, RZ, -R6 ;  /* 0x000000ffff067224 */ /* 0x000fe400078e0a06 */
[----:B------:R-:W-:-:S04]  /*266f0*/  IMAD.HI.U32 R2, R2, R3, RZ ;  /* 0x0000000302027227 */ /* 0x000fc800078e00ff */
[----:B------:R-:W-:-:S05]  /*26700*/  IMAD R3, R2, R6, R3 ;  /* 0x0000000602037224 */ /* 0x000fca00078e0203 */
[----:B------:R-:W-:-:S13]  /*26710*/  ISETP.GT.U32.AND P1, PT, R5, R3, PT ;  /* 0x000000030500720c */ /* 0x000fda0003f24070 */
[-C--:B------:R-:W-:Y:S01]  /*26720*/  @!P1 IADD3 R3, R3, -R5.reuse, RZ ;  /* 0x8000000503039210 */ /* 0x080fe20007ffe0ff */
[----:B------:R-:W-:Y:S01]  /*26730*/  @!P1 VIADD R2, R2, 0x1 ;  /* 0x0000000102029836 */ /* 0x000fe20000000000 */
[----:B------:R-:W-:Y:S02]  /*26740*/  ISETP.NE.AND P1, PT, R17, RZ, PT ;  /* 0x000000ff1100720c */ /* 0x000fe40003f25270 */
[----:B------:R-:W-:Y:S02]  /*26750*/  ISETP.GE.U32.AND P0, PT, R3, R5, PT ;  /* 0x000000050300720c */ /* 0x000fe40003f06070 */
[----:B------:R-:W-:-:S04]  /*26760*/  LOP3.LUT R3, R0, R17, RZ, 0x3c, !PT ;  /* 0x0000001100037212 */ /* 0x000fc800078e3cff */
[----:B------:R-:W-:-:S07]  /*26770*/  ISETP.GE.AND P2, PT, R3, RZ, PT ;  /* 0x000000ff0300720c */ /* 0x000fce0003f46270 */
[----:B------:R-:W-:-:S06]  /*26780*/  @P0 VIADD R2, R2, 0x1 ;  /* 0x0000000102020836 */ /* 0x000fcc0000000000 */
[----:B------:R-:W-:Y:S02]  /*26790*/  @!P2 IADD3 R2, -R2, RZ, RZ ;  /* 0x000000ff0202a210 */ /* 0x000fe40007ffe1ff */
[----:B------:R-:W-:-:S04]  /*267a0*/  @!P1 LOP3.LUT R2, RZ, R17, RZ, 0x33, !PT ;  /* 0x00000011ff029212 */ /* 0x000fc800078e33ff */
[----:B------:R-:W-:Y:S01]  /*267b0*/  MOV R18, R2 ;  /* 0x0000000200127202 */ /* 0x000fe20000000f00 */
[----:B------:R-:W-:-:S04]  /*267c0*/  IMAD.MOV R3, RZ, RZ, -R2 ;  /* 0x000000ffff037224 */ /* 0x000fc800078e0a02 */
[----:B------:R-:W-:Y:S01]  /*267d0*/  IMAD R17, R17, R3, R0 ;  /* 0x0000000311117224 */ /* 0x000fe200078e0200 */
[----:B------:R-:W-:Y:S06]  /*267e0*/  BRA `(.L_x_984) ;  /* 0x00000000001c7947 */ /* 0x000fec0003800000 */
.L_x_976:
[----:B------:R-:W-:Y:S01]  /*267f0*/  UMOV UR4, URZ ;  /* 0x0000003f00047c82 */ /* 0x000fe20008000000 */
[----:B------:R-:W-:Y:S01]  /*26800*/  UMOV UR5, URZ ;  /* 0x0000003f00057c82 */ /* 0x000fe20008000000 */
[----:B------:R-:W-:Y:S01]  /*26810*/  ULDC UR6, c[0x0][0xc3c] ;  /* 0x00030f0000067ab9 */ /* 0x000fe20000000800 */
[----:B------:R-:W-:Y:S01]  /*26820*/  IMAD.MOV.U32 R16, RZ, RZ, R0 ;  /* 0x000000ffff107224 */ /* 0x000fe200078e0000 */
[----:B------:R-:W-:Y:S01]  /*26830*/  MOV R18, UR5 ;  /* 0x0000000500127c02 */ /* 0x000fe20008000f00 */
[----:B------:R-:W-:Y:S02]  /*26840*/  IMAD.U32 R17, RZ, RZ, UR4 ;  /* 0x00000004ff117e24 */ /* 0x000fe4000f8e00ff */
[----:B------:R-:W-:-:S07]  /*26850*/  IMAD.U32 R19, RZ, RZ, UR6 ;  /* 0x00000006ff137e24 */ /* 0x000fce000f8e00ff */
.L_x_984:
[----:B------:R3:W2:Y:S01]  /*26860*/  LDL R3, [R1+0x4] ;  /* 0x0000040001037983 */ /* 0x0006a20000100800 */
[----:B------:R-:W4:Y:S01]  /*26870*/  S2R R0, SR_TID.X ;  /* 0x0000000000007919 */ /* 0x000f220000002100 */
[----:B------:R-:W-:Y:S05]  /*26880*/  WARPSYNC.ALL ;  /* 0x0000000000007948 */ /* 0x000fea0003800000 */
[----:B----4-:R-:W-:Y:S01]  /*26890*/  LOP3.LUT R0, R0, 0x1f, RZ, 0xc0, !PT ;  /* 0x0000001f00007812 */ /* 0x010fe200078ec0ff */
        /* <DEDUP_REMOVED lines=8> */
.L_x_973:
[----:B------:R-:W-:Y:S02]  /*26920*/  ULDC UR4, c[0x0][0xc3c] ;  /* 0x00030f0000047ab9 */ /* 0x000fe40000000800 */
[----:B--2---:R-:W-:-:S13]  /*26930*/  ISETP.GE.AND P0, PT, R19, UR4, PT ;  /* 0x0000000413007c0c */ /* 0x004fda000bf06270 */
[----:B------:R-:W-:Y:S05]  /*26940*/  @!P0 BRA `(.L_x_985) ;  /* 0xffffff9000948947 */ /* 0x000fea000383ffff */
[----:B------:R-:W-:Y:S05]  /*26950*/  BSYNC B8 ;  /* 0x0000000000087941 */ /* 0x000fea0003800000 */
.L_x_839:
[----:B0-----:R-:W2:Y:S01]  /*26960*/  LDL.LU R0, [R1+0x54] ;  /* 0x0000540001007983 */ /* 0x001ea20000300800 */
[----:B------:R-:W-:Y:S01]  /*26970*/  BSSY B0, `(.L_x_986) ;  /* 0x000000b000007945 */ /* 0x000fe20003800000 */
[----:B------:R-:W0:Y:S01]  /*26980*/  S2R R5, SR_CgaCtaId ;  /* 0x0000000000057919 */ /* 0x000e220000008800 */
[----:B--2---:R-:W-:-:S05]  /*26990*/  VIADD R0, R0, 0x1 ;  /* 0x0000000100007836 */ /* 0x004fca0000000000 */
[----:B------:R-:W-:-:S04]  /*269a0*/  LEA.HI R2, R0, R0, RZ, 0x1 ;  /* 0x0000000000027211 */ /* 0x000fc800078f08ff */
[----:B---3--:R-:W-:-:S04]  /*269b0*/  LOP3.LUT R3, R2, 0xfffffffe, RZ, 0xc0, !PT ;  /* 0xfffffffe02037812 */ /* 0x008fc800078ec0ff */
[----:B------:R-:W-:Y:S02]  /*269c0*/  IADD3 R3, R0, -R3, RZ ;  /* 0x8000000300037210 */ /* 0x000fe40007ffe0ff */
[----:B------:R-:W-:Y:S02]  /*269d0*/  MOV R0, 0x400 ;  /* 0x0000040000007802 */ /* 0x000fe40000000f00 */
[----:B------:R-:W-:Y:S02]  /*269e0*/  SHF.L.U32 R3, R3, 0x1f, RZ ;  /* 0x0000001f03037819 */ /* 0x000fe400000006ff */
[----:B0-----:R-:W-:-:S04]  /*269f0*/  LEA R0, R5, R0, 0x18 ;  /* 0x0000000005007211 */ /* 0x001fc800078ec0ff */
[----:B------:R-:W0:Y:S02]  /*26a00*/  SYNCS.PHASECHK.TRANS64.TRYWAIT P0, [R0+URZ+0x36820], R3 ;  /* 0x03682003000075a7 */ /* 0x000e24000800017f */
[----:B0-----:R-:W-:Y:S05]  /*26a10*/  @!P0 BRA `(.L_x_987) ;  /* 0x0000002400bc8947 */ /* 0x001fea0003800000 */
.L_x_1080:
[----:B------:R-:W-:Y:S05]  /*26a20*/  BSYNC B0 ;  /* 0x0000000000007941 */ /* 0x000fea0003800000 */
.L_x_986:
[----:B------:R-:W-:-:S03]  /*26a30*/  UMOV UR4, 0xffffffff ;  /* 0xffffffff00047882 */ /* 0x000fc60000000000 */
[----:B------:R-:W-:Y:S05]  /*26a40*/  BRA.DIV UR4, `(.L_x_988) ;  /* 0x0000002604c47947 */ /* 0x000fea000b800000 */
[----:B------:R-:W2:Y:S02]  /*26a50*/  S2R R2, SR_TID.X ;  /* 0x0000000000027919 */ /* 0x000ea40000002100 */
[----:B--2---:R-:W-:-:S04]  /*26a60*/  SHF.R.U32.HI R2, RZ, 0x5, R2 ;  /* 0x00000005ff027819 */ /* 0x004fc80000011602 */
[----:B------:R-:W-:-:S05]  /*26a70*/  LOP3.LUT R2, R2, 0x3, RZ, 0xc0, !PT ;  /* 0x0000000302027812 */ /* 0x000fca00078ec0ff */
[----:B------:R2:W3:Y:S02]  /*26a80*/  SHFL.IDX PT, R14, R2, RZ, 0x1f ;  /* 0x00001fff020e7589 */ /* 0x0004e400000e0000 */
.L_x_1083:
[----:B---3--:R-:W-:-:S13]  /*26a90*/  ISETP.NE.AND P0, PT, R14, RZ, PT ;  /* 0x000000ff0e00720c */ /* 0x008fda0003f05270 */
[----:B------:R-:W-:Y:S05]  /*26aa0*/  @P0 BRA `(.L_x_624) ;  /* 0x00000000009c0947 */ /* 0x000fea0003800000 */
[----:B------:R-:W-:-:S03]  /*26ab0*/  UMOV UR4, 0xffffffff ;  /* 0xffffffff00047882 */ /* 0x000fc60000000000 */
[----:B------:R-:W-:Y:S05]  /*26ac0*/  BRA.DIV UR4, `(.L_x_989) ;  /* 0x0000002604d87947 */ /* 0x000fea000b800000 */
[----:B------:R-:W-:-:S13]  /*26ad0*/  ELECT P6, URZ, PT ;  /* 0x00000000003f782f */ /* 0x000fda00038c0000 */
.L_x_1086:
[----:B------:R-:W-:Y:S05]  /*26ae0*/  @!P6 BRA `(.L_x_624) ;  /* 0x00000000008ce947 */ /* 0x000fea0003800000 */
[----:B--2---:R-:W2:Y:S02]  /*26af0*/  LDL R2, [R1+0x94] ;  /* 0x0000940001027983 */ /* 0x004ea40000100800 */
[----:B--2---:R-:W-:-:S13]  /*26b00*/  R2UR UR4, R2 ;  /* 0x00000000020472ca */ /* 0x004fda00000e0000 */
[----:B------:R-:W-:-:S06]  /*26b10*/  ULOP3.LUT UR4, UR4, 0x2, URZ, 0xfc, !UPT ;  /* 0x0000000204047892 */ /* 0x000fcc000f8efc3f */
[----:B------:R-:W-:-:S05]  /*26b20*/  IMAD.U32 R2, RZ, RZ, UR4 ;  /* 0x00000004ff027e24 */ /* 0x000fca000f8e00ff */
[----:B------:R-:W-:-:S13]  /*26b30*/  ISETP.NE.AND P2, PT, R2, 0x3, PT ;  /* 0x000000030200780c */ /* 0x000fda0003f45270 */
[----:B------:R-:W-:Y:S05]  /*26b40*/  @!P2 BRA `(.L_x_990) ;  /* 0x000000000004a947 */ /* 0x000fea0003800000 */
[----:B------:R-:W-:Y:S01]  /*26b50*/  BPT.TRAP 0x1 ;  /* 0x000000040000795c */ /* 0x000fe20000300000 */
.L_x_990:
[----:B0-----:R-:W4:Y:S04]  /*26b60*/  LDL R3, [R1+0x8] ;  /* 0x0000080001037983 */ /* 0x001f280000100800 */
[----:B------:R-:W2:Y:S01]  /*26b70*/  LDL.LU R7, [R1+0x14] ;  /* 0x0000140001077983 */ /* 0x000ea20000300800 */
[----:B------:R-:W-:-:S05]  /*26b80*/  VIADD R2, R0, 0x36840 ;  /* 0x0003684000027836 */ /* 0x000fca0000000000 */
[C---:B----4-:R-:W-:Y:S01]  /*26b90*/  LEA R6, R3.reuse, R2, 0x3 ;  /* 0x0000000203067211 */ /* 0x050fe200078e18ff */
[----:B------:R-:W-:Y:S01]  /*26ba0*/  VIADD R3, R3, 0x1 ;  /* 0x0000000103037836 */ /* 0x000fe20000000000 */
[----:B--2---:R-:W-:-:S04]  /*26bb0*/  SHF.L.U32 R5, R7, 0x1f, RZ ;  /* 0x0000001f07057819 */ /* 0x004fc800000006ff */
        /* <DEDUP_REMOVED lines=8> */
.L_x_1087:
[----:B------:R-:W2:Y:S02]  /*26c40*/  SYNCS.PHASECHK.TRANS64.TRYWAIT P0, [R7+URZ], R2 ;  /* 0x00000002070075a7 */ /* 0x000ea4000800017f */
[----:B--2---:R-:W-:Y:S05]  /*26c50*/  @!P0 BRA `(.L_x_992) ;  /* 0x0000002400a88947 */ /* 0x004fea0003800000 */
.L_x_1088:
[----:B------:R-:W-:Y:S05]  /*26c60*/  @!P2 BRA `(.L_x_993) ;  /* 0x000000000004a947 */ /* 0x000fea0003800000 */
[----:B------:R-:W-:Y:S01]  /*26c70*/  BPT.TRAP 0x1 ;  /* 0x000000040000795c */ /* 0x000fe20000300000 */
.L_x_993:
[----:B------:R-:W3:Y:S01]  /*26c80*/  LDL.LU R4, [R1+0x8] ;  /* 0x0000080001047983 */ /* 0x000ee20000300800 */
[----:B------:R-:W-:-:S05]  /*26c90*/  IADD3 R0, R0, 0x36860, RZ ;  /* 0x0003686000007810 */ /* 0x000fca0007ffe0ff */
[----:B---3--:R-:W-:-:S04]  /*26ca0*/  IMAD R4, R4, 0x8, R0 ;  /* 0x0000000804047824 */ /* 0x008fc800078e0200 */
[----:B------:R-:W3:Y:S02]  /*26cb0*/  SYNCS.PHASECHK.TRANS64.TRYWAIT P0, [R4+URZ], R5 ;  /* 0x00000005040075a7 */ /* 0x000ee4000800017f */
[----:B---3--:R-:W-:Y:S05]  /*26cc0*/  @!P0 BRA `(.L_x_994) ;  /* 0x0000002400a08947 */ /* 0x008fea0003800000 */
.L_x_1089:
[----:B------:R-:W-:-:S07]  /*26cd0*/  IMAD R3, R3, 0x8, R0 ;  /* 0x0000000803037824 */ /* 0x000fce00078e0200 */
.L_x_995:
[----:B----4-:R4:W0:Y:S02]  /*26ce0*/  SYNCS.PHASECHK.TRANS64.TRYWAIT P0, [R3+URZ], R2 ;  /* 0x00000002030075a7 */ /* 0x010824000800017f */
[----:B0-----:R-:W-:Y:S05]  /*26cf0*/  @!P0 NANOSLEEP.SYNCS 0x989680 ;  /* 0x009896800000895d */ /* 0x001fea0003900000 */
[----:B------:R-:W0:Y:S02]  /*26d00*/  @!P0 SYNCS.PHASECHK.TRANS64 P0, [R3+URZ], R2 ;  /* 0x00000002030085a7 */ /* 0x000e24000800007f */
[----:B0-----:R-:W-:Y:S05]  /*26d10*/  @!P0 BRA `(.L_x_995) ;  /* 0xfffffffc00f08947 */ /* 0x001fea000383ffff */
.L_x_624:
[----:B------:R-:W-:Y:S05]  /*26d20*/  BSYNC B9 ;  /* 0x0000000000097941 */ /* 0x000fea0003800000 */
.L_x_621:
[----:B------:R-:W-:Y:S05]  /*26d30*/  EXIT ;  /* 0x000000000000794d */ /* 0x000fea0003800000 */
.L_x_642:
[----:B0-----:R0:W1:Y:S02]  /*26d40*/  SYNCS.PHASECHK.TRANS64.TRYWAIT P5, [R100+URZ+0x36890], R101 ;  /* 0x03689065640075a7 */ /* 0x00106400080a017f */
[----:B-1----:R-:W-:Y:S05]  /*26d50*/  @!P5 NANOSLEEP.SYNCS 0x989680 ;  /* 0x009896800000d95d */ /* 0x002fea0003900000 */
[----:B------:R-:W1:Y:S02]  /*26d60*/  @!P5 SYNCS.PHASECHK.TRANS64 P5, [R100+URZ+0x36890], R101 ;  /* 0x036890656400d5a7 */ /* 0x000e6400080a007f */
[----:B-1----:R-:W-:Y:S05]  /*26d70*/  @!P5 BRA `(.L_x_642) ;  /* 0xfffffffc00f0d947 */ /* 0x002fea000383ffff */
[----:B------:R-:W-:Y:S05]  /*26d80*/  BRA `(.L_x_996) ;  /* 0xfffffdc800e87947 */ /* 0x000fea000383ffff */
.L_x_696:
[----:B-1----:R1:W3:Y:S02]  /*26d90*/  SYNCS.PHASECHK.TRANS64.TRYWAIT P5, [R100+URZ+0x36890], R101 ;  /* 0x03689065640075a7 */ /* 0x0022e400080a017f */
[----:B---3--:R-:W-:Y:S05]  /*26da0*/  @!P5 NANOSLEEP.SYNCS 0x989680 ;  /* 0x009896800000d95d */ /* 0x008fea0003900000 */
[----:B------:R-:W3:Y:S02]  /*26db0*/  @!P5 SYNCS.PHASECHK.TRANS64 P5, [R100+URZ+0x36890], R101 ;  /* 0x036890656400d5a7 */ /* 0x000ee400080a007f */
[----:B---3--:R-:W-:Y:S05]  /*26dc0*/  @!P5 BRA `(.L_x_696) ;  /* 0xfffffffc00f0d947 */ /* 0x008fea000383ffff */
[----:B------:R-:W-:Y:S05]  /*26dd0*/  BRA `(.L_x_997) ;  /* 0xfffffdfc00b47947 */ /* 0x000fea000383ffff */
.L_x_721:
[----:B0-----:R0:W1:Y:S02]  /*26de0*/  SYNCS.PHASECHK.TRANS64.TRYWAIT P3, [R100+URZ+0x36890], R101 ;  /* 0x03689065640075a7 */ /* 0x001064000806017f */
[----:B-1----:R-:W-:Y:S05]  /*26df0*/  @!P3 NANOSLEEP.SYNCS 0x989680 ;  /* 0x009896800000b95d */ /* 0x002fea0003900000 */
[----:B------:R-:W1:Y:S02]  /*26e00*/  @!P3 SYNCS.PHASECHK.TRANS64 P3, [R100+URZ+0x36890], R101 ;  /* 0x036890656400b5a7 */ /* 0x000e64000806007f */
[----:B-1----:R-:W-:Y:S05]  /*26e10*/  @!P3 BRA `(.L_x_721) ;  /* 0xfffffffc00f0b947 */ /* 0x002fea000383ffff */
[----:B------:R-:W-:Y:S05]  /*26e20*/  BRA `(.L_x_998) ;  /* 0xfffffe2c00d47947 */ /* 0x000fea000383ffff */
.L_x_727:
[----:B0-----:R0:W1:Y:S02]  /*26e30*/  SYNCS.PHASECHK.TRANS64.TRYWAIT P2, [R100+URZ+0x368b0], R101 ;  /* 0x0368b065640075a7 */ /* 0x001064000804017f */
[----:B-1----:R-:W-:Y:S05]  /*26e40*/  @!P2 NANOSLEEP.SYNCS 0x989680 ;  /* 0x009896800000a95d */ /* 0x002fea0003900000 */
[----:B------:R-:W1:Y:S02]  /*26e50*/  @!P2 SYNCS.PHASECHK.TRANS64 P2, [R100+URZ+0x368b0], R101 ;  /* 0x0368b0656400a5a7 */ /* 0x000e64000804007f */
[----:B-1----:R-:W-:Y:S05]  /*26e60*/  @!P2 BRA `(.L_x_727) ;  /* 0xfffffffc00f0a947 */ /* 0x002fea000383ffff */
[----:B------:R-:W-:Y:S05]  /*26e70*/  BRA `(.L_x_999) ;  /* 0xfffffe3000ec7947 */ /* 0x000fea000383ffff */
.L_x_745:
[----:B------:R-:W-:Y:S01]  /*26e80*/  BSSY B1, `(.L_x_1000) ;  /* 0x0000008000017945 */ /* 0x000fe20003800000 */
[----:B------:R-:W-:Y:S01]  /*26e90*/  MOV R13, R25 ;  /* 0x00000019000d7202 */ /* 0x000fe20000000f00 */
[----:B------:R-:W-:Y:S01]  /*26ea0*/  IMAD.MOV.U32 R12, RZ, RZ, RZ ;  /* 0x000000ffff0c7224 */ /* 0x000fe200078e00ff */
[----:B------:R-:W-:Y:S01]  /*26eb0*/  MOV R15, 0xffffffff ;  /* 0xffffffff000f7802 */ /* 0x000fe20000000f00 */
[----:B------:R-:W-:-:S07]  /*26ec0*/  IMAD.MOV.U32 R11, RZ, RZ, 0x1c1f ;  /* 0x00001c1fff0b7424 */ /* 0x000fce00078e00ff */
[----:B------:R-:W-:Y:S05]  /*26ed0*/  WARPSYNC.COLLECTIVE R15, `(.L_x_1001) ;  /* 0x000000000f087348 */ /* 0x000fea0003c00000 */
[----:B------:R0:W1:Y:S02]  /*26ee0*/  SHFL.IDX P6, R14, R13, R12, R11 ;  /* 0x0000000c0d0e7389 */ /* 0x00006400000c000b */
[----:B01----:R-:W-:Y:S01]  /*26ef0*/  ENDCOLLECTIVE ;  /* 0x000000000000791b */ /* 0x003fe20003800000 */
.L_x_1001:
[----:B------:R-:W-:Y:S05]  /*26f00*/  BSYNC B1 ;  /* 0x0000000000017941 */ /* 0x000fea0003800000 */
.L_x_1000:
[----:B------:R-:W-:Y:S01]  /*26f10*/  IMAD.MOV.U32 R13, RZ, RZ, R24 ;  /* 0x000000ffff0d7224 */ /* 0x000fe200078e0018 */
[----:B------:R-:W-:Y:S01]  /*26f20*/  MOV R12, RZ ;  /* 0x000000ff000c7202 */ /* 0x000fe20000000f00 */
[----:B------:R-:W-:Y:S02]  /*26f30*/  IMAD.MOV.U32 R11, RZ, RZ, 0x1c1f ;  /* 0x00001c1fff0b7424 */ /* 0x000fe400078e00ff */
[----:B------:R-:W-:Y:S02]  /*26f40*/  IMAD.MOV.U32 R15, RZ, RZ, -0x1 ;  /* 0xffffffffff0f7424 */ /* 0x000fe400078e00ff */
[----:B------:R-:W-:-:S07]  /*26f50*/  IMAD.MOV.U32 R0, RZ, RZ, R14 ;  /* 0x000000ffff007224 */ /* 0x000fce00078e000e */
[----:B------:R-:W-:Y:S05]  /*26f60*/  WARPSYNC.COLLECTIVE R15, `(.L_x_1002) ;  /* 0x000000000f087348 */ /* 0x000fea0003c00000 */
[----:B------:R0:W1:Y:S02]  /*26f70*/  SHFL.IDX P6, R14, R13, R12, R11 ;  /* 0x0000000c0d0e7389 */ /* 0x00006400000c000b */
[----:B01----:R-:W-:Y:S01]  /*26f80*/  ENDCOLLECTIVE ;  /* 0x000000000000791b */ /* 0x003fe20003800000 */
.L_x_1002:
[----:B------:R-:W-:Y:S01]  /*26f90*/  IMAD.MOV.U32 R13, RZ, RZ, R27 ;  /* 0x000000ffff0d7224 */ /* 0x000fe200078e001b */
[----:B------:R-:W-:-:S07]  /*26fa0*/  MOV R3, R14 ;  /* 0x0000000e00037202 */ /* 0x000fce0000000f00 */
[----:B------:R-:W-:Y:S05]  /*26fb0*/  WARPSYNC.COLLECTIVE R15, `(.L_x_1003) ;  /* 0x000000000f087348 */ /* 0x000fea0003c00000 */
[----:B------:R0:W1:Y:S02]  /*26fc0*/  SHFL.IDX P6, R14, R13, R12, R11 ;  /* 0x0000000c0d0e7389 */ /* 0x00006400000c000b */
[----:B01----:R-:W-:Y:S01]  /*26fd0*/  ENDCOLLECTIVE ;  /* 0x000000000000791b */ /* 0x003fe20003800000 */
.L_x_1003:
[----:B------:R-:W-:Y:S01]  /*26fe0*/  MOV R13, R26 ;  /* 0x0000001a000d7202 */ /* 0x000fe20000000f00 */
[----:B------:R-:W-:-:S07]  /*26ff0*/  IMAD.MOV.U32 R4, RZ, RZ, R14 ;  /* 0x000000ffff047224 */ /* 0x000fce00078e000e */
[----:B------:R-:W-:Y:S05]  /*27000*/  WARPSYNC.COLLECTIVE R15, `(.L_x_1004) ;  /* 0x000000000f087348 */ /* 0x000fea0003c00000 */
[----:B------:R0:W1:Y:S02]  /*27010*/  SHFL.IDX P6, R14, R13, R12, R11 ;  /* 0x0000000c0d0e7389 */ /* 0x00006400000c000b */
[----:B01----:R-:W-:Y:S01]  /*27020*/  ENDCOLLECTIVE ;  /* 0x000000000000791b */ /* 0x003fe20003800000 */
.L_x_1004:
[----:B------:R-:W-:Y:S05]  /*27030*/  BRA `(.L_x_1005) ;  /* 0xfffffe4000847947 */ /* 0x000fea000383ffff */
.L_x_749:
[----:B0-----:R0:W1:Y:S02]  /*27040*/  SYNCS.PHASECHK.TRANS64.TRYWAIT P0, [R2+URZ+0x36800], R7 ;  /* 0x03680007020075a7 */ /* 0x001064000800017f */
[----:B-1----:R-:W-:Y:S05]  /*27050*/  @!P0 NANOSLEEP.SYNCS 0x989680 ;  /* 0x009896800000895d */ /* 0x002fea0003900000 */
[----:B------:R-:W1:Y:S02]  /*27060*/  @!P0 SYNCS.PHASECHK.TRANS64 P0, [R2+URZ+0x36800], R7 ;  /* 0x03680007020085a7 */ /* 0x000e64000800007f */
[----:B-1----:R-:W-:Y:S05]  /*27070*/  @!P0 BRA `(.L_x_749) ;  /* 0xfffffffc00f08947 */ /* 0x002fea000383ffff */
[----:B------:R-:W-:Y:S05]  /*27080*/  BRA `(.L_x_1006) ;  /* 0xfffffe4c00187947 */ /* 0x000fea000383ffff */
.L_x_773:
[----:B------:R-:W-:Y:S01]  /*27090*/  BSSY B1, `(.L_x_1007) ;  /* 0x0000008000017945 */ /* 0x000fe20003800000 */
[----:B------:R-:W-:Y:S01]  /*270a0*/  IMAD.MOV.U32 R13, RZ, RZ, R25 ;  /* 0x000000ffff0d7224 */ /* 0x000fe200078e0019 */
[----:B------:R-:W-:Y:S01]  /*270b0*/  MOV R11, 0x1c1f ;  /* 0x00001c1f000b7802 */ /* 0x000fe20000000f00 */
[----:B------:R-:W-:Y:S02]  /*270c0*/  IMAD.MOV.U32 R12, RZ, RZ, RZ ;  /* 0x000000ffff0c7224 */ /* 0x000fe400078e00ff */
[----:B------:R-:W-:-:S07]  /*270d0*/  IMAD.MOV.U32 R15, RZ, RZ, -0x1 ;  /* 0xffffffffff0f7424 */ /* 0x000fce00078e00ff */
[----:B------:R-:W-:Y:S05]  /*270e0*/  WARPSYNC.COLLECTIVE R15, `(.L_x_1008) ;  /* 0x000000000f087348 */ /* 0x000fea0003c00000 */
[----:B------:R0:W1:Y:S02]  /*270f0*/  SHFL.IDX P6, R14, R13, R12, R11 ;  /* 0x0000000c0d0e7389 */ /* 0x00006400000c000b */
[----:B01----:R-:W-:Y:S01]  /*27100*/  ENDCOLLECTIVE ;  /* 0x000000000000791b */ /* 0x003fe20003800000 */
.L_x_1008:
[----:B------:R-:W-:Y:S05]  /*27110*/  BSYNC B1 ;  /* 0x0000000000017941 */ /* 0x000fea0003800000 */
.L_x_1007:
[----:B------:R-:W-:Y:S01]  /*27120*/  MOV R13, R24 ;  /* 0x00000018000d7202 */ /* 0x000fe20000000f00 */
[----:B------:R-:W-:Y:S01]  /*27130*/  IMAD.MOV.U32 R12, RZ, RZ, RZ ;  /* 0x000000ffff0c7224 */ /* 0x000fe200078e00ff */
[----:B------:R-:W-:Y:S01]  /*27140*/  MOV R15, 0xffffffff ;  /* 0xffffffff000f7802 */ /* 0x000fe20000000f00 */
[----:B------:R-:W-:Y:S02]  /*27150*/  IMAD.MOV.U32 R11, RZ, RZ, 0x1c1f ;  /* 0x00001c1fff0b7424 */ /* 0x000fe400078e00ff */
[----:B------:R-:W-:-:S07]  /*27160*/  IMAD.MOV.U32 R3, RZ, RZ, R14 ;  /* 0x000000ffff037224 */ /* 0x000fce00078e000e */
[----:B------:R-:W-:Y:S05]  /*27170*/  WARPSYNC.COLLECTIVE R15, `(.L_x_1009) ;  /* 0x000000000f087348 */ /* 0x000fea0003c00000 */
[----:B------:R0:W1:Y:S02]  /*27180*/  SHFL.IDX P6, R14, R13, R12, R11 ;  /* 0x0000000c0d0e7389 */ /* 0x00006400000c000b */
[----:B01----:R-:W-:Y:S01]  /*27190*/  ENDCOLLECTIVE ;  /* 0x000000000000791b */ /* 0x003fe20003800000 */
.L_x_1009:
[----:B------:R-:W-:Y:S01]  /*271a0*/  MOV R43, R3 ;  /* 0x00000003002b7202 */ /* 0x000fe20000000f00 */
[----:B------:R-:W-:Y:S02]  /*271b0*/  IMAD.MOV.U32 R13, RZ, RZ, R27 ;  /* 0x000000ffff0d7224 */ /* 0x000fe400078e001b */
[----:B------:R-:W-:-:S07]  /*271c0*/  IMAD.MOV.U32 R0, RZ, RZ, R14 ;  /* 0x000000ffff007224 */ /* 0x000fce00078e000e */
[----:B------:R-:W-:Y:S05]  /*271d0*/  WARPSYNC.COLLECTIVE R15, `(.L_x_1010) ;  /* 0x000000000f087348 */ /* 0x000fea0003c00000 */
[----:B------:R0:W1:Y:S02]  /*271e0*/  SHFL.IDX P6, R14, R13, R12, R11 ;  /* 0x0000000c0d0e7389 */ /* 0x00006400000c000b */
[----:B01----:R-:W-:Y:S01]  /*271f0*/  ENDCOLLECTIVE ;  /* 0x000000000000791b */ /* 0x003fe20003800000 */
.L_x_1010:
[----:B------:R-:W-:Y:S02]  /*27200*/  IMAD.MOV.U32 R42, RZ, RZ, R0 ;  /* 0x000000ffff2a7224 */ /* 0x000fe400078e0000 */
[----:B------:R-:W-:Y:S01]  /*27210*/  IMAD.MOV.U32 R13, RZ, RZ, R26 ;  /* 0x000000ffff0d7224 */ /* 0x000fe200078e001a */
[----:B------:R-:W-:-:S07]  /*27220*/  MOV R5, R14 ;  /* 0x0000000e00057202 */ /* 0x000fce0000000f00 */
[----:B------:R-:W-:Y:S05]  /*27230*/  WARPSYNC.COLLECTIVE R15, `(.L_x_1011) ;  /* 0x000000000f087348 */ /* 0x000fea0003c00000 */
[----:B------:R0:W1:Y:S02]  /*27240*/  SHFL.IDX P6, R14, R13, R12, R11 ;  /* 0x0000000c0d0e7389 */ /* 0x00006400000c000b */
[----:B01----:R-:W-:Y:S01]  /*27250*/  ENDCOLLECTIVE ;  /* 0x000000000000791b */ /* 0x003fe20003800000 */
.L_x_1011:
[----:B------:R-:W-:Y:S05]  /*27260*/  BRA `(.L_x_1012) ;  /* 0xfffffe6800b87947 */ /* 0x000fea000383ffff */
.L_x_777:
[----:B0-----:R0:W1:Y:S02]  /*27270*/  SYNCS.PHASECHK.TRANS64.TRYWAIT P0, [R2+URZ+0x36800], R5 ;  /* 0x03680005020075a7 */ /* 0x001064000800017f */
[----:B-1----:R-:W-:Y:S05]  /*27280*/  @!P0 NANOSLEEP.SYNCS 0x989680 ;  /* 0x009896800000895d */ /* 0x002fea0003900000 */
[----:B------:R-:W1:Y:S02]  /*27290*/  @!P0 SYNCS.PHASECHK.TRANS64 P0, [R2+URZ+0x36800], R5 ;  /* 0x03680005020085a7 */ /* 0x000e64000800007f */
[----:B-1----:R-:W-:Y:S05]  /*272a0*/  @!P0 BRA `(.L_x_777) ;  /* 0xfffffffc00f08947 */ /* 0x002fea000383ffff */
[----:B------:R-:W-:Y:S05]  /*272b0*/  BRA `(.L_x_1013) ;  /* 0xfffffe7000b87947 */ /* 0x000fea000383ffff */
.L_x_791:
[----:B-1----:R1:W2:Y:S02]  /*272c0*/  SYNCS.PHASECHK.TRANS64.TRYWAIT P2, [R0+URZ+0x36830], R3 ;  /* 0x03683003000075a7 */ /* 0x0022a4000804017f */
[----:B--2---:R-:W-:Y:S05]  /*272d0*/  @!P2 NANOSLEEP.SYNCS 0x989680 ;  /* 0x009896800000a95d */ /* 0x004fea0003900000 */
[----:B------:R-:W2:Y:S02]  /*272e0*/  @!P2 SYNCS.PHASECHK.TRANS64 P2, [R0+URZ+0x36830], R3 ;  /* 0x036830030000a5a7 */ /* 0x000ea4000804007f */
[----:B--2---:R-:W-:Y:S05]  /*272f0*/  @!P2 BRA `(.L_x_791) ;  /* 0xfffffffc00f0a947 */ /* 0x004fea000383ffff */
[----:B------:R-:W-:Y:S05]  /*27300*/  BRA `(.L_x_790) ;  /* 0xfffffe9400cc7947 */ /* 0x000fea000383ffff */
.L_x_798:
[----:B-1----:R1:W2:Y:S02]  /*27310*/  SYNCS.PHASECHK.TRANS64.TRYWAIT P2, [R12+URZ+0x36830], R5 ;  /* 0x036830050c0075a7 */ /* 0x0022a4000804017f */
[----:B--2---:R-:W-:Y:S05]  /*27320*/  @!P2 NANOSLEEP.SYNCS 0x989680 ;  /* 0x009896800000a95d */ /* 0x004fea0003900000 */
[----:B------:R-:W2:Y:S02]  /*27330*/  @!P2 SYNCS.PHASECHK.TRANS64 P2, [R12+URZ+0x36830], R5 ;  /* 0x036830050c00a5a7 */ /* 0x000ea4000804007f */
[----:B--2---:R-:W-:Y:S05]  /*27340*/  @!P2 BRA `(.L_x_798) ;  /* 0xfffffffc00f0a947 */ /* 0x004fea000383ffff */
[----:B------:R-:W-:Y:S05]  /*27350*/  BRA `(.L_x_797) ;  /* 0xfffffef000507947 */ /* 0x000fea000383ffff */
.L_x_803:
[----:B-1----:R1:W2:Y:S02]  /*27360*/  SYNCS.PHASECHK.TRANS64.TRYWAIT P2, [R14+URZ+0x36850], R0 ;  /* 0x036850000e0075a7 */ /* 0x0022a4000804017f */
[----:B--2---:R-:W-:Y:S05]  /*27370*/  @!P2 NANOSLEEP.SYNCS 0x989680 ;  /* 0x009896800000a95d */ /* 0x004fea0003900000 */
[----:B------:R-:W2:Y:S02]  /*27380*/  @!P2 SYNCS.PHASECHK.TRANS64 P2, [R14+URZ+0x36850], R0 ;  /* 0x036850000e00a5a7 */ /* 0x000ea4000804007f */
[----:B--2---:R-:W-:Y:S05]  /*27390*/  @!P2 BRA `(.L_x_803) ;  /* 0xfffffffc00f0a947 */ /* 0x004fea000383ffff */
[----:B------:R-:W-:Y:S05]  /*273a0*/  BRA `(.L_x_802) ;  /* 0xffffff2400f47947 */ /* 0x000fea000383ffff */
.L_x_809:
[----:B-1----:R1:W2:Y:S02]  /*273b0*/  SYNCS.PHASECHK.TRANS64.TRYWAIT P0, [R0+URZ+0x36850], R3 ;  /* 0x03685003000075a7 */ /* 0x0022a4000800017f */
[----:B--2---:R-:W-:Y:S05]  /*273c0*/  @!P0 NANOSLEEP.SYNCS 0x989680 ;  /* 0x009896800000895d */ /* 0x004fea0003900000 */
[----:B------:R-:W2:Y:S02]  /*273d0*/  @!P0 SYNCS.PHASECHK.TRANS64 P0, [R0+URZ+0x36850], R3 ;  /* 0x03685003000085a7 */ /* 0x000ea4000800007f */
[----:B--2---:R-:W-:Y:S05]  /*273e0*/  @!P0 BRA `(.L_x_809) ;  /* 0xfffffffc00f08947 */ /* 0x004fea000383ffff */
[----:B------:R-:W-:Y:S05]  /*273f0*/  BRA `(.L_x_808) ;  /* 0xffffff4800b07947 */ /* 0x000fea000383ffff */
.L_x_845:
[----:B------:R-:W0:Y:S01]  /*27400*/  S2R R6, SR_TID.X ;  /* 0x0000000000067919 */ /* 0x000e220000002100 */
[----:B------:R-:W-:Y:S01]  /*27410*/  BSSY B1, `(.L_x_1014) ;  /* 0x000000a000017945 */ /* 0x000fe20003800000 */
[----:B------:R-:W-:Y:S01]  /*27420*/  IMAD.MOV.U32 R12, RZ, RZ, RZ ;  /* 0x000000ffff0c7224 */ /* 0x000fe200078e00ff */
[----:B------:R-:W-:Y:S01]  /*27430*/  MOV R11, 0x1f ;  /* 0x0000001f000b7802 */ /* 0x000fe20000000f00 */
[----:B------:R-:W-:Y:S01]  /*27440*/  IMAD.MOV.U32 R15, RZ, RZ, -0x1 ;  /* 0xffffffffff0f7424 */ /* 0x000fe200078e00ff */
[----:B0-----:R-:W-:-:S04]  /*27450*/  SHF.R.U32.HI R6, RZ, 0x5, R6 ;  /* 0x00000005ff067819 */ /* 0x001fc80000011606 */
[----:B------:R-:W-:-:S05]  /*27460*/  LOP3.LUT R6, R6, 0x3, RZ, 0xc0, !PT ;  /* 0x0000000306067812 */ /* 0x000fca00078ec0ff */
[----:B------:R-:W-:-:S07]  /*27470*/  IMAD.MOV.U32 R13, RZ, RZ, R6 ;  /* 0x000000ffff0d7224 */ /* 0x000fce00078e0006 */
[----:B-1----:R-:W-:Y:S05]  /*27480*/  WARPSYNC.COLLECTIVE R15, `(.L_x_1015) ;  /* 0x000000000f087348 */ /* 0x002fea0003c00000 */
[----:B------:R0:W2:Y:S02]  /*27490*/  SHFL.IDX P6, R14, R13, R12, R11 ;  /* 0x0000000c0d0e7389 */ /* 0x0000a400000c000b */
[----:B012---:R-:W-:Y:S01]  /*274a0*/  ENDCOLLECTIVE ;  /* 0x000000000000791b */ /* 0x007fe20003800000 */
.L_x_1015:
[----:B------:R-:W-:Y:S05]  /*274b0*/  BSYNC B1 ;  /* 0x0000000000017941 */ /* 0x000fea0003800000 */
.L_x_1014:
[----:B------:R-:W-:Y:S05]  /*274c0*/  BRA `(.L_x_1016) ;  /* 0xffffff8c00887947 */ /* 0x000fea000383ffff */
.L_x_847:
[----:B------:R-:W-:Y:S01]  /*274d0*/  BSSY B1, `(.L_x_1017) ;  /* 0x0000006000017945 */ /* 0x000fe20003800000 */
[----:B------:R-:W-:-:S07]  /*274e0*/  IMAD.MOV.U32 R15, RZ, RZ, -0x1 ;  /* 0xffffffffff0f7424 */ /* 0x000fce00078e00ff */
[----:B01----:R-:W-:Y:S05]  /*274f0*/  WARPSYNC.COLLECTIVE R15, `(.L_x_1018) ;  /* 0x000000000f0c7348 */ /* 0x003fea0003c00000 */
[----:B------:R-:W-:Y:S02]  /*27500*/  ELECT P6, UR62, PT ;  /* 0x00000000003e782f */ /* 0x000fe400038c0000 */
[----:B------:R-:W-:Y:S01]  /*27510*/  MOV R14, UR62 ;  /* 0x0000003e000e7c02 */ /* 0x000fe20008000f00 */
[----:B01----:R-:W-:Y:S10]  /*27520*/  ENDCOLLECTIVE ;  /* 0x000000000000791b */ /* 0x003ff40003800000 */
.L_x_1018:
[----:B------:R-:W-:Y:S05]  /*27530*/  BSYNC B1 ;  /* 0x0000000000017941 */ /* 0x000fea0003800000 */
.L_x_1017:
[----:B------:R-:W-:Y:S05]  /*27540*/  BRA `(.L_x_846) ;  /* 0xffffff8c00807947 */ /* 0x000fea000383ffff */
.L_x_849:
[----:B0-----:R-:W2:Y:S02]  /*27550*/  LDL R3, [R1+0x4] ;  /* 0x0000040001037983 */ /* 0x001ea40000100800 */
[----:B--2---:R0:W2:Y:S02]  /*27560*/  SYNCS.PHASECHK.TRANS64.TRYWAIT P0, [R3+URZ+0x36820], R2 ;  /* 0x03682002030075a7 */ /* 0x0040a4000800017f */
[----:B--2---:R-:W-:Y:S05]  /*27570*/  @!P0 NANOSLEEP.SYNCS 0x989680 ;  /* 0x009896800000895d */ /* 0x004fea0003900000 */
[----:B------:R-:W2:Y:S02]  /*27580*/  @!P0 SYNCS.PHASECHK.TRANS64 P0, [R3+URZ+0x36820], R2 ;  /* 0x03682002030085a7 */ /* 0x000ea4000800007f */
[----:B--2---:R-:W-:Y:S05]  /*27590*/  @!P0 BRA `(.L_x_849) ;  /* 0xfffffffc00ec8947 */ /* 0x004fea000383ffff */
[----:B------:R-:W-:Y:S05]  /*275a0*/  BRA `(.L_x_1019) ;  /* 0xffffff8c00907947 */ /* 0x000fea000383ffff */
.L_x_853:
[----:B0-----:R0:W2:Y:S02]  /*275b0*/  SYNCS.PHASECHK.TRANS64.TRYWAIT P0, [R4+URZ+0x368a0], R8 ;  /* 0x0368a008040075a7 */ /* 0x0010a4000800017f */
[----:B--2---:R-:W-:Y:S05]  /*275c0*/  @!P0 NANOSLEEP.SYNCS 0x989680 ;  /* 0x009896800000895d */ /* 0x004fea0003900000 */
[----:B------:R-:W2:Y:S02]  /*275d0*/  @!P0 SYNCS.PHASECHK.TRANS64 P0, [R4+URZ+0x368a0], R8 ;  /* 0x0368a008040085a7 */ /* 0x000ea4000800007f */
[----:B--2---:R-:W-:Y:S05]  /*275e0*/  @!P0 BRA `(.L_x_853) ;  /* 0xfffffffc00f08947 */ /* 0x004fea000383ffff */
[----:B------:R-:W-:Y:S05]  /*275f0*/  BRA `(.L_x_1020) ;  /* 0xffffff8c00b47947 */ /* 0x000fea000383ffff */
.L_x_860:
[----:B--2---:R2:W3:Y:S02]  /*27600*/  SYNCS.PHASECHK.TRANS64.TRYWAIT P0, [R4+URZ+0x368c0], R8 ;  /* 0x0368c008040075a7 */ /* 0x0044e4000800017f */
[----:B---3--:R-:W-:Y:S05]  /*27610*/  @!P0 NANOSLEEP.SYNCS 0x989680 ;  /* 0x009896800000895d */ /* 0x008fea0003900000 */
[----:B------:R-:W3:Y:S02]  /*27620*/  @!P0 SYNCS.PHASECHK.TRANS64 P0, [R4+URZ+0x368c0], R8 ;  /* 0x0368c008040085a7 */ /* 0x000ee4000800007f */
[----:B---3--:R-:W-:Y:S05]  /*27630*/  @!P0 BRA `(.L_x_860) ;  /* 0xfffffffc00f08947 */ /* 0x008fea000383ffff */
[----:B------:R-:W-:Y:S05]  /*27640*/  BRA `(.L_x_1021) ;  /* 0xffffff9000b87947 */ /* 0x000fea000383ffff */
.L_x_869:
[----:B0-----:R0:W2:Y:S02]  /*27650*/  SYNCS.PHASECHK.TRANS64.TRYWAIT P1, [R6+URZ+0x368a0], R5 ;  /* 0x0368a005060075a7 */ /* 0x0010a4000802017f */
[----:B--2---:R-:W-:Y:S05]  /*27660*/  @!P1 NANOSLEEP.SYNCS 0x989680 ;  /* 0x009896800000995d */ /* 0x004fea0003900000 */
[----:B------:R-:W2:Y:S02]  /*27670*/  @!P1 SYNCS.PHASECHK.TRANS64 P1, [R6+URZ+0x368a0], R5 ;  /* 0x0368a005060095a7 */ /* 0x000ea4000802007f */
[----:B--2---:R-:W-:Y:S05]  /*27680*/  @!P1 BRA `(.L_x_869) ;  /* 0xfffffffc00f09947 */ /* 0x004fea000383ffff */
[----:B------:R-:W-:Y:S05]  /*27690*/  BRA `(.L_x_1022) ;  /* 0xffffff9800087947 */ /* 0x000fea000383ffff */
.L_x_876:
[----:B--2---:R2:W3:Y:S02]  /*276a0*/  SYNCS.PHASECHK.TRANS64.TRYWAIT P1, [R6+URZ+0x368c0], R5 ;  /* 0x0368c005060075a7 */ /* 0x0044e4000802017f */
[----:B---3--:R-:W-:Y:S05]  /*276b0*/  @!P1 NANOSLEEP.SYNCS 0x989680 ;  /* 0x009896800000995d */ /* 0x008fea0003900000 */
[----:B------:R-:W3:Y:S02]  /*276c0*/  @!P1 SYNCS.PHASECHK.TRANS64 P1, [R6+URZ+0x368c0], R5 ;  /* 0x0368c005060095a7 */ /* 0x000ee4000802007f */
[----:B---3--:R-:W-:Y:S05]  /*276d0*/  @!P1 BRA `(.L_x_876) ;  /* 0xfffffffc00f09947 */ /* 0x008fea000383ffff */
[----:B------:R-:W-:Y:S05]  /*276e0*/  BRA `(.L_x_1023) ;  /* 0xffffff9c00087947 */ /* 0x000fea000383ffff */
.L_x_891:
[----:B------:R-:W0:Y:S01]  /*276f0*/  S2R R4, SR_TID.X ;  /* 0x0000000000047919 */ /* 0x000e220000002100 */
[----:B------:R-:W-:Y:S01]  /*27700*/  BSSY B0, `(.L_x_1024) ;  /* 0x000000a000007945 */ /* 0x000fe20003800000 */
[----:B------:R-:W-:Y:S01]  /*27710*/  IMAD.MOV.U32 R12, RZ, RZ, RZ ;  /* 0x000000ffff0c7224 */ /* 0x000fe200078e00ff */
[----:B------:R-:W-:Y:S01]  /*27720*/  MOV R15, 0xffffffff ;  /* 0xffffffff000f7802 */ /* 0x000fe20000000f00 */
[----:B------:R-:W-:Y:S01]  /*27730*/  IMAD.MOV.U32 R11, RZ, RZ, 0x1f ;  /* 0x0000001fff0b7424 */ /* 0x000fe200078e00ff */
[----:B0-----:R-:W-:-:S04]  /*27740*/  SHF.R.U32.HI R4, RZ, 0x5, R4 ;  /* 0x00000005ff047819 */ /* 0x001fc80000011604 */
[----:B------:R-:W-:-:S04]  /*27750*/  LOP3.LUT R4, R4, 0x3, RZ, 0xc0, !PT ;  /* 0x0000000304047812 */ /* 0x000fc800078ec0ff */
[----:B------:R-:W-:-:S07]  /*27760*/  MOV R13, R4 ;  /* 0x00000004000d7202 */ /* 0x000fce0000000f00 */
[----:B-1----:R-:W-:Y:S05]  /*27770*/  WARPSYNC.COLLECTIVE R15, `(.L_x_1025) ;  /* 0x000000000f087348 */ /* 0x002fea0003c00000 */
[----:B------:R0:W2:Y:S02]  /*27780*/  SHFL.IDX P6, R14, R13, R12, R11 ;  /* 0x0000000c0d0e7389 */ /* 0x0000a400000c000b */
[----:B012---:R-:W-:Y:S01]  /*27790*/  ENDCOLLECTIVE ;  /* 0x000000000000791b */ /* 0x007fe20003800000 */
.L_x_1025:
[----:B------:R-:W-:Y:S05]  /*277a0*/  BSYNC B0 ;  /* 0x0000000000007941 */ /* 0x000fea0003800000 */
.L_x_1024:
[----:B------:R-:W-:Y:S05]  /*277b0*/  BRA `(.L_x_1026) ;  /* 0xffffffa400b47947 */ /* 0x000fea000383ffff */
.L_x_893:
[----:B------:R-:W-:Y:S01]  /*277c0*/  BSSY B0, `(.L_x_1027) ;  /* 0x0000006000007945 */ /* 0x000fe20003800000 */
[----:B------:R-:W-:-:S07]  /*277d0*/  IMAD.MOV.U32 R15, RZ, RZ, -0x1 ;  /* 0xffffffffff0f7424 */ /* 0x000fce00078e00ff */
[----:B01----:R-:W-:Y:S05]  /*277e0*/  WARPSYNC.COLLECTIVE R15, `(.L_x_1028) ;  /* 0x000000000f0c7348 */ /* 0x003fea0003c00000 */
[----:B------:R-:W-:Y:S02]  /*277f0*/  ELECT P6, UR62, PT ;  /* 0x00000000003e782f */ /* 0x000fe400038c0000 */
[----:B------:R-:W-:Y:S01]  /*27800*/  MOV R14, UR62 ;  /* 0x0000003e000e7c02 */ /* 0x000fe20008000f00 */
[----:B01----:R-:W-:Y:S10]  /*27810*/  ENDCOLLECTIVE ;  /* 0x000000000000791b */ /* 0x003ff40003800000 */
.L_x_1028:
[----:B------:R-:W-:Y:S05]  /*27820*/  BSYNC B0 ;  /* 0x0000000000007941 */ /* 0x000fea0003800000 */
.L_x_1027:
[----:B------:R-:W-:Y:S05]  /*27830*/  BRA `(.L_x_1029) ;  /* 0xffffffa400c07947 */ /* 0x000fea000383ffff */
.L_x_895:
[----:B0-----:R0:W2:Y:S02]  /*27840*/  SYNCS.PHASECHK.TRANS64.TRYWAIT P0, [R0+URZ+0x36840], R2 ;  /* 0x03684002000075a7 */ /* 0x0010a4000800017f */
[----:B--2---:R-:W-:Y:S05]  /*27850*/  @!P0 NANOSLEEP.SYNCS 0x989680 ;  /* 0x009896800000895d */ /* 0x004fea0003900000 */
[----:B------:R-:W2:Y:S02]  /*27860*/  @!P0 SYNCS.PHASECHK.TRANS64 P0, [R0+URZ+0x36840], R2 ;  /* 0x03684002000085a7 */ /* 0x000ea4000800007f */
[----:B--2---:R-:W-:Y:S05]  /*27870*/  @!P0 BRA `(.L_x_895) ;  /* 0xfffffffc00f08947 */ /* 0x004fea000383ffff */
[----:B------:R-:W-:Y:S05]  /*27880*/  BRA `(.L_x_1030) ;  /* 0xffffffa8002c7947 */ /* 0x000fea000383ffff */
.L_x_899:
[----:B------:R0:W5:Y:S01]  /*27890*/  LDL.LU R8, [R1+0x50] ;  /* 0x0000500001087983 */ /* 0x0001620000300800 */
[----:B------:R-:W-:Y:S01]  /*278a0*/  IMAD.MOV.U32 R13, RZ, RZ, R3 ;  /* 0x000000ffff0d7224 */ /* 0x000fe200078e0003 */
[----:B------:R-:W-:Y:S01]  /*278b0*/  MOV R12, RZ ;  /* 0x000000ff000c7202 */ /* 0x000fe20000000f00 */
[----:B------:R-:W-:Y:S02]  /*278c0*/  IMAD.MOV.U32 R11, RZ, RZ, 0x181f ;  /* 0x0000181fff0b7424 */ /* 0x000fe400078e00ff */
[----:B------:R-:W-:-:S07]  /*278d0*/  IMAD.MOV.U32 R15, RZ, RZ, -0x1 ;  /* 0xffffffffff0f7424 */ /* 0x000fce00078e00ff */
[----:B0----5:R-:W-:Y:S05]  /*278e0*/  WARPSYNC.COLLECTIVE R15, `(.L_x_1031) ;  /* 0x000000000f087348 */ /* 0x021fea0003c00000 */
[----:B------:R1:W2:Y:S02]  /*278f0*/  SHFL.IDX P6, R14, R13, R12, R11 ;  /* 0x0000000c0d0e7389 */ /* 0x0002a400000c000b */
[----:B012--5:R-:W-:Y:S01]  /*27900*/  ENDCOLLECTIVE ;  /* 0x000000000000791b */ /* 0x027fe20003800000 */
.L_x_1031:
[----:B------:R-:W-:Y:S01]  /*27910*/  IMAD.MOV.U32 R13, RZ, RZ, R4 ;  /* 0x000000ffff0d7224 */ /* 0x000fe200078e0004 */
[----:B------:R-:W-:-:S07]  /*27920*/  MOV R6, R14 ;  /* 0x0000000e00067202 */ /* 0x000fce0000000f00 */
[----:B------:R-:W-:Y:S05]  /*27930*/  WARPSYNC.COLLECTIVE R15, `(.L_x_1032) ;  /* 0x000000000f087348 */ /* 0x000fea0003c00000 */
[----:B------:R0:W1:Y:S02]  /*27940*/  SHFL.IDX P6, R14, R13, R12, R11 ;  /* 0x0000000c0d0e7389 */ /* 0x00006400000c000b */
[----:B01----:R-:W-:Y:S01]  /*27950*/  ENDCOLLECTIVE ;  /* 0x000000000000791b */ /* 0x003fe20003800000 */
.L_x_1032:
        /* <DEDUP_REMOVED lines=8> */
.L_x_1033:
[----:B------:R-:W-:Y:S01]  /*279e0*/  IMAD.MOV.U32 R13, RZ, RZ, R4 ;  /* 0x000000ffff0d7224 */ /* 0x000fe200078e0004 */
[----:B------:R-:W-:-:S07]  /*279f0*/  MOV R9, R14 ;  /* 0x0000000e00097202 */ /* 0x000fce0000000f00 */
[----:B------:R-:W-:Y:S05]  /*27a00*/  WARPSYNC.COLLECTIVE R15, `(.L_x_1034) ;  /* 0x000000000f087348 */ /* 0x000fea0003c00000 */
[----:B------:R0:W1:Y:S02]  /*27a10*/  SHFL.IDX P6, R14, R13, R12, R11 ;  /* 0x0000000c0d0e7389 */ /* 0x00006400000c000b */
[----:B01----:R-:W-:Y:S01]  /*27a20*/  ENDCOLLECTIVE ;  /* 0x000000000000791b */ /* 0x003fe20003800000 */
.L_x_1034:
[----:B------:R-:W-:-:S04]  /*27a30*/  LOP3.LUT R8, R8, 0x7f, RZ, 0xc0, !PT ;  /* 0x0000007f08087812 */ /* 0x000fc800078ec0ff */
[----:B------:R-:W-:-:S04]  /*27a40*/  SHF.R.U32.HI R5, RZ, 0x3, R8 ;  /* 0x00000003ff057819 */ /* 0x000fc80000011608 */
[----:B------:R-:W-:Y:S02]  /*27a50*/  IADD3 R0, R5, R17, RZ ;  /* 0x0000001105007210 */ /* 0x000fe40007ffe0ff */
[----:B------:R-:W0:Y:S02]  /*27a60*/  S2R R17, SR_TID.X ;  /* 0x0000000000117919 */ /* 0x000e240000002100 */
[C---:B------:R-:W-:Y:S01]  /*27a70*/  ISETP.GE.AND P3, PT, R0.reuse, R2, PT ;  /* 0x000000020000720c */ /* 0x040fe20003f66270 */
[----:B------:R-:W-:Y:S01]  /*27a80*/  IMAD.MOV.U32 R13, RZ, RZ, R3 ;  /* 0x000000ffff0d7224 */ /* 0x000fe200078e0003 */
[----:B------:R-:W-:Y:S01]  /*27a90*/  IADD3 R5, R0, 0x10, RZ ;  /* 0x0000001000057810 */ /* 0x000fe20007ffe0ff */
[----:B------:R-:W-:Y:S02]  /*27aa0*/  IMAD.MOV.U32 R12, RZ, RZ, 0x2 ;  /* 0x00000002ff0c7424 */ /* 0x000fe400078e00ff */
[----:B0-----:R-:W-:-:S05]  /*27ab0*/  IMAD.SHL.U32 R17, R17, 0x8, RZ ;  /* 0x0000000811117824 */ /* 0x001fca00078e00ff */
[----:B------:R-:W-:-:S04]  /*27ac0*/  LOP3.LUT R17, R17, 0x38, RZ, 0xc0, !PT ;  /* 0x0000003811117812 */ /* 0x000fc800078ec0ff */
        /* <DEDUP_REMOVED lines=16> */
.L_x_1035:
[----:B------:R-:W-:Y:S01]  /*27bd0*/  @!P3 LEA R8, P5, R17, R5, 0x1 ;  /* 0x000000051108b211 */ /* 0x000fe200078a08ff */
[----:B------:R-:W-:-:S03]  /*27be0*/  IMAD.MOV.U32 R13, RZ, RZ, R4 ;  /* 0x000000ffff0d7224 */ /* 0x000fc600078e0004 */
[----:B------:R-:W-:Y:S01]  /*27bf0*/  @!P3 IADD3.X R5, RZ, R9, RZ, P5, !PT ;  /* 0x00000009ff05b210 */ /* 0x000fe20002ffe4ff */
[----:B------:R-:W-:-:S04]  /*27c00*/  @!P3 IMAD.MOV.U32 R6, RZ, RZ, R8 ;  /* 0x000000ffff06b224 */ /* 0x000fc800078e0008 */
[----:B------:R-:W-:Y:S01]  /*27c10*/  @!P3 IMAD.MOV.U32 R7, RZ, RZ, R5 ;  /* 0x000000ffff07b224 */ /* 0x000fe200078e0005 */
[----:B------:R-:W-:Y:S02]  /*27c20*/  IADD3 R5, R0, 0x20, RZ ;  /* 0x0000002000057810 */ /* 0x000fe40007ffe0ff */
[----:B------:R-:W-:Y:S02]  /*27c30*/  MOV R8, R14 ;  /* 0x0000000e00087202 */ /* 0x000fe40000000f00 */
[----:B------:R-:W-:Y:S01]  /*27c40*/  @!PT LDS RZ, [RZ] ;  /* 0x00000000fffff984 */ /* 0x000fe20000000800 */
[----:B------:R-:W-:Y:S01]  /*27c50*/  @!PT LDS RZ, [RZ] ;  /* 0x00000000fffff984 */ /* 0x000fe20000000800 */
[----:B------:R-:W-:Y:S01]  /*27c60*/  @!PT LDS RZ, [RZ] ;  /* 0x00000000fffff984 */ /* 0x000fe20000000800 */
[----:B------:R0:W-:Y:S05]  /*27c70*/  @!P3 LDGSTS.E.BYPASS.LTC128B.128 [R10+0x15c00], desc[UR60][R6.64], !P2 ;  /* 0x15c00000060abfae */ /* 0x0001ea000d101d7c */
[----:B0-----:R-:W-:Y:S05]  /*27c80*/  WARPSYNC.COLLECTIVE R15, `(.L_x_1036) ;  /* 0x000000000f087348 */ /* 0x001fea0003c00000 */
[----:B------:R1:W2:Y:S02]  /*27c90*/  SHFL.IDX P6, R14, R13, R12, R11 ;  /* 0x0000000c0d0e7389 */ /* 0x0002a400000c000b */
[----:B012---:R-:W-:Y:S01]  /*27ca0*/  ENDCOLLECTIVE ;  /* 0x000000000000791b */ /* 0x007fe20003800000 */
.L_x_1036:
[----:B------:R-:W-:Y:S01]  /*27cb0*/  @!PT LDS RZ, [RZ] ;  /* 0x00000000fffff984 */ /* 0x000fe20000000800 */
[----:B------:R-:W-:Y:S01]  /*27cc0*/  @!PT LDS RZ, [RZ] ;  /* 0x00000000fffff984 */ /* 0x000fe20000000800 */
[----:B------:R-:W-:Y:S01]  /*27cd0*/  @!PT LDS RZ, [RZ] ;  /* 0x00000000fffff984 */ /* 0x000fe20000000800 */
[----:B------:R0:W-:Y:S04]  /*27ce0*/  @!P3 LDGSTS.E.BYPASS.LTC128B.128 [R10+0x19c00], desc[UR60][R6.64+0x80], !P1 ;  /* 0x19c00080060abfae */ /* 0x0001e8000c901d7c */
[----:B------:R0:W-:Y:S01]  /*27cf0*/  @!P3 LDGSTS.E.BYPASS.LTC128B.128 [R10+0x1dc00], desc[UR60][R6.64+0x100], !P0 ;  /* 0x1dc00100060abfae */ /* 0x0001e2000c101d7c */
[----:B------:R-:W-:Y:S01]  /*27d00*/  ISETP.GE.AND P3, PT, R5, R2, PT ;  /* 0x000000020500720c */ /* 0x000fe20003f66270 */
[----:B------:R-:W-:Y:S02]  /*27d10*/  IMAD.MOV.U32 R13, RZ, RZ, R3 ;  /* 0x000000ffff0d7224 */ /* 0x000fe400078e0003 */
[----:B------:R-:W-:Y:S02]  /*27d20*/  IMAD.MOV.U32 R12, RZ, RZ, 0x3 ;  /* 0x00000003ff0c7424 */ /* 0x000fe400078e00ff */
[----:B------:R-:W-:-:S08]  /*27d30*/  IMAD.MOV.U32 R5, RZ, RZ, R14 ;  /* 0x000000ffff057224 */ /* 0x000fd000078e000e */
[----:B0-----:R-:W-:Y:S05]  /*27d40*/  WARPSYNC.COLLECTIVE R15, `(.L_x_1037) ;  /* 0x000000000f087348 */ /* 0x001fea0003c00000 */
[----:B------:R1:W2:Y:S02]  /*27d50*/  SHFL.IDX P6, R14, R13, R12, R11 ;  /* 0x0000000c0d0e7389 */ /* 0x0002a400000c000b */
[----:B012---:R-:W-:Y:S01]  /*27d60*/  ENDCOLLECTIVE ;  /* 0x000000000000791b */ /* 0x007fe20003800000 */
.L_x_1037:
[----:B------:R-:W-:-:S04]  /*27d70*/  @!P3 LEA R5, P4, R17, R5, 0x1 ;  /* 0x000000051105b211 */ /* 0x000fc800078808ff */
[----:B------:R-:W-:-:S05]  /*27d80*/  @!P3 IADD3.X R6, RZ, R8, RZ, P4, !PT ;  /* 0x00000008ff06b210 */ /* 0x000fca00027fe4ff */
[----:B------:R-:W-:Y:S02]  /*27d90*/  @!P3 IMAD.MOV.U32 R7, RZ, RZ, R6 ;  /* 0x000000ffff07b224 */ /* 0x000fe400078e0006 */
[----:B------:R-:W-:Y:S01]  /*27da0*/  @!P3 IMAD.MOV.U32 R6, RZ, RZ, R5 ;  /* 0x000000ffff06b224 */ /* 0x000fe200078e0005 */
[----:B------:R-:W-:Y:S01]  /*27db0*/  IADD3 R5, R0, 0x30, RZ ;  /* 0x0000003000057810 */ /* 0x000fe20007ffe0ff */
[----:B------:R-:W-:-:S03]  /*27dc0*/  IMAD.MOV.U32 R13, RZ, RZ, R4 ;  /* 0x000000ffff0d7224 */ /* 0x000fc600078e0004 */
[----:B------:R-:W-:Y:S01]  /*27dd0*/  @!PT LDS RZ, [RZ] ;  /* 0x00000000fffff984 */ /* 0x000fe20000000800 */
[----:B------:R-:W-:Y:S01]  /*27de0*/  @!PT LDS RZ, [RZ] ;  /* 0x00000000fffff984 */ /* 0x000fe20000000800 */
[----:B------:R-:W-:Y:S01]  /*27df0*/  @!PT LDS RZ, [RZ] ;  /* 0x00000000fffff984 */ /* 0x000fe20000000800 */
[----:B------:R-:W-:Y:S04]  /*27e00*/  @!P3 LDGSTS.E.BYPASS.LTC128B.128 [R10+0x16400], desc[UR60][R6.64], !P2 ;  /* 0x16400000060abfae */ /* 0x000fe8000d101d7c */
[----:B------:R-:W-:Y:S04]  /*27e10*/  @!P3 LDGSTS.E.BYPASS.LTC128B.128 [R10+0x1a400], desc[UR60][R6.64+0x80], !P1 ;  /* 0x1a400080060abfae */ /* 0x000fe8000c901d7c */
[----:B------:R0:W-:Y:S01]  /*27e20*/  @!P3 LDGSTS.E.BYPASS.LTC128B.128 [R10+0x1e400], desc[UR60][R6.64+0x100], !P0 ;  /* 0x1e400100060abfae */ /* 0x0001e2000c101d7c */
[----:B------:R-:W-:Y:S02]  /*27e30*/  ISETP.GE.AND P3, PT, R5, R2, PT ;  /* 0x000000020500720c */ /* 0x000fe40003f66270 */
[----:B0-----:R-:W-:-:S11]  /*27e40*/  MOV R6, R14 ;  /* 0x0000000e00067202 */ /* 0x001fd60000000f00 */
[----:B------:R-:W-:Y:S05]  /*27e50*/  WARPSYNC.COLLECTIVE R15, `(.L_x_1038) ;  /* 0x000000000f087348 */ /* 0x000fea0003c00000 */
[----:B------:R0:W1:Y:S02]  /*27e60*/  SHFL.IDX P6, R14, R13, R12, R11 ;  /* 0x0000000c0d0e7389 */ /* 0x00006400000c000b */
[----:B01----:R-:W-:Y:S01]  /*27e70*/  ENDCOLLECTIVE ;  /* 0x000000000000791b */ /* 0x003fe20003800000 */
.L_x_1038:
[----:B------:R-:W-:Y:S02]  /*27e80*/  IMAD.MOV.U32 R13, RZ, RZ, R3 ;  /* 0x000000ffff0d7224 */ /* 0x000fe400078e0003 */
[----:B------:R-:W-:Y:S02]  /*27e90*/  IMAD.MOV.U32 R12, RZ, RZ, 0x4 ;  /* 0x00000004ff0c7424 */ /* 0x000fe400078e00ff */
[----:B------:R-:W-:-:S07]  /*27ea0*/  IMAD.MOV.U32 R5, RZ, RZ, R14 ;  /* 0x000000ffff057224 */ /* 0x000fce00078e000e */
[----:B------:R-:W-:Y:S05]  /*27eb0*/  WARPSYNC.COLLECTIVE R15, `(.L_x_1039) ;  /* 0x000000000f087348 */ /* 0x000fea0003c00000 */
[----:B------:R0:W1:Y:S02]  /*27ec0*/  SHFL.IDX P6, R14, R13, R12, R11 ;  /* 0x0000000c0d0e7389 */ /* 0x00006400000c000b */
[----:B01----:R-:W-:Y:S01]  /*27ed0*/  ENDCOLLECTIVE ;  /* 0x000000000000791b */ /* 0x003fe20003800000 */
.L_x_1039:
        /* <DEDUP_REMOVED lines=17> */
.L_x_1040:
[----:B------:R-:W-:Y:S02]  /*27ff0*/  IMAD.MOV.U32 R13, RZ, RZ, R3 ;  /* 0x000000ffff0d7224 */ /* 0x000fe400078e0003 */
[----:B------:R-:W-:Y:S02]  /*28000*/  IMAD.MOV.U32 R12, RZ, RZ, 0x5 ;  /* 0x00000005ff0c7424 */ /* 0x000fe400078e00ff */
[----:B------:R-:W-:-:S07]  /*28010*/  IMAD.MOV.U32 R5, RZ, RZ, R14 ;  /* 0x000000ffff057224 */ /* 0x000fce00078e000e */
[----:B------:R-:W-:Y:S05]  /*28020*/  WARPSYNC.COLLECTIVE R15, `(.L_x_1041) ;  /* 0x000000000f087348 */ /* 0x000fea0003c00000 */
[----:B------:R0:W1:Y:S02]  /*28030*/  SHFL.IDX P6, R14, R13, R12, R11 ;  /* 0x0000000c0d0e7389 */ /* 0x00006400000c000b */
[----:B01----:R-:W-:Y:S01]  /*28040*/  ENDCOLLECTIVE ;  /* 0x000000000000791b */ /* 0x003fe20003800000 */
.L_x_1041:
        /* <DEDUP_REMOVED lines=17> */
.L_x_1042:
[----:B------:R-:W-:Y:S01]  /*28160*/  MOV R13, R3 ;  /* 0x00000003000d7202 */ /* 0x000fe20000000f00 */
[----:B------:R-:W-:Y:S02]  /*28170*/  IMAD.MOV.U32 R12, RZ, RZ, 0x6 ;  /* 0x00000006ff0c7424 */ /* 0x000fe400078e00ff */
[----:B------:R-:W-:-:S07]  /*28180*/  IMAD.MOV.U32 R5, RZ, RZ, R14 ;  /* 0x000000ffff057224 */ /* 0x000fce00078e000e */
[----:B------:R-:W-:Y:S05]  /*28190*/  WARPSYNC.COLLECTIVE R15, `(.L_x_1043) ;  /* 0x000000000f087348 */ /* 0x000fea0003c00000 */
[----:B------:R0:W1:Y:S02]  /*281a0*/  SHFL.IDX P6, R14, R13, R12, R11 ;  /* 0x0000000c0d0e7389 */ /* 0x00006400000c000b */
[----:B01----:R-:W-:Y:S01]  /*281b0*/  ENDCOLLECTIVE ;  /* 0x000000000000791b */ /* 0x003fe20003800000 */
.L_x_1043:
[----:B------:R-:W-:-:S04]  /*281c0*/  @!P3 LEA R5, P4, R17, R5, 0x1 ;  /* 0x000000051105b211 */ /* 0x000fc800078808ff */
[----:B------:R-:W-:-:S05]  /*281d0*/  @!P3 IADD3.X R6, RZ, R6, RZ, P4, !PT ;  /* 0x00000006ff06b210 */ /* 0x000fca00027fe4ff */
[----:B------:R-:W-:Y:S02]  /*281e0*/  @!P3 IMAD.MOV.U32 R7, RZ, RZ, R6 ;  /* 0x000000ffff07b224 */ /* 0x000fe400078e0006 */
[----:B------:R-:W-:Y:S01]  /*281f0*/  @!P3 IMAD.MOV.U32 R6, RZ, RZ, R5 ;  /* 0x000000ffff06b224 */ /* 0x000fe200078e0005 */
[----:B------:R-:W-:-:S04]  /*28200*/  MOV R13, R4 ;  /* 0x00000004000d7202 */ /* 0x000fc80000000f00 */
        /* <DEDUP_REMOVED lines=10> */
.L_x_1044:
[----:B------:R-:W-:-:S05]  /*282b0*/  VIADD R7, R0, 0x60 ;  /* 0x0000006000077836 */ /* 0x000fca0000000000 */
[----:B------:R-:W-:Y:S02]  /*282c0*/  ISETP.GE.AND P4, PT, R7, R2, PT ;  /* 0x000000020700720c */ /* 0x000fe40003f86270 */
[----:B------:R-:W-:Y:S01]  /*282d0*/  MOV R13, R3 ;  /* 0x00000003000d7202 */ /* 0x000fe20000000f00 */
[----:B------:R-:W-:Y:S02]  /*282e0*/  IMAD.MOV.U32 R12, RZ, RZ, 0x7 ;  /* 0x00000007ff0c7424 */ /* 0x000fe400078e00ff */
[----:B------:R-:W-:-:S08]  /*282f0*/  IMAD.MOV.U32 R5, RZ, RZ, R14 ;  /* 0x000000ffff057224 */ /* 0x000fd000078e000e */
[----:B------:R-:W-:Y:S05]  /*28300*/  WARPSYNC.COLLECTIVE R15, `(.L_x_1045) ;  /* 0x000000000f087348 */ /* 0x000fea0003c00000 */
[----:B------:R0:W1:Y:S02]  /*28310*/  SHFL.IDX P6, R14, R13, R12, R11 ;  /* 0x0000000c0d0e7389 */ /* 0x00006400000c000b */
[----:B01----:R-:W-:Y:S01]  /*28320*/  ENDCOLLECTIVE ;  /* 0x000000000000791b */ /* 0x003fe20003800000 */
.L_x_1045:
[----:B------:R-:W-:-:S04]  /*28330*/  @!P4 LEA R5, P3, R17, R5, 0x1 ;  /* 0x000000051105c211 */ /* 0x000fc800078608ff */
[----:B------:R-:W-:-:S05]  /*28340*/  @!P4 IADD3.X R6, RZ, R6, RZ, P3, !PT ;  /* 0x00000006ff06c210 */ /* 0x000fca0001ffe4ff */
[----:B------:R-:W-:Y:S01]  /*28350*/  @!P4 IMAD.MOV.U32 R7, RZ, RZ, R6 ;  /* 0x000000ffff07c224 */ /* 0x000fe200078e0006 */
[----:B------:R-:W-:Y:S01]  /*28360*/  MOV R13, R4 ;  /* 0x00000004000d7202 */ /* 0x000fe20000000f00 */
        /* <DEDUP_REMOVED lines=10> */
.L_x_1046:
[----:B------:R-:W-:Y:S01]  /*28410*/  @!PT LDS RZ, [RZ] ;  /* 0x00000000fffff984 */ /* 0x000fe20000000800 */
[----:B------:R-:W-:Y:S01]  /*28420*/  @!PT LDS RZ, [RZ] ;  /* 0x00000000fffff984 */ /* 0x000fe20000000800 */
[----:B------:R-:W-:Y:S01]  /*28430*/  @!PT LDS RZ, [RZ] ;  /* 0x00000000fffff984 */ /* 0x000fe20000000800 */
[----:B------:R0:W-:Y:S01]  /*28440*/  @!P4 LDGSTS.E.BYPASS.LTC128B.128 [R10+0x20400], desc[UR60][R6.64+0x100], !P0 ;  /* 0x20400100060acfae */ /* 0x0001e2000c101d7c */
[----:B------:R-:W-:Y:S01]  /*28450*/  IMAD.MOV.U32 R3, RZ, RZ, R14 ;  /* 0x000000ffff037224 */ /* 0x000fe200078e000e */
[----:B------:R-:W-:Y:S06]  /*28460*/  BRA `(.L_x_1047) ;  /* 0xffffffa800f87947 */ /* 0x000fec000383ffff */
.L_x_904:
[----:B0-----:R-:W3:Y:S02]  /*28470*/  LDL R2, [R1+0x4] ;  /* 0x0000040001027983 */ /* 0x001ee40000100800 */
[----:B---3--:R0:W1:Y:S02]  /*28480*/  SYNCS.PHASECHK.TRANS64.TRYWAIT P0, [R2+URZ+0x36820], R0 ;  /* 0x03682000020075a7 */ /* 0x008064000800017f */
[----:B-1----:R-:W-:Y:S05]  /*28490*/  @!P0 NANOSLEEP.SYNCS 0x989680 ;  /* 0x009896800000895d */ /* 0x002fea0003900000 */
[----:B------:R-:W1:Y:S02]  /*284a0*/  @!P0 SYNCS.PHASECHK.TRANS64 P0, [R2+URZ+0x36820], R0 ;  /* 0x03682000020085a7 */ /* 0x000e64000800007f */
[----:B-1----:R-:W-:Y:S05]  /*284b0*/  @!P0 BRA `(.L_x_904) ;  /* 0xfffffffc00ec8947 */ /* 0x002fea000383ffff */
[----:B------:R-:W-:Y:S05]  /*284c0*/  BRA `(.L_x_1048) ;  /* 0xffffffac007c7947 */ /* 0x000fea000383ffff */
.L_x_913:
[----:B-1----:R1:W3:Y:S02]  /*284d0*/  SYNCS.PHASECHK.TRANS64.TRYWAIT P0, [R3+URZ+0x36840], R2 ;  /* 0x03684002030075a7 */ /* 0x0022e4000800017f */
[----:B---3--:R-:W-:Y:S05]  /*284e0*/  @!P0 NANOSLEEP.SYNCS 0x989680 ;  /* 0x009896800000895d */ /* 0x008fea0003900000 */
[----:B------:R-:W3:Y:S02]  /*284f0*/  @!P0 SYNCS.PHASECHK.TRANS64 P0, [R3+URZ+0x36840], R2 ;  /* 0x03684002030085a7 */ /* 0x000ee4000800007f */
[----:B---3--:R-:W-:Y:S05]  /*28500*/  @!P0 BRA `(.L_x_913) ;  /* 0xfffffffc00f08947 */ /* 0x008fea000383ffff */
[----:B------:R-:W-:Y:S05]  /*28510*/  BRA `(.L_x_1049) ;  /* 0xffffffb000487947 */ /* 0x000fea000383ffff */
.L_x_920:
[----:B0-----:R0:W1:Y:S02]  /*28520*/  SYNCS.PHASECHK.TRANS64.TRYWAIT P0, [R3+URZ+0x60], R2 ;  /* 0x00006002030075a7 */ /* 0x001064000800017f */
[----:B-1----:R-:W-:Y:S05]  /*28530*/  @!P0 NANOSLEEP.SYNCS 0x989680 ;  /* 0x009896800000895d */ /* 0x002fea0003900000 */
[----:B------:R-:W1:Y:S02]  /*28540*/  @!P0 SYNCS.PHASECHK.TRANS64 P0, [R3+URZ+0x60], R2 ;  /* 0x00006002030085a7 */ /* 0x000e64000800007f */
[----:B-1----:R-:W-:Y:S05]  /*28550*/  @!P0 BRA `(.L_x_920) ;  /* 0xfffffffc00f08947 */ /* 0x002fea000383ffff */
[----:B------:R-:W-:Y:S05]  /*28560*/  BRA `(.L_x_1050) ;  /* 0xffffffb400647947 */ /* 0x000fea000383ffff */
.L_x_930:
[----:B---3--:R3:W4:Y:S02]  /*28570*/  SYNCS.PHASECHK.TRANS64.TRYWAIT P0, [R3+URZ+0x36840], R2 ;  /* 0x03684002030075a7 */ /* 0x008724000800017f */
[----:B----4-:R-:W-:Y:S05]  /*28580*/  @!P0 NANOSLEEP.SYNCS 0x989680 ;  /* 0x009896800000895d */ /* 0x010fea0003900000 */
[----:B------:R-:W4:Y:S02]  /*28590*/  @!P0 SYNCS.PHASECHK.TRANS64 P0, [R3+URZ+0x36840], R2 ;  /* 0x03684002030085a7 */ /* 0x000f24000800007f */
[----:B----4-:R-:W-:Y:S05]  /*285a0*/  @!P0 BRA `(.L_x_930) ;  /* 0xfffffffc00f08947 */ /* 0x010fea000383ffff */
[----:B------:R-:W-:Y:S05]  /*285b0*/  BRA `(.L_x_1051) ;  /* 0xffffffbc004c7947 */ /* 0x000fea000383ffff */
.L_x_937:
[----:B--2---:R2:W3:Y:S02]  /*285c0*/  SYNCS.PHASECHK.TRANS64.TRYWAIT P0, [R2+URZ+0x60], R3 ;  /* 0x00006003020075a7 */ /* 0x0044e4000800017f */
[----:B---3--:R-:W-:Y:S05]  /*285d0*/  @!P0 NANOSLEEP.SYNCS 0x989680 ;  /* 0x009896800000895d */ /* 0x008fea0003900000 */
[----:B------:R-:W3:Y:S02]  /*285e0*/  @!P0 SYNCS.PHASECHK.TRANS64 P0, [R2+URZ+0x60], R3 ;  /* 0x00006003020085a7 */ /* 0x000ee4000800007f */
[----:B---3--:R-:W-:Y:S05]  /*285f0*/  @!P0 BRA `(.L_x_937) ;  /* 0xfffffffc00f08947 */ /* 0x008fea000383ffff */
[----:B------:R-:W-:Y:S05]  /*28600*/  BRA `(.L_x_1052) ;  /* 0xffffffc000687947 */ /* 0x000fea000383ffff */
.L_x_947:
[----:B----4-:R4:W0:Y:S02]  /*28610*/  SYNCS.PHASECHK.TRANS64.TRYWAIT P0, [R2+URZ+0x36840], R3 ;  /* 0x03684003020075a7 */ /* 0x010824000800017f */
[----:B0-----:R-:W-:Y:S05]  /*28620*/  @!P0 NANOSLEEP.SYNCS 0x989680 ;  /* 0x009896800000895d */ /* 0x001fea0003900000 */
[----:B------:R-:W0:Y:S02]  /*28630*/  @!P0 SYNCS.PHASECHK.TRANS64 P0, [R2+URZ+0x36840], R3 ;  /* 0x03684003020085a7 */ /* 0x000e24000800007f */
[----:B0-----:R-:W-:Y:S05]  /*28640*/  @!P0 BRA `(.L_x_947) ;  /* 0xfffffffc00f08947 */ /* 0x001fea000383ffff */
[----:B------:R-:W-:Y:S05]  /*28650*/  BRA `(.L_x_1053) ;  /* 0xffffffc8001c7947 */ /* 0x000fea000383ffff */
.L_x_954:
[----:B0-----:R0:W2:Y:S02]  /*28660*/  SYNCS.PHASECHK.TRANS64.TRYWAIT P0, [R2+URZ+0x60], R5 ;  /* 0x00006005020075a7 */ /* 0x0010a4000800017f */
[----:B--2---:R-:W-:Y:S05]  /*28670*/  @!P0 NANOSLEEP.SYNCS 0x989680 ;  /* 0x009896800000895d */ /* 0x004fea0003900000 */
[----:B------:R-:W2:Y:S02]  /*28680*/  @!P0 SYNCS.PHASECHK.TRANS64 P0, [R2+URZ+0x60], R5 ;  /* 0x00006005020085a7 */ /* 0x000ea4000800007f */
[----:B--2---:R-:W-:Y:S05]  /*28690*/  @!P0 BRA `(.L_x_954) ;  /* 0xfffffffc00f08947 */ /* 0x004fea000383ffff */
[----:B------:R-:W-:Y:S05]  /*286a0*/  BRA `(.L_x_1054) ;  /* 0xffffffcc00387947 */ /* 0x000fea000383ffff */
.L_x_966:
[----:B0-----:R0:W2:Y:S02]  /*286b0*/  SYNCS.PHASECHK.TRANS64.TRYWAIT P0, [R2+URZ+0x36860], R0 ;  /* 0x03686000020075a7 */ /* 0x0010a4000800017f */
[----:B--2---:R-:W-:Y:S05]  /*286c0*/  @!P0 NANOSLEEP.SYNCS 0x989680 ;  /* 0x009896800000895d */ /* 0x004fea0003900000 */
[----:B------:R-:W2:Y:S02]  /*286d0*/  @!P0 SYNCS.PHASECHK.TRANS64 P0, [R2+URZ+0x36860], R0 ;  /* 0x03686000020085a7 */ /* 0x000ea4000800007f */
[----:B--2---:R-:W-:Y:S05]  /*286e0*/  @!P0 BRA `(.L_x_966) ;  /* 0xfffffffc00f08947 */ /* 0x004fea000383ffff */
[----:B------:R-:W-:Y:S05]  /*286f0*/  BRA `(.L_x_1055) ;  /* 0xffffffd000d07947 */ /* 0x000fea000383ffff */
.L_x_974:
[----:B------:R-:W-:Y:S01]  /*28700*/  BSSY B0, `(.L_x_1056) ;  /* 0x0000008000007945 */ /* 0x000fe20003800000 */
[----:B------:R-:W-:Y:S01]  /*28710*/  IMAD.MOV.U32 R13, RZ, RZ, R16 ;  /* 0x000000ffff0d7224 */ /* 0x000fe200078e0010 */
[----:B------:R-:W-:Y:S01]  /*28720*/  MOV R12, RZ ;  /* 0x000000ff000c7202 */ /* 0x000fe20000000f00 */
[----:B------:R-:W-:Y:S02]  /*28730*/  IMAD.MOV.U32 R11, RZ, RZ, 0x1f ;  /* 0x0000001fff0b7424 */ /* 0x000fe400078e00ff */
[----:B------:R-:W-:-:S07]  /*28740*/  IMAD.MOV.U32 R15, RZ, RZ, -0x1 ;  /* 0xffffffffff0f7424 */ /* 0x000fce00078e00ff */
[----:B-1--45:R-:W-:Y:S05]  /*28750*/  WARPSYNC.COLLECTIVE R15, `(.L_x_1057) ;  /* 0x000000000f087348 */ /* 0x032fea0003c00000 */
[----:B------:R0:W2:Y:S02]  /*28760*/  SHFL.IDX P6, R14, R13, R12, R11 ;  /* 0x0000000c0d0e7389 */ /* 0x0000a400000c000b */
[----:B012-45:R-:W-:Y:S01]  /*28770*/  ENDCOLLECTIVE ;  /* 0x000000000000791b */ /* 0x037fe20003800000 */
.L_x_1057:
[----:B------:R-:W-:Y:S05]  /*28780*/  BSYNC B0 ;  /* 0x0000000000007941 */ /* 0x000fea0003800000 */
.L_x_1056:
[----:B------:R-:W-:Y:S01]  /*28790*/  IMAD.MOV.U32 R13, RZ, RZ, R16 ;  /* 0x000000ffff0d7224 */ /* 0x000fe200078e0010 */
[----:B------:R-:W-:Y:S01]  /*287a0*/  MOV R11, 0x1f ;  /* 0x0000001f000b7802 */ /* 0x000fe20000000f00 */
[----:B------:R-:W-:Y:S01]  /*287b0*/  IMAD.MOV.U32 R12, RZ, RZ, 0x1 ;  /* 0x00000001ff0c7424 */ /* 0x000fe200078e00ff */
[----:B------:R-:W-:Y:S01]  /*287c0*/  MOV R0, R14 ;  /* 0x0000000e00007202 */ /* 0x000fe20000000f00 */
[----:B------:R-:W-:Y:S01]  /*287d0*/  IMAD.MOV.U32 R15, RZ, RZ, -0x1 ;  /* 0xffffffffff0f7424 */ /* 0x000fe200078e00ff */
[----:B------:R-:W-:-:S07]  /*287e0*/  IADD3 R5, R19, R7, RZ ;  /* 0x0000000713057210 */ /* 0x000fce0007ffe0ff */
[----:B------:R-:W-:Y:S05]  /*287f0*/  WARPSYNC.COLLECTIVE R15, `(.L_x_1058) ;  /* 0x000000000f087348 */ /* 0x000fea0003c00000 */
[----:B------:R0:W1:Y:S02]  /*28800*/  SHFL.IDX P6, R14, R13, R12, R11 ;  /* 0x0000000c0d0e7389 */ /* 0x00006400000c000b */
[----:B01----:R-:W-:Y:S01]  /*28810*/  ENDCOLLECTIVE ;  /* 0x000000000000791b */ /* 0x003fe20003800000 */
.L_x_1058:
        /* <DEDUP_REMOVED lines=13> */
[----:B------:R-:W-:-:S04]  /*288f0*/  ISETP.NE.AND P1, PT, R7, RZ, PT ;  /* 0x000000ff0700720c */ /* 0x000fc80003f25270 */
[----:B------:R-:W-:-:S09]  /*28900*/  MOV R13, R2 ;  /* 0x00000002000d7202 */ /* 0x000fd20000000f00 */
[----:B------:R-:W-:Y:S05]  /*28910*/  WARPSYNC.COLLECTIVE R15, `(.L_x_1059) ;  /* 0x000000000f087348 */ /* 0x000fea0003c00000 */
[----:B------:R0:W1:Y:S02]  /*28920*/  SHFL.UP P6, R14, R13, R12, R11 ;  /* 0x0400000c0d0e7389 */ /* 0x00006400000c000b */
[----:B01----:R-:W-:Y:S01]  /*28930*/  ENDCOLLECTIVE ;  /* 0x000000000000791b */ /* 0x003fe20003800000 */
.L_x_1059:
[----:B------:R-:W-:Y:S02]  /*28940*/  IMAD.MOV.U32 R12, RZ, RZ, 0x2 ;  /* 0x00000002ff0c7424 */ /* 0x000fe400078e00ff */
[----:B------:R-:W-:-:S05]  /*28950*/  IMAD.MOV.U32 R3, RZ, RZ, R14 ;  /* 0x000000ffff037224 */ /* 0x000fca00078e000e */
[----:B------:R-:W-:-:S04]  /*28960*/  SEL R3, R3, RZ, P1 ;  /* 0x000000ff03037207 */ /* 0x000fc80000800000 */
[----:B------:R-:W-:-:S05]  /*28970*/  IADD3 R3, R2, R3, RZ ;  /* 0x0000000302037210 */ /* 0x000fca0007ffe0ff */
[----:B------:R-:W-:-:S07]  /*28980*/  IMAD.MOV.U32 R13, RZ, RZ, R3 ;  /* 0x000000ffff0d7224 */ /* 0x000fce00078e0003 */
[----:B------:R-:W-:Y:S05]  /*28990*/  WARPSYNC.COLLECTIVE R15, `(.L_x_1060) ;  /* 0x000000000f087348 */ /* 0x000fea0003c00000 */
[----:B------:R0:W1:Y:S02]  /*289a0*/  SHFL.UP P6, R14, R13, R12, R11 ;  /* 0x0400000c0d0e7389 */ /* 0x00006400000c000b */
[----:B01----:R-:W-:Y:S01]  /*289b0*/  ENDCOLLECTIVE ;  /* 0x000000000000791b */ /* 0x003fe20003800000 */
.L_x_1060:
[----:B------:R-:W-:Y:S02]  /*289c0*/  MOV R12, 0x4 ;  /* 0x00000004000c7802 */ /* 0x000fe40000000f00 */
[----:B------:R-:W-:-:S04]  /*289d0*/  MOV R5, R14 ;  /* 0x0000000e00057202 */ /* 0x000fc80000000f00 */
[----:B------:R-:W-:-:S05]  /*289e0*/  SEL R5, R5, RZ, P2 ;  /* 0x000000ff05057207 */ /* 0x000fca0001000000 */
[----:B------:R-:W-:-:S04]  /*289f0*/  IMAD.IADD R3, R3, 0x1, R5 ;  /* 0x0000000103037824 */ /* 0x000fc800078e0205 */
[----:B------:R-:W-:-:S07]  /*28a00*/  IMAD.MOV.U32 R13, RZ, RZ, R3 ;  /* 0x000000ffff0d7224 */ /* 0x000fce00078e0003 */
[----:B------:R-:W-:Y:S05]  /*28a10*/  WARPSYNC.COLLECTIVE R15, `(.L_x_1061) ;  /* 0x000000000f087348 */ /* 0x000fea0003c00000 */
[----:B------:R0:W1:Y:S02]  /*28a20*/  SHFL.UP P6, R14, R13, R12, R11 ;  /* 0x0400000c0d0e7389 */ /* 0x00006400000c000b */
[----:B01----:R-:W-:Y:S01]  /*28a30*/  ENDCOLLECTIVE ;  /* 0x000000000000791b */ /* 0x003fe20003800000 */
.L_x_1061:
        /* <DEDUP_REMOVED lines=8> */
.L_x_1062:
        /* <DEDUP_REMOVED lines=8> */
.L_x_1063:
[----:B------:R-:W-:Y:S01]  /*28b40*/  MOV R12, 0x1f ;  /* 0x0000001f000c7802 */ /* 0x000fe20000000f00 */
[----:B------:R-:W-:Y:S01]  /*28b50*/  IMAD.MOV.U32 R11, RZ, RZ, 0x1f ;  /* 0x0000001fff0b7424 */ /* 0x000fe200078e00ff */
[----:B------:R-:W-:-:S04]  /*28b60*/  MOV R5, R14 ;  /* 0x0000000e00057202 */ /* 0x000fc80000000f00 */
[----:B------:R-:W-:-:S05]  /*28b70*/  SEL R5, R5, RZ, P5 ;  /* 0x000000ff05057207 */ /* 0x000fca0002800000 */
[----:B------:R-:W-:-:S04]  /*28b80*/  IMAD.IADD R5, R3, 0x1, R5 ;  /* 0x0000000103057824 */ /* 0x000fc800078e0205 */
[----:B------:R-:W-:-:S07]  /*28b90*/  IMAD.MOV.U32 R13, RZ, RZ, R5 ;  /* 0x000000ffff0d7224 */ /* 0x000fce00078e0005 */
[----:B------:R-:W-:Y:S05]  /*28ba0*/  WARPSYNC.COLLECTIVE R15, `(.L_x_1064) ;  /* 0x000000000f087348 */ /* 0x000fea0003c00000 */
[----:B------:R0:W1:Y:S02]  /*28bb0*/  SHFL.IDX P6, R14, R13, R12, R11 ;  /* 0x0000000c0d0e7389 */ /* 0x00006400000c000b */
[----:B01----:R-:W-:Y:S01]  /*28bc0*/  ENDCOLLECTIVE ;  /* 0x000000000000791b */ /* 0x003fe20003800000 */
.L_x_1064:
[----:B------:R-:W-:Y:S01]  /*28bd0*/  IMAD.MOV.U32 R6, RZ, RZ, R14 ;  /* 0x000000ffff067224 */ /* 0x000fe200078e000e */
[----:B------:R-:W-:Y:S06]  /*28be0*/  BRA `(.L_x_1065) ;  /* 0xffffffd400947947 */ /* 0x000fec000383ffff */
.L_x_979:
[----:B------:R-:W-:Y:S01]  /*28bf0*/  BSSY B0, `(.L_x_1066) ;  /* 0x0000008000007945 */ /* 0x000fe20003800000 */
[----:B-----5:R-:W-:Y:S01]  /*28c00*/  MOV R13, R2 ;  /* 0x00000002000d7202 */ /* 0x020fe20000000f00 */
[----:B------:R-:W-:Y:S01]  /*28c10*/  IMAD.MOV.U32 R12, RZ, RZ, 0x1 ;  /* 0x00000001ff0c7424 */ /* 0x000fe200078e00ff */
[----:B------:R-:W-:Y:S01]  /*28c20*/  MOV R15, 0xffffffff ;  /* 0xffffffff000f7802 */ /* 0x000fe20000000f00 */
[----:B------:R-:W-:-:S07]  /*28c30*/  IMAD.MOV.U32 R11, RZ, RZ, RZ ;  /* 0x000000ffff0b7224 */ /* 0x000fce00078e00ff */
[----:B01----:R-:W-:Y:S05]  /*28c40*/  WARPSYNC.COLLECTIVE R15, `(.L_x_1067) ;  /* 0x000000000f087348 */ /* 0x003fea0003c00000 */
[----:B------:R2:W3:Y:S02]  /*28c50*/  SHFL.UP P6, R14, R13, R12, R11 ;  /* 0x0400000c0d0e7389 */ /* 0x0004e400000c000b */
[----:B0123--:R-:W-:Y:S01]  /*28c60*/  ENDCOLLECTIVE ;  /* 0x000000000000791b */ /* 0x00ffe20003800000 */
.L_x_1067:
[----:B------:R-:W-:Y:S05]  /*28c70*/  BSYNC B0 ;  /* 0x0000000000007941 */ /* 0x000fea0003800000 */
.L_x_1066:
[----:B------:R-:W-:Y:S01]  /*28c80*/  IMAD.MOV.U32 R3, RZ, RZ, R14 ;  /* 0x000000ffff037224 */ /* 0x000fe200078e000e */
[----:B------:R-:W-:Y:S01]  /*28c90*/  MOV R15, 0xffffffff ;  /* 0xffffffff000f7802 */ /* 0x000fe20000000f00 */
[----:B------:R-:W-:Y:S02]  /*28ca0*/  IMAD.MOV.U32 R12, RZ, RZ, 0x2 ;  /* 0x00000002ff0c7424 */ /* 0x000fe400078e00ff */
[----:B------:R-:W-:Y:S01]  /*28cb0*/  IMAD.MOV.U32 R11, RZ, RZ, RZ ;  /* 0x000000ffff0b7224 */ /* 0x000fe200078e00ff */
[----:B------:R-:W-:-:S05]  /*28cc0*/  SEL R3, R3, RZ, P1 ;  /* 0x000000ff03037207 */ /* 0x000fca0000800000 */
[----:B------:R-:W-:-:S05]  /*28cd0*/  IMAD.IADD R3, R2, 0x1, R3 ;  /* 0x0000000102037824 */ /* 0x000fca00078e0203 */
[----:B------:R-:W-:-:S07]  /*28ce0*/  MOV R13, R3 ;  /* 0x00000003000d7202 */ /* 0x000fce0000000f00 */
[----:B------:R-:W-:Y:S05]  /*28cf0*/  WARPSYNC.COLLECTIVE R15, `(.L_x_1068) ;  /* 0x000000000f087348 */ /* 0x000fea0003c00000 */
[----:B------:R0:W1:Y:S02]  /*28d00*/  SHFL.UP P6, R14, R13, R12, R11 ;  /* 0x0400000c0d0e7389 */ /* 0x00006400000c000b */
[----:B01----:R-:W-:Y:S01]  /*28d10*/  ENDCOLLECTIVE ;  /* 0x000000000000791b */ /* 0x003fe20003800000 */
.L_x_1068:
        /* <DEDUP_REMOVED lines=8> */
.L_x_1069:
        /* <DEDUP_REMOVED lines=8> */
.L_x_1070:
        /* <DEDUP_REMOVED lines=8> */
.L_x_1071:
[----:B------:R-:W-:Y:S02]  /*28ea0*/  IMAD.MOV.U32 R12, RZ, RZ, 0x1f ;  /* 0x0000001fff0c7424 */ /* 0x000fe400078e00ff */
[----:B------:R-:W-:Y:S02]  /*28eb0*/  IMAD.MOV.U32 R11, RZ, RZ, 0x1f ;  /* 0x0000001fff0b7424 */ /* 0x000fe400078e00ff */
[----:B------:R-:W-:-:S05]  /*28ec0*/  IMAD.MOV.U32 R5, RZ, RZ, R14 ;  /* 0x000000ffff057224 */ /* 0x000fca00078e000e */
[----:B------:R-:W-:-:S05]  /*28ed0*/  SEL R5, R5, RZ, P5 ;  /* 0x000000ff05057207 */ /* 0x000fca0002800000 */
[----:B------:R-:W-:-:S05]  /*28ee0*/  IMAD.IADD R5, R3, 0x1, R5 ;  /* 0x0000000103057824 */ /* 0x000fca00078e0205 */
[----:B------:R-:W-:-:S07]  /*28ef0*/  MOV R13, R5 ;  /* 0x00000005000d7202 */ /* 0x000fce0000000f00 */
[----:B------:R-:W-:Y:S05]  /*28f00*/  WARPSYNC.COLLECTIVE R15, `(.L_x_1072) ;  /* 0x000000000f087348 */ /* 0x000fea0003c00000 */
[----:B------:R0:W1:Y:S02]  /*28f10*/  SHFL.IDX P6, R14, R13, R12, R11 ;  /* 0x0000000c0d0e7389 */ /* 0x00006400000c000b */
[----:B01----:R-:W-:Y:S01]  /*28f20*/  ENDCOLLECTIVE ;  /* 0x000000000000791b */ /* 0x003fe20003800000 */
.L_x_1072:
[----:B------:R-:W-:Y:S01]  /*28f30*/  MOV R6, R14 ;  /* 0x0000000e00067202 */ /* 0x000fe20000000f00 */
[----:B------:R-:W-:Y:S06]  /*28f40*/  BRA `(.L_x_1073) ;  /* 0xffffffd400587947 */ /* 0x000fec000383ffff */
.L_x_981:
[----:B------:R-:W-:Y:S01]  /*28f50*/  BSSY B0, `(.L_x_1074) ;  /* 0x0000006000007945 */ /* 0x000fe20003800000 */
[----:B------:R-:W-:Y:S01]  /*28f60*/  PLOP3.LUT P6, PT, P6, PT, PT, 0x8, 0x0 ;  /* 0x000000000000781c */ /* 0x000fe200037ce170 */
[----:B------:R-:W-:-:S12]  /*28f70*/  IMAD.MOV.U32 R15, RZ, RZ, -0x1 ;  /* 0xffffffffff0f7424 */ /* 0x000fd800078e00ff */
[----:B01---5:R-:W-:Y:S05]  /*28f80*/  WARPSYNC.COLLECTIVE R15, `(.L_x_1075) ;  /* 0x000000000f087348 */ /* 0x023fea0003c00000 */
[----:B------:R-:W-:Y:S01]  /*28f90*/  VOTE.ANY R14, PT, P6 ;  /* 0x00000000000e7806 */ /* 0x000fe200030e0100 */
[----:B01---5:R-:W-:Y:S06]  /*28fa0*/  ENDCOLLECTIVE ;  /* 0x000000000000791b */ /* 0x023fec0003800000 */
.L_x_1075:
[----:B------:R-:W-:Y:S05]  /*28fb0*/  BSYNC B0 ;  /* 0x0000000000007941 */ /* 0x000fea0003800000 */
.L_x_1074:
[----:B------:R-:W-:Y:S01]  /*28fc0*/  IMAD.MOV.U32 R3, RZ, RZ, R14 ;  /* 0x000000ffff037224 */ /* 0x000fe200078e000e */
[----:B------:R-:W-:Y:S01]  /*28fd0*/  MOV R13, R2 ;  /* 0x00000002000d7202 */ /* 0x000fe20000000f00 */
[----:B------:R-:W-:Y:S01]  /*28fe0*/  IMAD.MOV.U32 R11, RZ, RZ, 0x1f ;  /* 0x0000001fff0b7424 */ /* 0x000fe200078e00ff */
[----:B------:R-:W-:Y:S01]  /*28ff0*/  MOV R15, 0xffffffff ;  /* 0xffffffff000f7802 */ /* 0x000fe20000000f00 */
[----:B------:R-:W0:Y:S02]  /*29000*/  POPC R4, R3 ;  /* 0x0000000300047309 */ /* 0x000e240000000000 */
[----:B0-----:R-:W-:-:S07]  /*29010*/  IMAD.MOV.U32 R12, RZ, RZ, R4 ;  /* 0x000000ffff0c7224 */ /* 0x001fce00078e0004 */
[----:B------:R-:W-:Y:S05]  /*29020*/  WARPSYNC.COLLECTIVE R15, `(.L_x_1076) ;  /* 0x000000000f087348 */ /* 0x000fea0003c00000 */
[----:B------:R0:W1:Y:S02]  /*29030*/  SHFL.IDX P6, R14, R13, R12, R11 ;  /* 0x0000000c0d0e7389 */ /* 0x00006400000c000b */
[----:B01----:R-:W-:Y:S01]  /*29040*/  ENDCOLLECTIVE ;  /* 0x000000000000791b */ /* 0x003fe20003800000 */
.L_x_1076:
[----:B------:R-:W-:Y:S01]  /*29050*/  IMAD.MOV.U32 R17, RZ, RZ, R14 ;  /* 0x000000ffff117224 */ /* 0x000fe200078e000e */
[----:B------:R-:W-:Y:S06]  /*29060*/  BRA `(.L_x_1077) ;  /* 0xffffffd400487947 */ /* 0x000fec000383ffff */
.L_x_983:
[----:B------:R-:W-:Y:S01]  /*29070*/  BSSY B0, `(.L_x_1078) ;  /* 0x0000007000007945 */ /* 0x000fe20003800000 */
[----:B------:R-:W-:Y:S01]  /*29080*/  IMAD.MOV.U32 R13, RZ, RZ, R5 ;  /* 0x000000ffff0d7224 */ /* 0x000fe200078e0005 */
[----:B------:R-:W-:Y:S01]  /*29090*/  MOV R11, 0x1f ;  /* 0x0000001f000b7802 */ /* 0x000fe20000000f00 */
[----:B------:R-:W-:-:S07]  /*290a0*/  IMAD.MOV.U32 R15, RZ, RZ, -0x1 ;  /* 0xffffffffff0f7424 */ /* 0x000fce00078e00ff */
[----:B01-3-5:R-:W-:Y:S05]  /*290b0*/  WARPSYNC.COLLECTIVE R15, `(.L_x_1079) ;  /* 0x000000000f087348 */ /* 0x02bfea0003c00000 */
[----:B------:R2:W4:Y:S02]  /*290c0*/  SHFL.IDX P6, R14, R13, R12, R11 ;  /* 0x0000000c0d0e7389 */ /* 0x00052400000c000b */
[----:B012345:R-:W-:Y:S01]  /*290d0*/  ENDCOLLECTIVE ;  /* 0x000000000000791b */ /* 0x03ffe20003800000 */
.L_x_1079:
[----:B------:R-:W-:Y:S05]  /*290e0*/  BSYNC B0 ;  /* 0x0000000000007941 */ /* 0x000fea0003800000 */
.L_x_1078:
[----:B------:R-:W-:Y:S01]  /*290f0*/  IMAD.MOV.U32 R2, RZ, RZ, R14 ;  /* 0x000000ffff027224 */ /* 0x000fe200078e000e */
[----:B------:R-:W-:Y:S06]  /*29100*/  BRA `(.L_x_982) ;  /* 0xffffffd4003c7947 */ /* 0x000fec000383ffff */
.L_x_987:
[----:B0-----:R0:W2:Y:S02]  /*29110*/  SYNCS.PHASECHK.TRANS64.TRYWAIT P0, [R0+URZ+0x36820], R3 ;  /* 0x03682003000075a7 */ /* 0x0010a4000800017f */
[----:B--2---:R-:W-:Y:S05]  /*29120*/  @!P0 NANOSLEEP.SYNCS 0x989680 ;  /* 0x009896800000895d */ /* 0x004fea0003900000 */
[----:B------:R-:W2:Y:S02]  /*29130*/  @!P0 SYNCS.PHASECHK.TRANS64 P0, [R0+URZ+0x36820], R3 ;  /* 0x03682003000085a7 */ /* 0x000ea4000800007f */
[----:B--2---:R-:W-:Y:S05]  /*29140*/  @!P0 BRA `(.L_x_987) ;  /* 0xfffffffc00f08947 */ /* 0x004fea000383ffff */
[----:B------:R-:W-:Y:S05]  /*29150*/  BRA `(.L_x_1080) ;  /* 0xffffffd800307947 */ /* 0x000fea000383ffff */
.L_x_988:
[----:B------:R-:W2:Y:S01]  /*29160*/  S2R R2, SR_TID.X ;  /* 0x0000000000027919 */ /* 0x000ea20000002100 */
[----:B------:R-:W-:Y:S01]  /*29170*/  BSSY B0, `(.L_x_1081) ;  /* 0x000000a000007945 */ /* 0x000fe20003800000 */
[----:B------:R-:W-:Y:S01]  /*29180*/  IMAD.MOV.U32 R12, RZ, RZ, RZ ;  /* 0x000000ffff0c7224 */ /* 0x000fe200078e00ff */
[----:B------:R-:W-:Y:S01]  /*29190*/  MOV R15, 0xffffffff ;  /* 0xffffffff000f7802 */ /* 0x000fe20000000f00 */
[----:B------:R-:W-:Y:S01]  /*291a0*/  IMAD.MOV.U32 R11, RZ, RZ, 0x1f ;  /* 0x0000001fff0b7424 */ /* 0x000fe200078e00ff */
[----:B--2---:R-:W-:-:S04]  /*291b0*/  SHF.R.U32.HI R2, RZ, 0x5, R2 ;  /* 0x00000005ff027819 */ /* 0x004fc80000011602 */
[----:B------:R-:W-:-:S04]  /*291c0*/  LOP3.LUT R2, R2, 0x3, RZ, 0xc0, !PT ;  /* 0x0000000302027812 */ /* 0x000fc800078ec0ff */
[----:B------:R-:W-:-:S07]  /*291d0*/  MOV R13, R2 ;  /* 0x00000002000d7202 */ /* 0x000fce0000000f00 */
[----:B01--45:R-:W-:Y:S05]  /*291e0*/  WARPSYNC.COLLECTIVE R15, `(.L_x_1082) ;  /* 0x000000000f087348 */ /* 0x033fea0003c00000 */
[----:B------:R2:W3:Y:S02]  /*291f0*/  SHFL.IDX P6, R14, R13, R12, R11 ;  /* 0x0000000c0d0e7389 */ /* 0x0004e400000c000b */
[----:B012345:R-:W-:Y:S01]  /*29200*/  ENDCOLLECTIVE ;  /* 0x000000000000791b */ /* 0x03ffe20003800000 */
.L_x_1082:
[----:B------:R-:W-:Y:S05]  /*29210*/  BSYNC B0 ;  /* 0x0000000000007941 */ /* 0x000fea0003800000 */
.L_x_1081:
[----:B------:R-:W-:Y:S05]  /*29220*/  BRA `(.L_x_1083) ;  /* 0xffffffd800187947 */ /* 0x000fea000383ffff */
.L_x_989:
[----:B------:R-:W-:Y:S01]  /*29230*/  BSSY B0, `(.L_x_1084) ;  /* 0x0000006000007945 */ /* 0x000fe20003800000 */
[----:B------:R-:W-:-:S07]  /*29240*/  IMAD.MOV.U32 R15, RZ, RZ, -0x1 ;  /* 0xffffffffff0f7424 */ /* 0x000fce00078e00ff */
[----:B012-45:R-:W-:Y:S05]  /*29250*/  WARPSYNC.COLLECTIVE R15, `(.L_x_1085) ;  /* 0x000000000f0c7348 */ /* 0x037fea0003c00000 */
[----:B------:R-:W-:Y:S02]  /*29260*/  ELECT P6, UR62, PT ;  /* 0x00000000003e782f */ /* 0x000fe400038c0000 */
[----:B------:R-:W-:Y:S01]  /*29270*/  MOV R14, UR62 ;  /* 0x0000003e000e7c02 */ /* 0x000fe20008000f00 */
[----:B012-45:R-:W-:Y:S10]  /*29280*/  ENDCOLLECTIVE ;  /* 0x000000000000791b */ /* 0x037ff40003800000 */
.L_x_1085:
[----:B------:R-:W-:Y:S05]  /*29290*/  BSYNC B0 ;  /* 0x0000000000007941 */ /* 0x000fea0003800000 */
.L_x_1084:
[----:B------:R-:W-:Y:S05]  /*292a0*/  BRA `(.L_x_1086) ;  /* 0xffffffd8000c7947 */ /* 0x000fea000383ffff */
.L_x_991:
[----:B0-----:R0:W2:Y:S02]  /*292b0*/  SYNCS.PHASECHK.TRANS64.TRYWAIT P0, [R6+URZ], R5 ;  /* 0x00000005060075a7 */ /* 0x0010a4000800017f */
[----:B--2---:R-:W-:Y:S05]  /*292c0*/  @!P0 NANOSLEEP.SYNCS 0x989680 ;  /* 0x009896800000895d */ /* 0x004fea0003900000 */
[----:B------:R-:W2:Y:S02]  /*292d0*/  @!P0 SYNCS.PHASECHK.TRANS64 P0, [R6+URZ], R5 ;  /* 0x00000005060085a7 */ /* 0x000ea4000800007f */
[----:B--2---:R-:W-:Y:S05]  /*292e0*/  @!P0 BRA `(.L_x_991) ;  /* 0xfffffffc00f08947 */ /* 0x004fea000383ffff */
[----:B------:R-:W-:Y:S05]  /*292f0*/  BRA `(.L_x_1087) ;  /* 0xffffffd800507947 */ /* 0x000fea000383ffff */
.L_x_992:
[----:B--2---:R2:W3:Y:S02]  /*29300*/  SYNCS.PHASECHK.TRANS64.TRYWAIT P0, [R7+URZ], R2 ;  /* 0x00000002070075a7 */ /* 0x0044e4000800017f */
[----:B---3--:R-:W-:Y:S05]  /*29310*/  @!P0 NANOSLEEP.SYNCS 0x989680 ;  /* 0x009896800000895d */ /* 0x008fea0003900000 */
[----:B------:R-:W3:Y:S02]  /*29320*/  @!P0 SYNCS.PHASECHK.TRANS64 P0, [R7+URZ], R2 ;  /* 0x00000002070085a7 */ /* 0x000ee4000800007f */
[----:B---3--:R-:W-:Y:S05]  /*29330*/  @!P0 BRA `(.L_x_992) ;  /* 0xfffffffc00f08947 */ /* 0x008fea000383ffff */
[----:B------:R-:W-:Y:S05]  /*29340*/  BRA `(.L_x_1088) ;  /* 0xffffffd800447947 */ /* 0x000fea000383ffff */
.L_x_994:
[----:B---3--:R3:W4:Y:S02]  /*29350*/  SYNCS.PHASECHK.TRANS64.TRYWAIT P0, [R4+URZ], R5 ;  /* 0x00000005040075a7 */ /* 0x008724000800017f */
[----:B----4-:R-:W-:Y:S05]  /*29360*/  @!P0 NANOSLEEP.SYNCS 0x989680 ;  /* 0x009896800000895d */ /* 0x010fea0003900000 */
[----:B------:R-:W4:Y:S02]  /*29370*/  @!P0 SYNCS.PHASECHK.TRANS64 P0, [R4+URZ], R5 ;  /* 0x00000005040085a7 */ /* 0x000f24000800007f */
[----:B----4-:R-:W-:Y:S05]  /*29380*/  @!P0 BRA `(.L_x_994) ;  /* 0xfffffffc00f08947 */ /* 0x010fea000383ffff */
[----:B------:R-:W-:Y:S05]  /*29390*/  BRA `(.L_x_1089) ;  /* 0xffffffd8004c7947 */ /* 0x000fea000383ffff */
.L_x_1090:
        /* <DEDUP_REMOVED lines=14> */
.L_x_3243:


//--------------------- .text._ZN7cutlass13device_kernelIN5flash11enable_sm90INS1_16FlashAttnFwdSm90INS1_25CollectiveMainloopFwdSm90ILi2EN4cute5tupleIJNS5_1CILi1EEES8_S8_EEENS6_IJNS7_ILi128EEENS7_ILi96EEENS7_ILi192EEEEEELi192ENS_6half_tEfNS_4arch4Sm90ELb0ELb1ELb1ELb0ELb0ELb0ELb0ELb1ELb1ELb1ELb0ELb0EEENS1_21CollectiveEpilogueFwdINS6_IJSA_SC_SB_EEES9_SE_SG_Li256ELb0ELb1ELb0ELb0EEENS1_30DynamicPersistentTileSchedulerILi256ELi128ELb0ELb1ELb1EEEEEEEEEvNT_6ParamsE --------------------------
	.section	.text._ZN7cutlass13device_kernelIN5flash11enable_sm90INS1_16FlashAttnFwdSm90INS1_25CollectiveMainloopFwdSm90ILi2EN4cute5tupleIJNS5_1CILi1EEES8_S8_EEENS6_IJNS7_ILi128EEENS7_ILi96EEENS7_ILi192EEEEEELi192ENS_6half_tEfNS_4arch4Sm90ELb0ELb1ELb1ELb0ELb0ELb0ELb0ELb1ELb1ELb1ELb0ELb0EEENS1_21CollectiveEpilogueFwdINS6_IJSA_SC_SB_EEES9_SE_SG_Li256ELb0ELb1ELb0ELb0EEENS1_30DynamicPersistentTileSchedulerILi256ELi128ELb0ELb1ELb1EEEEEEEEEvNT_6ParamsE,"ax",@progbits
	.align	128
.text._ZN7cutlass13device_kernelIN5flash11enable_sm90INS1_16FlashAttnFwdSm90INS1_25CollectiveMainloopFwdSm90ILi2EN4cute5tupleIJNS5_1CILi1EEES8_S8_EEENS6_IJNS7_ILi128EEENS7_ILi96EEENS7_ILi192EEEEEELi192ENS_6half_tEfNS_4arch4Sm90ELb0ELb1ELb1ELb0ELb0ELb0ELb0ELb1ELb1ELb1ELb0ELb0EEENS1_21CollectiveEpilogueFwdINS6_IJSA_SC_SB_EEES9_SE_SG_Li256ELb0ELb1ELb0ELb0EEENS1_30DynamicPersistentTileSchedulerILi256ELi128ELb0ELb1ELb1EEEEEEEEEvNT_6ParamsE:
        .type           _ZN7cutlass13device_kernelIN5flash11enable_sm90INS1_16FlashAttnFwdSm90INS1_25CollectiveMainloopFwdSm90ILi2EN4cute5tupleIJNS5_1CILi1EEES8_S8_EEENS6_IJNS7_ILi128EEENS7_ILi96EEENS7_ILi192EEEEEELi192ENS_6half_tEfNS_4arch4Sm90ELb0ELb1ELb1ELb0ELb0ELb0ELb0ELb1ELb1ELb1ELb0ELb0EEENS1_21CollectiveEpilogueFwdINS6_IJSA_SC_SB_EEES9_SE_SG_Li256ELb0ELb1ELb0ELb0EEENS1_30DynamicPersistentTileSchedulerILi256ELi128ELb0ELb1ELb1EEEEEEEEEvNT_6ParamsE,@function
        .size           _ZN7cutlass13device_kernelIN5flash11enable_sm90INS1_16FlashAttnFwdSm90INS1_25CollectiveMainloopFwdSm90ILi2EN4cute5tupleIJNS5_1CILi1EEES8_S8_EEENS6_IJNS7_ILi128EEENS7_ILi96EEENS7_ILi192EEEEEELi192ENS_6half_tEfNS_4arch4Sm90ELb0ELb1ELb1ELb0ELb0ELb0ELb0ELb1ELb1ELb1ELb0ELb0EEENS1_21CollectiveEpilogueFwdINS6_IJSA_SC_SB_EEES9_SE_SG_Li256ELb0ELb1ELb0ELb0EEENS1_30DynamicPersistentTileSchedulerILi256ELi128ELb0ELb1ELb1EEEEEEEEEvNT_6ParamsE,(.L_x_3244 - _ZN7cutlass13device_kernelIN5flash11enable_sm90INS1_16FlashAttnFwdSm90INS1_25CollectiveMainloopFwdSm90ILi2EN4cute5tupleIJNS5_1CILi1EEES8_S8_EEENS6_IJNS7_ILi128EEENS7_ILi96EEENS7_ILi192EEEEEELi192ENS_6half_tEfNS_4arch4Sm90ELb0ELb1ELb1ELb0ELb0ELb0ELb0ELb1ELb1ELb1ELb0ELb0EEENS1_21CollectiveEpilogueFwdINS6_IJSA_SC_SB_EEES9_SE_SG_Li256ELb0ELb1ELb0ELb0EEENS1_30DynamicPersistentTileSchedulerILi256ELi128ELb0ELb1ELb1EEEEEEEEEvNT_6ParamsE)
        .other          _ZN7cutlass13device_kernelIN5flash11enable_sm90INS1_16FlashAttnFwdSm90INS1_25CollectiveMainloopFwdSm90ILi2EN4cute5tupleIJNS5_1CILi1EEES8_S8_EEENS6_IJNS7_ILi128EEENS7_ILi96EEENS7_ILi192EEEEEELi192ENS_6half_tEfNS_4arch4Sm90ELb0ELb1ELb1ELb0ELb0ELb0ELb0ELb1ELb1ELb1ELb0ELb0EEENS1_21CollectiveEpilogueFwdINS6_IJSA_SC_SB_EEES9_SE_SG_Li256ELb0ELb1ELb0ELb0EEENS1_30DynamicPersistentTileSchedulerILi256ELi128ELb0ELb1ELb1EEEEEEEEEvNT_6ParamsE,@"STO_CUDA_ENTRY STV_DEFAULT"
_ZN7cutlass13device_kernelIN5flash11enable_sm90INS1_16FlashAttnFwdSm90INS1_25CollectiveMainloopFwdSm90ILi2EN4cute5tupleIJNS5_1CILi1EEES8_S8_EEENS6_IJNS7_ILi128EEENS7_ILi96EEENS7_ILi192EEEEEELi192ENS_6half_tEfNS_4arch4Sm90ELb0ELb1ELb1ELb0ELb0ELb0ELb0ELb1ELb1ELb1ELb0ELb0EEENS1_21CollectiveEpilogueFwdINS6_IJSA_SC_SB_EEES9_SE_SG_Li256ELb0ELb1ELb0ELb0EEENS1_30DynamicPersistentTileSchedulerILi256ELi128ELb0ELb1ELb1EEEEEEEEEvNT_6ParamsE:
        /* <DEDUP_REMOVED lines=18> */
.L_x_1092:
[----:B------:R-:W-:Y:S05]  /*0120*/  BSYNC B0 ;  /* 0x0000000000007941 */ /* 0x000fea0003800000 */
.L_x_1091:
        /* <DEDUP_REMOVED lines=41> */
.L_x_1093:
        /* <DEDUP_REMOVED lines=22> */
.L_x_1094:
        /* <DEDUP_REMOVED lines=18> */
.L_x_1095:
        /* <DEDUP_REMOVED lines=22> */
.L_x_1096:
        /* <DEDUP_REMOVED lines=22> */
.L_x_1097:
[----:B0-----:R-:W-:Y:S01]  /*0900*/  UMOV UR4, 0x1 ;  /* 0x0000000100047882 */ /* 0x001fe20000000000 */
[----:B------:R-:W-:Y:S01]  /*0910*/  PLOP3.LUT P0, PT, PT, PT, UP0, 0x80, 0x0 ;  /* 0x000000000000781c */ /* 0x000fe20003f0f008 */
[----:B------:R-:W-:Y:S01]  /*0920*/  USEL UR4, UR4, 0x2, !UP0 ;  /* 0x0000000204047887 */ /* 0x000fe2000c000000 */
[----:B------:R-:W-:-:S05]  /*0930*/  NOP ;  /* 0x0000000000007918 */ /* 0x000fca0000000000 */
[----:B------:R-:W-:-:S05]  /*0940*/  IMAD.U32 R2, RZ, RZ, UR4 ;  /* 0x00000004ff027e24 */ /* 0x000fca000f8e00ff */
[----:B------:R0:W-:Y:S01]  /*0950*/  STL [R1+0x1c], R2 ;  /* 0x00001c0201007387 */ /* 0x0001e20000100800 */
[----:B-12-4-:R-:W-:Y:S06]  /*0960*/  BAR.SYNC.DEFER_BLOCKING 0x0 ;  /* 0x0000000000007b1d */ /* 0x016fec0000010000 */
[----:B------:R-:W-:Y:S05]  /*0970*/  @!P0 BRA `(.L_x_1098) ;  /* 0x0000010c006c8947 */ /* 0x000fea0003800000 */
.L_x_1099:
[----:B------:R-:W-:-:S08]  /*0980*/  NOP ;  /* 0x0000000000007918 */ /* 0x000fd00000000000 */
[----:B------:R-:W1:Y:S02]  /*0990*/  USETMAXREG.TRY_ALLOC.CTAPOOL UP0, 0xf0 ;  /* 0x000000f0000079c8 */ /* 0x000e640008000600 */
[----:B-1----:R-:W-:-:S13]  /*09a0*/  PLOP3.LUT P0, PT, PT, PT, UP0, 0x80, 0x0 ;  /* 0x000000000000781c */ /* 0x002fda0003f0f008 */
[----:B------:R-:W-:Y:S05]  /*09b0*/  @!P0 BRA `(.L_x_1099) ;  /* 0xfffffffc00f08947 */ /* 0x000fea000383ffff */
[----:B------:R-:W1:Y:S08]  /*09c0*/  S2UR UR4, SR_CTAID.X ;  /* 0x00000000000479c3 */ /* 0x000e700000002500 */
[----:B------:R-:W-:Y:S08]  /*09d0*/  BAR.ARV 0x4, 0x180 ;  /* 0x0106000000007b1d */ /* 0x000ff00000002000 */
[----:B------:R-:W1:Y:S08]  /*09e0*/  LDC R0, c[0x0][0xc38] ;  /* 0x00030e00ff007b82 */ /* 0x000e700000000800 */
[----:B------:R-:W-:Y:S06]  /*09f0*/  BAR.ARV 0x8, 0x180 ;  /* 0x0206000000007b1d */ /* 0x000fec0000002000 */
[----:B-1----:R-:W-:-:S13]  /*0a00*/  ISETP.LE.AND P0, PT, R0, UR4, PT ;  /* 0x0000000400007c0c */ /* 0x002fda000bf03270 */
[----:B------:R-:W-:Y:S05]  /*0a10*/  @P0 EXIT ;  /* 0x000000000000094d */ /* 0x000fea0003800000 */
[----:B------:R-:W2:Y:S01]  /*0a20*/  LDL R3, [R1+0x1c] ;  /* 0x00001c0001037983 */ /* 0x000ea20000100800 */
[----:B------:R-:W-:Y:S01]  /*0a30*/  UMOV UR36, URZ ;  /* 0x0000003f00247c82 */ /* 0x000fe20008000000 */
[----:B------:R-:W-:Y:S01]  /*0a40*/  UMOV UR37, URZ ;  /* 0x0000003f00257c82 */ /* 0x000fe20008000000 */
[----:B0-----:R-:W0:Y:S02]  /*0a50*/  S2R R2, SR_TID.X ;  /* 0x0000000000027919 */ /* 0x001e240000002100 */
[----:B0-----:R-:W-:Y:S01]  /*0a60*/  VIADD R206, R2, 0xffffff80 ;  /* 0xffffff8002ce7836 */ /* 0x001fe20000000000 */
[----:B--2---:R-:W-:-:S04]  /*0a70*/  R2UR UR5, R3 ;  /* 0x00000000030572ca */ /* 0x004fc800000e0000 */
[----:B------:R-:W-:-:S04]  /*0a80*/  SHF.R.S32.HI R3, RZ, 0x1f, R206 ;  /* 0x0000001fff037819 */ /* 0x000fc800000114ce */
[CC--:B------:R-:W-:Y:S02]  /*0a90*/  LEA.HI R0, R3.reuse, R206.reuse, RZ, 0x7 ;  /* 0x000000ce03007211 */ /* 0x0c0fe400078f38ff */
[CC--:B------:R-:W-:Y:S02]  /*0aa0*/  LEA.HI R2, R3.reuse, R206.reuse, RZ, 0x4 ;  /* 0x000000ce03027211 */ /* 0x0c0fe400078f20ff */
[----:B------:R-:W-:Y:S02]  /*0ab0*/  LOP3.LUT R5, R0, 0xffffff80, RZ, 0xc0, !PT ;  /* 0xffffff8000057812 */ /* 0x000fe400078ec0ff */
[----:B------:R-:W-:Y:S01]  /*0ac0*/  SHF.R.S32.HI R7, RZ, 0x4, R2 ;  /* 0x00000004ff077819 */ /* 0x000fe20000011402 */
[----:B------:R-:W-:Y:S01]  /*0ad0*/  ULOP3.LUT UR6, UR5, 0x1, URZ, 0xfc, !UPT ;  /* 0x0000000105067892 */ /* 0x000fe2000f8efc3f */
[----:B------:R-:W-:Y:S01]  /*0ae0*/  LEA.HI R4, R3, R206, RZ, 0x5 ;  /* 0x000000ce03047211 */ /* 0x000fe200078f28ff */
[----:B------:R-:W-:Y:S01]  /*0af0*/  IMAD.IADD R198, R206, 0x1, -R5 ;  /* 0x00000001cec67824 */ /* 0x000fe200078e0a05 */
[C---:B------:R-:W-:Y:S01]  /*0b00*/  LOP3.LUT R5, R2.reuse, 0x3fffff0, RZ, 0xc0, !PT ;  /* 0x03fffff002057812 */ /* 0x040fe200078ec0ff */
[----:B------:R-:W-:Y:S01]  /*0b10*/  UMOV UR5, URZ ;  /* 0x0000003f00057c82 */ /* 0x000fe20008000000 */
[----:B------:R-:W-:Y:S01]  /*0b20*/  LEA.HI R2, R2, R7, RZ, 0x1 ;  /* 0x0000000702027211 */ /* 0x000fe200078f08ff */
[----:B------:R-:W-:Y:S01]  /*0b30*/  IMAD.SHL.U32 R4, R4, 0x20, RZ ;  /* 0x0000002004047824 */ /* 0x000fe200078e00ff */
[----:B------:R-:W-:Y:S01]  /*0b40*/  SHF.R.S32.HI R9, RZ, 0x1f, R198 ;  /* 0x0000001fff097819 */ /* 0x000fe200000114c6 */
[----:B------:R-:W-:Y:S01]  /*0b50*/  IMAD.IADD R5, R206, 0x1, -R5 ;  /* 0x00000001ce057824 */ /* 0x000fe200078e0a05 */
[----:B------:R-:W-:Y:S01]  /*0b60*/  LOP3.LUT R2, R2, 0x1ffffffe, RZ, 0xc0, !PT ;  /* 0x1ffffffe02027812 */ /* 0x000fe200078ec0ff */
[----:B------:R-:W-:Y:S01]  /*0b70*/  IMAD.U32 R202, RZ, RZ, UR6 ;  /* 0x00000006ffca7e24 */ /* 0x000fe2000f8e00ff */
[----:B------:R-:W-:Y:S01]  /*0b80*/  LEA.HI R6, R9, R198, RZ, 0x2 ;  /* 0x000000c609067211 */ /* 0x000fe200078f10ff */
[----:B------:R-:W-:Y:S01]  /*0b90*/  IMAD.U32 R197, RZ, RZ, UR5 ;  /* 0x00000005ffc57e24 */ /* 0x000fe2000f8e00ff */
[----:B------:R-:W-:Y:S01]  /*0ba0*/  LEA.HI R10, R3, R206, RZ, 0x2 ;  /* 0x000000ce030a7211 */ /* 0x000fe200078f10ff */
[----:B------:R-:W-:Y:S01]  /*0bb0*/  IMAD.IADD R2, R7, 0x1, -R2 ;  /* 0x0000000107027824 */ /* 0x000fe200078e0a02 */
[----:B------:R-:W-:-:S02]  /*0bc0*/  SHF.R.S32.HI R8, RZ, 0x2, R6 ;  /* 0x00000002ff087819 */ /* 0x000fc40000011406 */
[----:B------:R-:W-:Y:S02]  /*0bd0*/  SHF.R.S32.HI R11, RZ, 0x1f, R6 ;  /* 0x0000001fff0b7819 */ /* 0x000fe40000011406 */
[----:B------:R-:W-:Y:S02]  /*0be0*/  LOP3.LUT R7, R10, 0xfffffffc, RZ, 0xc0, !PT ;  /* 0xfffffffc0a077812 */ /* 0x000fe400078ec0ff */
[----:B------:R-:W-:Y:S02]  /*0bf0*/  LEA.HI R3, R3, R206, RZ, 0x3 ;  /* 0x000000ce03037211 */ /* 0x000fe400078f18ff */
[----:B------:R-:W-:Y:S01]  /*0c00*/  LEA.HI R11, R11, R8, RZ, 0x3 ;  /* 0x000000080b0b7211 */ /* 0x000fe200078f18ff */
[----:B------:R-:W-:Y:S01]  /*0c10*/  IMAD.IADD R7, R206, 0x1, -R7 ;  /* 0x00000001ce077824 */ /* 0x000fe200078e0a07 */
[----:B------:R-:W-:Y:S02]  /*0c20*/  SHF.R.S32.HI R199, RZ, 0x7, R0 ;  /* 0x00000007ffc77819 */ /* 0x000fe40000011400 */
[----:B------:R-:W-:-:S02]  /*0c30*/  LOP3.LUT R4, R4, 0xfffffc00, RZ, 0xc0, !PT ;  /* 0xfffffc0004047812 */ /* 0x000fc400078ec0ff */
[----:B------:R-:W-:Y:S02]  /*0c40*/  LOP3.LUT R193, R3, 0xfffffff8, RZ, 0xc0, !PT ;  /* 0xfffffff803c17812 */ /* 0x000fe400078ec0ff */
[----:B------:R-:W-:Y:S01]  /*0c50*/  LOP3.LUT R11, R11, 0xfffffff8, RZ, 0xc0, !PT ;  /* 0xfffffff80b0b7812 */ /* 0x000fe200078ec0ff */
[----:B------:R-:W-:Y:S01]  /*0c60*/  IMAD R5, R5, 0x40, R4 ;  /* 0x0000004005057824 */ /* 0x000fe200078e0204 */
[----:B------:R-:W-:Y:S01]  /*0c70*/  LEA.HI R9, R9, R198, RZ, 0x5 ;  /* 0x000000c609097211 */ /* 0x000fe200078f28ff */
[----:B------:R-:W-:Y:S01]  /*0c80*/  IMAD.IADD R193, R206, 0x1, -R193 ;  /* 0x00000001cec17824 */ /* 0x000fe200078e0ac1 */
[----:B------:R-:W-:Y:S01]  /*0c90*/  LEA.HI R0, R0, R199, RZ, 0x1 ;  /* 0x000000c700007211 */ /* 0x000fe200078f08ff */
[----:B------:R-:W-:Y:S01]  /*0ca0*/  IMAD.IADD R8, R8, 0x1, -R11 ;  /* 0x0000000108087824 */ /* 0x000fe200078e0a0b */
[----:B------:R-:W-:Y:S01]  /*0cb0*/  SHF.R.S32.HI R9, RZ, 0x5, R9 ;  /* 0x00000005ff097819 */ /* 0x000fe20000011409 */
[----:B------:R-:W-:Y:S01]  /*0cc0*/  IMAD.SHL.U32 R19, R193, 0x8, RZ ;  /* 0x00000008c1137824 */ /* 0x000fe200078e00ff */
[----:B------:R-:W-:Y:S01]  /*0cd0*/  LEA.HI R4, R7, R7, RZ, 0x1 ;  /* 0x0000000707047211 */ /* 0x000fe200078f08ff */
[----:B------:R-:W-:Y:S01]  /*0ce0*/  IMAD R201, R2, 0x8, R5 ;  /* 0x0000000802c97824 */ /* 0x000fe200078e0205 */
[----:B------:R-:W-:Y:S01]  /*0cf0*/  LOP3.LUT R0, R0, 0x3fffffe, RZ, 0xc0, !PT ;  /* 0x03fffffe00007812 */ /* 0x000fe200078ec0ff */
[----:B------:R-:W-:Y:S01]  /*0d00*/  IMAD R9, R9, 0x10, R8 ;  /* 0x0000001009097824 */ /* 0x000fe200078e0208 */
[----:B------:R-:W-:Y:S01]  /*0d10*/  LOP3.LUT R4, R4, 0x1ffffffe, RZ, 0xc0, !PT ;  /* 0x1ffffffe04047812 */ /* 0x000fe200078ec0ff */
[----:B------:R-:W-:Y:S01]  /*0d20*/  VIADD R23, R19, 0x40 ;  /* 0x0000004013177836 */ /* 0x000fe20000000000 */
[----:B------:R-:W-:Y:S01]  /*0d30*/  LOP3.LUT R17, R6, 0x7ffffffc, RZ, 0xc0, !PT ;  /* 0x7ffffffc06117812 */ /* 0x000fe200078ec0ff */
[----:B------:R-:W-:Y:S01]  /*0d40*/  IMAD.IADD R0, R199, 0x1, -R0 ;  /* 0x00000001c7007824 */ /* 0x000fe200078e0a00 */
[----:B------:R-:W-:Y:S01]  /*0d50*/  SHF.R.S32.HI R196, RZ, 0x3, R3 ;  /* 0x00000003ffc47819 */ /* 0x000fe20000011403 */
[----:B------:R-:W-:Y:S01]  /*0d60*/  VIADD R192, R19, 0x80 ;  /* 0x0000008013c07836 */ /* 0x000fe20000000000 */
[----:B------:R-:W-:Y:S01]  /*0d70*/  SHF.R.S32.HI R205, RZ, 0x1f, R19 ;  /* 0x0000001fffcd7819 */ /* 0x000fe20000011413 */
[----:B------:R-:W-:Y:S01]  /*0d80*/  IMAD.IADD R7, R7, 0x1, -R4 ;  /* 0x0000000107077824 */ /* 0x000fe200078e0a04 */
[----:B------:R-:W-:Y:S01]  /*0d90*/  SHF.R.S32.HI R204, RZ, 0x1f, R23 ;  /* 0x0000001fffcc7819 */ /* 0x000fe20000011417 */
[----:B------:R-:W-:Y:S01]  /*0da0*/  IMAD R200, R0, 0x40, R9 ;  /* 0x0000004000c87824 */ /* 0x000fe200078e0209 */
[----:B------:R-:W-:Y:S01]  /*0db0*/  SHF.R.S32.HI R203, RZ, 0x1f, R192 ;  /* 0x0000001fffcb7819 */ /* 0x000fe200000114c0 */
[----:B------:R-:W-:-:S02]  /*0dc0*/  IMAD.IADD R17, R198, 0x1, -R17 ;  /* 0x00000001c6117824 */ /* 0x000fc400078e0a11 */
[----:B------:R-:W-:-:S07]  /*0dd0*/  IMAD R18, R7, 0x8, R200 ;  /* 0x0000000807127824 */ /* 0x000fce00078e02c8 */
.L_x_1196:
[----:B------:R-:W-:Y:S01]  /*0de0*/  ULDC UR5, c[0x0][0xc60] ;  /* 0x0003180000057ab9 */ /* 0x000fe20000000800 */
[----:B------:R-:W-:Y:S01]  /*0df0*/  UMOV UR8, UR4 ;  /* 0x0000000400087c82 */ /* 0x000fe20008000000 */
[----:B------:R-:W-:-:S11]  /*0e00*/  UISETP.NE.AND UP0, UPT, UR5, 0x1, UPT ;  /* 0x000000010500788c */ /* 0x000fd6000bf05270 */
[----:B------:R-:W-:Y:S01]  /*0e10*/  @UP0 ULDC UR6, c[0x0][0xc64] ;  /* 0x0003190000060ab9 */ /* 0x000fe20000000800 */
[----:B------:R-:W-:Y:S01]  /*0e20*/  @UP0 ULDC UR9, c[0x0][0xc68] ;  /* 0x00031a0000090ab9 */ /* 0x000fe20000000800 */
[----:B------:R-:W-:-:S04]  /*0e30*/  UIMAD.WIDE.U32 UR6, UR4, UR6, URZ ;  /* 0x00000006040672a5 */ /* 0x000fc8000f8e003f */
[----:B------:R-:W-:-:S03]  /*0e40*/  @UP0 USHF.R.U32.HI UR8, URZ, UR9, UR7 ;  /* 0x000000093f080299 */ /* 0x000fc60008011607 */
[----:B------:R-:W-:Y:S02]  /*0e50*/  ULDC UR6, c[0x0][0xc78] ;  /* 0x00031e0000067ab9 */ /* 0x000fe40000000800 */
[----:B------:R-:W-:Y:S02]  /*0e60*/  UISETP.GE.AND UP0, UPT, UR8, UR6, UPT ;  /* 0x000000060800728c */ /* 0x000fe4000bf06270 */
[----:B------:R-:W-:-:S04]  /*0e70*/  UIADD3 UR6, -UR8, URZ, URZ ;  /* 0x0000003f08067290 */ /* 0x000fc8000fffe13f */
[----:B------:R-:W-:Y:S01]  /*0e80*/  PLOP3.LUT P0, PT, PT, PT, UP0, 0x80, 0x0 ;  /* 0x000000000000781c */ /* 0x000fe20003f0f008 */
[----:B------:R-:W-:-:S12]  /*0e90*/  UIMAD UR9, UR5, UR6, UR4 ;  /* 0x00000006050972a4 */ /* 0x000fd8000f8e0204 */
[----:B01234-:R-:W-:Y:S05]  /*0ea0*/  @!P0 BRA `(.L_x_1100) ;  /* 0x0000000000208947 */ /* 0x01ffea0003800000 */
[----:B------:R-:W-:Y:S01]  /*0eb0*/  ULDC UR7, c[0x0][0xc6c] ;  /* 0x00031b0000077ab9 */ /* 0x000fe20000000800 */
[----:B------:R-:W-:Y:S01]  /*0ec0*/  UMOV UR6, UR9 ;  /* 0x0000000900067c82 */ /* 0x000fe20008000000 */
[----:B------:R-:W-:-:S11]  /*0ed0*/  UISETP.NE.AND UP0, UPT, UR7, 0x1, UPT ;  /* 0x000000010700788c */ /* 0x000fd6000bf05270 */
[----:B------:R-:W-:Y:S02]  /*0ee0*/  @UP0 ULDC.64 UR10, c[0x0][0xc70] ;  /* 0x00031c00000a0ab9 */ /* 0x000fe40000000a00 */
[----:B------:R-:W-:-:S04]  /*0ef0*/  UIMAD.WIDE.U32 UR4, UR9, UR10, URZ ;  /* 0x0000000a090472a5 */ /* 0x000fc8000f8e003f */
[----:B------:R-:W-:-:S04]  /*0f00*/  @UP0 USHF.R.U32.HI UR6, URZ, UR11, UR5 ;  /* 0x0000000b3f060299 */ /* 0x000fc80008011605 */
[----:B------:R-:W-:Y:S01]  /*0f10*/  UIMAD UR4, UR6, UR7, URZ ;  /* 0x00000007060472a4 */ /* 0x000fe2000f8e023f */
[----:B------:R-:W-:Y:S11]  /*0f20*/  BRA `(.L_x_1101) ;  /* 0x00000000001c7947 */ /* 0x000ff60003800000 */
.L_x_1100:
[----:B------:R-:W-:Y:S01]  /*0f30*/  ULDC UR7, c[0x0][0xc54] ;  /* 0x0003150000077ab9 */ /* 0x000fe20000000800 */
[----:B------:R-:W-:Y:S01]  /*0f40*/  UMOV UR6, UR9 ;  /* 0x0000000900067c82 */ /* 0x000fe20008000000 */
[----:B------:R-:W-:-:S11]  /*0f50*/  UISETP.NE.AND UP0, UPT, UR7, 0x1, UPT ;  /* 0x000000010700788c */ /* 0x000fd6000bf05270 */
[----:B------:R-:W-:Y:S02]  /*0f60*/  @UP0 ULDC.64 UR10, c[0x0][0xc58] ;  /* 0x00031600000a0ab9 */ /* 0x000fe40000000a00 */
[----:B------:R-:W-:-:S04]  /*0f70*/  UIMAD.WIDE.U32 UR4, UR9, UR10, URZ ;  /* 0x0000000a090472a5 */ /* 0x000fc8000f8e003f */
[----:B------:R-:W-:-:S04]  /*0f80*/  @UP0 USHF.R.U32.HI UR6, URZ, UR11, UR5 ;  /* 0x0000000b3f060299 */ /* 0x000fc80008011605 */
[----:B------:R-:W-:-:S12]  /*0f90*/  UIMAD UR4, UR6, UR7, URZ ;  /* 0x00000007060472a4 */ /* 0x000fd8000f8e023f */
.L_x_1101:
[----:B------:R-:W0:Y:S01]  /*0fa0*/  LDC R0, c[0x0][0x448] ;  /* 0x00011200ff007b82 */ /* 0x000e220000000800 */
[----:B------:R-:W-:Y:S01]  /*0fb0*/  ULDC UR7, c[0x0][0xc48] ;  /* 0x0003120000077ab9 */ /* 0x000fe20000000800 */
[----:B------:R-:W-:Y:S02]  /*0fc0*/  ULOP3.LUT UR6, URZ, UR6, URZ, 0x33, !UPT ;  /* 0x000000063f067292 */ /* 0x000fe4000f8e333f */
[----:B------:R-:W-:Y:S02]  /*0fd0*/  UISETP.NE.AND UP0, UPT, UR7, 0x1, UPT ;  /* 0x000000010700788c */ /* 0x000fe4000bf05270 */
[----:B------:R-:W-:Y:S02]  /*0fe0*/  UIADD3 UR4, UR9, -UR4, URZ ;  /* 0x8000000409047290 */ /* 0x000fe4000fffe03f */
[----:B------:R-:W1:Y:S01]  /*0ff0*/  LDC.64 R8, c[0x0][0x9e0] ;  /* 0x00027800ff087b82 */ /* 0x000e620000000a00 */
[----:B------:R-:W-:Y:S01]  /*1000*/  ULDC UR5, c[0x0][0xc3c] ;  /* 0x00030f0000057ab9 */ /* 0x000fe20000000800 */
[----:B------:R-:W-:Y:S01]  /*1010*/  ULDC UR9, c[0x0][0xc54] ;  /* 0x0003150000097ab9 */ /* 0x000fe20000000800 */
[----:B------:R-:W-:-:S02]  /*1020*/  UIADD3 UR6, UR6, UR5, URZ ;  /* 0x0000000506067290 */ /* 0x000fc4000fffe03f */
[----:B------:R-:W-:Y:S02]  /*1030*/  UIMAD UR8, UR8, UR9, UR4 ;  /* 0x00000009080872a4 */ /* 0x000fe4000f8e0204 */
[----:B------:R-:W-:Y:S01]  /*1040*/  USHF.L.U32 UR60, UR6, 0x7, URZ ;  /* 0x00000007063c7899 */ /* 0x000fe2000800063f */
[----:B------:R-:W2:Y:S01]  /*1050*/  LDC R74, c[0x0][0x288] ;  /* 0x0000a200ff4a7b82 */ /* 0x000ea20000000800 */
[----:B------:R-:W-:Y:S01]  /*1060*/  ULDC.64 UR10, c[0x0][0x418] ;  /* 0x00010600000a7ab9 */ /* 0x000fe20000000a00 */
[----:B------:R-:W-:Y:S01]  /*1070*/  @UP0 ULDC UR4, c[0x0][0xc4c] ;  /* 0x0003130000040ab9 */ /* 0x000fe20000000800 */
[----:B------:R-:W-:Y:S01]  /*1080*/  ISETP.NE.U32.AND P0, PT, RZ, UR10, PT ;  /* 0x0000000aff007c0c */ /* 0x000fe2000bf05070 */
[----:B------:R-:W-:Y:S02]  /*1090*/  UIMAD.WIDE.U32 UR4, UR8, UR4, URZ ;  /* 0x00000004080472a5 */ /* 0x000fe4000f8e003f */
[----:B------:R-:W-:Y:S01]  /*10a0*/  UIADD3 UR6, UR60, 0x7f, URZ ;  /* 0x0000007f3c067890 */ /* 0x000fe2000fffe03f */
[----:B------:R-:W-:Y:S01]  /*10b0*/  ISETP.NE.AND.EX P0, PT, RZ, UR11, PT, P0 ;  /* 0x0000000bff007c0c */ /* 0x000fe2000bf05300 */
[----:B------:R-:W3:Y:S01]  /*10c0*/  LDC R7, c[0x0][0x2f0] ;  /* 0x0000bc00ff077b82 */ /* 0x000ee20000000800 */
[----:B0-----:R-:W-:Y:S01]  /*10d0*/  ISETP.NE.AND P1, PT, R0, 0x1, PT ;  /* 0x000000010000780c */ /* 0x001fe20003f25270 */
[----:B------:R-:W-:Y:S01]  /*10e0*/  @UP0 ULDC UR9, c[0x0][0xc50] ;  /* 0x0003140000090ab9 */ /* 0x000fe20000000800 */
[----:B------:R-:W-:Y:S01]  /*10f0*/  UMOV UR12, UR8 ;  /* 0x00000008000c7c82 */ /* 0x000fe20008000000 */
[----:B------:R-:W-:Y:S01]  /*1100*/  @UP0 USHF.R.U32.HI UR12, URZ, UR9, UR5 ;  /* 0x000000093f0c0299 */ /* 0x000fe20008011605 */
[----:B------:R-:W-:-:S03]  /*1110*/  IMAD.U32 R2, RZ, RZ, UR6 ;  /* 0x00000006ff027e24 */ /* 0x000fc6000f8e00ff */
[----:B------:R-:W0:Y:S01]  /*1120*/  LDC R0, c[0x0][0x424] ;  /* 0x00010900ff007b82 */ /* 0x000e220000000800 */
[----:B-1----:R-:W-:Y:S01]  /*1130*/  ISETP.GE.AND P2, PT, R9, 0x1, PT ;  /* 0x000000010900780c */ /* 0x002fe20003f46270 */
[----:B------:R-:W-:Y:S02]  /*1140*/  UIADD3 UR4, -UR12, URZ, URZ ;  /* 0x0000003f0c047290 */ /* 0x000fe4000fffe13f */
[----:B------:R-:W-:Y:S02]  /*1150*/  IMAD.U32 R195, RZ, RZ, UR12 ;  /* 0x0000000cffc37e24 */ /* 0x000fe4000f8e00ff */
[----:B------:R-:W-:Y:S02]  /*1160*/  UIMAD UR4, UR7, UR4, UR8 ;  /* 0x00000004070472a4 */ /* 0x000fe4000f8e0208 */
[----:B------:R-:W1:Y:S01]  /*1170*/  @P1 LDC R3, c[0x0][0x44c] ;  /* 0x00011300ff031b82 */ /* 0x000e620000000800 */
[----:B--2---:R-:W-:-:S03]  /*1180*/  IADD3 R5, -R74, 0x1, RZ ;  /* 0x000000014a057810 */ /* 0x004fc60007ffe1ff */
[----:B------:R-:W-:-:S04]  /*1190*/  IMAD.U32 R194, RZ, RZ, UR4 ;  /* 0x00000004ffc27e24 */ /* 0x000fc8000f8e00ff */
[----:B------:R-:W2:Y:S01]  /*11a0*/  @P1 LDC R4, c[0x0][0x450] ;  /* 0x00011400ff041b82 */ /* 0x000ea20000000800 */
[----:B0-----:R-:W-:-:S05]  /*11b0*/  SEL R0, R0, 0x1, P0 ;  /* 0x0000000100007807 */ /* 0x001fca0000000000 */
[CC--:B---3--:R-:W-:Y:S02]  /*11c0*/  IMAD R5, R0.reuse, R7.reuse, R5 ;  /* 0x0000000700057224 */ /* 0x0c8fe400078e0205 */
[----:B------:R-:W-:Y:S02]  /*11d0*/  IMAD R16, R0, R7, RZ ;  /* 0x0000000700107224 */ /* 0x000fe400078e02ff */
[----:B-1----:R-:W-:-:S05]  /*11e0*/  @P1 IMAD.HI.U32 R3, R3, UR6, RZ ;  /* 0x0000000603031c27 */ /* 0x002fca000f8e00ff */
[----:B--2---:R-:W-:-:S05]  /*11f0*/  @P1 SHF.R.U32.HI R2, RZ, R4, R3 ;  /* 0x00000004ff021219 */ /* 0x004fca0000011603 */
[----:B------:R-:W-:-:S04]  /*1200*/  IMAD.IADD R11, R5, 0x1, R2 ;  /* 0x00000001050b7824 */ /* 0x000fc800078e0202 */
[----:B------:R-:W-:Y:S01]  /*1210*/  IMAD.IADD R2, R11, 0x1, R8 ;  /* 0x000000010b027824 */ /* 0x000fe200078e0208 */
[----:B------:R-:W-:Y:S06]  /*1220*/  @!P2 BRA `(.L_x_1102) ;  /* 0x000000000040a947 */ /* 0x000fec0003800000 */
[C---:B------:R-:W-:Y:S01]  /*1230*/  ISETP.GT.AND P0, PT, R11.reuse, RZ, PT ;  /* 0x000000ff0b00720c */ /* 0x040fe20003f04270 */
[----:B------:R-:W-:-:S12]  /*1240*/  VIADD R3, R11, 0xffffffff ;  /* 0xffffffff0b037836 */ /* 0x000fd80000000000 */
[----:B------:R-:W-:Y:S05]  /*1250*/  @P0 BRA `(.L_x_1103) ;  /* 0x00000000001c0947 */ /* 0x000fea0003800000 */
[----:B------:R-:W-:Y:S01]  /*1260*/  ISETP.NE.AND P0, PT, R9, 0x1, PT ;  /* 0x000000010900780c */ /* 0x000fe20003f05270 */
[----:B------:R-:W-:-:S12]  /*1270*/  IMAD.MOV R3, RZ, RZ, -R11 ;  /* 0x000000ffff037224 */ /* 0x000fd800078e0a0b */
[----:B------:R-:W0:Y:S02]  /*1280*/  @P0 LDC.64 R4, c[0x0][0x9e8] ;  /* 0x00027a00ff040b82 */ /* 0x000e240000000a00 */
[----:B0-----:R-:W-:-:S05]  /*1290*/  @P0 IMAD.HI.U32 R4, R3, R4, RZ ;  /* 0x0000000403040227 */ /* 0x001fca00078e00ff */
[----:B------:R-:W-:-:S04]  /*12a0*/  @P0 SHF.R.U32.HI R3, RZ, R5, R4 ;  /* 0x00000005ff030219 */ /* 0x000fc80000011604 */
[----:B------:R-:W-:Y:S01]  /*12b0*/  LOP3.LUT R3, RZ, R3, RZ, 0x33, !PT ;  /* 0x00000003ff037212 */ /* 0x000fe200078e33ff */
[----:B------:R-:W-:Y:S06]  /*12c0*/  BRA `(.L_x_1104) ;  /* 0x0000000000107947 */ /* 0x000fec0003800000 */
.L_x_1103:
[----:B------:R-:W-:-:S13]  /*12d0*/  ISETP.NE.AND P0, PT, R9, 0x1, PT ;  /* 0x000000010900780c */ /* 0x000fda0003f05270 */
[----:B------:R-:W0:Y:S02]  /*12e0*/  @P0 LDC.64 R4, c[0x0][0x9e8] ;  /* 0x00027a00ff040b82 */ /* 0x000e240000000a00 */
[----:B0-----:R-:W-:-:S05]  /*12f0*/  @P0 IMAD.HI.U32 R4, R3, R4, RZ ;  /* 0x0000000403040227 */ /* 0x001fca00078e00ff */
[----:B------:R-:W-:-:S07]  /*1300*/  @P0 SHF.R.U32.HI R3, RZ, R5, R4 ;  /* 0x00000005ff030219 */ /* 0x000fce0000011604 */
.L_x_1104:
[----:B------:R-:W-:-:S05]  /*1310*/  IMAD R3, R3, R9, R9 ;  /* 0x0000000903037224 */ /* 0x000fca00078e0209 */
[----:B------:R-:W-:-:S07]  /*1320*/  VIMNMX R2, R2, R3, PT ;  /* 0x0000000302027248 */ /* 0x000fce0003fe0100 */
.L_x_1102:
[----:B------:R-:W0:Y:S01]  /*1330*/  @P1 LDC R4, c[0x0][0x44c] ;  /* 0x00011300ff041b82 */ /* 0x000e220000000800 */
[----:B------:R-:W-:Y:S01]  /*1340*/  IMAD.U32 R3, RZ, RZ, UR60 ;  /* 0x0000003cff037e24 */ /* 0x000fe2000f8e00ff */
[----:B------:R-:W-:Y:S01]  /*1350*/  ULDC UR4, c[0x0][0x9dc] ;  /* 0x0002770000047ab9 */ /* 0x000fe20000000800 */
[-C--:B------:R-:W-:Y:S02]  /*1360*/  IMAD R74, R0, R7.reuse, -R74 ;  /* 0x00000007004a7224 */ /* 0x080fe400078e0a4a */
[----:B------:R-:W-:Y:S02]  /*1370*/  VIADD R2, R2, 0x5f ;  /* 0x0000005f02027836 */ /* 0x000fe40000000000 */
[----:B------:R-:W-:Y:S01]  /*1380*/  IMAD R0, R0, R7, 0x5f ;  /* 0x0000005f00007424 */ /* 0x000fe200078e0207 */
[----:B------:R-:W1:Y:S01]  /*1390*/  @P1 LDC R5, c[0x0][0x450] ;  /* 0x00011400ff051b82 */ /* 0x000e620000000800 */
[----:B------:R-:W-:-:S04]  /*13a0*/  IMAD.HI R2, R2, 0x2aaaaaab, RZ ;  /* 0x2aaaaaab02027827 */ /* 0x000fc800078e02ff */
[----:B------:R-:W-:-:S04]  /*13b0*/  IMAD.HI R0, R0, 0x2aaaaaab, RZ ;  /* 0x2aaaaaab00007827 */ /* 0x000fc800078e02ff */
[----:B0-----:R-:W-:-:S05]  /*13c0*/  @P1 IMAD.HI.U32 R4, R4, UR60, RZ ;  /* 0x0000003c04041c27 */ /* 0x001fca000f8e00ff */
[----:B-1----:R-:W-:Y:S02]  /*13d0*/  @P1 SHF.R.U32.HI R3, RZ, R5, R4 ;  /* 0x00000005ff031219 */ /* 0x002fe40000011604 */
[----:B------:R-:W-:-:S03]  /*13e0*/  SHF.R.U32.HI R5, RZ, 0x1f, R2 ;  /* 0x0000001fff057819 */ /* 0x000fc60000011602 */
[----:B------:R-:W-:Y:S01]  /*13f0*/  IMAD.IADD R4, R74, 0x1, R3 ;  /* 0x000000014a047824 */ /* 0x000fe200078e0203 */
[----:B------:R-:W-:Y:S02]  /*1400*/  SHF.R.U32.HI R3, RZ, 0x1f, R0 ;  /* 0x0000001fff037819 */ /* 0x000fe40000011600 */
[----:B------:R-:W-:Y:S01]  /*1410*/  LEA.HI.SX32 R2, R2, R5, 0x1c ;  /* 0x0000000502027211 */ /* 0x000fe200078fe2ff */
[----:B------:R-:W-:Y:S01]  /*1420*/  VIADD R6, R4, -UR4 ;  /* 0x8000000404067c36 */ /* 0x000fe20008000000 */
[----:B------:R-:W-:-:S04]  /*1430*/  LEA.HI.SX32 R3, R0, R3, 0x1c ;  /* 0x0000000300037211 */ /* 0x000fc800078fe2ff */
[----:B------:R-:W-:Y:S02]  /*1440*/  R2UR UR4, R6 ;  /* 0x00000000060472ca */ /* 0x000fe400000e0000 */
[----:B------:R-:W-:Y:S01]  /*1450*/  VIMNMX R75, R3, R2, PT ;  /* 0x00000002034b7248 */ /* 0x000fe20003fe0100 */
[----:B------:R-:W-:-:S12]  /*1460*/  @!P2 BRA `(.L_x_1105) ;  /* 0x000000000044a947 */ /* 0x000fd80003800000 */
[----:B------:R-:W-:-:S13]  /*1470*/  ISETP.GT.AND P0, PT, R4, -0x1, PT ;  /* 0xffffffff0400780c */ /* 0x000fda0003f04270 */
[----:B------:R-:W-:Y:S05]  /*1480*/  @P0 BRA `(.L_x_1106) ;  /* 0x00000000001c0947 */ /* 0x000fea0003800000 */
[----:B------:R-:W-:Y:S02]  /*1490*/  ISETP.NE.AND P0, PT, R9, 0x1, PT ;  /* 0x000000010900780c */ /* 0x000fe40003f05270 */
[----:B------:R-:W-:-:S11]  /*14a0*/  LOP3.LUT R3, RZ, R4, RZ, 0x33, !PT ;  /* 0x00000004ff037212 */ /* 0x000fd600078e33ff */
[----:B------:R-:W0:Y:S02]  /*14b0*/  @P0 LDC.64 R6, c[0x0][0x9e8] ;  /* 0x00027a00ff060b82 */ /* 0x000e240000000a00 */
[----:B0-----:R-:W-:-:S05]  /*14c0*/  @P0 IMAD.HI.U32 R0, R3, R6, RZ ;  /* 0x0000000603000227 */ /* 0x001fca00078e00ff */
[----:B------:R-:W-:-:S04]  /*14d0*/  @P0 SHF.R.U32.HI R3, RZ, R7, R0 ;  /* 0x00000007ff030219 */ /* 0x000fc80000011600 */
[----:B------:R-:W-:Y:S01]  /*14e0*/  LOP3.LUT R4, RZ, R3, RZ, 0x33, !PT ;  /* 0x00000003ff047212 */ /* 0x000fe200078e33ff */
[----:B------:R-:W-:Y:S06]  /*14f0*/  BRA `(.L_x_1107) ;  /* 0x0000000000107947 */ /* 0x000fec0003800000 */
.L_x_1106:
[----:B------:R-:W-:-:S13]  /*1500*/  ISETP.NE.AND P0, PT, R9, 0x1, PT ;  /* 0x000000010900780c */ /* 0x000fda0003f05270 */
[----:B------:R-:W0:Y:S02]  /*1510*/  @P0 LDC.64 R2, c[0x0][0x9e8] ;  /* 0x00027a00ff020b82 */ /* 0x000e240000000a00 */
[----:B0-----:R-:W-:-:S05]  /*1520*/  @P0 IMAD.HI.U32 R0, R4, R2, RZ ;  /* 0x0000000204000227 */ /* 0x001fca00078e00ff */
[----:B------:R-:W-:-:S07]  /*1530*/  @P0 SHF.R.U32.HI R4, RZ, R3, R0 ;  /* 0x00000003ff040219 */ /* 0x000fce0000011600 */
.L_x_1107:
[----:B------:R-:W-:-:S05]  /*1540*/  IMAD R4, R4, R9, RZ ;  /* 0x0000000904047224 */ /* 0x000fca00078e02ff */
[----:B------:R-:W-:-:S13]  /*1550*/  R2UR UR5, R4 ;  /* 0x00000000040572ca */ /* 0x000fda00000e0000 */
[----:B------:R-:W-:-:S04]  /*1560*/  UISETP.LT.AND UP0, UPT, UR4, UR5, UPT ;  /* 0x000000050400728c */ /* 0x000fc8000bf01270 */
[----:B------:R-:W-:-:S12]  /*1570*/  USEL UR4, UR4, UR5, !UP0 ;  /* 0x0000000504047287 */ /* 0x000fd8000c000000 */
.L_x_1105:
[----:B------:R-:W-:Y:S01]  /*1580*/  UIMAD.WIDE UR4, UR4, 0x2aaaaaab, URZ ;  /* 0x2aaaaaab040478a5 */ /* 0x000fe2000f8e023f */
[----:B------:R-:W-:Y:S01]  /*1590*/  PLOP3.LUT P0, PT, PT, PT, PT, 0x80, 0x0 ;  /* 0x000000000000781c */ /* 0x000fe20003f0f070 */
[----:B------:R-:W-:Y:S01]  /*15a0*/  IMAD.MOV.U32 R0, RZ, RZ, RZ ;  /* 0x000000ffff007224 */ /* 0x000fe200078e00ff */
[----:B------:R-:W-:Y:S01]  /*15b0*/  CS2R R2, SRZ ;  /* 0x0000000000027805 */ /* 0x000fe2000001ff00 */
[----:B------:R-:W-:Y:S01]  /*15c0*/  USHF.R.U32.HI UR4, URZ, 0x1f, UR5 ;  /* 0x0000001f3f047899 */ /* 0x000fe20008011605 */
[----:B------:R-:W-:Y:S02]  /*15d0*/  CS2R R118, SRZ ;  /* 0x0000000000767805 */ /* 0x000fe4000001ff00 */
[----:B------:R-:W-:Y:S02]  /*15e0*/  CS2R R116, SRZ ;  /* 0x0000000000747805 */ /* 0x000fe4000001ff00 */
[----:B------:R-:W-:Y:S01]  /*15f0*/  CS2R R114, SRZ ;  /* 0x0000000000727805 */ /* 0x000fe2000001ff00 */
[----:B------:R-:W-:Y:S01]  /*1600*/  ULEA.HI.SX32 UR4, UR5, UR4, 0x1c ;  /* 0x0000000405047291 */ /* 0x000fe2000f8fe23f */
[----:B------:R-:W-:-:S02]  /*1610*/  CS2R R112, SRZ ;  /* 0x0000000000707805 */ /* 0x000fc4000001ff00 */
[----:B------:R-:W-:Y:S02]  /*1620*/  CS2R R110, SRZ ;  /* 0x00000000006e7805 */ /* 0x000fe4000001ff00 */
[----:B------:R-:W-:Y:S01]  /*1630*/  CS2R R108, SRZ ;  /* 0x00000000006c7805 */ /* 0x000fe2000001ff00 */
[----:B------:R-:W-:Y:S01]  /*1640*/  UISETP.LT.AND UP0, UPT, URZ, UR4, UPT ;  /* 0x000000043f00728c */ /* 0x000fe2000bf01270 */
[----:B------:R-:W-:Y:S02]  /*1650*/  CS2R R106, SRZ ;  /* 0x00000000006a7805 */ /* 0x000fe4000001ff00 */
[----:B------:R-:W-:Y:S02]  /*1660*/  CS2R R104, SRZ ;  /* 0x0000000000687805 */ /* 0x000fe4000001ff00 */
[----:B------:R-:W-:Y:S01]  /*1670*/  CS2R R52, SRZ ;  /* 0x0000000000347805 */ /* 0x000fe2000001ff00 */
[----:B------:R-:W-:Y:S01]  /*1680*/  USEL UR6, URZ, UR4, !UP0 ;  /* 0x000000043f067287 */ /* 0x000fe2000c000000 */
[----:B------:R-:W-:-:S02]  /*1690*/  CS2R R98, SRZ ;  /* 0x0000000000627805 */ /* 0x000fc4000001ff00 */
[----:B------:R-:W-:Y:S02]  /*16a0*/  CS2R R100, SRZ ;  /* 0x0000000000647805 */ /* 0x000fe4000001ff00 */
[----:B------:R-:W-:Y:S02]  /*16b0*/  CS2R R90, SRZ ;  /* 0x00000000005a7805 */ /* 0x000fe4000001ff00 */
[----:B------:R-:W-:Y:S02]  /*16c0*/  CS2R R96, SRZ ;  /* 0x0000000000607805 */ /* 0x000fe4000001ff00 */
[----:B------:R-:W-:Y:S02]  /*16d0*/  CS2R R94, SRZ ;  /* 0x00000000005e7805 */ /* 0x000fe4000001ff00 */
[----:B------:R-:W-:Y:S01]  /*16e0*/  ISETP.GT.AND P1, PT, R75, UR6, PT ;  /* 0x000000064b007c0c */ /* 0x000fe2000bf24270 */
[----:B------:R-:W-:Y:S01]  /*16f0*/  IMAD.U32 R22, RZ, RZ, UR6 ;  /* 0x00000006ff167e24 */ /* 0x000fe2000f8e00ff */
        /* <DEDUP_REMOVED lines=67> */
.L_x_1109:
[----:B------:R-:W-:Y:S02]  /*1b30*/  R2UR UR6, R197 ;  /* 0x00000000c50672ca */ /* 0x000fe400000e0000 */
[----:B------:R-:W-:-:S11]  /*1b40*/  R2UR UR5, R202 ;  /* 0x00000000ca0572ca */ /* 0x000fd600000e0000 */
[----:B------:R-:W-:Y:S02]  /*1b50*/  ULEA.HI UR4, UR6, UR6, URZ, 0x1 ;  /* 0x0000000606047291 */ /* 0x000fe4000f8f083f */
[----:B------:R-:W-:Y:S02]  /*1b60*/  IMAD.U32 R2, RZ, RZ, UR5 ;  /* 0x00000005ff027e24 */ /* 0x000fe4000f8e00ff */
[----:B------:R-:W-:-:S03]  /*1b70*/  ULOP3.LUT UR4, UR4, 0xfffffffe, URZ, 0xc0, !UPT ;  /* 0xfffffffe04047892 */ /* 0x000fc6000f8ec03f */
[----:B------:R-:W-:Y:S01]  /*1b80*/  ISETP.NE.AND P0, PT, R2, 0x3, PT ;  /* 0x000000030200780c */ /* 0x000fe20003f05270 */
[----:B------:R-:W-:-:S06]  /*1b90*/  UIADD3 UR4, UR6, -UR4, URZ ;  /* 0x8000000406047290 */ /* 0x000fcc000fffe03f */
[----:B------:R-:W-:-:S05]  /*1ba0*/  IMAD.U32 R0, RZ, RZ, UR4 ;  /* 0x00000004ff007e24 */ /* 0x000fca000f8e00ff */
[----:B------:R-:W-:-:S04]  /*1bb0*/  SHF.L.U32 R0, R0, 0x1f, RZ ;  /* 0x0000001f00007819 */ /* 0x000fc800000006ff */
[----:B------:R-:W0:Y:S02]  /*1bc0*/  SYNCS.PHASECHK.TRANS64.TRYWAIT P1, [UR38+0x30800], R0 ;  /* 0x03080000ff0075a7 */ /* 0x000e240008020166 */
[----:B0-----:R-:W-:Y:S05]  /*1bd0*/  @!P1 BRA `(.L_x_1110) ;  /* 0x0000014c00a09947 */ /* 0x001fea0003800000 */
.L_x_1310:
[----:B------:R-:W-:Y:S05]  /*1be0*/  @!P0 BRA `(.L_x_1111) ;  /* 0x0000000000048947 */ /* 0x000fea0003800000 */
[----:B------:R-:W-:Y:S01]  /*1bf0*/  BPT.TRAP 0x1 ;  /* 0x000000040000795c */ /* 0x000fe20000300000 */
.L_x_1111:
[----:B------:R-:W-:Y:S02]  /*1c00*/  IMAD.U32 R11, RZ, RZ, UR37 ;  /* 0x00000025ff0b7e24 */ /* 0x000fe4000f8e00ff */
[----:B0-----:R-:W-:-:S03]  /*1c10*/  IMAD.U32 R0, RZ, RZ, UR36 ;  /* 0x00000024ff007e24 */ /* 0x001fc6000f8e00ff */
[----:B------:R-:W-:Y:S02]  /*1c20*/  LEA R11, R11, UR38, 0x3 ;  /* 0x000000260b0b7c11 */ /* 0x000fe4000f8e18ff */
[----:B------:R-:W-:-:S04]  /*1c30*/  SHF.L.U32 R0, R0, 0x1f, RZ ;  /* 0x0000001f00007819 */ /* 0x000fc800000006ff */
[----:B------:R0:W1:Y:S01]  /*1c40*/  SYNCS.PHASECHK.TRANS64.TRYWAIT P1, [R11+URZ+0x30830], R0 ;  /* 0x030830000b0075a7 */ /* 0x000062000802017f */
[----:B------:R-:W-:Y:S05]  /*1c50*/  @!P0 BRA `(.L_x_1112) ;  /* 0x0000000000048947 */ /* 0x000fea0003800000 */
[----:B------:R-:W-:Y:S01]  /*1c60*/  BPT.TRAP 0x1 ;  /* 0x000000040000795c */ /* 0x000fe20000300000 */
.L_x_1112:
[----:B------:R-:W2:Y:S01]  /*1c70*/  LDL.LU R2, [R1+0xc] ;  /* 0x00000c0001027983 */ /* 0x000ea20000300800 */
[----:B------:R-:W3:Y:S02]  /*1c80*/  S2R R3, SR_TID.X ;  /* 0x0000000000037919 */ /* 0x000ee40000002100 */
[----:B---3--:R-:W-:Y:S02]  /*1c90*/  LOP3.LUT P2, RZ, R3, 0x7f, RZ, 0xc0, !PT ;  /* 0x0000007f03ff7812 */ /* 0x008fe4000784c0ff */
[----:B--2---:R-:W-:-:S11]  /*1ca0*/  LOP3.LUT R2, R2, 0xfff7ffff, RZ, 0xc0, !PT ;  /* 0xfff7ffff02027812 */ /* 0x004fd600078ec0ff */
[----:B------:R-:W-:-:S05]  /*1cb0*/  @P2 LOP3.LUT R2, R2, 0x80000, RZ, 0xfc, !PT ;  /* 0x0008000002022812 */ /* 0x000fca00078efcff */
[----:B------:R2:W-:Y:S01]  /*1cc0*/  STL [R1+0xc], R2 ;  /* 0x00000c0201007387 */ /* 0x0005e20000100800 */
[----:B-1----:R-:W-:Y:S05]  /*1cd0*/  @P1 BRA `(.L_x_1113) ;  /* 0x0000000000081947 */ /* 0x002fea0003800000 */
[----:B------:R-:W1:Y:S02]  /*1ce0*/  SYNCS.PHASECHK.TRANS64.TRYWAIT P1, [R11+URZ+0x30830], R0 ;  /* 0x030830000b0075a7 */ /* 0x000e64000802017f */
[----:B-1----:R-:W-:Y:S05]  /*1cf0*/  @!P1 BRA `(.L_x_1114) ;  /* 0x0000014c00709947 */ /* 0x002fea0003800000 */
.L_x_1113:
[----:B------:R-:W-:Y:S05]  /*1d00*/  WARPSYNC.ALL ;  /* 0x0000000000007948 */ /* 0x000fea0003800000 */
[----:B------:R-:W-:Y:S01]  /*1d10*/  UIADD3 UR4, UR38, 0x1e400, URZ ;  /* 0x0001e40026047890 */ /* 0x000fe2000fffe03f */
[----:B------:R-:W-:Y:S01]  /*1d20*/  WARPGROUP.ARRIVE ;  /* 0x00000000000079c5 */ /* 0x000fe20000000000 */
[----:B------:R-:W-:Y:S01]  /*1d30*/  UMOV UR9, 0x40000040 ;  /* 0x4000004000097882 */ /* 0x000fe20000000000 */
[----:B------:R-:W-:Y:S01]  /*1d40*/  UMOV UR11, 0x40000040 ;  /* 0x40000040000b7882 */ /* 0x000fe20000000000 */
[----:B------:R-:W-:Y:S01]  /*1d50*/  USHF.R.U32.HI UR4, URZ, 0x4, UR4 ;  /* 0x000000043f047899 */ /* 0x000fe20008011604 */
[----:B------:R-:W-:Y:S01]  /*1d60*/  IMAD.U32 R7, RZ, RZ, UR9 ;  /* 0x00000009ff077e24 */ /* 0x000fe2000f8e00ff */
[----:B------:R-:W-:Y:S01]  /*1d70*/  UMOV UR57, 0x40000040 ;  /* 0x4000004000397882 */ /* 0x000fe20000000000 */
[----:B------:R-:W-:Y:S01]  /*1d80*/  UMOV UR59, 0x40000040 ;  /* 0x40000040003b7882 */ /* 0x000fe20000000000 */
[----:B------:R-:W-:Y:S01]  /*1d90*/  ULOP3.LUT UR4, UR4, 0x3fff, URZ, 0xc0, !UPT ;  /* 0x00003fff04047892 */ /* 0x000fe2000f8ec03f */
[----:B------:R-:W3:Y:S01]  /*1da0*/  S2R R12, SR_TID.X ;  /* 0x00000000000c7919 */ /* 0x000ee20000002100 */
[----:B------:R-:W-:Y:S01]  /*1db0*/  UMOV UR53, 0x40000040 ;  /* 0x4000004000357882 */ /* 0x000fe20000000000 */
[----:B------:R-:W-:Y:S01]  /*1dc0*/  UMOV UR55, 0x40000040 ;  /* 0x4000004000377882 */ /* 0x000fe20000000000 */
[----:B------:R-:W-:Y:S01]  /*1dd0*/  ULOP3.LUT UR61, UR4, 0x10000, URZ, 0xfc, !UPT ;  /* 0x00010000043d7892 */ /* 0x000fe2000f8efc3f */
[----:B------:R-:W-:Y:S01]  /*1de0*/  VIADD R4, R18, UR60 ;  /* 0x0000003c12047c36 */ /* 0x000fe20008000000 */
[----:B------:R-:W-:Y:S01]  /*1df0*/  ULOP3.LUT UR4, UR39, 0x10000, URZ, 0xfc, !UPT ;  /* 0x0001000027047892 */ /* 0x000fe2000f8efc3f */
[----:B------:R-:W4:Y:S01]  /*1e00*/  LDC R121, c[0x0][0x288] ;  /* 0x0000a200ff797b82 */ /* 0x000f220000000800 */
[----:B------:R-:W-:Y:S01]  /*1e10*/  UIMAD UR5, UR37, 0x900, UR61 ;  /* 0x00000900250578a4 */ /* 0x000fe2000f8e023d */
[----:B------:R-:W-:Y:S01]  /*1e20*/  IMAD.MOV.U32 R9, RZ, RZ, R4 ;  /* 0x000000ffff097224 */ /* 0x000fe200078e0004 */
[----:B------:R-:W-:-:S02]  /*1e30*/  UIADD3 UR56, UR4, 0x2, URZ ;  /* 0x0000000204387890 */ /* 0x000fc4000fffe03f */
[----:B------:R-:W-:Y:S01]  /*1e40*/  UIADD3 UR58, UR5, 0x2, URZ ;  /* 0x00000002053a7890 */ /* 0x000fe2000fffe03f */
[----:B------:R-:W-:Y:S02]  /*1e50*/  UMOV UR8, UR4 ;  /* 0x0000000400087c82 */ /* 0x000fe40008000000 */
[----:B------:R-:W-:Y:S01]  /*1e60*/  UMOV UR10, UR5 ;  /* 0x00000005000a7c82 */ /* 0x000fe20008000000 */
[----:B------:R-:W-:Y:S01]  /*1e70*/  UIADD3 UR52, UR4, 0x4, URZ ;  /* 0x0000000404347890 */ /* 0x000fe2000fffe03f */
[----:B------:R-:W-:Y:S01]  /*1e80*/  HGMMA.64x96x16.F32 R24, gdesc[UR8], RZ, !UPT, gsb0 ;  /* 0x01600000081879f0 */ /* 0x000fe2000c0008ff */
[----:B------:R-:W-:Y:S01]  /*1e90*/  UIADD3 UR54, UR5, 0x4, URZ ;  /* 0x0000000405367890 */ /* 0x000fe2000fffe03f */
[----:B------:R-:W-:Y:S01]  /*1ea0*/  IMAD.U32 R6, RZ, RZ, UR8 ;  /* 0x00000008ff067e24 */ /* 0x000fe2000f8e00ff */
[----:B------:R-:W-:Y:S02]  /*1eb0*/  UIADD3 UR8, UR4, 0x6, URZ ;  /* 0x0000000604087890 */ /* 0x000fe4000fffe03f */
[----:B------:R-:W-:Y:S01]  /*1ec0*/  UIADD3 UR10, UR5, 0x6, URZ ;  /* 0x00000006050a7890 */ /* 0x000fe2000fffe03f */
[----:B------:R-:W-:Y:S01]  /*1ed0*/  UMOV UR9, 0x40000040 ;  /* 0x4000004000097882 */ /* 0x000fe20000000000 */
[----:B------:R-:W-:Y:S01]  /*1ee0*/  UMOV UR11, 0x40000040 ;  /* 0x40000040000b7882 */ /* 0x000fe20000000000 */
[----:B------:R-:W-:-:S02]  /*1ef0*/  UIADD3 UR12, UR4, 0x400, URZ ;  /* 0x00000400040c7890 */ /* 0x000fc4000fffe03f */
[----:B------:R-:W-:Y:S01]  /*1f00*/  UIADD3 UR14, UR5, 0x300, URZ ;  /* 0x00000300050e7890 */ /* 0x000fe2000fffe03f */
[----:B------:R-:W-:Y:S01]  /*1f10*/  UMOV UR13, 0x40000040 ;  /* 0x40000040000d7882 */ /* 0x000fe20000000000 */
[----:B------:R-:W-:Y:S01]  /*1f20*/  UMOV UR15, 0x40000040 ;  /* 0x40000040000f7882 */ /* 0x000fe20000000000 */
[----:B------:R-:W-:Y:S01]  /*1f30*/  UIADD3 UR16, UR4, 0x402, URZ ;  /* 0x0000040204107890 */ /* 0x000fe2000fffe03f */
[----:B---3--:R-:W-:Y:S01]  /*1f40*/  LOP3.LUT P3, RZ, R12, 0x7f, RZ, 0xc0, !PT ;  /* 0x0000007f0cff7812 */ /* 0x008fe2000786c0ff */
[----:B------:R-:W-:Y:S01]  /*1f50*/  UIADD3 UR18, UR5, 0x302, URZ ;  /* 0x0000030205127890 */ /* 0x000fe2000fffe03f */
[----:B------:R-:W-:Y:S01]  /*1f60*/  UMOV UR17, 0x40000040 ;  /* 0x4000004000117882 */ /* 0x000fe20000000000 */
[----:B------:R-:W-:Y:S01]  /*1f70*/  UMOV UR19, 0x40000040 ;  /* 0x4000004000137882 */ /* 0x000fe20000000000 */
        /* <DEDUP_REMOVED lines=8> */
[----:B------:R-:W-:Y:S02]  /*2000*/  UIADD3 UR28, UR4, 0x800, URZ ;  /* 0x00000800041c7890 */ /* 0x000fe4000fffe03f */
        /* <DEDUP_REMOVED lines=15> */
[----:B------:R-:W-:Y:S01]  /*2100*/  ULDC UR5, c[0x0][0x448] ;  /* 0x0001120000057ab9 */ /* 0x000fe20000000800 */
[----:B------:R-:W-:Y:S01]  /*2110*/  ULDC UR4, c[0x0][0x9d8] ;  /* 0x0002760000047ab9 */ /* 0x000fe20000000800 */
[----:B------:R-:W-:-:S06]  /*2120*/  UISETP.NE.AND UP0, UPT, UR5, 0x1, UPT ;  /* 0x000000010500788c */ /* 0x000fcc000bf05270 */
[----:B------:R-:W-:Y:S02]  /*2130*/  PLOP3.LUT P1, PT, PT, PT, UP0, 0x80, 0x0 ;  /* 0x000000000000781c */ /* 0x000fe40003f2f008 */
[----:B------:R-:W-:-:S03]  /*2140*/  PLOP3.LUT P2, PT, PT, PT, UP0, 0x80, 0x0 ;  /* 0x000000000000781c */ /* 0x000fc60003f4f008 */
[----:B------:R-:W-:-:S08]  /*2150*/  @UP0 ULDC UR5, c[0x0][0x44c] ;  /* 0x0001130000050ab9 */ /* 0x000fd00000000800 */
[----:B------:R-:W-:Y:S01]  /*2160*/  @P1 IMAD.HI.U32 R10, R4, UR5, RZ ;  /* 0x00000005040a1c27 */ /* 0x000fe2000f8e00ff */
[----:B------:R-:W-:-:S03]  /*2170*/  @UP0 ULDC UR5, c[0x0][0x450] ;  /* 0x0001140000050ab9 */ /* 0x000fc60000000800 */
[----:B------:R-:W-:Y:S01]  /*2180*/  @!P3 VIADD R4, R11, 0x30840 ;  /* 0x000308400b04b836 */ /* 0x000fe20000000000 */
[----:B------:R-:W-:Y:S01]  /*2190*/  @P2 SHF.R.U32.HI R9, RZ, UR5, R10 ;  /* 0x00000005ff092c19 */ /* 0x000fe2000801160a */
[----:B------:R-:W-:-:S03]  /*21a0*/  IMAD.MOV.U32 R10, RZ, RZ, -0x60 ;  /* 0xffffffa0ff0a7424 */ /* 0x000fc600078e00ff */
[----:B------:R-:W-:Y:S01]  /*21b0*/  @!P3 PRMT R4, RZ, 0x654, R4 ;  /* 0x00000654ff04b816 */ /* 0x000fe20000000004 */
[----:B------:R-:W-:-:S04]  /*21c0*/  IMAD R10, R75, R10, 0x61 ;  /* 0x000000614b0a7424 */ /* 0x000fc800078e020a */
[----:B------:R-:W-:-:S05]  /*21d0*/  IMAD R12, R17, -0x2, R10 ;  /* 0xfffffffe110c7824 */ /* 0x000fca00078e020a */
[----:B----4-:R-:W-:Y:S01]  /*21e0*/  IADD3 R14, R12, -R121, R16 ;  /* 0x800000790c0e7210 */ /* 0x010fe20007ffe010 */
[----:B------:R-:W-:Y:S02]  /*21f0*/  WARPGROUP.DEPBAR.LE gsb0, 0x0 ;  /* 0x00008000000079c5 */ /* 0x000fe40000010000 */
[----:B------:R-:W-:-:S06]  /*2200*/  WARPGROUP.ARRIVE ;  /* 0x00000000000079c5 */ /* 0x000fcc0000000000 */
[----:B------:R-:W-:Y:S03]  /*2210*/  HGMMA.64x96x16.F32 R24, gdesc[UR56], R24, gsb0 ;  /* 0x01600000381879f0 */ /* 0x000fe60008000818 */
[----:B------:R-:W-:Y:S02]  /*2220*/  WARPGROUP.DEPBAR.LE gsb0, 0x0 ;  /* 0x00008000000079c5 */ /* 0x000fe40000010000 */
[----:B------:R-:W-:-:S06]  /*2230*/  WARPGROUP.ARRIVE ;  /* 0x00000000000079c5 */ /* 0x000fcc0000000000 */
[----:B------:R-:W-:Y:S01]  /*2240*/  HGMMA.64x96x16.F32 R24, gdesc[UR52], R24, gsb0 ;  /* 0x01600000341879f0 */ /* 0x000fe20008000818 */
[----:B------:R-:W-:Y:S02]  /*2250*/  ULDC UR54, c[0x0][0x9dc] ;  /* 0x0002770000367ab9 */ /* 0x000fe40000000800 */
[----:B------:R-:W-:Y:S01]  /*2260*/  ULOP3.LUT UR54, URZ, UR54, URZ, 0x33, !UPT ;  /* 0x000000363f367292 */ /* 0x000fe2000f8e333f */
[----:B------:R-:W-:Y:S02]  /*2270*/  WARPGROUP.DEPBAR.LE gsb0, 0x0 ;  /* 0x00008000000079c5 */ /* 0x000fe40000010000 */
[----:B------:R-:W-:-:S06]  /*2280*/  WARPGROUP.ARRIVE ;  /* 0x00000000000079c5 */ /* 0x000fcc0000000000 */
[----:B------:R-:W-:Y:S03]  /*2290*/  HGMMA.64x96x16.F32 R24, gdesc[UR8], R24, gsb0 ;  /* 0x01600000081879f0 */ /* 0x000fe60008000818 */
        /* <DEDUP_REMOVED lines=25> */
[----:B------:R-:W-:Y:S01]  /*2430*/  FMUL.FTZ R8, R66, UR4 ;  /* 0x0000000442087c20 */ /* 0x000fe20008410000 */
[----:B------:R-:W-:Y:S01]  /*2440*/  FMUL.FTZ R24, R24, UR4 ;  /* 0x0000000418187c20 */ /* 0x000fe20008410000 */
[----:B------:R-:W-:Y:S01]  /*2450*/  FMUL.FTZ R25, R25, UR4 ;  /* 0x0000000419197c20 */ /* 0x000fe20008410000 */
[----:B--2---:R-:W-:Y:S01]  /*2460*/  FMUL.FTZ R2, R26, UR4 ;  /* 0x000000041a027c20 */ /* 0x004fe20008410000 */
[----:B01----:R-:W-:Y:S01]  /*2470*/  FMUL.FTZ R0, R27, UR4 ;  /* 0x000000041b007c20 */ /* 0x003fe20008410000 */
[----:B------:R-:W-:Y:S01]  /*2480*/  FMUL.FTZ R28, R28, UR4 ;  /* 0x000000041c1c7c20 */ /* 0x000fe20008410000 */
        /* <DEDUP_REMOVED lines=40> */
[----:B------:R-:W0:Y:S01]  /*2710*/  SHFL.IDX PT, R66, R9, RZ, 0x1c1f ;  /* 0x001c1fff09427589 */ /* 0x000e2200000e0000 */
[----:B------:R-:W-:Y:S01]  /*2720*/  FMUL.FTZ R13, R70, UR4 ;  /* 0x00000004460d7c20 */ /* 0x000fe20008410000 */
[----:B------:R-:W-:Y:S01]  /*2730*/  FMUL.FTZ R11, R71, UR4 ;  /* 0x00000004470b7c20 */ /* 0x000fe20008410000 */
[----:B------:R-:W-:Y:S01]  /*2740*/  ULDC.64 UR4, c[0x0][0x9e0] ;  /* 0x0002780000047ab9 */ /* 0x000fe20000000a00 */
[----:B------:R1:W-:Y:S01]  /*2750*/  @!P3 SYNCS.ARRIVE.TRANS64.RED.A1T0 RZ, [R4+URZ], RZ ;  /* 0x000000ff04ffb9a7 */ /* 0x0003e2000810043f */
[----:B------:R-:W-:Y:S01]  /*2760*/  UISETP.GE.AND UP1, UPT, UR5, 0x1, UPT ;  /* 0x000000010500788c */ /* 0x000fe2000bf26270 */
[----:B------:R-:W2:Y:S01]  /*2770*/  MUFU.TANH R24, R24 ;  /* 0x0000001800187308 */ /* 0x000ea20000002400 */
[----:B------:R-:W-:-:S02]  /*2780*/  VIADD R21, R14, UR4 ;  /* 0x000000040e157c36 */ /* 0x000fc40008000000 */
[----:B------:R-:W-:Y:S02]  /*2790*/  VIADD R27, R14, UR54 ;  /* 0x000000360e1b7c36 */ /* 0x000fe40008000000 */
[----:B------:R-:W-:Y:S01]  /*27a0*/  PLOP3.LUT P1, PT, PT, PT, UP1, 0x40, 0x0 ;  /* 0x000000000000781c */ /* 0x000fe20003f2e818 */
[----:B-1----:R-:W-:Y:S02]  /*27b0*/  IMAD R4, R75, -0x60, R16 ;  /* 0xffffffa04b047824 */ /* 0x002fe400078e0210 */
[----:B------:R-:W1:Y:S01]  /*27c0*/  MUFU.TANH R25, R25 ;  /* 0x0000001900197308 */ /* 0x000e620000002400 */
[----:B------:R-:W-:Y:S02]  /*27d0*/  VIADD R63, R12, 0xffffffff ;  /* 0xffffffff0c3f7836 */ /* 0x000fe40000000000 */
[----:B------:R-:W-:-:S04]  /*27e0*/  VIADD R4, R4, 0x60 ;  /* 0x0000006004047836 */ /* 0x000fc80000000000 */
[----:B------:R-:W-:Y:S01]  /*27f0*/  IMAD R20, R17, -0x2, R4 ;  /* 0xfffffffe11147824 */ /* 0x000fe200078e0204 */
[----:B------:R-:W3:Y:S04]  /*2800*/  MUFU.TANH R2, R2 ;  /* 0x0000000200027308 */ /* 0x000ee80000002400 */
[----:B0-----:R-:W-:-:S04]  /*2810*/  VIADDMNMX R4, R66, R21, R20, PT ;  /* 0x0000001542047246 */ /* 0x001fc80003800114 */
[----:B------:R-:W0:Y:S08]  /*2820*/  MUFU.TANH R0, R0 ;  /* 0x0000000000007308 */ /* 0x000e300000002400 */
[----:B------:R-:W4:Y:S08]  /*2830*/  MUFU.TANH R28, R28 ;  /* 0x0000001c001c7308 */ /* 0x000f300000002400 */
[----:B------:R-:W0:Y:S08]  /*2840*/  MUFU.TANH R29, R29 ;  /* 0x0000001d001d7308 */ /* 0x000e300000002400 */
        /* <DEDUP_REMOVED lines=41> */
[----:B------:R5:W0:Y:S02]  /*2ae0*/  MUFU.TANH R26, R31 ;  /* 0x0000001f001a7308 */ /* 0x000a240000002400 */
[----:B-----5:R-:W-:-:S02]  /*2af0*/  VIADD R31, R10, 0xffffffff ;  /* 0xffffffff0a1f7836 */ /* 0x020fc40000000000 */
[----:B------:R-:W-:Y:S01]  /*2b00*/  IMAD.IADD R10, R27, 0x1, R66 ;  /* 0x000000011b0a7824 */ /* 0x000fe200078e0242 */
[----:B-1234-:R-:W-:Y:S06]  /*2b10*/  @P1 BRA `(.L_x_1115) ;  /* 0x0000000000541947 */ /* 0x01efec0003800000 */
[----:B------:R-:W-:Y:S01]  /*2b20*/  IADD3 R12, R16, -R121, R66 ;  /* 0x80000079100c7210 */ /* 0x000fe20007ffe042 */
[----:B------:R-:W-:Y:S03]  /*2b30*/  BSSY B0, `(.L_x_1116) ;  /* 0x0000010000007945 */ /* 0x000fe60003800000 */
[----:B------:R-:W-:-:S13]  /*2b40*/  ISETP.GT.AND P1, PT, R12, -0x1, PT ;  /* 0xffffffff0c00780c */ /* 0x000fda0003f24270 */
[----:B------:R-:W-:Y:S05]  /*2b50*/  @P1 BRA `(.L_x_1117) ;  /* 0x0000000000201947 */ /* 0x000fea0003800000 */
[----:B------:R-:W-:Y:S01]  /*2b60*/  UISETP.NE.AND UP2, UPT, UR5, 0x1, UPT ;  /* 0x000000010500788c */ /* 0x000fe2000bf45270 */
[----:B------:R-:W-:-:S05]  /*2b70*/  LOP3.LUT R12, RZ, R12, RZ, 0x33, !PT ;  /* 0x0000000cff0c7212 */ /* 0x000fca00078e33ff */
[----:B------:R-:W-:-:S05]  /*2b80*/  PLOP3.LUT P1, PT, PT, PT, UP2, 0x80, 0x0 ;  /* 0x000000000000781c */ /* 0x000fca0003f2f028 */
[----:B------:R-:W-:-:S08]  /*2b90*/  @UP2 ULDC.64 UR6, c[0x0][0x9e8] ;  /* 0x00027a0000062ab9 */ /* 0x000fd00000000a00 */
[----:B------:R-:W-:-:S05]  /*2ba0*/  @P1 IMAD.HI.U32 R14, R12, UR6, RZ ;  /* 0x000000060c0e1c27 */ /* 0x000fca000f8e00ff */
[----:B------:R-:W-:-:S04]  /*2bb0*/  @P1 SHF.R.U32.HI R12, RZ, UR7, R14 ;  /* 0x00000007ff0c1c19 */ /* 0x000fc8000801160e */
[----:B------:R-:W-:Y:S01]  /*2bc0*/  LOP3.LUT R12, RZ, R12, RZ, 0x33, !PT ;  /* 0x0000000cff0c7212 */ /* 0x000fe200078e33ff */
[----:B------:R-:W-:Y:S06]  /*2bd0*/  BRA `(.L_x_1118) ;  /* 0x0000000000147947 */ /* 0x000fec0003800000 */
.L_x_1117:
[----:B------:R-:W-:-:S06]  /*2be0*/  UISETP.NE.AND UP2, UPT, UR5, 0x1, UPT ;  /* 0x000000010500788c */ /* 0x000fcc000bf45270 */
[----:B------:R-:W-:-:S05]  /*2bf0*/  PLOP3.LUT P1, PT, PT, PT, UP2, 0x80, 0x0 ;  /* 0x000000000000781c */ /* 0x000fca0003f2f028 */
[----:B------:R-:W-:-:S08]  /*2c00*/  @UP2 ULDC.64 UR6, c[0x0][0x9e8] ;  /* 0x00027a0000062ab9 */ /* 0x000fd00000000a00 */
[----:B------:R-:W-:-:S05]  /*2c10*/  @P1 IMAD.HI.U32 R14, R12, UR6, RZ ;  /* 0x000000060c0e1c27 */ /* 0x000fca000f8e00ff */
[----:B------:R-:W-:-:S07]  /*2c20*/  @P1 SHF.R.U32.HI R12, RZ, UR7, R14 ;  /* 0x00000007ff0c1c19 */ /* 0x000fce000801160e */
.L_x_1118:
[----:B------:R-:W-:Y:S05]  /*2c30*/  BSYNC B0 ;  /* 0x0000000000007941 */ /* 0x000fea0003800000 */
.L_x_1116:
[----:B------:R-:W-:-:S05]  /*2c40*/  IMAD R15, R12, UR5, R63 ;  /* 0x000000050c0f7c24 */ /* 0x000fca000f8e023f */
[----:B------:R-:W-:Y:S02]  /*2c50*/  VIMNMX R10, R10, R15, !PT ;  /* 0x0000000f0a0a7248 */ /* 0x000fe40007fe0100 */
[----:B------:R-:W-:-:S07]  /*2c60*/  VIADDMNMX R4, R15, UR5, R4, PT ;  /* 0x000000050f047c46 */ /* 0x000fce000b800104 */
.L_x_1115:
[C---:B------:R-:W-:Y:S02]  /*2c70*/  ISETP.GE.AND P1, PT, R31.reuse, 0x2, PT ;  /* 0x000000021f00780c */ /* 0x040fe40003f26270 */
[C---:B------:R-:W-:Y:S02]  /*2c80*/  ISETP.GE.AND P5, PT, R31.reuse, 0xa, PT ;  /* 0x0000000a1f00780c */ /* 0x040fe40003fa6270 */
[----:B------:R-:W-:Y:S02]  /*2c90*/  ISETP.GT.AND P3, PT, R10, 0x1, !P1 ;  /* 0x000000010a00780c */ /* 0x000fe40004f64270 */
[----:B------:R-:W-:Y:S02]  /*2ca0*/  ISETP.GE.AND P2, PT, R31, 0x9, PT ;  /* 0x000000091f00780c */ /* 0x000fe40003f46270 */
[----:B------:R-:W-:Y:S02]  /*2cb0*/  ISETP.LT.OR P3, PT, R4, 0x2, P3 ;  /* 0x000000020400780c */ /* 0x000fe40001f61670 */
[----:B------:R-:W-:-:S02]  /*2cc0*/  P2R R12, PR, RZ, 0x20 ;  /* 0x00000020ff0c7803 */ /* 0x000fc40000000000 */
[----:B------:R-:W-:Y:S02]  /*2cd0*/  FSEL R67, R25, -INF , !P3 ;  /* 0xff80000019437808 */ /* 0x000fe40005800000 */
[C---:B------:R-:W-:Y:S02]  /*2ce0*/  ISETP.GT.AND P3, PT, R10.reuse, 0x9, !P5 ;  /* 0x000000090a00780c */ /* 0x040fe40006f64270 */
[----:B------:R-:W-:Y:S02]  /*2cf0*/  ISETP.GT.AND P4, PT, R10, 0x8, !P2 ;  /* 0x000000080a00780c */ /* 0x000fe40005784270 */
[----:B------:R-:W-:Y:S02]  /*2d00*/  ISETP.LT.OR P3, PT, R4, 0xa, P3 ;  /* 0x0000000a0400780c */ /* 0x000fe40001f61670 */
[----:B------:R-:W-:Y:S02]  /*2d10*/  ISETP.GE.AND P5, PT, R31, 0x11, PT ;  /* 0x000000111f00780c */ /* 0x000fe40003fa6270 */
[----:B0-----:R-:W-:-:S02]  /*2d20*/  FSEL R73, R29, -INF , !P3 ;  /* 0xff8000001d497808 */ /* 0x001fc40005800000 */
[----:B------:R-:W-:Y:S02]  /*2d30*/  ISETP.LT.OR P4, PT, R4, 0x9, P4 ;  /* 0x000000090400780c */ /* 0x000fe40002781670 */
[----:B------:R-:W-:Y:S02]  /*2d40*/  ISETP.GT.AND P3, PT, R10, 0x10, !P5 ;  /* 0x000000100a00780c */ /* 0x000fe40006f64270 */
[----:B------:R-:W-:Y:S02]  /*2d50*/  FSEL R71, R28, -INF , !P4 ;  /* 0xff8000001c477808 */ /* 0x000fe40006000000 */
[----:B------:R-:W-:Y:S02]  /*2d60*/  ISETP.LT.OR P3, PT, R4, 0x11, P3 ;  /* 0x000000110400780c */ /* 0x000fe40001f61670 */
[----:B------:R-:W-:Y:S02]  /*2d70*/  ISETP.GE.AND P4, PT, R31, 0x12, PT ;  /* 0x000000121f00780c */ /* 0x000fe40003f86270 */
[----:B------:R-:W-:-:S02]  /*2d80*/  FSEL R77, R32, -INF , !P3 ;  /* 0xff800000204d7808 */ /* 0x000fc40005800000 */
[----:B------:R-:W-:Y:S02]  /*2d90*/  ISETP.GT.AND P3, PT, R10, 0x11, !P4 ;  /* 0x000000110a00780c */ /* 0x000fe40006764270 */
[----:B------:R-:W-:Y:S02]  /*2da0*/  P2R R28, PR, RZ, 0x10 ;  /* 0x00000010ff1c7803 */ /* 0x000fe40000000000 */
[----:B------:R-:W-:Y:S02]  /*2db0*/  ISETP.LT.OR P3, PT, R4, 0x12, P3 ;  /* 0x000000120400780c */ /* 0x000fe40001f61670 */
[----:B------:R-:W-:Y:S02]  /*2dc0*/  ISETP.GE.AND P4, PT, R31, 0x19, PT ;  /* 0x000000191f00780c */ /* 0x000fe40003f86270 */
[----:B------:R-:W-:Y:S02]  /*2dd0*/  FSEL R79, R33, -INF , !P3 ;  /* 0xff800000214f7808 */ /* 0x000fe40005800000 */
[----:B------:R-:W-:-:S02]  /*2de0*/  ISETP.GT.AND P3, PT, R10, 0x18, !P4 ;  /* 0x000000180a00780c */ /* 0x000fc40006764270 */
[----:B------:R-:W-:Y:S02]  /*2df0*/  P2R R29, PR, RZ, 0x10 ;  /* 0x00000010ff1d7803 */ /* 0x000fe40000000000 */
[----:B------:R-:W-:Y:S02]  /*2e00*/  ISETP.LT.OR P3, PT, R4, 0x19, P3 ;  /* 0x000000190400780c */ /* 0x000fe40001f61670 */
[----:B------:R-:W-:Y:S02]  /*2e10*/  ISETP.GE.AND P4, PT, R31, 0x1a, PT ;  /* 0x0000001a1f00780c */ /* 0x000fe40003f86270 */
[----:B------:R-:W-:Y:S02]  /*2e20*/  FSEL R81, R36, -INF , !P3 ;  /* 0xff80000024517808 */ /* 0x000fe40005800000 */
[----:B------:R-:W-:Y:S02]  /*2e30*/  ISETP.GT.AND P3, PT, R10, 0x19, !P4 ;  /* 0x000000190a00780c */ /* 0x000fe40006764270 */
[----:B------:R-:W-:-:S02]  /*2e40*/  P2R R36, PR, RZ, 0x10 ;  /* 0x00000010ff247803 */ /* 0x000fc40000000000 */
[----:B------:R-:W-:Y:S02]  /*2e50*/  ISETP.LT.OR P3, PT, R4, 0x1a, P3 ;  /* 0x0000001a0400780c */ /* 0x000fe40001f61670 */
[----:B------:R-:W-:Y:S02]  /*2e60*/  ISETP.GE.AND P4, PT, R31, 0x21, PT ;  /* 0x000000211f00780c */ /* 0x000fe40003f86270 */
[----:B------:R-:W-:Y:S02]  /*2e70*/  FSEL R83, R37, -INF , !P3 ;  /* 0xff80000025537808 */ /* 0x000fe40005800000 */
[----:B------:R-:W-:Y:S02]  /*2e80*/  ISETP.GT.AND P3, PT, R10, 0x20, !P4 ;  /* 0x000000200a00780c */ /* 0x000fe40006764270 */
[----:B------:R-:W-:Y:S02]  /*2e90*/  P2R R37, PR, RZ, 0x10 ;  /* 0x00000010ff257803 */ /* 0x000fe40000000000 */
[----:B------:R-:W-:-:S02]  /*2ea0*/  ISETP.LT.OR P3, PT, R4, 0x21, P3 ;  /* 0x000000210400780c */ /* 0x000fc40001f61670 */
[C---:B------:R-:W-:Y:S02]  /*2eb0*/  ISETP.GE.AND P4, PT, R31.reuse, 0x22, PT ;  /* 0x000000221f00780c */ /* 0x040fe40003f86270 */
[----:B------:R-:W-:Y:S02]  /*2ec0*/  FSEL R85, R40, -INF , !P3 ;  /* 0xff80000028557808 */ /* 0x000fe40005800000 */
[----:B------:R-:W-:Y:S02]  /*2ed0*/  ISETP.GT.AND P3, PT, R10, 0x21, !P4 ;  /* 0x000000210a00780c */ /* 0x000fe40006764270 */
[----:B------:R-:W-:Y:S02]  /*2ee0*/  P2R R40, PR, RZ, 0x10 ;  /* 0x00000010ff287803 */ /* 0x000fe40000000000 */
[----:B------:R-:W-:Y:S02]  /*2ef0*/  ISETP.LT.OR P3, PT, R4, 0x22, P3 ;  /* 0x000000220400780c */ /* 0x000fe40001f61670 */
[----:B------:R-:W-:-:S02]  /*2f00*/  ISETP.GE.AND P4, PT, R31, 0x29, PT ;  /* 0x000000291f00780c */ /* 0x000fc40003f86270 */
[----:B------:R-:W-:Y:S02]  /*2f10*/  FSEL R41, R41, -INF , !P3 ;  /* 0xff80000029297808 */ /* 0x000fe40005800000 */
[----:B------:R-:W-:Y:S02]  /*2f20*/  ISETP.GT.AND P3, PT, R10, 0x28, !P4 ;  /* 0x000000280a00780c */ /* 0x000fe40006764270 */
[----:B------:R-:W-:Y:S02]  /*2f30*/  P2R R66, PR, RZ, 0x10 ;  /* 0x00000010ff427803 */ /* 0x000fe40000000000 */
        /* <DEDUP_REMOVED lines=51> */
[----:B------:R-:W-:Y:S02]  /*3270*/  P2R R25, PR, RZ, 0x20 ;  /* 0x00000020ff197803 */ /* 0x000fe40000000000 */
[----:B------:R-:W-:Y:S02]  /*3280*/  FSEL R97, R64, -INF , !P3 ;  /* 0xff80000040617808 */ /* 0x000fe40005800000 */
[C---:B------:R-:W-:Y:S02]  /*3290*/  ISETP.GE.AND P3, PT, R31.reuse, 0x52, PT ;  /* 0x000000521f00780c */ /* 0x040fe40003f66270 */
[----:B------:R-:W-:Y:S02]  /*32a0*/  ISETP.GE.AND P6, PT, R31, 0x1, PT ;  /* 0x000000011f00780c */ /* 0x000fe40003fc6270 */
[----:B------:R-:W-:-:S04]  /*32b0*/  ISETP.GT.AND P4, PT, R10, 0x51, !P3 ;  /* 0x000000510a00780c */ /* 0x000fc80005f84270 */
[----:B------:R-:W-:-:S04]  /*32c0*/  ISETP.LT.OR P4, PT, R4, 0x52, P4 ;  /* 0x000000520400780c */ /* 0x000fc80002781670 */
[----:B------:R-:W-:Y:S02]  /*32d0*/  FSEL R65, R65, -INF , !P4 ;  /* 0xff80000041417808 */ /* 0x000fe40006000000 */
[----:B------:R-:W-:-:S04]  /*32e0*/  ISETP.GE.AND P4, PT, R31, 0x59, PT ;  /* 0x000000591f00780c */ /* 0x000fc80003f86270 */
[----:B------:R-:W-:-:S04]  /*32f0*/  ISETP.GT.AND P5, PT, R10, 0x58, !P4 ;  /* 0x000000580a00780c */ /* 0x000fc800067a4270 */
[----:B------:R-:W-:-:S04]  /*3300*/  ISETP.LT.OR P5, PT, R4, 0x59, P5 ;  /* 0x000000590400780c */ /* 0x000fc80002fa1670 */
[----:B------:R-:W-:Y:S02]  /*3310*/  FSEL R14, R68, -INF , !P5 ;  /* 0xff800000440e7808 */ /* 0x000fe40006800000 */
[----:B------:R-:W-:-:S04]  /*3320*/  ISETP.GT.AND P5, PT, R10, RZ, !P6 ;  /* 0x000000ff0a00720c */ /* 0x000fc800077a4270 */
[----:B------:R-:W-:-:S04]  /*3330*/  ISETP.LT.OR P5, PT, R4, 0x1, P5 ;  /* 0x000000010400780c */ /* 0x000fc80002fa1670 */
[----:B------:R-:W-:Y:S02]  /*3340*/  FSEL R33, R24, -INF , !P5 ;  /* 0xff80000018217808 */ /* 0x000fe40006800000 */
[----:B------:R-:W-:-:S04]  /*3350*/  ISETP.GE.AND P5, PT, R31, 0x5a, PT ;  /* 0x0000005a1f00780c */ /* 0x000fc80003fa6270 */
[----:B------:R-:W-:Y:S02]  /*3360*/  P2R R31, PR, RZ, 0x20 ;  /* 0x00000020ff1f7803 */ /* 0x000fe40000000000 */
[----:B------:R-:W-:-:S04]  /*3370*/  ISETP.GT.AND P5, PT, R10, 0x59, !P5 ;  /* 0x000000590a00780c */ /* 0x000fc80006fa4270 */
[----:B------:R-:W-:Y:S02]  /*3380*/  ISETP.LT.OR P5, PT, R4, 0x5a, P5 ;  /* 0x0000005a0400780c */ /* 0x000fe40002fa1670 */
[----:B------:R-:W0:Y:S02]  /*3390*/  SHFL.IDX PT, R4, R9, 0x1, 0x1c1f ;  /* 0x003c1f0009047f89 */ /* 0x000e2400000e0000 */
[----:B------:R-:W-:Y:S02]  /*33a0*/  FSEL R69, R69, -INF , !P5 ;  /* 0xff80000045457808 */ /* 0x000fe40006800000 */
[----:B------:R-:W-:Y:S02]  /*33b0*/  PLOP3.LUT P5, PT, PT, PT, UP1, 0x40, 0x0 ;  /* 0x000000000000781c */ /* 0x000fe40003fae818 */
[----:B0-----:R-:W-:Y:S01]  /*33c0*/  VIADDMNMX R15, R4, R21, R20, PT ;  /* 0x00000015040f7246 */ /* 0x001fe20003800114 */
[----:B------:R-:W-:-:S10]  /*33d0*/  IMAD.IADD R20, R27, 0x1, R4 ;  /* 0x000000011b147824 */ /* 0x000fd400078e0204 */
[----:B------:R-:W-:Y:S05]  /*33e0*/  @P5 BRA `(.L_x_1119) ;  /* 0x00000000005c5947 */ /* 0x000fea0003800000 */
        /* <DEDUP_REMOVED lines=8> */
[----:B------:R-:W-:Y:S01]  /*3470*/  @P5 IMAD.HI.U32 R9, R4, UR6, RZ ;  /* 0x0000000604095c27 */ /* 0x000fe2000f8e00ff */
[----:B------:R-:W-:-:S13]  /*3480*/  PLOP3.LUT P5, PT, PT, PT, UP2, 0x80, 0x0 ;  /* 0x000000000000781c */ /* 0x000fda0003faf028 */
[----:B------:R-:W-:-:S04]  /*3490*/  @P5 SHF.R.U32.HI R4, RZ, UR7, R9 ;  /* 0x00000007ff045c19 */ /* 0x000fc80008011609 */
[----:B------:R-:W-:Y:S01]  /*34a0*/  LOP3.LUT R4, RZ, R4, RZ, 0x33, !PT ;  /* 0x00000004ff047212 */ /* 0x000fe200078e33ff */
[----:B------:R-:W-:Y:S06]  /*34b0*/  BRA `(.L_x_1122) ;  /* 0x0000000000187947 */ /* 0x000fec0003800000 */
.L_x_1121:
[----:B------:R-:W-:-:S06]  /*34c0*/  UISETP.NE.AND UP2, UPT, UR5, 0x1, UPT ;  /* 0x000000010500788c */ /* 0x000fcc000bf45270 */
[----:B------:R-:W-:-:S05]  /*34d0*/  PLOP3.LUT P5, PT, PT, PT, UP2, 0x80, 0x0 ;  /* 0x000000000000781c */ /* 0x000fca0003faf028 */
[----:B------:R-:W-:-:S08]  /*34e0*/  @UP2 ULDC.64 UR6, c[0x0][0x9e8] ;  /* 0x00027a0000062ab9 */ /* 0x000fd00000000a00 */
[----:B------:R-:W-:Y:S01]  /*34f0*/  @P5 IMAD.HI.U32 R9, R4, UR6, RZ ;  /* 0x0000000604095c27 */ /* 0x000fe2000f8e00ff */
[----:B------:R-:W-:-:S13]  /*3500*/  PLOP3.LUT P5, PT, PT, PT, UP2, 0x80, 0x0 ;  /* 0x000000000000781c */ /* 0x000fda0003faf028 */
[----:B------:R-:W-:-:S07]  /*3510*/  @P5 SHF.R.U32.HI R4, RZ, UR7, R9 ;  /* 0x00000007ff045c19 */ /* 0x000fce0008011609 */
.L_x_1122:
[----:B------:R-:W-:Y:S05]  /*3520*/  BSYNC B0 ;  /* 0x0000000000007941 */ /* 0x000fea0003800000 */
.L_x_1120:
[----:B------:R-:W-:-:S05]  /*3530*/  IMAD R4, R4, UR5, R63 ;  /* 0x0000000504047c24 */ /* 0x000fca000f8e023f */
[----:B------:R-:W-:Y:S02]  /*3540*/  VIMNMX R20, R20, R4, !PT ;  /* 0x0000000414147248 */ /* 0x000fe40007fe0100 */
[----:B------:R-:W-:-:S07]  /*3550*/  VIADDMNMX R15, R4, UR5, R15, PT ;  /* 0x00000005040f7c46 */ /* 0x000fce000b80010f */
.L_x_1119:
[C---:B------:R-:W-:Y:S01]  /*3560*/  ISETP.GT.AND P1, PT, R20.reuse, 0x1, !P1 ;  /* 0x000000011400780c */ /* 0x040fe20004f24270 */
[----:B------:R-:W-:Y:S01]  /*3570*/  ULDC UR6, c[0x0][0x988] ;  /* 0x0002620000067ab9 */ /* 0x000fe20000000800 */
[----:B------:R-:W-:Y:S01]  /*3580*/  ISETP.GT.AND P2, PT, R20, 0x8, !P2 ;  /* 0x000000081400780c */ /* 0x000fe20005744270 */
[----:B------:R-:W-:Y:S01]  /*3590*/  @UP0 ULDC UR14, c[0x0][0x450] ;  /* 0x00011400000e0ab9 */ /* 0x000fe20000000800 */
[----:B------:R-:W-:Y:S01]  /*35a0*/  ISETP.LT.OR P1, PT, R15, 0x2, P1 ;  /* 0x000000020f00780c */ /* 0x000fe20000f21670 */
[----:B------:R-:W-:Y:S01]  /*35b0*/  UMOV UR10, UR60 ;  /* 0x0000003c000a7c82 */ /* 0x000fe20008000000 */
[----:B------:R-:W-:Y:S02]  /*35c0*/  FMNMX.FTZ R4, R33, R67, !PT ;  /* 0x0000004321047209 */ /* 0x000fe40007810000 */
[----:B------:R-:W-:Y:S02]  /*35d0*/  FSEL R21, R0, -INF , !P1 ;  /* 0xff80000000157808 */ /* 0x000fe40004800000 */
[----:B------:R-:W-:-:S02]  /*35e0*/  ISETP.NE.AND P1, PT, R12, RZ, PT ;  /* 0x000000ff0c00720c */ /* 0x000fc40003f25270 */
[----:B------:R-:W-:Y:S02]  /*35f0*/  ISETP.LT.OR P2, PT, R15, 0x9, P2 ;  /* 0x000000090f00780c */ /* 0x000fe40001741670 */
[----:B------:R-:W-:Y:S02]  /*3600*/  ISETP.GT.AND P1, PT, R20, 0x9, !P1 ;  /* 0x000000091400780c */ /* 0x000fe40004f24270 */
[----:B------:R-:W-:Y:S02]  /*3610*/  FMNMX.FTZ R4, R71, R4, !PT ;  /* 0x0000000447047209 */ /* 0x000fe40007810000 */
[----:B------:R-:W-:Y:S02]  /*3620*/  ISETP.LT.OR P1, PT, R15, 0xa, P1 ;  /* 0x0000000a0f00780c */ /* 0x000fe40000f21670 */
[----:B------:R-:W-:Y:S02]  /*3630*/  FSEL R24, R30, -INF , !P2 ;  /* 0xff8000001e187808 */ /* 0x000fe40005000000 */
[----:B------:R-:W-:-:S02]  /*3640*/  FSEL R26, R26, -INF , !P1 ;  /* 0xff8000001a1a7808 */ /* 0x000fc40004800000 */
[----:B------:R-:W-:Y:S02]  /*3650*/  ISETP.NE.AND P1, PT, R25, RZ, PT ;  /* 0x000000ff1900720c */ /* 0x000fe40003f25270 */
[----:B------:R-:W-:Y:S02]  /*3660*/  ISETP.NE.AND P2, PT, R28, RZ, PT ;  /* 0x000000ff1c00720c */ /* 0x000fe40003f45270 */
[----:B------:R-:W-:Y:S02]  /*3670*/  ISETP.GT.AND P1, PT, R20, 0x10, !P1 ;  /* 0x000000101400780c */ /* 0x000fe40004f24270 */
[----:B------:R-:W-:Y:S02]  /*3680*/  FMNMX.FTZ R4, R73, R4, !PT ;  /* 0x0000000449047209 */ /* 0x000fe40007810000 */
[----:B------:R-:W-:Y:S02]  /*3690*/  ISETP.LT.OR P1, PT, R15, 0x11, P1 ;  /* 0x000000110f00780c */ /* 0x000fe40000f21670 */
[----:B------:R-:W-:-:S02]  /*36a0*/  FMNMX.FTZ R4, R77, R4, !PT ;  /* 0x000000044d047209 */ /* 0x000fc40007810000 */
[----:B------:R-:W-:Y:S02]  /*36b0*/  FSEL R28, R34, -INF , !P1 ;  /* 0xff800000221c7808 */ /* 0x000fe40004800000 */
[----:B------:R-:W-:Y:S02]  /*36c0*/  ISETP.GT.AND P1, PT, R20, 0x11, !P2 ;  /* 0x000000111400780c */ /* 0x000fe40005724270 */
[----:B------:R-:W-:Y:S02]  /*36d0*/  ISETP.NE.AND P5, PT, R29, RZ, PT ;  /* 0x000000ff1d00720c */ /* 0x000fe40003fa5270 */
[----:B------:R-:W-:Y:S02]  /*36e0*/  ISETP.LT.OR P1, PT, R15, 0x12, P1 ;  /* 0x000000120f00780c */ /* 0x000fe40000f21670 */
[----:B------:R-:W-:Y:S02]  /*36f0*/  FMNMX.FTZ R4, R79, R4, !PT ;  /* 0x000000044f047209 */ /* 0x000fe40007810000 */
[----:B------:R-:W-:-:S02]  /*3700*/  FSEL R30, R35, -INF , !P1 ;  /* 0xff800000231e7808 */ /* 0x000fc40004800000 */
[----:B------:R-:W-:Y:S02]  /*3710*/  ISETP.GT.AND P1, PT, R20, 0x18, !P5 ;  /* 0x000000181400780c */ /* 0x000fe40006f24270 */
[----:B------:R-:W-:Y:S02]  /*3720*/  FMNMX.FTZ R4, R81, R4, !PT ;  /* 0x0000000451047209 */ /* 0x000fe40007810000 */
[----:B------:R-:W-:Y:S02]  /*3730*/  ISETP.LT.OR P1, PT, R15, 0x19, P1 ;  /* 0x000000190f00780c */ /* 0x000fe40000f21670 */
[----:B------:R-:W-:Y:S02]  /*3740*/  FMNMX.FTZ R4, R83, R4, !PT ;  /* 0x0000000453047209 */ /* 0x000fe40007810000 */
[----:B------:R-:W-:Y:S02]  /*3750*/  ISETP.NE.AND P2, PT, R32, RZ, PT ;  /* 0x000000ff2000720c */ /* 0x000fe40003f45270 */
[----:B------:R-:W-:-:S02]  /*3760*/  FSEL R32, R38, -INF , !P1 ;  /* 0xff80000026207808 */ /* 0x000fc40004800000 */
[----:B------:R-:W-:Y:S02]  /*3770*/  FMNMX.FTZ R4, R85, R4, !PT ;  /* 0x0000000455047209 */ /* 0x000fe40007810000 */
[----:B------:R-:W-:Y:S02]  /*3780*/  ISETP.NE.AND P1, PT, R36, RZ, PT ;  /* 0x000000ff2400720c */ /* 0x000fe40003f25270 */
[----:B------:R-:W-:Y:S02]  /*3790*/  FMNMX.FTZ R4, R41, R4, !PT ;  /* 0x0000000429047209 */ /* 0x000fe40007810000 */
[----:B------:R-:W-:Y:S02]  /*37a0*/  ISETP.GT.AND P1, PT, R20, 0x19, !P1 ;  /* 0x000000191400780c */ /* 0x000fe40004f24270 */
[----:B------:R-:W-:Y:S02]  /*37b0*/  FMNMX.FTZ R4, R87, R4, !PT ;  /* 0x0000000457047209 */ /* 0x000fe40007810000 */
[----:B------:R-:W-:-:S02]  /*37c0*/  ISETP.LT.OR P1, PT, R15, 0x1a, P1 ;  /* 0x0000001a0f00780c */ /* 0x000fc40000f21670 */
[----:B------:R-:W-:Y:S02]  /*37d0*/  FMNMX.FTZ R4, R45, R4, !PT ;  /* 0x000000042d047209 */ /* 0x000fe40007810000 */
[----:B------:R-:W-:Y:S02]  /*37e0*/  FSEL R34, R39, -INF , !P1 ;  /* 0xff80000027227808 */ /* 0x000fe40004800000 */
[----:B------:R-:W-:Y:S02]  /*37f0*/  ISETP.NE.AND P1, PT, R37, RZ, PT ;  /* 0x000000ff2500720c */ /* 0x000fe40003f25270 */
[----:B------:R-:W-:Y:S02]  /*3800*/  FMNMX.FTZ R4, R89, R4, !PT ;  /* 0x0000000459047209 */ /* 0x000fe40007810000 */
[----:B------:R-:W-:Y:S02]  /*3810*/  ISETP.GT.AND P1, PT, R20, 0x20, !P1 ;  /* 0x000000201400780c */ /* 0x000fe40004f24270 */
[----:B------:R-:W-:-:S02]  /*3820*/  FMNMX.FTZ R4, R49, R4, !PT ;  /* 0x0000000431047209 */ /* 0x000fc40007810000 */
[----:B------:R-:W-:Y:S02]  /*3830*/  ISETP.LT.OR P1, PT, R15, 0x21, P1 ;  /* 0x000000210f00780c */ /* 0x000fe40000f21670 */
[----:B------:R-:W-:Y:S02]  /*3840*/  FMNMX.FTZ R4, R91, R4, !PT ;  /* 0x000000045b047209 */ /* 0x000fe40007810000 */
[----:B------:R-:W-:Y:S02]  /*3850*/  FSEL R36, R42, -INF , !P1 ;  /* 0xff8000002a247808 */ /* 0x000fe40004800000 */
[----:B------:R-:W-:Y:S02]  /*3860*/  ISETP.NE.AND P1, PT, R40, RZ, PT ;  /* 0x000000ff2800720c */ /* 0x000fe40003f25270 */
[----:B------:R-:W-:Y:S02]  /*3870*/  FMNMX.FTZ R4, R53, R4, !PT ;  /* 0x0000000435047209 */ /* 0x000fe40007810000 */
[----:B------:R-:W-:-:S02]  /*3880*/  ISETP.GT.AND P1, PT, R20, 0x21, !P1 ;  /* 0x000000211400780c */ /* 0x000fc40004f24270 */
[----:B------:R-:W-:Y:S02]  /*3890*/  FMNMX.FTZ R4, R93, R4, !PT ;  /* 0x000000045d047209 */ /* 0x000fe40007810000 */
[----:B------:R-:W-:Y:S02]  /*38a0*/  ISETP.LT.OR P1, PT, R15, 0x22, P1 ;  /* 0x000000220f00780c */ /* 0x000fe40000f21670 */
[----:B------:R-:W-:Y:S02]  /*38b0*/  FMNMX.FTZ R4, R57, R4, !PT ;  /* 0x0000000439047209 */ /* 0x000fe40007810000 */
[----:B------:R-:W-:Y:S02]  /*38c0*/  FSEL R38, R43, -INF , !P1 ;  /* 0xff8000002b267808 */ /* 0x000fe40004800000 */
[----:B------:R-:W-:Y:S02]  /*38d0*/  ISETP.NE.AND P1, PT, R66, RZ, PT ;  /* 0x000000ff4200720c */ /* 0x000fe40003f25270 */
[----:B------:R-:W-:-:S02]  /*38e0*/  FMNMX.FTZ R4, R95, R4, !PT ;  /* 0x000000045f047209 */ /* 0x000fc40007810000 */
[----:B------:R-:W-:Y:S02]  /*38f0*/  ISETP.GT.AND P1, PT, R20, 0x28, !P1 ;  /* 0x000000281400780c */ /* 0x000fe40004f24270 */
[----:B------:R-:W-:Y:S02]  /*3900*/  FMNMX.FTZ R4, R61, R4, !PT ;  /* 0x000000043d047209 */ /* 0x000fe40007810000 */
[----:B------:R-:W-:Y:S02]  /*3910*/  ISETP.LT.OR P1, PT, R15, 0x29, P1 ;  /* 0x000000290f00780c */ /* 0x000fe40000f21670 */
[----:B------:R-:W-:Y:S02]  /*3920*/  FMNMX.FTZ R4, R97, R4, !PT ;  /* 0x0000000461047209 */ /* 0x000fe40007810000 */
[----:B------:R-:W-:Y:S02]  /*3930*/  FSEL R40, R46, -INF , !P1 ;  /* 0xff8000002e287808 */ /* 0x000fe40004800000 */
[----:B------:R-:W-:-:S02]  /*3940*/  FMNMX.FTZ R9, R65, R4, !PT ;  /* 0x0000000441097209 */ /* 0x000fc40007810000 */
[----:B------:R-:W-:Y:S02]  /*3950*/  ISETP.NE.AND P1, PT, R44, RZ, PT ;  /* 0x000000ff2c00720c */ /* 0x000fe40003f25270 */
[----:B------:R-:W-:Y:S02]  /*3960*/  FMNMX.FTZ R9, R14, R9, !PT ;  /* 0x000000090e097209 */ /* 0x000fe40007810000 */
[C---:B------:R-:W-:Y:S02]  /*3970*/  ISETP.GT.AND P1, PT, R20.reuse, 0x29, !P1 ;  /* 0x000000291400780c */ /* 0x040fe40004f24270 */
[----:B------:R-:W-:Y:S01]  /*3980*/  FMNMX.FTZ R25, R69, R9, !PT ;  /* 0x0000000945197209 */ /* 0x000fe20007810000 */
[----:B------:R-:W-:Y:S01]  /*3990*/  IMAD.U32 R9, RZ, RZ, UR6 ;  /* 0x00000006ff097e24 */ /* 0x000fe2000f8e00ff */
[----:B------:R-:W-:Y:S01]  /*39a0*/  ISETP.LT.OR P1, PT, R15, 0x2a, P1 ;  /* 0x0000002a0f00780c */ /* 0x000fe20000f21670 */
[----:B------:R-:W-:Y:S01]  /*39b0*/  @UP0 ULDC UR6, c[0x0][0x44c] ;  /* 0x0001130000060ab9 */ /* 0x000fe20000000800 */
[----:B------:R-:W-:Y:S01]  /*39c0*/  ISETP.GT.AND P6, PT, R20, RZ, !P6 ;  /* 0x000000ff1400720c */ /* 0x000fe200077c4270 */
[----:B------:R-:W0:Y:S01]  /*39d0*/  SHFL.BFLY PT, R4, R25, 0x2, 0x1f ;  /* 0x0c401f0019047f89 */ /* 0x000e2200000e0000 */
[----:B------:R-:W-:Y:S01]  /*39e0*/  FSEL R42, R47, -INF , !P1 ;  /* 0xff8000002f2a7808 */ /* 0x000fe20004800000 */
[----:B------:R-:W-:Y:S01]  /*39f0*/  UIMAD.WIDE.U32 UR6, UR60, UR6, URZ ;  /* 0x000000063c0672a5 */ /* 0x000fe2000f8e003f */
[----:B------:R-:W-:-:S02]  /*3a00*/  ISETP.NE.AND P1, PT, R70, RZ, PT ;  /* 0x000000ff4600720c */ /* 0x000fc40003f25270 */
[C---:B------:R-:W-:Y:S01]  /*3a10*/  ISETP.LT.OR P6, PT, R15.reuse, 0x1, P6 ;  /* 0x000000010f00780c */ /* 0x040fe200037c1670 */
[----:B------:R-:W-:Y:S01]  /*3a20*/  @UP0 USHF.R.U32.HI UR10, URZ, UR14, UR7 ;  /* 0x0000000e3f0a0299 */ /* 0x000fe20008011607 */
[----:B------:R-:W-:Y:S02]  /*3a30*/  ISETP.GT.AND P1, PT, R20, 0x30, !P1 ;  /* 0x000000301400780c */ /* 0x000fe40004f24270 */
[----:B------:R-:W-:Y:S02]  /*3a40*/  FSEL R2, R2, -INF , !P6 ;  /* 0xff80000002027808 */ /* 0x000fe40007000000 */
[----:B------:R-:W-:Y:S02]  /*3a50*/  ISETP.LT.OR P1, PT, R15, 0x31, P1 ;  /* 0x000000310f00780c */ /* 0x000fe40000f21670 */
[----:B------:R-:W-:Y:S02]  /*3a60*/  ISETP.NE.AND P5, PT, R56, RZ, PT ;  /* 0x000000ff3800720c */ /* 0x000fe40003fa5270 */
[----:B------:R-:W-:-:S02]  /*3a70*/  FSEL R44, R50, -INF , !P1 ;  /* 0xff800000322c7808 */ /* 0x000fc40004800000 */
[----:B------:R-:W-:Y:S02]  /*3a80*/  ISETP.NE.AND P1, PT, R48, RZ, PT ;  /* 0x000000ff3000720c */ /* 0x000fe40003f25270 */
[----:B------:R-:W-:Y:S02]  /*3a90*/  ISETP.NE.AND P6, PT, R78, RZ, PT ;  /* 0x000000ff4e00720c */ /* 0x000fe40003fc5270 */
[C---:B------:R-:W-:Y:S02]  /*3aa0*/  ISETP.GT.AND P1, PT, R20.reuse, 0x31, !P1 ;  /* 0x000000311400780c */ /* 0x040fe40004f24270 */
[----:B------:R-:W-:Y:S02]  /*3ab0*/  ISETP.GT.AND P3, PT, R20, 0x51, !P3 ;  /* 0x000000511400780c */ /* 0x000fe40005f64270 */
[----:B------:R-:W-:Y:S02]  /*3ac0*/  ISETP.LT.OR P1, PT, R15, 0x32, P1 ;  /* 0x000000320f00780c */ /* 0x000fe40000f21670 */
[----:B0-----:R-:W-:-:S02]  /*3ad0*/  FMNMX.FTZ R27, R25, R4, !PT ;  /* 0x00000004191b7209 */ /* 0x001fc40007810000 */
[----:B------:R-:W-:Y:S02]  /*3ae0*/  FMNMX.FTZ R25, R2, R21, !PT ;  /* 0x0000001502197209 */ /* 0x000fe40007810000 */
[----:B------:R-:W-:Y:S01]  /*3af0*/  FSEL R46, R51, -INF , !P1 ;  /* 0xff800000332e7808 */ /* 0x000fe20004800000 */
[----:B------:R-:W0:Y:S01]  /*3b00*/  SHFL.BFLY PT, R4, R27, 0x1, 0x1f ;  /* 0x0c201f001b047f89 */ /* 0x000e2200000e0000 */
        /* <DEDUP_REMOVED lines=14> */
[----:B------:R-:W-:Y:S02]  /*3bf0*/  ISETP.GT.AND P1, PT, R20, 0x40, !P2 ;  /* 0x000000401400780c */ /* 0x000fe40005724270 */
[----:B------:R-:W-:-:S02]  /*3c00*/  FMNMX.FTZ R25, R36, R25, !PT ;  /* 0x0000001924197209 */ /* 0x000fc40007810000 */
[----:B------:R-:W-:Y:S02]  /*3c10*/  ISETP.LT.OR P1, PT, R15, 0x41, P1 ;  /* 0x000000410f00780c */ /* 0x000fe40000f21670 */
[----:B------:R-:W-:Y:S02]  /*3c20*/  FMNMX.FTZ R25, R38, R25, !PT ;  /* 0x0000001926197209 */ /* 0x000fe40007810000 */
[----:B------:R-:W-:Y:S02]  /*3c30*/  FSEL R10, R58, -INF , !P1 ;  /* 0xff8000003a0a7808 */ /* 0x000fe40004800000 */
[----:B------:R-:W-:Y:S02]  /*3c40*/  FMNMX.FTZ R25, R40, R25, !PT ;  /* 0x0000001928197209 */ /* 0x000fe40007810000 */
[----:B------:R-:W-:Y:S02]  /*3c50*/  ISETP.GT.AND P1, PT, R20, 0x41, !P5 ;  /* 0x000000411400780c */ /* 0x000fe40006f24270 */
[----:B0-----:R-:W-:-:S02]  /*3c60*/  FMNMX.FTZ R4, R27, R4, !PT ;  /* 0x000000041b047209 */ /* 0x001fc40007810000 */
[----:B------:R-:W-:Y:S02]  /*3c70*/  FMNMX.FTZ R25, R42, R25, !PT ;  /* 0x000000192a197209 */ /* 0x000fe40007810000 */
[----:B------:R-:W-:Y:S01]  /*3c80*/  ISETP.LT.OR P1, PT, R15, 0x42, P1 ;  /* 0x000000420f00780c */ /* 0x000fe20000f21670 */
[----:B------:R-:W-:Y:S01]  /*3c90*/  FMUL.FTZ R29, R4, R9 ;  /* 0x00000009041d7220 */ /* 0x000fe20000410000 */
[----:B------:R-:W-:Y:S02]  /*3ca0*/  FMNMX.FTZ R25, R44, R25, !PT ;  /* 0x000000192c197209 */ /* 0x000fe40007810000 */
[----:B------:R-:W-:Y:S02]  /*3cb0*/  FSEL R0, R59, -INF , !P1 ;  /* 0xff8000003b007808 */ /* 0x000fe40004800000 */
[----:B------:R-:W-:Y:S02]  /*3cc0*/  FSETP.NEU.FTZ.AND P1, PT, R4, -INF , PT ;  /* 0xff8000000400780b */ /* 0x000fe40003f3d000 */
[----:B------:R-:W-:-:S02]  /*3cd0*/  ISETP.NE.AND P5, PT, R76, RZ, PT ;  /* 0x000000ff4c00720c */ /* 0x000fc40003fa5270 */
[----:B------:R-:W-:Y:S02]  /*3ce0*/  FMNMX.FTZ R25, R46, R25, !PT ;  /* 0x000000192e197209 */ /* 0x000fe40007810000 */
[----:B------:R-:W-:Y:S02]  /*3cf0*/  FSEL R60, R29, RZ, P1 ;  /* 0x000000ff1d3c7208 */ /* 0x000fe40000800000 */
[----:B------:R-:W-:Y:S02]  /*3d00*/  ISETP.GT.AND P1, PT, R20, 0x48, !P5 ;  /* 0x000000481400780c */ /* 0x000fe40006f24270 */
[----:B------:R-:W-:Y:S01]  /*3d10*/  FMNMX.FTZ R25, R48, R25, !PT ;  /* 0x0000001930197209 */ /* 0x000fe20007810000 */
[-CC-:B------:R-:W-:Y:S01]  /*3d20*/  FFMA.FTZ R27, R33, R9.reuse, -R60.reuse ;  /* 0x00000009211b7223 */ /* 0x180fe2000001083c */
[----:B------:R-:W-:Y:S01]  /*3d30*/  ISETP.LT.OR P1, PT, R15, 0x49, P1 ;  /* 0x000000490f00780c */ /* 0x000fe20000f21670 */
[--C-:B------:R-:W-:Y:S01]  /*3d40*/  FFMA.FTZ R29, R67, R9, -R60.reuse ;  /* 0x00000009431d7223 */ /* 0x100fe2000001083c */
[----:B------:R-:W-:Y:S01]  /*3d50*/  FMNMX.FTZ R25, R12, R25, !PT ;  /* 0x000000190c197209 */ /* 0x000fe20007810000 */
[-CC-:B------:R-:W-:Y:S01]  /*3d60*/  FFMA.FTZ R33, R73, R9.reuse, -R60.reuse ;  /* 0x0000000949217223 */ /* 0x180fe2000001083c */
[----:B------:R-:W-:Y:S01]  /*3d70*/  FSEL R50, R62, -INF , !P1 ;  /* 0xff8000003e327808 */ /* 0x000fe20004800000 */
[----:B------:R-:W-:Y:S01]  /*3d80*/  MUFU.EX2 R27, R27 ;  /* 0x0000001b001b7308 */ /* 0x000fe20000000800 */
[----:B------:R-:W-:Y:S01]  /*3d90*/  ISETP.NE.AND P2, PT, R80, RZ, PT ;  /* 0x000000ff5000720c */ /* 0x000fe20003f45270 */
[-CC-:B------:R-:W-:Y:S01]  /*3da0*/  FFMA.FTZ R35, R77, R9.reuse, -R60.reuse ;  /* 0x000000094d237223 */ /* 0x180fe2000001083c */
[----:B------:R-:W-:Y:S01]  /*3db0*/  ISETP.GT.AND P1, PT, R20, 0x49, !P6 ;  /* 0x000000491400780c */ /* 0x000fe20007724270 */
[--C-:B------:R-:W-:Y:S01]  /*3dc0*/  FFMA.FTZ R37, R81, R9, -R60.reuse ;  /* 0x0000000951257223 */ /* 0x100fe2000001083c */
[----:B------:R-:W-:Y:S01]  /*3dd0*/  FMNMX.FTZ R25, R10, R25, !PT ;  /* 0x000000190a197209 */ /* 0x000fe20007810000 */
[-CC-:B------:R-:W-:Y:S01]  /*3de0*/  FFMA.FTZ R43, R65, R9.reuse, -R60.reuse ;  /* 0x00000009412b7223 */ /* 0x180fe2000001083c */
[----:B------:R-:W-:Y:S01]  /*3df0*/  ISETP.NE.AND P5, PT, R31, RZ, PT ;  /* 0x000000ff1f00720c */ /* 0x000fe20003fa5270 */
[-CC-:B------:R-:W-:Y:S01]  /*3e00*/  FFMA.FTZ R31, R71, R9.reuse, -R60.reuse ;  /* 0x00000009471f7223 */ /* 0x180fe2000001083c */
[----:B------:R-:W-:Y:S01]  /*3e10*/  ISETP.GT.AND P2, PT, R20, 0x50, !P2 ;  /* 0x000000501400780c */ /* 0x000fe20005744270 */
[----:B------:R0:W1:Y:S01]  /*3e20*/  MUFU.EX2 R188, R29 ;  /* 0x0000001d00bc7308 */ /* 0x0000620000000800 */
[----:B------:R-:W-:Y:S01]  /*3e30*/  ISETP.LT.OR P1, PT, R15, 0x4a, P1 ;  /* 0x0000004a0f00780c */ /* 0x000fe20000f21670 */
[--C-:B------:R-:W-:Y:S01]  /*3e40*/  FFMA.FTZ R39, R93, R9, -R60.reuse ;  /* 0x000000095d277223 */ /* 0x100fe2000001083c */
[----:B------:R-:W-:Y:S01]  /*3e50*/  FMNMX.FTZ R25, R0, R25, !PT ;  /* 0x0000001900197209 */ /* 0x000fe20007810000 */
[----:B------:R-:W-:Y:S01]  /*3e60*/  FFMA.FTZ R14, R14, R9, -R60 ;  /* 0x000000090e0e7223 */ /* 0x000fe2000001083c */
[----:B------:R-:W-:-:S02]  /*3e70*/  ISETP.GT.AND P4, PT, R20, 0x58, !P4 ;  /* 0x000000581400780c */ /* 0x000fc40006784270 */
[----:B------:R-:W-:Y:S01]  /*3e80*/  ISETP.GT.AND P5, PT, R20, 0x59, !P5 ;  /* 0x000000591400780c */ /* 0x000fe20006fa4270 */
[----:B------:R-:W2:Y:S01]  /*3e90*/  MUFU.EX2 R31, R31 ;  /* 0x0000001f001f7308 */ /* 0x000ea20000000800 */
[----:B------:R-:W-:Y:S01]  /*3ea0*/  ISETP.LT.OR P2, PT, R15, 0x51, P2 ;  /* 0x000000510f00780c */ /* 0x000fe20001741670 */
[-CC-:B0-----:R-:W-:Y:S01]  /*3eb0*/  FFMA.FTZ R29, R79, R9.reuse, -R60.reuse ;  /* 0x000000094f1d7223 */ /* 0x181fe2000001083c */
[----:B------:R-:W-:Y:S01]  /*3ec0*/  FSEL R20, R3, -INF , !P1 ;  /* 0xff80000003147808 */ /* 0x000fe20004800000 */
[----:B------:R-:W-:Y:S01]  /*3ed0*/  FFMA.FTZ R3, R85, R9, -R60 ;  /* 0x0000000955037223 */ /* 0x000fe2000001083c */
[----:B------:R-:W-:Y:S02]  /*3ee0*/  FMNMX.FTZ R25, R50, R25, !PT ;  /* 0x0000001932197209 */ /* 0x000fe40007810000 */
[----:B------:R-:W-:Y:S01]  /*3ef0*/  ISETP.LT.OR P3, PT, R15, 0x52, P3 ;  /* 0x000000520f00780c */ /* 0x000fe20001f61670 */
[----:B------:R0:W-:Y:S01]  /*3f00*/  MUFU.EX2 R180, R3 ;  /* 0x0000000300b47308 */ /* 0x0001e20000000800 */
[----:B------:R-:W-:-:S02]  /*3f10*/  FSEL R8, R8, -INF , !P2 ;  /* 0xff80000008087808 */ /* 0x000fc40005000000 */
[----:B------:R-:W-:Y:S02]  /*3f20*/  FMNMX.FTZ R25, R20, R25, !PT ;  /* 0x0000001914197209 */ /* 0x000fe40007810000 */
[----:B------:R-:W-:Y:S02]  /*3f30*/  ISETP.LT.OR P4, PT, R15, 0x59, P4 ;  /* 0x000000590f00780c */ /* 0x000fe40002781670 */
[----:B------:R-:W-:Y:S01]  /*3f40*/  FSEL R52, R5, -INF , !P3 ;  /* 0xff80000005347808 */ /* 0x000fe20005800000 */
[--C-:B------:R-:W-:Y:S01]  /*3f50*/  FFMA.FTZ R5, R41, R9, -R60.reuse ;  /* 0x0000000929057223 */ /* 0x100fe2000001083c */
[----:B------:R-:W-:Y:S01]  /*3f60*/  FMNMX.FTZ R25, R8, R25, !PT ;  /* 0x0000001908197209 */ /* 0x000fe20007810000 */
[-CC-:B0-----:R-:W-:Y:S01]  /*3f70*/  FFMA.FTZ R3, R87, R9.reuse, -R60.reuse ;  /* 0x0000000957037223 */ /* 0x181fe2000001083c */
[----:B------:R-:W-:Y:S01]  /*3f80*/  ISETP.LT.OR P5, PT, R15, 0x5a, P5 ;  /* 0x0000005a0f00780c */ /* 0x000fe20002fa1670 */
[--C-:B------:R-:W-:Y:S01]  /*3f90*/  FFMA.FTZ R41, R61, R9, -R60.reuse ;  /* 0x000000093d297223 */ /* 0x100fe2000001083c */
[----:B------:R-:W-:Y:S01]  /*3fa0*/  FSEL R54, R13, -INF , !P4 ;  /* 0xff8000000d367808 */ /* 0x000fe20006000000 */
[----:B------:R-:W-:Y:S01]  /*3fb0*/  MUFU.EX2 R182, R3 ;  /* 0x0000000300b67308 */ /* 0x000fe20000000800 */
[----:B------:R-:W-:Y:S01]  /*3fc0*/  FMNMX.FTZ R25, R52, R25, !PT ;  /* 0x0000001934197209 */ /* 0x000fe20007810000 */
[-CC-:B------:R-:W-:Y:S01]  /*3fd0*/  FFMA.FTZ R13, R89, R9.reuse, -R60.reuse ;  /* 0x00000009590d7223 */ /* 0x180fe2000001083c */
[----:B------:R-:W-:Y:S01]  /*3fe0*/  FSEL R56, R11, -INF , !P5 ;  /* 0xff8000000b387808 */ /* 0x000fe20006800000 */
[--C-:B------:R-:W-:Y:S01]  /*3ff0*/  FFMA.FTZ R11, R45, R9, -R60.reuse ;  /* 0x000000092d0b7223 */ /* 0x100fe2000001083c */
[----:B------:R-:W-:Y:S01]  /*4000*/  FMNMX.FTZ R25, R54, R25, !PT ;  /* 0x0000001936197209 */ /* 0x000fe20007810000 */
[----:B------:R-:W-:Y:S01]  /*4010*/  FFMA.FTZ R15, R49, R9, -R60 ;  /* 0x00000009310f7223 */ /* 0x000fe2000001083c */
[----:B------:R-:W-:Y:S01]  /*4020*/  R2UR UR11, R74 ;  /* 0x000000004a0b72ca */ /* 0x000fe200000e0000 */
[----:B------:R-:W-:Y:S01]  /*4030*/  MUFU.EX2 R174, R41 ;  /* 0x0000002900ae7308 */ /* 0x000fe20000000800 */
[----:B------:R-:W-:-:S05]  /*4040*/  FMNMX.FTZ R25, R56, R25, !PT ;  /* 0x0000001938197209 */ /* 0x000fca0007810000 */
[----:B------:R-:W0:Y:S02]  /*4050*/  SHFL.BFLY PT, R58, R25, 0x2, 0x1f ;  /* 0x0c401f00193a7f89 */ /* 0x000e2400000e0000 */
[----:B------:R3:W4:Y:S04]  /*4060*/  MUFU.EX2 R190, R33 ;  /* 0x0000002100be7308 */ /* 0x0007280000000800 */
[----:B------:R-:W-:-:S04]  /*4070*/  UIADD3 UR6, UR11, UR10, URZ ;  /* 0x0000000a0b067290 */ /* 0x000fc8000fffe03f */
[----:B------:R-:W5:Y:S01]  /*4080*/  MUFU.EX2 R35, R35 ;  /* 0x0000002300237308 */ /* 0x000f620000000800 */
[----:B---3--:R-:W-:Y:S01]  /*4090*/  FFMA.FTZ R33, R83, R9, -R60 ;  /* 0x0000000953217223 */ /* 0x008fe2000001083c */
[----:B------:R-:W-:-:S06]  /*40a0*/  UIADD3 UR4, UR6, UR4, URZ ;  /* 0x0000000406047290 */ /* 0x000fcc000fffe03f */
[----:B------:R3:W5:Y:S01]  /*40b0*/  MUFU.EX2 R184, R29 ;  /* 0x0000001d00b87308 */ /* 0x0007620000000800 */
[----:B0-----:R-:W-:Y:S01]  /*40c0*/  FMNMX.FTZ R58, R25, R58, !PT ;  /* 0x0000003a193a7209 */ /* 0x001fe20007810000 */
[----:B------:R-:W-:-:S06]  /*40d0*/  FFMA.FTZ R25, R57, R9, -R60 ;  /* 0x0000000939197223 */ /* 0x000fcc000001083c */
[----:B------:R-:W0:Y:S01]  /*40e0*/  MUFU.EX2 R37, R37 ;  /* 0x0000002500257308 */ /* 0x000e220000000800 */
[----:B---3--:R-:W-:Y:S01]  /*40f0*/  FFMA.FTZ R29, R91, R9, -R60 ;  /* 0x000000095b1d7223 */ /* 0x008fe2000001083c */
[----:B------:R-:W3:Y:S06]  /*4100*/  SHFL.BFLY PT, R3, R58, 0x1, 0x1f ;  /* 0x0c201f003a037f89 */ /* 0x000eec00000e0000 */
[----:B------:R1:W-:Y:S08]  /*4110*/  MUFU.EX2 R172, R25 ;  /* 0x0000001900ac7308 */ /* 0x0003f00000000800 */
[----:B------:R-:W-:Y:S08]  /*4120*/  MUFU.EX2 R168, R43 ;  /* 0x0000002b00a87308 */ /* 0x000ff00000000800 */
[----:B------:R2:W0:Y:S01]  /*4130*/  MUFU.EX2 R186, R33 ;  /* 0x0000002100ba7308 */ /* 0x0004220000000800 */
[----:B---3--:R-:W-:-:S04]  /*4140*/  FMNMX.FTZ R3, R58, R3, !PT ;  /* 0x000000033a037209 */ /* 0x008fc80007810000 */
[C---:B------:R-:W-:Y:S01]  /*4150*/  FSETP.NEU.FTZ.AND P1, PT, R3.reuse, -INF , PT ;  /* 0xff8000000300780b */ /* 0x040fe20003f3d000 */
[-C--:B-1----:R-:W-:Y:S02]  /*4160*/  FMUL.FTZ R25, R3, R9.reuse ;  /* 0x0000000903197220 */ /* 0x082fe40000410000 */
[----:B------:R-:W-:Y:S01]  /*4170*/  MUFU.EX2 R5, R5 ;  /* 0x0000000500057308 */ /* 0x000fe20000000800 */
[----:B--2---:R-:W-:Y:S02]  /*4180*/  FFMA.FTZ R33, R53, R9, -R60 ;  /* 0x0000000935217223 */ /* 0x004fe4000001083c */
[----:B------:R-:W-:Y:S02]  /*4190*/  FSEL R41, R25, RZ, P1 ;  /* 0x000000ff19297208 */ /* 0x000fe40000800000 */
[----:B------:R-:W-:-:S03]  /*41a0*/  PLOP3.LUT P1, PT, PT, PT, UP1, 0x40, 0x0 ;  /* 0x000000000000781c */ /* 0x000fc60003f2e818 */
        /* <DEDUP_REMOVED lines=17> */
[----:B-1----:R-:W-:Y:S01]  /*42c0*/  FADD.FTZ R26, R27, R188 ;  /* 0x000000bc1b1a7221 */ /* 0x002fe20000010000 */
[-CC-:B------:R-:W-:Y:S01]  /*42d0*/  FFMA.FTZ R46, R46, R9.reuse, -R41.reuse ;  /* 0x000000092e2e7223 */ /* 0x180fe20000010829 */
[-CC-:B------:R-:W-:Y:S01]  /*42e0*/  FFMA.FTZ R48, R48, R9.reuse, -R41.reuse ;  /* 0x0000000930307223 */ /* 0x180fe20000010829 */
[--C-:B------:R-:W-:Y:S01]  /*42f0*/  FFMA.FTZ R0, R0, R9, -R41.reuse ;  /* 0x0000000900007223 */ /* 0x100fe20000010829 */
[----:B------:R-:W-:Y:S01]  /*4300*/  FADD.FTZ R43, R31, R26 ;  /* 0x0000001a1f2b7221 */ /* 0x000fe20000010000 */
[----:B------:R-:W-:Y:S01]  /*4310*/  F2FP.F16.F32.PACK_AB R188, R188, R27 ;  /* 0x0000001bbcbc723e */ /* 0x000fe200000000ff */
[-C--:B------:R-:W-:Y:S01]  /*4320*/  FFMA.FTZ R10, R10, R9.reuse, -R41 ;  /* 0x000000090a0a7223 */ /* 0x080fe20000010829 */
[----:B------:R-:W1:Y:S01]  /*4330*/  MUFU.EX2 R21, R21 ;  /* 0x0000001500157308 */ /* 0x000e620000000800 */
[----:B----4-:R-:W-:Y:S01]  /*4340*/  FADD.FTZ R26, R190, R43 ;  /* 0x0000002bbe1a7221 */ /* 0x010fe20000010000 */
[-CC-:B------:R-:W-:Y:S01]  /*4350*/  FFMA.FTZ R50, R50, R9.reuse, -R41.reuse ;  /* 0x0000000932327223 */ /* 0x180fe20000010829 */
[-CC-:B------:R-:W-:Y:S01]  /*4360*/  FFMA.FTZ R20, R20, R9.reuse, -R41.reuse ;  /* 0x0000000914147223 */ /* 0x180fe20000010829 */
[-CC-:B------:R-:W-:Y:S01]  /*4370*/  FFMA.FTZ R52, R52, R9.reuse, -R41.reuse ;  /* 0x0000000934347223 */ /* 0x180fe20000010829 */
[----:B-----5:R-:W-:Y:S01]  /*4380*/  FADD.FTZ R43, R35, R26 ;  /* 0x0000001a232b7221 */ /* 0x020fe20000010000 */
[----:B------:R-:W-:Y:S01]  /*4390*/  FFMA.FTZ R54, R54, R9, -R41 ;  /* 0x0000000936367223 */ /* 0x000fe20000010829 */
[----:B------:R-:W-:Y:S01]  /*43a0*/  F2FP.F16.F32.PACK_AB R190, R190, R31 ;  /* 0x0000001fbebe723e */ /* 0x000fe200000000ff */
[----:B------:R-:W2:Y:S01]  /*43b0*/  MUFU.EX2 R24, R24 ;  /* 0x0000001800187308 */ /* 0x000ea20000000800 */
[C---:B------:R-:W-:Y:S01]  /*43c0*/  FADD.FTZ R26, R184.reuse, R43 ;  /* 0x0000002bb81a7221 */ /* 0x040fe20000010000 */
[----:B------:R-:W-:-:S03]  /*43d0*/  F2FP.F16.F32.PACK_AB R184, R184, R35 ;  /* 0x00000023b8b8723e */ /* 0x000fc600000000ff */
[----:B0-----:R-:W-:-:S03]  /*43e0*/  FADD.FTZ R43, R37, R26 ;  /* 0x0000001a252b7221 */ /* 0x001fc60000010000 */
[----:B------:R-:W0:Y:S01]  /*43f0*/  MUFU.EX2 R28, R28 ;  /* 0x0000001c001c7308 */ /* 0x000e220000000800 */
[C---:B------:R-:W-:Y:S01]  /*4400*/  FADD.FTZ R43, R186.reuse, R43 ;  /* 0x0000002bba2b7221 */ /* 0x040fe20000010000 */
[----:B------:R-:W-:Y:S02]  /*4410*/  F2FP.F16.F32.PACK_AB R186, R186, R37 ;  /* 0x00000025baba723e */ /* 0x000fe400000000ff */
[----:B-1----:R-:W-:Y:S01]  /*4420*/  F2FP.F16.F32.PACK_AB R189, R21, R2 ;  /* 0x0000000215bd723e */ /* 0x002fe200000000ff */
[----:B------:R-:W-:Y:S01]  /*4430*/  FADD.FTZ R26, R180, R43 ;  /* 0x0000002bb41a7221 */ /* 0x000fe20000010000 */
[----:B------:R-:W-:Y:S01]  /*4440*/  FADD.FTZ R43, R2, R21 ;  /* 0x00000015022b7221 */ /* 0x000fe20000010000 */
[C---:B------:R-:W-:Y:S01]  /*4450*/  F2FP.F16.F32.PACK_AB R180, R5.reuse, R180 ;  /* 0x000000b405b4723e */ /* 0x040fe200000000ff */
[----:B------:R1:W3:Y:S01]  /*4460*/  MUFU.EX2 R185, R30 ;  /* 0x0000001e00b97308 */ /* 0x0002e20000000800 */
[----:B------:R-:W-:Y:S01]  /*4470*/  FADD.FTZ R45, R5, R26 ;  /* 0x0000001a052d7221 */ /* 0x000fe20000010000 */
[----:B--2---:R-:W-:-:S04]  /*4480*/  FADD.FTZ R26, R24, R43 ;  /* 0x0000002b181a7221 */ /* 0x004fc80000010000 */
[C---:B------:R-:W-:Y:S01]  /*4490*/  FADD.FTZ R43, R191.reuse, R26 ;  /* 0x0000001abf2b7221 */ /* 0x040fe20000010000 */
[----:B------:R-:W-:Y:S01]  /*44a0*/  F2FP.F16.F32.PACK_AB R191, R191, R24 ;  /* 0x00000018bfbf723e */ /* 0x000fe200000000ff */
[----:B------:R-:W2:Y:S01]  /*44b0*/  MUFU.EX2 R32, R32 ;  /* 0x0000002000207308 */ /* 0x000ea20000000800 */
[----:B-1----:R-:W-:Y:S01]  /*44c0*/  FADD.FTZ R30, R182, R45 ;  /* 0x0000002db61e7221 */ /* 0x002fe20000010000 */
[----:B0-----:R-:W-:Y:S01]  /*44d0*/  FADD.FTZ R26, R28, R43 ;  /* 0x0000002b1c1a7221 */ /* 0x001fe20000010000 */
[C---:B------:R-:W-:Y:S02]  /*44e0*/  F2FP.F16.F32.PACK_AB R182, R11.reuse, R182 ;  /* 0x000000b60bb6723e */ /* 0x040fe400000000ff */
[----:B------:R-:W-:-:S03]  /*44f0*/  FADD.FTZ R30, R11, R30 ;  /* 0x0000001e0b1e7221 */ /* 0x000fc60000010000 */
[----:B------:R-:W0:Y:S01]  /*4500*/  MUFU.EX2 R187, R34 ;  /* 0x0000002200bb7308 */ /* 0x000e220000000800 */
[C---:B---3--:R-:W-:Y:S01]  /*4510*/  FADD.FTZ R43, R185.reuse, R26 ;  /* 0x0000001ab92b7221 */ /* 0x048fe20000010000 */
[----:B------:R-:W-:-:S06]  /*4520*/  F2FP.F16.F32.PACK_AB R185, R185, R28 ;  /* 0x0000001cb9b9723e */ /* 0x000fcc00000000ff */
[----:B------:R-:W1:Y:S08]  /*4530*/  MUFU.EX2 R36, R36 ;  /* 0x0000002400247308 */ /* 0x000e700000000800 */
[----:B------:R-:W3:Y:S08]  /*4540*/  MUFU.EX2 R181, R38 ;  /* 0x0000002600b57308 */ /* 0x000ef00000000800 */
[----:B------:R4:W-:Y:S08]  /*4550*/  MUFU.EX2 R179, R12 ;  /* 0x0000000c00b37308 */ /* 0x0009f00000000800 */
[----:B------:R-:W-:Y:S01]  /*4560*/  MUFU.EX2 R40, R40 ;  /* 0x0000002800287308 */ /* 0x000fe20000000800 */
[-C--:B----4-:R-:W-:Y:S01]  /*4570*/  FFMA.FTZ R12, R8, R9.reuse, -R41 ;  /* 0x00000009080c7223 */ /* 0x090fe20000010829 */
[----:B--2---:R-:W-:Y:S01]  /*4580*/  FADD.FTZ R8, R32, R43 ;  /* 0x0000002b20087221 */ /* 0x004fe20000010000 */
[----:B------:R-:W-:-:S03]  /*4590*/  FFMA.FTZ R41, R56, R9, -R41 ;  /* 0x0000000938297223 */ /* 0x000fc60000010829 */
[C---:B0-----:R-:W-:Y:S01]  /*45a0*/  FADD.FTZ R43, R187.reuse, R8 ;  /* 0x00000008bb2b7221 */ /* 0x041fe20000010000 */
[----:B------:R-:W-:Y:S01]  /*45b0*/  F2FP.F16.F32.PACK_AB R187, R187, R32 ;  /* 0x00000020bbbb723e */ /* 0x000fe200000000ff */
[----:B------:R-:W-:Y:S02]  /*45c0*/  MUFU.EX2 R183, R42 ;  /* 0x0000002a00b77308 */ /* 0x000fe40000000800 */
[----:B-1----:R-:W-:-:S04]  /*45d0*/  FADD.FTZ R8, R36, R43 ;  /* 0x0000002b24087221 */ /* 0x002fc80000010000 */
[C---:B---3--:R-:W-:Y:S01]  /*45e0*/  FADD.FTZ R27, R181.reuse, R8 ;  /* 0x00000008b51b7221 */ /* 0x048fe20000010000 */
[----:B------:R-:W-:Y:S01]  /*45f0*/  F2FP.F16.F32.PACK_AB R181, R181, R36 ;  /* 0x00000024b5b5723e */ /* 0x000fe200000000ff */
[----:B------:R-:W0:Y:S08]  /*4600*/  MUFU.EX2 R13, R13 ;  /* 0x0000000d000d7308 */ /* 0x000e300000000800 */
[----:B------:R-:W-:Y:S08]  /*4610*/  MUFU.EX2 R44, R44 ;  /* 0x0000002c002c7308 */ /* 0x000ff00000000800 */
[----:B------:R1:W2:Y:S01]  /*4620*/  MUFU.EX2 R176, R15 ;  /* 0x0000000f00b07308 */ /* 0x0002a20000000800 */
[----:B0-----:R-:W-:-:S07]  /*4630*/  FADD.FTZ R45, R13, R30 ;  /* 0x0000001e0d2d7221 */ /* 0x001fce0000010000 */
[----:B------:R-:W-:Y:S01]  /*4640*/  MUFU.EX2 R177, R46 ;  /* 0x0000002e00b17308 */ /* 0x000fe20000000800 */
[----:B-1----:R-:W-:-:S07]  /*4650*/  FFMA.FTZ R15, R95, R9, -R60 ;  /* 0x000000095f0f7223 */ /* 0x002fce000001083c */
[----:B------:R-:W0:Y:S01]  /*4660*/  MUFU.EX2 R29, R29 ;  /* 0x0000001d001d7308 */ /* 0x000e220000000800 */
[C---:B--2---:R-:W-:Y:S01]  /*4670*/  FADD.FTZ R26, R176.reuse, R45 ;  /* 0x0000002db01a7221 */ /* 0x044fe20000010000 */
[----:B------:R-:W-:-:S06]  /*4680*/  F2FP.F16.F32.PACK_AB R176, R176, R13 ;  /* 0x0000000db0b0723e */ /* 0x000fcc00000000ff */
[----:B------:R-:W1:Y:S08]  /*4690*/  MUFU.EX2 R48, R48 ;  /* 0x0000003000307308 */ /* 0x000e700000000800 */
[----:B------:R2:W-:Y:S01]  /*46a0*/  MUFU.EX2 R173, R0 ;  /* 0x0000000000ad7308 */ /* 0x0005e20000000800 */
[----:B0-----:R-:W-:-:S07]  /*46b0*/  FADD.FTZ R45, R29, R26 ;  /* 0x0000001a1d2d7221 */ /* 0x001fce0000010000 */
[----:B------:R0:W3:Y:S01]  /*46c0*/  MUFU.EX2 R178, R33 ;  /* 0x0000002100b27308 */ /* 0x0000e20000000800 */
[----:B--2---:R-:W-:-:S04]  /*46d0*/  FADD.FTZ R0, R40, R27 ;  /* 0x0000001b28007221 */ /* 0x004fc80000010000 */
[C---:B------:R-:W-:Y:S01]  /*46e0*/  FADD.FTZ R5, R183.reuse, R0 ;  /* 0x00000000b7057221 */ /* 0x040fe20000010000 */
[----:B------:R-:W-:Y:S02]  /*46f0*/  F2FP.F16.F32.PACK_AB R183, R183, R40 ;  /* 0x00000028b7b7723e */ /* 0x000fe400000000ff */
[----:B------:R-:W2:Y:S01]  /*4700*/  MUFU.EX2 R39, R39 ;  /* 0x0000002700277308 */ /* 0x000ea20000000800 */
[----:B------:R-:W-:Y:S01]  /*4710*/  FADD.FTZ R0, R44, R5 ;  /* 0x000000052c007221 */ /* 0x000fe20000010000 */
[-CC-:B0-----:R-:W-:Y:S01]  /*4720*/  FFMA.FTZ R33, R97, R9.reuse, -R60.reuse ;  /* 0x0000000961217223 */ /* 0x181fe2000001083c */
[----:B------:R-:W-:Y:S02]  /*4730*/  FFMA.FTZ R60, R69, R9, -R60 ;  /* 0x00000009453c7223 */ /* 0x000fe4000001083c */
[C---:B------:R-:W-:Y:S01]  /*4740*/  FADD.FTZ R5, R177.reuse, R0 ;  /* 0x00000000b1057221 */ /* 0x040fe20000010000 */
[----:B------:R-:W-:Y:S02]  /*4750*/  F2FP.F16.F32.PACK_AB R177, R177, R44 ;  /* 0x0000002cb1b1723e */ /* 0x000fe400000000ff */
[----:B------:R-:W0:Y:S01]  /*4760*/  MUFU.EX2 R10, R10 ;  /* 0x0000000a000a7308 */ /* 0x000e220000000800 */
[----:B-1----:R-:W-:Y:S01]  /*4770*/  FADD.FTZ R0, R48, R5 ;  /* 0x0000000530007221 */ /* 0x002fe20000010000 */
[C---:B---3--:R-:W-:Y:S01]  /*4780*/  FADD.FTZ R26, R178.reuse, R45 ;  /* 0x0000002db21a7221 */ /* 0x048fe20000010000 */
[----:B------:R-:W-:-:S02]  /*4790*/  F2FP.F16.F32.PACK_AB R178, R178, R29 ;  /* 0x0000001db2b2723e */ /* 0x000fc400000000ff */
[C---:B------:R-:W-:Y:S01]  /*47a0*/  FADD.FTZ R5, R179.reuse, R0 ;  /* 0x00000000b3057221 */ /* 0x040fe20000010000 */
[----:B------:R-:W-:Y:S02]  /*47b0*/  F2FP.F16.F32.PACK_AB R179, R179, R48 ;  /* 0x00000030b3b3723e */ /* 0x000fe400000000ff */
[----:B------:R-:W1:Y:S01]  /*47c0*/  MUFU.EX2 R15, R15 ;  /* 0x0000000f000f7308 */ /* 0x000e620000000800 */
[----:B--2---:R-:W-:-:S04]  /*47d0*/  FADD.FTZ R43, R39, R26 ;  /* 0x0000001a272b7221 */ /* 0x004fc80000010000 */
[C---:B------:R-:W-:Y:S01]  /*47e0*/  FADD.FTZ R8, R172.reuse, R43 ;  /* 0x0000002bac087221 */ /* 0x040fe20000010000 */
[----:B------:R-:W-:Y:S02]  /*47f0*/  F2FP.F16.F32.PACK_AB R172, R172, R39 ;  /* 0x00000027acac723e */ /* 0x000fe400000000ff */
[----:B------:R-:W2:Y:S01]  /*4800*/  MUFU.EX2 R50, R50 ;  /* 0x0000003200327308 */ /* 0x000ea20000000800 */
[----:B0-----:R-:W-:-:S04]  /*4810*/  FADD.FTZ R0, R10, R5 ;  /* 0x000000050a007221 */ /* 0x001fc80000010000 */
[C---:B------:R-:W-:Y:S01]  /*4820*/  FADD.FTZ R5, R173.reuse, R0 ;  /* 0x00000000ad057221 */ /* 0x040fe20000010000 */
[----:B------:R-:W-:Y:S01]  /*4830*/  F2FP.F16.F32.PACK_AB R173, R173, R10 ;  /* 0x0000000aadad723e */ /* 0x000fe200000000ff */
[----:B------:R-:W-:Y:S01]  /*4840*/  VIADD R10, R75, 0xfffffffe ;  /* 0xfffffffe4b0a7836 */ /* 0x000fe20000000000 */
[----:B------:R-:W0:Y:S01]  /*4850*/  MUFU.EX2 R175, R20 ;  /* 0x0000001400af7308 */ /* 0x000e220000000800 */
[----:B-1----:R-:W-:-:S04]  /*4860*/  FADD.FTZ R27, R15, R8 ;  /* 0x000000080f1b7221 */ /* 0x002fc80000010000 */
[C---:B------:R-:W-:Y:S01]  /*4870*/  FADD.FTZ R8, R174.reuse, R27 ;  /* 0x0000001bae087221 */ /* 0x040fe20000010000 */
[----:B------:R-:W-:Y:S02]  /*4880*/  F2FP.F16.F32.PACK_AB R174, R174, R15 ;  /* 0x0000000faeae723e */ /* 0x000fe400000000ff */
[----:B------:R-:W1:Y:S01]  /*4890*/  MUFU.EX2 R33, R33 ;  /* 0x0000002100217308 */ /* 0x000e620000000800 */
[----:B--2---:R-:W-:-:S07]  /*48a0*/  FADD.FTZ R0, R50, R5 ;  /* 0x0000000532007221 */ /* 0x004fce0000010000 */
[----:B------:R-:W2:Y:S01]  /*48b0*/  MUFU.EX2 R12, R12 ;  /* 0x0000000c000c7308 */ /* 0x000ea20000000800 */
[C---:B0-----:R-:W-:Y:S01]  /*48c0*/  FADD.FTZ R5, R175.reuse, R0 ;  /* 0x00000000af057221 */ /* 0x041fe20000010000 */
[----:B------:R-:W-:-:S06]  /*48d0*/  F2FP.F16.F32.PACK_AB R175, R175, R50 ;  /* 0x00000032afaf723e */ /* 0x000fcc00000000ff */
        /* <DEDUP_REMOVED lines=10> */
[----:B-1----:R-:W-:-:S07]  /*4980*/  FADD.FTZ R8, R14, R11 ;  /* 0x0000000b0e087221 */ /* 0x002fce0000010000 */
[----:B------:R-:W1:Y:S01]  /*4990*/  MUFU.EX2 R41, R41 ;  /* 0x0000002900297308 */ /* 0x000e620000000800 */
[----:B--2---:R-:W-:Y:S01]  /*49a0*/  FADD.FTZ R0, R54, R5 ;  /* 0x0000000536007221 */ /* 0x004fe20000010000 */
[C---:B0-----:R-:W-:Y:S01]  /*49b0*/  FADD.FTZ R8, R25.reuse, R8 ;  /* 0x0000000819087221 */ /* 0x041fe20000010000 */
[----:B------:R-:W-:Y:S02]  /*49c0*/  F2FP.F16.F32.PACK_AB R170, R25, R14 ;  /* 0x0000000e19aa723e */ /* 0x000fe400000000ff */
[C---:B-1----:R-:W-:Y:S01]  /*49d0*/  FADD.FTZ R5, R41.reuse, R0 ;  /* 0x0000000029057221 */ /* 0x042fe20000010000 */
[----:B------:R-:W-:Y:S01]  /*49e0*/  F2FP.F16.F32.PACK_AB R171, R41, R54 ;  /* 0x0000003629ab723e */ /* 0x000fe200000000ff */
[----:B------:R-:W-:Y:S06]  /*49f0*/  @P1 BRA `(.L_x_1123) ;  /* 0x0000000000441947 */ /* 0x000fec0003800000 */
[----:B------:R-:W-:Y:S01]  /*4a00*/  ISETP.LT.AND P1, PT, RZ, UR6, PT ;  /* 0x00000006ff007c0c */ /* 0x000fe2000bf21270 */
[----:B------:R-:W-:-:S12]  /*4a10*/  UIADD3 UR14, UR6, -0x1, URZ ;  /* 0xffffffff060e7890 */ /* 0x000fd8000fffe03f */
[----:B------:R-:W-:Y:S05]  /*4a20*/  @P1 BRA `(.L_x_1124) ;  /* 0x00000000001c1947 */ /* 0x000fea0003800000 */
[----:B------:R-:W-:Y:S02]  /*4a30*/  UISETP.NE.AND UP2, UPT, UR5, 0x1, UPT ;  /* 0x000000010500788c */ /* 0x000fe4000bf45270 */
[----:B------:R-:W-:-:S09]  /*4a40*/  UIADD3 UR14, -UR6, URZ, URZ ;  /* 0x0000003f060e7290 */ /* 0x000fd2000fffe13f */
[----:B------:R-:W-:Y:S02]  /*4a50*/  @UP2 ULDC.64 UR6, c[0x0][0x9e8] ;  /* 0x00027a0000062ab9 */ /* 0x000fe40000000a00 */
[----:B------:R-:W-:-:S04]  /*4a60*/  UIMAD.WIDE.U32 UR10, UR14, UR6, URZ ;  /* 0x000000060e0a72a5 */ /* 0x000fc8000f8e003f */
[----:B------:R-:W-:-:S04]  /*4a70*/  @UP2 USHF.R.U32.HI UR14, URZ, UR7, UR11 ;  /* 0x000000073f0e2299 */ /* 0x000fc8000801160b */
[----:B------:R-:W-:Y:S01]  /*4a80*/  ULOP3.LUT UR14, URZ, UR14, URZ, 0x33, !UPT ;  /* 0x0000000e3f0e7292 */ /* 0x000fe2000f8e333f */
[----:B------:R-:W-:Y:S11]  /*4a90*/  BRA `(.L_x_1125) ;  /* 0x0000000000107947 */ /* 0x000ff60003800000 */
.L_x_1124:
[----:B------:R-:W-:-:S11]  /*4aa0*/  UISETP.NE.AND UP2, UPT, UR5, 0x1, UPT ;  /* 0x000000010500788c */ /* 0x000fd6000bf45270 */
[----:B------:R-:W-:Y:S02]  /*4ab0*/  @UP2 ULDC.64 UR6, c[0x0][0x9e8] ;  /* 0x00027a0000062ab9 */ /* 0x000fe40000000a00 */
[----:B------:R-:W-:-:S04]  /*4ac0*/  UIMAD.WIDE.U32 UR10, UR14, UR6, URZ ;  /* 0x000000060e0a72a5 */ /* 0x000fc8000f8e003f */
[----:B------:R-:W-:-:S12]  /*4ad0*/  @UP2 USHF.R.U32.HI UR14, URZ, UR7, UR11 ;  /* 0x000000073f0e2299 */ /* 0x000fd8000801160b */
.L_x_1125:
[----:B------:R-:W-:-:S04]  /*4ae0*/  UIMAD UR5, UR14, UR5, UR5 ;  /* 0x000000050e0572a4 */ /* 0x000fc8000f8e0205 */
[----:B------:R-:W-:-:S04]  /*4af0*/  UISETP.LT.AND UP2, UPT, UR4, UR5, UPT ;  /* 0x000000050400728c */ /* 0x000fc8000bf41270 */
[----:B------:R-:W-:-:S12]  /*4b00*/  USEL UR4, UR4, UR5, UP2 ;  /* 0x0000000504047287 */ /* 0x000fd80009000000 */
.L_x_1123:
[----:B------:R-:W-:Y:S01]  /*4b10*/  R2UR UR6, R22 ;  /* 0x00000000160672ca */ /* 0x000fe200000e0000 */
[----:B------:R-:W-:Y:S01]  /*4b20*/  UIMAD.WIDE UR4, UR4, 0x2aaaaaab, URZ ;  /* 0x2aaaaaab040478a5 */ /* 0x000fe2000f8e023f */
[----:B------:R-:W-:Y:S01]  /*4b30*/  IMAD.MOV.U32 R2, RZ, RZ, 0x3f800000 ;  /* 0x3f800000ff027424 */ /* 0x000fe200078e00ff */
[----:B------:R-:W-:Y:S01]  /*4b40*/  CS2R R118, SRZ ;  /* 0x0000000000767805 */ /* 0x000fe2000001ff00 */
[----:B------:R-:W-:Y:S01]  /*4b50*/  IMAD.MOV.U32 R0, RZ, RZ, 0x3f800000 ;  /* 0x3f800000ff007424 */ /* 0x000fe200078e00ff */
        /* <DEDUP_REMOVED lines=8> */
[----:B------:R-:W-:Y:S01]  /*4be0*/  UISETP.LT.AND UP2, UPT, UR6, UR4, UPT ;  /* 0x000000040600728c */ /* 0x000fe2000bf41270 */
[----:B------:R-:W-:Y:S02]  /*4bf0*/  CS2R R104, SRZ ;  /* 0x0000000000687805 */ /* 0x000fe4000001ff00 */
[----:B------:R-:W-:Y:S02]  /*4c00*/  CS2R R102, SRZ ;  /* 0x0000000000667805 */ /* 0x000fe4000001ff00 */
[----:B------:R-:W-:Y:S01]  /*4c10*/  CS2R R100, SRZ ;  /* 0x0000000000647805 */ /* 0x000fe2000001ff00 */
[----:B------:R-:W-:Y:S01]  /*4c20*/  USEL UR50, UR6, UR4, !UP2 ;  /* 0x0000000406327287 */ /* 0x000fe2000d000000 */
[----:B------:R-:W-:-:S02]  /*4c30*/  CS2R R98, SRZ ;  /* 0x0000000000627805 */ /* 0x000fc4000001ff00 */
[----:B------:R-:W-:Y:S02]  /*4c40*/  CS2R R96, SRZ ;  /* 0x0000000000607805 */ /* 0x000fe4000001ff00 */
[----:B------:R-:W-:Y:S02]  /*4c50*/  CS2R R94, SRZ ;  /* 0x00000000005e7805 */ /* 0x000fe4000001ff00 */
[----:B------:R-:W-:Y:S02]  /*4c60*/  CS2R R92, SRZ ;  /* 0x00000000005c7805 */ /* 0x000fe4000001ff00 */
[----:B------:R-:W-:Y:S02]  /*4c70*/  CS2R R90, SRZ ;  /* 0x00000000005a7805 */ /* 0x000fe4000001ff00 */
[----:B------:R-:W-:Y:S02]  /*4c80*/  ISETP.GE.AND P1, PT, R10, UR50, PT ;  /* 0x000000320a007c0c */ /* 0x000fe4000bf26270 */
        /* <DEDUP_REMOVED lines=33> */
[----:B------:R-:W-:Y:S06]  /*4ea0*/  @!P1 BRA `(.L_x_1126) ;  /* 0x0000003400789947 */ /* 0x000fec0003800000 */
[----:B------:R-:W-:Y:S01]  /*4eb0*/  IMAD.MOV.U32 R2, RZ, RZ, 0x3f800000 ;  /* 0x3f800000ff027424 */ /* 0x000fe200078e00ff */
[----:B------:R-:W-:Y:S01]  /*4ec0*/  ULDC UR51, c[0x0][0x9e4] ;  /* 0x0002790000337ab9 */ /* 0x000fe20000000800 */
[----:B------:R-:W-:Y:S01]  /*4ed0*/  IMAD.MOV.U32 R119, RZ, RZ, RZ ;  /* 0x000000ffff777224 */ /* 0x000fe200078e00ff */
[----:B------:R-:W-:Y:S01]  /*4ee0*/  ULDC UR4, c[0x0][0x9d8] ;  /* 0x0002760000047ab9 */ /* 0x000fe20000000800 */
[----:B------:R-:W-:-:S05]  /*4ef0*/  ULDC UR55, c[0x0][0x9e0] ;  /* 0x0002780000377ab9 */ /* 0x000fca0000000800 */
.L_x_1143:
[----:B------:R-:W-:-:S04]  /*4f00*/  UIADD3 UR5, UR37, 0x1, URZ ;  /* 0x0000000125057890 */ /* 0x000fc8000fffe03f */
[----:B------:R-:W-:-:S04]  /*4f10*/  UISETP.NE.AND UP2, UPT, UR5, 0x2, UPT ;  /* 0x000000020500788c */ /* 0x000fc8000bf45270 */
[----:B------:R-:W-:Y:S02]  /*4f20*/  USEL UR39, URZ, 0x1, UP2 ;  /* 0x000000013f277887 */ /* 0x000fe40009000000 */
[----:B------:R-:W-:Y:S02]  /*4f30*/  USEL UR5, UR5, URZ, UP2 ;  /* 0x0000003f05057287 */ /* 0x000fe40009000000 */
[----:B------:R-:W-:Y:S01]  /*4f40*/  ULOP3.LUT UR39, UR36, UR39, URZ, 0x3c, !UPT ;  /* 0x0000002724277292 */ /* 0x000fe2000f8e3c3f */
[----:B------:R-:W-:Y:S11]  /*4f50*/  @!P0 BRA `(.L_x_1127) ;  /* 0x0000000000048947 */ /* 0x000ff60003800000 */
[----:B------:R-:W-:Y:S01]  /*4f60*/  BPT.TRAP 0x1 ;  /* 0x000000040000795c */ /* 0x000fe20000300000 */
.L_x_1127:
[----:B------:R-:W-:Y:S01]  /*4f70*/  ULEA UR7, UR5, UR38, 0x3 ;  /* 0x0000002605077291 */ /* 0x000fe2000f8e183f */
[----:B------:R-:W-:-:S05]  /*4f80*/  IMAD.U32 R9, RZ, RZ, UR39 ;  /* 0x00000027ff097e24 */ /* 0x000fca000f8e00ff */
[----:B------:R-:W-:-:S04]  /*4f90*/  SHF.L.U32 R9, R9, 0x1f, RZ ;  /* 0x0000001f09097819 */ /* 0x000fc800000006ff */
[----:B------:R0:W1:Y:S01]  /*4fa0*/  SYNCS.PHASECHK.TRANS64.TRYWAIT P1, [UR7+0x30830], R9 ;  /* 0x03083009ff0075a7 */ /* 0x0000620008020147 */
[----:B------:R-:W-:Y:S05]  /*4fb0*/  @!P0 BRA `(.L_x_1128) ;  /* 0x0000000000048947 */ /* 0x000fea0003800000 */
[----:B------:R-:W-:Y:S01]  /*4fc0*/  BPT.TRAP 0x1 ;  /* 0x000000040000795c */ /* 0x000fe20000300000 */
.L_x_1128:
[----:B-1----:R-:W-:Y:S05]  /*4fd0*/  @P1 BRA `(.L_x_1129) ;  /* 0x0000000000081947 */ /* 0x002fea0003800000 */
[----:B------:R-:W1:Y:S02]  /*4fe0*/  SYNCS.PHASECHK.TRANS64.TRYWAIT P1, [UR7+0x30830], R9 ;  /* 0x03083009ff0075a7 */ /* 0x000e640008020147 */
[----:B-1----:R-:W-:Y:S05]  /*4ff0*/  @!P1 BRA `(.L_x_1130) ;  /* 0x0000011800c49947 */ /* 0x002fea0003800000 */
.L_x_1129:
[----:B------:R-:W-:Y:S01]  /*5000*/  R2UR UR44, R6 ;  /* 0x00000000062c72ca */ /* 0x000fe200000e0000 */
[----:B------:R-:W-:Y:S01]  /*5010*/  UIMAD UR6, UR5, 0x900, UR61 ;  /* 0x00000900050678a4 */ /* 0x000fe2000f8e023d */
[----:B------:R-:W-:Y:S01]  /*5020*/  R2UR UR45, R7 ;  /* 0x00000000072d72ca */ /* 0x000fe200000e0000 */
[----:B------:R-:W-:Y:S01]  /*5030*/  WARPGROUP.ARRIVE ;  /* 0x00000000000079c5 */ /* 0x000fe20000000000 */
[----:B------:R-:W-:Y:S01]  /*5040*/  UMOV UR47, 0x40000040 ;  /* 0x40000040002f7882 */ /* 0x000fe20000000000 */
[----:B------:R-:W-:Y:S01]  /*5050*/  UIADD3 UR10, UR6, 0x6, URZ ;  /* 0x00000006060a7890 */ /* 0x000fe2000fffe03f */
[-C--:B------:R-:W-:Y:S01]  /*5060*/  FMUL.FTZ R24, R24, R0.reuse ;  /* 0x0000000018187220 */ /* 0x080fe20000410000 */
[----:B------:R-:W-:Y:S01]  /*5070*/  UMOV UR11, 0x40000040 ;  /* 0x40000040000b7882 */ /* 0x000fe20000000000 */
[----:B------:R-:W-:Y:S01]  /*5080*/  UMOV UR46, UR6 ;  /* 0x00000006002e7c82 */ /* 0x000fe20008000000 */
[----:B------:R-:W-:Y:S01]  /*5090*/  UIADD3 UR14, UR6, 0x300, URZ ;  /* 0x00000300060e7890 */ /* 0x000fe2000fffe03f */
[-C--:B------:R-:W-:Y:S01]  /*50a0*/  FMUL.FTZ R25, R25, R0.reuse ;  /* 0x0000000019197220 */ /* 0x080fe20000410000 */
[----:B------:R-:W-:Y:S01]  /*50b0*/  UMOV UR15, 0x40000040 ;  /* 0x40000040000f7882 */ /* 0x000fe20000000000 */
[----:B------:R-:W-:Y:S01]  /*50c0*/  UIADD3 UR18, UR6, 0x302, URZ ;  /* 0x0000030206127890 */ /* 0x000fe2000fffe03f */
[-C--:B------:R-:W-:Y:S01]  /*50d0*/  FMUL.FTZ R28, R28, R0.reuse ;  /* 0x000000001c1c7220 */ /* 0x080fe20000410000 */
[----:B------:R-:W-:Y:S01]  /*50e0*/  UMOV UR19, 0x40000040 ;  /* 0x4000004000137882 */ /* 0x000fe20000000000 */
[----:B------:R-:W-:Y:S01]  /*50f0*/  HGMMA.64x96x16.F32 R120, gdesc[UR44], RZ, !UPT, gsb0 ;  /* 0x016000002c7879f0 */ /* 0x000fe2000c0008ff */
[----:B------:R-:W-:Y:S01]  /*5100*/  UIADD3 UR46, UR6, 0x2, URZ ;  /* 0x00000002062e7890 */ /* 0x000fe2000fffe03f */
[-C--:B------:R-:W-:Y:S01]  /*5110*/  FMUL.FTZ R29, R29, R0.reuse ;  /* 0x000000001d1d7220 */ /* 0x080fe20000410000 */
[----:B------:R-:W-:Y:S01]  /*5120*/  UMOV UR44, UR56 ;  /* 0x00000038002c7c82 */ /* 0x000fe20008000000 */
[----:B------:R-:W-:Y:S01]  /*5130*/  UMOV UR45, UR57 ;  /* 0x00000039002d7c82 */ /* 0x000fe20008000000 */
[----:B------:R-:W-:Y:S01]  /*5140*/  UMOV UR47, 0x40000040 ;  /* 0x40000040002f7882 */ /* 0x000fe20000000000 */
[----:B------:R-:W-:Y:S01]  /*5150*/  UIADD3 UR22, UR6, 0x304, URZ ;  /* 0x0000030406167890 */ /* 0x000fe2000fffe03f */
[-C--:B------:R-:W-:Y:S01]  /*5160*/  FMUL.FTZ R32, R32, R0.reuse ;  /* 0x0000000020207220 */ /* 0x080fe20000410000 */
        /* <DEDUP_REMOVED lines=101> */
[----:B------:R-:W-:Y:S01]  /*57c0*/  HGMMA.64x96x16.F32 R120, gdesc[UR44], R120, gsb0 ;  /* 0x016000002c7879f0 */ /* 0x000fe20008000878 */
[----:B------:R-:W-:Y:S01]  /*57d0*/  UIADD3 UR46, UR6, 0x4, URZ ;  /* 0x00000004062e7890 */ /* 0x000fe2000fffe03f */
[----:B------:R-:W-:Y:S01]  /*57e0*/  FMUL.FTZ R119, R119, R2 ;  /* 0x0000000277777220 */ /* 0x000fe20000410000 */
[----:B------:R-:W-:Y:S01]  /*57f0*/  UMOV UR44, UR52 ;  /* 0x00000034002c7c82 */ /* 0x000fe20008000000 */
[----:B------:R-:W-:Y:S01]  /*5800*/  UMOV UR45, UR53 ;  /* 0x00000035002d7c82 */ /* 0x000fe20008000000 */
[----:B------:R-:W-:Y:S01]  /*5810*/  UMOV UR47, 0x40000040 ;  /* 0x40000040002f7882 */ /* 0x000fe20000000000 */
[----:B------:R-:W-:-:S02]  /*5820*/  WARPGROUP.DEPBAR.LE gsb0, 0x0 ;  /* 0x00008000000079c5 */ /* 0x000fc40000010000 */
[----:B------:R-:W-:-:S06]  /*5830*/  WARPGROUP.ARRIVE ;  /* 0x00000000000079c5 */ /* 0x000fcc0000000000 */
[----:B------:R-:W-:Y:S01]  /*5840*/  HGMMA.64x96x16.F32 R120, gdesc[UR44], R120, gsb0 ;  /* 0x016000002c7879f0 */ /* 0x000fe20008000878 */
[----:B------:R-:W-:Y:S01]  /*5850*/  UIADD3 UR46, UR6, 0x606, URZ ;  /* 0x00000606062e7890 */ /* 0x000fe2000fffe03f */
[----:B------:R-:W-:Y:S01]  /*5860*/  UMOV UR44, UR48 ;  /* 0x00000030002c7c82 */ /* 0x000fe20008000000 */
[----:B------:R-:W-:Y:S01]  /*5870*/  UMOV UR45, UR49 ;  /* 0x00000031002d7c82 */ /* 0x000fe20008000000 */
[----:B------:R-:W-:Y:S01]  /*5880*/  UMOV UR47, 0x40000040 ;  /* 0x40000040002f7882 */ /* 0x000fe20000000000 */
        /* <DEDUP_REMOVED lines=28> */
[----:B------:R-:W-:Y:S05]  /*5a50*/  @!P0 BRA `(.L_x_1131) ;  /* 0x0000000000048947 */ /* 0x000fea0003800000 */
[----:B------:R-:W-:Y:S01]  /*5a60*/  BPT.TRAP 0x1 ;  /* 0x000000040000795c */ /* 0x000fe20000300000 */
.L_x_1131:
[----:B------:R-:W-:Y:S01]  /*5a70*/  ULEA UR6, UR37, UR38, 0x3 ;  /* 0x0000002625067291 */ /* 0x000fe2000f8e183f */
[----:B------:R-:W-:-:S05]  /*5a80*/  IMAD.U32 R0, RZ, RZ, UR36 ;  /* 0x00000024ff007e24 */ /* 0x000fca000f8e00ff */
[----:B------:R-:W-:-:S04]  /*5a90*/  SHF.L.U32 R0, R0, 0x1f, RZ ;  /* 0x0000001f00007819 */ /* 0x000fc800000006ff */
[----:B------:R2:W3:Y:S01]  /*5aa0*/  SYNCS.PHASECHK.TRANS64.TRYWAIT P1, [UR6+0x30850], R0 ;  /* 0x03085000ff0075a7 */ /* 0x0004e20008020146 */
[----:B------:R-:W-:Y:S05]  /*5ab0*/  @!P0 BRA `(.L_x_1132) ;  /* 0x0000000000048947 */ /* 0x000fea0003800000 */
[----:B------:R-:W-:Y:S01]  /*5ac0*/  BPT.TRAP 0x1 ;  /* 0x000000040000795c */ /* 0x000fe20000300000 */
.L_x_1132:
[----:B---3--:R-:W-:Y:S05]  /*5ad0*/  @P1 BRA `(.L_x_1133) ;  /* 0x0000000000081947 */ /* 0x008fea0003800000 */
[----:B------:R-:W3:Y:S02]  /*5ae0*/  SYNCS.PHASECHK.TRANS64.TRYWAIT P1, [UR6+0x30850], R0 ;  /* 0x03085000ff0075a7 */ /* 0x000ee40008020146 */
[----:B---3--:R-:W-:Y:S05]  /*5af0*/  @!P1 BRA `(.L_x_1134) ;  /* 0x00000110001c9947 */ /* 0x008fea0003800000 */
.L_x_1133:
[----:B------:R-:W-:Y:S01]  /*5b00*/  UIADD3 UR10, UR38, 0x400, URZ ;  /* 0x00000400260a7890 */ /* 0x000fe2000fffe03f */
[----:B------:R-:W-:Y:S01]  /*5b10*/  WARPGROUP.ARRIVE ;  /* 0x00000000000079c5 */ /* 0x000fe20000000000 */
[----:B------:R-:W-:-:S05]  /*5b20*/  UMOV UR11, 0x40000040 ;  /* 0x40000040000b7882 */ /* 0x000fca0000000000 */
[----:B------:R-:W3:Y:S01]  /*5b30*/  S2R R207, SR_TID.X ;  /* 0x0000000000cf7919 */ /* 0x000ee20000002100 */
[----:B------:R-:W-:Y:S01]  /*5b40*/  USHF.R.U32.HI UR10, URZ, 0x4, UR10 ;  /* 0x000000043f0a7899 */ /* 0x000fe2000801160a */
[----:B------:R-:W-:Y:S01]  /*5b50*/  PLOP3.LUT P1, PT, PT, PT, UP0, 0x80, 0x0 ;  /* 0x000000000000781c */ /* 0x000fe20003f2f008 */
[----:B------:R-:W-:Y:S01]  /*5b60*/  FMUL.FTZ R2, R123, UR4 ;  /* 0x000000047b027c20 */ /* 0x000fe20008410000 */
[----:B------:R-:W-:Y:S01]  /*5b70*/  PLOP3.LUT P2, PT, PT, PT, UP0, 0x80, 0x0 ;  /* 0x000000000000781c */ /* 0x000fe20003f4f008 */
[----:B------:R-:W-:Y:S01]  /*5b80*/  ULOP3.LUT UR10, UR10, 0x3fff, URZ, 0xc0, !UPT ;  /* 0x00003fff0a0a7892 */ /* 0x000fe2000f8ec03f */
[----:B0-2---:R-:W-:Y:S01]  /*5b90*/  FMUL.FTZ R0, R122, UR4 ;  /* 0x000000047a007c20 */ /* 0x005fe20008410000 */
[----:B------:R-:W-:Y:S01]  /*5ba0*/  FMUL.FTZ R123, R138, UR4 ;  /* 0x000000048a7b7c20 */ /* 0x000fe20008410000 */
[----:B------:R-:W-:Y:S01]  /*5bb0*/  FMUL.FTZ R122, R139, UR4 ;  /* 0x000000048b7a7c20 */ /* 0x000fe20008410000 */
[----:B------:R-:W-:Y:S01]  /*5bc0*/  ULOP3.LUT UR10, UR10, 0x3000000, URZ, 0xfc, !UPT ;  /* 0x030000000a0a7892 */ /* 0x000fe2000f8efc3f */
[----:B------:R-:W-:Y:S01]  /*5bd0*/  FMUL.FTZ R138, R140, UR4 ;  /* 0x000000048c8a7c20 */ /* 0x000fe20008410000 */
[----:B------:R-:W-:Y:S01]  /*5be0*/  FMUL.FTZ R139, R141, UR4 ;  /* 0x000000048d8b7c20 */ /* 0x000fe20008410000 */
[----:B------:R-:W-:Y:S01]  /*5bf0*/  FMUL.FTZ R140, R144, UR4 ;  /* 0x00000004908c7c20 */ /* 0x000fe20008410000 */
[----:B------:R-:W-:Y:S01]  /*5c00*/  UIMAD UR14, UR37, 0x900, UR10 ;  /* 0x00000900250e78a4 */ /* 0x000fe2000f8e020a */
[----:B------:R-:W-:Y:S01]  /*5c10*/  FMUL.FTZ R144, R148, UR4 ;  /* 0x0000000494907c20 */ /* 0x000fe20008410000 */
[----:B------:R-:W-:-:S02]  /*5c20*/  IMAD R141, R10, -0x60, RZ ;  /* 0xffffffa00a8d7824 */ /* 0x000fc400078e02ff */
[----:B------:R-:W-:Y:S01]  /*5c30*/  FMUL.FTZ R148, R152, UR4 ;  /* 0x0000000498947c20 */ /* 0x000fe20008410000 */
[----:B-1----:R-:W-:Y:S01]  /*5c40*/  FMUL.FTZ R9, R120, UR4 ;  /* 0x0000000478097c20 */ /* 0x002fe20008410000 */
[----:B------:R-:W-:Y:S01]  /*5c50*/  FMUL.FTZ R152, R156, UR4 ;  /* 0x000000049c987c20 */ /* 0x000fe20008410000 */
[----:B------:R-:W-:Y:S01]  /*5c60*/  FMUL.FTZ R14, R127, UR4 ;  /* 0x000000047f0e7c20 */ /* 0x000fe20008410000 */
[----:B------:R-:W-:Y:S01]  /*5c70*/  UMOV UR10, UR14 ;  /* 0x0000000e000a7c82 */ /* 0x000fe20008000000 */
[----:B------:R-:W-:Y:S01]  /*5c80*/  FMUL.FTZ R120, R135, UR4 ;  /* 0x0000000487787c20 */ /* 0x000fe20008410000 */
[----:B------:R-:W-:Y:S01]  /*5c90*/  HGMMA.64x192x16.F32 R24, R188, gdesc[UR8].tnspB, R24, gsb0 ;  /* 0x42e00008bc187df0 */ /* 0x000fe20008000818 */
[----:B------:R-:W-:Y:S01]  /*5ca0*/  UIADD3 UR10, UR14, 0x80, URZ ;  /* 0x000000800e0a7890 */ /* 0x000fe2000fffe03f */
[----:B------:R-:W-:Y:S01]  /*5cb0*/  FMUL.FTZ R156, R160, UR4 ;  /* 0x00000004a09c7c20 */ /* 0x000fe20008410000 */
[----:B------:R-:W-:Y:S01]  /*5cc0*/  UMOV UR11, 0x40000040 ;  /* 0x40000040000b7882 */ /* 0x000fe20000000000 */
[----:B------:R-:W-:Y:S01]  /*5cd0*/  FMUL.FTZ R11, R126, UR4 ;  /* 0x000000047e0b7c20 */ /* 0x000fe20008410000 */
[----:B------:R-:W-:Y:S01]  /*5ce0*/  FMUL.FTZ R15, R130, UR4 ;  /* 0x00000004820f7c20 */ /* 0x000fe20008410000 */
[----:B------:R-:W-:Y:S01]  /*5cf0*/  FMUL.FTZ R20, R131, UR4 ;  /* 0x0000000483147c20 */ /* 0x000fe20008410000 */
[----:B------:R-:W-:Y:S01]  /*5d00*/  FMUL.FTZ R21, R134, UR4 ;  /* 0x0000000486157c20 */ /* 0x000fe20008410000 */
[----:B------:R-:W-:Y:S01]  /*5d10*/  FMUL.FTZ R127, R146, UR4 ;  /* 0x00000004927f7c20 */ /* 0x000fe20008410000 */
[----:B------:R-:W-:Y:S01]  /*5d20*/  FMUL.FTZ R135, R154, UR4 ;  /* 0x000000049a877c20 */ /* 0x000fe20008410000 */
[----:B---3--:R-:W-:Y:S01]  /*5d30*/  LOP3.LUT P3, RZ, R207, 0x7f, RZ, 0xc0, !PT ;  /* 0x0000007fcfff7812 */ /* 0x008fe2000786c0ff */
        /* <DEDUP_REMOVED lines=8> */
[----:B------:R-:W0:Y:S08]  /*5dc0*/  MUFU.TANH R9, R9 ;  /* 0x0000000900097308 */ /* 0x000e300000002400 */
[----:B------:R-:W1:Y:S08]  /*5dd0*/  MUFU.TANH R0, R0 ;  /* 0x0000000000007308 */ /* 0x000e700000002400 */
[----:B------:R-:W2:Y:S08]  /*5de0*/  MUFU.TANH R2, R2 ;  /* 0x0000000200027308 */ /* 0x000eb00000002400 */
[----:B------:R-:W3:Y:S08]  /*5df0*/  MUFU.TANH R11, R11 ;  /* 0x0000000b000b7308 */ /* 0x000ef00000002400 */
        /* <DEDUP_REMOVED lines=19> */
[----:B------:R-:W0:Y:S01]  /*5f30*/  MUFU.TANH R156, R156 ;  /* 0x0000009c009c7308 */ /* 0x000e220000002400 */
[----:B------:R-:W-:-:S02]  /*5f40*/  WARPGROUP.DEPBAR.LE gsb0, 0x0 ;  /* 0x00008000000079c5 */ /* 0x000fc40000010000 */
[----:B------:R-:W-:-:S05]  /*5f50*/  WARPGROUP.ARRIVE ;  /* 0x00000000000079c5 */ /* 0x000fca0000000000 */
[----:B------:R-:W0:Y:S01]  /*5f60*/  MUFU.TANH R160, R160 ;  /* 0x000000a000a07308 */ /* 0x000e220000002400 */
[----:B------:R-:W-:Y:S01]  /*5f70*/  HGMMA.64x192x16.F32 R24, R184, gdesc[UR8].tnspB, R24, gsb0 ;  /* 0x42e00008b8187df0 */ /* 0x000fe20008000818 */
[----:B------:R-:W-:Y:S01]  /*5f80*/  UIADD3 UR10, UR14, 0x100, URZ ;  /* 0x000001000e0a7890 */ /* 0x000fe2000fffe03f */
[----:B------:R-:W-:-:S05]  /*5f90*/  UMOV UR11, 0x40000040 ;  /* 0x40000040000b7882 */ /* 0x000fca0000000000 */
[----:B------:R-:W0:Y:S08]  /*5fa0*/  MUFU.TANH R164, R164 ;  /* 0x000000a400a47308 */ /* 0x000e300000002400 */
[----:B------:R-:W0:Y:S08]  /*5fb0*/  MUFU.TANH R130, R130 ;  /* 0x0000008200827308 */ /* 0x000e300000002400 */
[----:B------:R-:W0:Y:S01]  /*5fc0*/  MUFU.TANH R131, R131 ;  /* 0x0000008300837308 */ /* 0x000e220000002400 */
[----:B------:R-:W-:-:S02]  /*5fd0*/  WARPGROUP.DEPBAR.LE gsb0, 0x0 ;  /* 0x00008000000079c5 */ /* 0x000fc40000010000 */
[----:B------:R-:W-:-:S06]  /*5fe0*/  WARPGROUP.ARRIVE ;  /* 0x00000000000079c5 */ /* 0x000fcc0000000000 */
[----:B------:R-:W-:Y:S01]  /*5ff0*/  HGMMA.64x192x16.F32 R24, R180, gdesc[UR8].tnspB, R24, gsb0 ;  /* 0x42e00008b4187df0 */ /* 0x000fe20008000818 */
[----:B------:R-:W-:Y:S01]  /*6000*/  UIADD3 UR10, UR14, 0x180, URZ ;  /* 0x000001800e0a7890 */ /* 0x000fe2000fffe03f */
[----:B------:R-:W-:Y:S01]  /*6010*/  UMOV UR11, 0x40000040 ;  /* 0x40000040000b7882 */ /* 0x000fe20000000000 */
[----:B------:R-:W-:Y:S02]  /*6020*/  WARPGROUP.DEPBAR.LE gsb0, 0x0 ;  /* 0x00008000000079c5 */ /* 0x000fe40000010000 */
[----:B------:R-:W-:Y:S01]  /*6030*/  WARPGROUP.ARRIVE ;  /* 0x00000000000079c5 */ /* 0x000fe20000000000 */
[----:B------:R-:W-:Y:S01]  /*6040*/  FMUL.FTZ R180, R137, UR4 ;  /* 0x0000000489b47c20 */ /* 0x000fe20008410000 */
[----:B------:R-:W-:Y:S01]  /*6050*/  FMUL.FTZ R137, R158, UR4 ;  /* 0x000000049e897c20 */ /* 0x000fe20008410000 */
[----:B------:R-:W-:-:S12]  /*6060*/  FMUL.FTZ R158, R161, UR4 ;  /* 0x00000004a19e7c20 */ /* 0x000fd80008410000 */
[----:B------:R-:W-:Y:S01]  /*6070*/  HGMMA.64x192x16.F32 R24, R176, gdesc[UR8].tnspB, R24, gsb0 ;  /* 0x42e00008b0187df0 */ /* 0x000fe20008000818 */
[----:B------:R-:W-:Y:S01]  /*6080*/  UIADD3 UR10, UR14, 0x200, URZ ;  /* 0x000002000e0a7890 */ /* 0x000fe2000fffe03f */
[----:B------:R-:W0:Y:S01]  /*6090*/  MUFU.TANH R180, R180 ;  /* 0x000000b400b47308 */ /* 0x000e220000002400 */
[----:B------:R-:W-:-:S07]  /*60a0*/  UMOV UR11, 0x40000040 ;  /* 0x40000040000b7882 */ /* 0x000fce0000000000 */
[----:B------:R-:W0:Y:S08]  /*60b0*/  MUFU.TANH R137, R137 ;  /* 0x0000008900897308 */ /* 0x000e300000002400 */
[----:B------:R-:W0:Y:S01]  /*60c0*/  MUFU.TANH R158, R158 ;  /* 0x0000009e009e7308 */ /* 0x000e220000002400 */
[----:B------:R-:W-:Y:S02]  /*60d0*/  WARPGROUP.DEPBAR.LE gsb0, 0x0 ;  /* 0x00008000000079c5 */ /* 0x000fe40000010000 */
[----:B------:R-:W-:Y:S01]  /*60e0*/  WARPGROUP.ARRIVE ;  /* 0x00000000000079c5 */ /* 0x000fe20000000000 */
[----:B------:R-:W-:Y:S01]  /*60f0*/  FMUL.FTZ R176, R121, UR4 ;  /* 0x0000000479b07c20 */ /* 0x000fe20008410000 */
[----:B------:R-:W-:Y:S01]  /*6100*/  FMUL.FTZ R178, R133, UR4 ;  /* 0x0000000485b27c20 */ /* 0x000fe20008410000 */
[----:B------:R-:W5:Y:S01]  /*6110*/  LDC R121, c[0x0][0x288] ;  /* 0x0000a200ff797b82 */ /* 0x000f620000000800 */
[----:B------:R-:W-:Y:S01]  /*6120*/  FMUL.FTZ R177, R132, UR4 ;  /* 0x0000000484b17c20 */ /* 0x000fe20008410000 */
        /* <DEDUP_REMOVED lines=17> */
[----:B------:R-:W-:Y:S01]  /*6240*/  WARPGROUP.ARRIVE ;  /* 0x00000000000079c5 */ /* 0x000fe20000000000 */
[----:B------:R-:W-:Y:S01]  /*6250*/  FMUL.FTZ R173, R125, UR4 ;  /* 0x000000047dad7c20 */ /* 0x000fe20008410000 */
[----:B------:R-:W-:Y:S01]  /*6260*/  FMUL.FTZ R125, R142, UR4 ;  /* 0x000000048e7d7c20 */ /* 0x000fe20008410000 */
[----:B------:R-:W-:Y:S01]  /*6270*/  FMUL.FTZ R142, R145, UR4 ;  /* 0x00000004918e7c20 */ /* 0x000fe20008410000 */
[----:B------:R-:W-:Y:S02]  /*6280*/  VIADD R145, R18, UR60 ;  /* 0x0000003c12917c36 */ /* 0x000fe40008000000 */
[----:B------:R-:W-:Y:S01]  /*6290*/  FMUL.FTZ R174, R128, UR4 ;  /* 0x0000000480ae7c20 */ /* 0x000fe20008410000 */
[----:B------:R-:W-:Y:S01]  /*62a0*/  HGMMA.64x192x16.F32 R24, R168, gdesc[UR8].tnspB, R24, gsb0 ;  /* 0x42e00008a8187df0 */ /* 0x000fe20008000818 */
[----:B------:R-:W-:Y:S01]  /*62b0*/  @UP0 ULDC UR10, c[0x0][0x44c] ;  /* 0x00011300000a0ab9 */ /* 0x000fe20000000800 */
[----:B------:R-:W-:Y:S01]  /*62c0*/  FMUL.FTZ R128, R162, UR4 ;  /* 0x00000004a2807c20 */ /* 0x000fe20008410000 */
[----:B------:R-:W-:Y:S01]  /*62d0*/  @P1 IMAD.HI.U32 R12, R145, UR10, RZ ;  /* 0x0000000a910c1c27 */ /* 0x000fe2000f8e00ff */
[----:B------:R-:W-:-:S03]  /*62e0*/  @UP0 ULDC UR10, c[0x0][0x450] ;  /* 0x00011400000a0ab9 */ /* 0x000fc60000000800 */
[----:B------:R-:W-:Y:S01]  /*62f0*/  FMUL.FTZ R172, R124, UR4 ;  /* 0x000000047cac7c20 */ /* 0x000fe20008410000 */
[----:B------:R-:W-:Y:S01]  /*6300*/  FMUL.FTZ R175, R129, UR4 ;  /* 0x0000000481af7c20 */ /* 0x000fe20008410000 */
[----:B------:R-:W-:Y:S01]  /*6310*/  VIADD R162, R141, 0x1 ;  /* 0x000000018da27836 */ /* 0x000fe20000000000 */
[----:B------:R-:W-:Y:S01]  /*6320*/  @P2 SHF.R.U32.HI R145, RZ, UR10, R12 ;  /* 0x0000000aff912c19 */ /* 0x000fe2000801160c */
[----:B------:R-:W-:Y:S01]  /*6330*/  FMUL.FTZ R124, R143, UR4 ;  /* 0x000000048f7c7c20 */ /* 0x000fe20008410000 */
[----:B------:R-:W-:Y:S01]  /*6340*/  FMUL.FTZ R129, R163, UR4 ;  /* 0x00000004a3817c20 */ /* 0x000fe20008410000 */
[----:B------:R-:W-:Y:S01]  /*6350*/  IMAD.U32 R12, RZ, RZ, UR7 ;  /* 0x00000007ff0c7e24 */ /* 0x000fe2000f8e00ff */
[----:B------:R-:W-:Y:S01]  /*6360*/  PLOP3.LUT P1, PT, PT, PT, UP1, 0x40, 0x0 ;  /* 0x000000000000781c */ /* 0x000fe20003f2e818 */
[----:B------:R-:W-:Y:S01]  /*6370*/  IMAD R162, R17, -0x2, R162 ;  /* 0xfffffffe11a27824 */ /* 0x000fe200078e02a2 */
[----:B------:R-:W0:Y:S01]  /*6380*/  MUFU.TANH R172, R172 ;  /* 0x000000ac00ac7308 */ /* 0x000e220000002400 */
[----:B------:R-:W-:-:S02]  /*6390*/  @!P3 VIADD R12, R12, 0x30840 ;  /* 0x000308400c0cb836 */ /* 0x000fc40000000000 */
[C---:B------:R-:W-:Y:S01]  /*63a0*/  VIADD R147, R162.reuse, 0xffffffff ;  /* 0xffffffffa2937836 */ /* 0x040fe20000000000 */
[----:B-----5:R-:W-:Y:S02]  /*63b0*/  IADD3 R149, R162, -R121, R16 ;  /* 0x80000079a2957210 */ /* 0x020fe40007ffe010 */
[----:B------:R-:W-:Y:S02]  /*63c0*/  @!P3 PRMT R12, RZ, 0x654, R12 ;  /* 0x00000654ff0cb816 */ /* 0x000fe4000000000c */
[----:B------:R-:W0:Y:S01]  /*63d0*/  MUFU.TANH R173, R173 ;  /* 0x000000ad00ad7308 */ /* 0x000e220000002400 */
[C---:B------:R-:W-:Y:S02]  /*63e0*/  VIADD R151, R149.reuse, UR55 ;  /* 0x0000003795977c36 */ /* 0x040fe40008000000 */
[----:B------:R-:W-:-:S05]  /*63f0*/  VIADD R149, R149, UR54 ;  /* 0x0000003695957c36 */ /* 0x000fca0008000000 */
        /* <DEDUP_REMOVED lines=8> */
[----:B------:R-:W5:Y:S01]  /*6480*/  SHFL.IDX PT, R168, R145, RZ, 0x1c1f ;  /* 0x001c1fff91a87589 */ /* 0x000f6200000e0000 */
[----:B------:R0:W-:Y:S01]  /*6490*/  @!P3 SYNCS.ARRIVE.TRANS64.RED.A1T0 RZ, [R12+URZ], RZ ;  /* 0x000000ff0cffb9a7 */ /* 0x0001e2000810043f */
[--C-:B-----5:R-:W-:Y:S02]  /*64a0*/  IMAD.IADD R153, R151, 0x1, R168.reuse ;  /* 0x0000000197997824 */ /* 0x120fe400078e02a8 */
[----:B------:R-:W-:Y:S01]  /*64b0*/  IMAD.IADD R155, R149, 0x1, R168 ;  /* 0x00000001959b7824 */ /* 0x000fe200078e02a8 */
[----:B01234-:R-:W-:Y:S06]  /*64c0*/  @P1 BRA `(.L_x_1135) ;  /* 0x0000000000541947 */ /* 0x01ffec0003800000 */
[----:B------:R-:W-:Y:S01]  /*64d0*/  IADD3 R143, R16, -R121, R168 ;  /* 0x80000079108f7210 */ /* 0x000fe20007ffe0a8 */
[----:B------:R-:W-:Y:S03]  /*64e0*/  BSSY B0, `(.L_x_1136) ;  /* 0x0000010000007945 */ /* 0x000fe60003800000 */
[----:B------:R-:W-:-:S13]  /*64f0*/  ISETP.GT.AND P1, PT, R143, -0x1, PT ;  /* 0xffffffff8f00780c */ /* 0x000fda0003f24270 */
[----:B------:R-:W-:Y:S05]  /*6500*/  @P1 BRA `(.L_x_1137) ;  /* 0x0000000000201947 */ /* 0x000fea0003800000 */
[----:B------:R-:W-:Y:S01]  /*6510*/  IMAD.U32 R162, RZ, RZ, UR51 ;  /* 0x00000033ffa27e24 */ /* 0x000fe2000f8e00ff */
[----:B------:R-:W-:-:S04]  /*6520*/  LOP3.LUT R143, RZ, R143, RZ, 0x33, !PT ;  /* 0x0000008fff8f7212 */ /* 0x000fc800078e33ff */
[----:B------:R-:W-:-:S13]  /*6530*/  ISETP.NE.AND P1, PT, R162, 0x1, PT ;  /* 0x00000001a200780c */ /* 0x000fda0003f25270 */
[----:B------:R-:W0:Y:S02]  /*6540*/  @P1 LDC.64 R12, c[0x0][0x9e8] ;  /* 0x00027a00ff0c1b82 */ /* 0x000e240000000a00 */
[----:B0-----:R-:W-:-:S05]  /*6550*/  @P1 IMAD.HI.U32 R12, R143, R12, RZ ;  /* 0x0000000c8f0c1227 */ /* 0x001fca00078e00ff */
[----:B------:R-:W-:-:S04]  /*6560*/  @P1 SHF.R.U32.HI R143, RZ, R13, R12 ;  /* 0x0000000dff8f1219 */ /* 0x000fc8000001160c */
[----:B------:R-:W-:Y:S01]  /*6570*/  LOP3.LUT R143, RZ, R143, RZ, 0x33, !PT ;  /* 0x0000008fff8f7212 */ /* 0x000fe200078e33ff */
[----:B------:R-:W-:Y:S06]  /*6580*/  BRA `(.L_x_1138) ;  /* 0x0000000000147947 */ /* 0x000fec0003800000 */
.L_x_1137:
[----:B------:R-:W-:-:S05]  /*6590*/  IMAD.U32 R162, RZ, RZ, UR51 ;  /* 0x00000033ffa27e24 */ /* 0x000fca000f8e00ff */
[----:B------:R-:W-:-:S13]  /*65a0*/  ISETP.NE.AND P1, PT, R162, 0x1, PT ;  /* 0x00000001a200780c */ /* 0x000fda0003f25270 */
[----:B------:R-:W0:Y:S02]  /*65b0*/  @P1 LDC.64 R12, c[0x0][0x9e8] ;  /* 0x00027a00ff0c1b82 */ /* 0x000e240000000a00 */
[----:B0-----:R-:W-:-:S05]  /*65c0*/  @P1 IMAD.HI.U32 R12, R143, R12, RZ ;  /* 0x0000000c8f0c1227 */ /* 0x001fca00078e00ff */
[----:B------:R-:W-:-:S07]  /*65d0*/  @P1 SHF.R.U32.HI R143, RZ, R13, R12 ;  /* 0x0000000dff8f1219 */ /* 0x000fce000001160c */
.L_x_1138:
[----:B------:R-:W-:Y:S05]  /*65e0*/  BSYNC B0 ;  /* 0x0000000000007941 */ /* 0x000fea0003800000 */
.L_x_1136:
[----:B------:R-:W-:-:S05]  /*65f0*/  IMAD R12, R143, R162, R147 ;  /* 0x000000a28f0c7224 */ /* 0x000fca00078e0293 */
[----:B------:R-:W-:Y:S02]  /*6600*/  VIADDMNMX R153, R12, R162, R153, PT ;  /* 0x000000a20c997246 */ /* 0x000fe40003800199 */
[----:B------:R-:W-:-:S07]  /*6610*/  VIMNMX R155, R155, R12, !PT ;  /* 0x0000000c9b9b7248 */ /* 0x000fce0007fe0100 */
.L_x_1135:
[C---:B------:R-:W-:Y:S01]  /*6620*/  ISETP.GE.AND P1, PT, R141.reuse, 0x2, PT ;  /* 0x000000028d00780c */ /* 0x040fe20003f26270 */
[----:B------:R-:W0:Y:S01]  /*6630*/  SHFL.IDX PT, R12, R145, 0x1, 0x1c1f ;  /* 0x003c1f00910c7f89 */ /* 0x000e2200000e0000 */
[----:B------:R-:W-:Y:S02]  /*6640*/  ISETP.GE.AND P5, PT, R141, 0xa, PT ;  /* 0x0000000a8d00780c */ /* 0x000fe40003fa6270 */
        /* <DEDUP_REMOVED lines=9> */
[----:B------:R-:W-:-:S02]  /*66e0*/  FSEL R166, R173, -INF , !P3 ;  /* 0xff800000ada67808 */ /* 0x000fc40005800000 */
        /* <DEDUP_REMOVED lines=24> */
[----:B------:R-:W-:Y:S02]  /*6870*/  ISETP.GE.AND P4, PT, R141, 0x22, PT ;  /* 0x000000228d00780c */ /* 0x000fe40003f86270 */
        /* <DEDUP_REMOVED lines=15> */
[----:B------:R-:W-:Y:S01]  /*6970*/  FSEL R138, R139, -INF , !P3 ;  /* 0xff8000008b8a7808 */ /* 0x000fe20005800000 */
[----:B0-----:R-:W-:Y:S01]  /*6980*/  IMAD.IADD R139, R151, 0x1, R12 ;  /* 0x00000001978b7824 */ /* 0x001fe200078e020c */
        /* <DEDUP_REMOVED lines=38> */
[----:B------:R-:W-:Y:S02]  /*6bf0*/  P2R R163, PR, RZ, 0x20 ;  /* 0x00000020ffa37803 */ /* 0x000fe40000000000 */
[----:B------:R-:W-:Y:S02]  /*6c00*/  FSEL R154, R154, -INF , !P3 ;  /* 0xff8000009a9a7808 */ /* 0x000fe40005800000 */
[----:B------:R-:W-:-:S04]  /*6c10*/  ISETP.GE.AND P3, PT, R141, 0x51, PT ;  /* 0x000000518d00780c */ /* 0x000fc80003f66270 */
[----:B------:R-:W-:-:S04]  /*6c20*/  ISETP.GT.AND P4, PT, R155, 0x50, !P3 ;  /* 0x000000509b00780c */ /* 0x000fc80005f84270 */
[----:B------:R-:W-:-:S04]  /*6c30*/  ISETP.LT.OR P4, PT, R153, 0x51, P4 ;  /* 0x000000519900780c */ /* 0x000fc80002781670 */
        /* <DEDUP_REMOVED lines=10> */
[----:B------:R-:W-:Y:S02]  /*6ce0*/  P2R R185, PR, RZ, 0x40 ;  /* 0x00000040ffb97803 */ /* 0x000fe40000000000 */
[----:B------:R-:W-:-:S04]  /*6cf0*/  ISETP.GT.AND P6, PT, R155, RZ, !P6 ;  /* 0x000000ff9b00720c */ /* 0x000fc800077c4270 */
[----:B------:R-:W-:-:S04]  /*6d00*/  ISETP.LT.OR P6, PT, R153, 0x1, P6 ;  /* 0x000000019900780c */ /* 0x000fc800037c1670 */
[----:B------:R-:W-:Y:S02]  /*6d10*/  FSEL R143, R9, -INF , !P6 ;  /* 0xff800000098f7808 */ /* 0x000fe40007000000 */
[----:B------:R-:W-:Y:S01]  /*6d20*/  ISETP.GE.AND P6, PT, R141, 0x5a, PT ;  /* 0x0000005a8d00780c */ /* 0x000fe20003fc6270 */
[----:B------:R-:W-:-:S03]  /*6d30*/  IMAD.IADD R141, R149, 0x1, R12 ;  /* 0x00000001958d7824 */ /* 0x000fc600078e020c */
[----:B------:R-:W-:Y:S02]  /*6d40*/  P2R R157, PR, RZ, 0x40 ;  /* 0x00000040ff9d7803 */ /* 0x000fe40000000000 */
[----:B------:R-:W-:-:S04]  /*6d50*/  ISETP.GT.AND P6, PT, R155, 0x59, !P6 ;  /* 0x000000599b00780c */ /* 0x000fc800077c4270 */
[----:B------:R-:W-:-:S04]  /*6d60*/  ISETP.LT.OR P6, PT, R153, 0x5a, P6 ;  /* 0x0000005a9900780c */ /* 0x000fc800037c1670 */
[----:B------:R-:W-:Y:S02]  /*6d70*/  FSEL R164, R164, -INF , !P6 ;  /* 0xff800000a4a47808 */ /* 0x000fe40007000000 */
[----:B------:R-:W-:-:S13]  /*6d80*/  PLOP3.LUT P6, PT, PT, PT, UP1, 0x40, 0x0 ;  /* 0x000000000000781c */ /* 0x000fda0003fce818 */
[----:B------:R-:W-:Y:S05]  /*6d90*/  @P6 BRA `(.L_x_1139) ;  /* 0x0000000000546947 */ /* 0x000fea0003800000 */
        /* <DEDUP_REMOVED lines=12> */
.L_x_1141:
[----:B------:R-:W-:-:S05]  /*6e60*/  IMAD.U32 R184, RZ, RZ, UR51 ;  /* 0x00000033ffb87e24 */ /* 0x000fca000f8e00ff */
[----:B------:R-:W-:-:S13]  /*6e70*/  ISETP.NE.AND P6, PT, R184, 0x1, PT ;  /* 0x00000001b800780c */ /* 0x000fda0003fc5270 */
[----:B------:R-:W0:Y:S02]  /*6e80*/  @P6 LDC.64 R12, c[0x0][0x9e8] ;  /* 0x00027a00ff0c6b82 */ /* 0x000e240000000a00 */
[----:B0-----:R-:W-:-:S05]  /*6e90*/  @P6 IMAD.HI.U32 R12, R9, R12, RZ ;  /* 0x0000000c090c6227 */ /* 0x001fca00078e00ff */
[----:B------:R-:W-:-:S07]  /*6ea0*/  @P6 SHF.R.U32.HI R9, RZ, R13, R12 ;  /* 0x0000000dff096219 */ /* 0x000fce000001160c */
.L_x_1142:
[----:B------:R-:W-:Y:S05]  /*6eb0*/  BSYNC B0 ;  /* 0x0000000000007941 */ /* 0x000fea0003800000 */
.L_x_1140:
[----:B------:R-:W-:-:S05]  /*6ec0*/  IMAD R12, R9, R184, R147 ;  /* 0x000000b8090c7224 */ /* 0x000fca00078e0293 */
[----:B------:R-:W-:Y:S02]  /*6ed0*/  VIADDMNMX R139, R12, R184, R139, PT ;  /* 0x000000b80c8b7246 */ /* 0x000fe4000380018b */
[----:B------:R-:W-:-:S07]  /*6ee0*/  VIMNMX R141, R141, R12, !PT ;  /* 0x0000000c8d8d7248 */ /* 0x000fce0007fe0100 */
.L_x_1139:
[C---:B------:R-:W-:Y:S01]  /*6ef0*/  ISETP.GT.AND P1, PT, R141.reuse, 0x1, !P1 ;  /* 0x000000018d00780c */ /* 0x040fe20004f24270 */
[----:B------:R-:W-:Y:S01]  /*6f00*/  UMOV UR36, UR39 ;  /* 0x0000002700247c82 */ /* 0x000fe20008000000 */
[----:B------:R-:W-:Y:S01]  /*6f10*/  ISETP.GT.AND P2, PT, R141, 0x8, !P2 ;  /* 0x000000088d00780c */ /* 0x000fe20005744270 */
[----:B------:R-:W-:Y:S01]  /*6f20*/  UMOV UR37, UR5 ;  /* 0x0000000500257c82 */ /* 0x000fe20008000000 */
[C---:B------:R-:W-:Y:S02]  /*6f30*/  ISETP.LT.OR P1, PT, R139.reuse, 0x2, P1 ;  /* 0x000000028b00780c */ /* 0x040fe40000f21670 */
[----:B------:R-:W-:Y:S02]  /*6f40*/  ISETP.LT.OR P2, PT, R139, 0x9, P2 ;  /* 0x000000098b00780c */ /* 0x000fe40001741670 */
[----:B------:R-:W-:Y:S02]  /*6f50*/  FSEL R216, R2, -INF , !P1 ;  /* 0xff80000002d87808 */ /* 0x000fe40004800000 */
[----:B------:R-:W-:-:S02]  /*6f60*/  ISETP.NE.AND P1, PT, R165, RZ, PT ;  /* 0x000000ffa500720c */ /* 0x000fc40003f25270 */
[----:B------:R-:W-:Y:S02]  /*6f70*/  FSEL R2, R11, -INF , !P2 ;  /* 0xff8000000b027808 */ /* 0x000fe40005000000 */
[----:B------:R-:W-:Y:S02]  /*6f80*/  ISETP.GT.AND P1, PT, R141, 0x9, !P1 ;  /* 0x000000098d00780c */ /* 0x000fe40004f24270 */
[----:B------:R-:W-:Y:S02]  /*6f90*/  ISETP.NE.AND P2, PT, R186, RZ, PT ;  /* 0x000000ffba00720c */ /* 0x000fe40003f45270 */
[----:B------:R-:W-:Y:S02]  /*6fa0*/  ISETP.LT.OR P1, PT, R139, 0xa, P1 ;  /* 0x0000000a8b00780c */ /* 0x000fe40000f21670 */
[----:B------:R-:W-:Y:S02]  /*6fb0*/  ISETP.NE.AND P6, PT, R187, RZ, PT ;  /* 0x000000ffbb00720c */ /* 0x000fe40003fc5270 */
[----:B------:R-:W-:-:S02]  /*6fc0*/  FSEL R214, R14, -INF , !P1 ;  /* 0xff8000000ed67808 */ /* 0x000fc40004800000 */
[----:B------:R-:W-:Y:S02]  /*6fd0*/  ISETP.NE.AND P1, PT, R163, RZ, PT ;  /* 0x000000ffa300720c */ /* 0x000fe40003f25270 */
[----:B------:R-:W-:Y:S02]  /*6fe0*/  FMNMX.FTZ R9, R143, R4, !PT ;  /* 0x000000048f097209 */ /* 0x000fe40007810000 */
[----:B------:R-:W-:Y:S02]  /*6ff0*/  ISETP.GT.AND P1, PT, R141, 0x10, !P1 ;  /* 0x000000108d00780c */ /* 0x000fe40004f24270 */
[----:B------:R-:W-:Y:S02]  /*7000*/  FMNMX.FTZ R9, R176, R9, !PT ;  /* 0x00000009b0097209 */ /* 0x000fe40007810000 */
[----:B------:R-:W-:Y:S02]  /*7010*/  ISETP.LT.OR P1, PT, R139, 0x11, P1 ;  /* 0x000000118b00780c */ /* 0x000fe40000f21670 */
[----:B------:R-:W-:-:S02]  /*7020*/  FMNMX.FTZ R9, R172, R9, !PT ;  /* 0x00000009ac097209 */ /* 0x000fc40007810000 */
[----:B------:R-:W-:Y:S02]  /*7030*/  FSEL R188, R15, -INF , !P1 ;  /* 0xff8000000fbc7808 */ /* 0x000fe40004800000 */
        /* <DEDUP_REMOVED lines=14> */
[----:B------:R-:W-:Y:S02]  /*7120*/  ISETP.GT.AND P1, PT, R141, 0x19, !P2 ;  /* 0x000000198d00780c */ /* 0x000fe40005724270 */
[----:B------:R-:W-:Y:S02]  /*7130*/  FMNMX.FTZ R9, R180, R9, !PT ;  /* 0x00000009b4097209 */ /* 0x000fe40007810000 */
[----:B------:R-:W-:-:S02]  /*7140*/  ISETP.LT.OR P1, PT, R139, 0x1a, P1 ;  /* 0x0000001a8b00780c */ /* 0x000fc40000f21670 */
[----:B------:R-:W-:Y:S02]  /*7150*/  FMNMX.FTZ R9, R162, R9, !PT ;  /* 0x00000009a2097209 */ /* 0x000fe40007810000 */
[----:B------:R-:W-:Y:S02]  /*7160*/  FSEL R210, R120, -INF , !P1 ;  /* 0xff80000078d27808 */ /* 0x000fe40004800000 */
[----:B------:R-:W-:Y:S02]  /*7170*/  ISETP.GT.AND P1, PT, R141, 0x20, !P6 ;  /* 0x000000208d00780c */ /* 0x000fe40007724270 */
[----:B------:R-:W-:Y:S02]  /*7180*/  ISETP.NE.AND P6, PT, R190, RZ, PT ;  /* 0x000000ffbe00720c */ /* 0x000fe40003fc5270 */
        /* <DEDUP_REMOVED lines=30> */
[----:B------:R-:W-:Y:S01]  /*7370*/  FSEL R122, R127, -INF , !P1 ;  /* 0xff8000007f7a7808 */ /* 0x000fe20004800000 */
[----:B------:R-:W0:Y:S01]  /*7380*/  LDC R9, c[0x0][0x988] ;  /* 0x00026200ff097b82 */ /* 0x000e220000000800 */
[----:B------:R-:W-:Y:S01]  /*7390*/  ISETP.NE.AND P1, PT, R175, RZ, PT ;  /* 0x000000ffaf00720c */ /* 0x000fe20003f25270 */
[----:B------:R-:W1:Y:S01]  /*73a0*/  SHFL.BFLY PT, R12, R11, 0x2, 0x1f ;  /* 0x0c401f000b0c7f89 */ /* 0x000e6200000e0000 */
[----:B------:R-:W-:-:S02]  /*73b0*/  ISETP.NE.AND P2, PT, R189, RZ, PT ;  /* 0x000000ffbd00720c */ /* 0x000fc40003f45270 */
[C---:B------:R-:W-:Y:S02]  /*73c0*/  ISETP.GT.AND P1, PT, R141.reuse, 0x31, !P1 ;  /* 0x000000318d00780c */ /* 0x040fe40004f24270 */
[----:B------:R-:W-:Y:S02]  /*73d0*/  ISETP.GT.AND P3, PT, R141, 0x50, !P3 ;  /* 0x000000508d00780c */ /* 0x000fe40005f64270 */
[----:B------:R-:W-:Y:S02]  /*73e0*/  ISETP.LT.OR P1, PT, R139, 0x32, P1 ;  /* 0x000000328b00780c */ /* 0x000fe40000f21670 */
[----:B------:R-:W-:Y:S02]  /*73f0*/  ISETP.GT.AND P4, PT, R141, 0x51, !P4 ;  /* 0x000000518d00780c */ /* 0x000fe40006784270 */
[----:B------:R-:W-:Y:S02]  /*7400*/  FSEL R126, R126, -INF , !P1 ;  /* 0xff8000007e7e7808 */ /* 0x000fe40004800000 */
[----:B------:R-:W-:-:S02]  /*7410*/  ISETP.NE.AND P1, PT, R177, RZ, PT ;  /* 0x000000ffb100720c */ /* 0x000fc40003f25270 */
[----:B------:R-:W-:Y:S02]  /*7420*/  ISETP.LT.OR P3, PT, R139, 0x51, P3 ;  /* 0x000000518b00780c */ /* 0x000fe40001f61670 */
[C---:B------:R-:W-:Y:S02]  /*7430*/  ISETP.GT.AND P1, PT, R141.reuse, 0x38, !P1 ;  /* 0x000000388d00780c */ /* 0x040fe40004f24270 */
[----:B------:R-:W-:Y:S02]  /*7440*/  ISETP.GT.AND P5, PT, R141, 0x58, !P5 ;  /* 0x000000588d00780c */ /* 0x000fe40006fa4270 */
[C---:B------:R-:W-:Y:S02]  /*7450*/  ISETP.LT.OR P1, PT, R139.reuse, 0x39, P1 ;  /* 0x000000398b00780c */ /* 0x040fe40000f21670 */
[----:B------:R-:W-:Y:S02]  /*7460*/  ISETP.LT.OR P4, PT, R139, 0x52, P4 ;  /* 0x000000528b00780c */ /* 0x000fe40002781670 */
[----:B------:R-:W-:-:S02]  /*7470*/  FSEL R120, R133, -INF , !P1 ;  /* 0xff80000085787808 */ /* 0x000fc40004800000 */
[----:B------:R-:W-:Y:S02]  /*7480*/  ISETP.NE.AND P1, PT, R179, RZ, PT ;  /* 0x000000ffb300720c */ /* 0x000fe40003f25270 */
[----:B-1----:R-:W-:Y:S02]  /*7490*/  FMNMX.FTZ R13, R11, R12, !PT ;  /* 0x0000000c0b0d7209 */ /* 0x002fe40007810000 */
[----:B------:R-:W-:Y:S02]  /*74a0*/  ISETP.GT.AND P1, PT, R141, 0x39, !P1 ;  /* 0x000000398d00780c */ /* 0x000fe40004f24270 */
[----:B------:R-:W-:Y:S01]  /*74b0*/  FSEL R128, R128, -INF , !P3 ;  /* 0xff80000080807808 */ /* 0x000fe20005800000 */
[----:B------:R-:W1:Y:S01]  /*74c0*/  SHFL.BFLY PT, R12, R13, 0x1, 0x1f ;  /* 0x0c201f000d0c7f89 */ /* 0x000e6200000e0000 */
[C---:B------:R-:W-:Y:S02]  /*74d0*/  ISETP.LT.OR P1, PT, R139.reuse, 0x3a, P1 ;  /* 0x0000003a8b00780c */ /* 0x040fe40000f21670 */
[----:B------:R-:W-:-:S02]  /*74e0*/  ISETP.LT.OR P5, PT, R139, 0x59, P5 ;  /* 0x000000598b00780c */ /* 0x000fc40002fa1670 */
[----:B------:R-:W-:Y:S02]  /*74f0*/  FSEL R132, R132, -INF , !P1 ;  /* 0xff80000084847808 */ /* 0x000fe40004800000 */
[----:B------:R-:W-:Y:S02]  /*7500*/  ISETP.NE.AND P1, PT, R181, RZ, PT ;  /* 0x000000ffb500720c */ /* 0x000fe40003f25270 */
[----:B------:R-:W-:Y:S02]  /*7510*/  FSEL R130, R130, -INF , !P5 ;  /* 0xff80000082827808 */ /* 0x000fe40006800000 */
[----:B------:R-:W-:-:S04]  /*7520*/  ISETP.GT.AND P1, PT, R141, 0x40, !P1 ;  /* 0x000000408d00780c */ /* 0x000fc80004f24270 */
[----:B------:R-:W-:-:S04]  /*7530*/  ISETP.LT.OR P1, PT, R139, 0x41, P1 ;  /* 0x000000418b00780c */ /* 0x000fc80000f21670 */
[----:B------:R-:W-:Y:S02]  /*7540*/  FSEL R20, R135, -INF , !P1 ;  /* 0xff80000087147808 */ /* 0x000fe40004800000 */
[----:B------:R-:W-:Y:S02]  /*7550*/  ISETP.NE.AND P1, PT, R183, RZ, PT ;  /* 0x000000ffb700720c */ /* 0x000fe40003f25270 */
[----:B-1----:R-:W-:Y:S02]  /*7560*/  FMNMX.FTZ R12, R13, R12, !PT ;  /* 0x0000000c0d0c7209 */ /* 0x002fe40007810000 */
[----:B------:R-:W-:-:S03]  /*7570*/  ISETP.GT.AND P1, PT, R141, 0x41, !P1 ;  /* 0x000000418d00780c */ /* 0x000fc60004f24270 */
[----:B0-----:R-:W-:Y:S01]  /*7580*/  FMUL.FTZ R123, R12, R9 ;  /* 0x000000090c7b7220 */ /* 0x001fe20000410000 */
[----:B------:R-:W-:-:S04]  /*7590*/  ISETP.LT.OR P1, PT, R139, 0x42, P1 ;  /* 0x000000428b00780c */ /* 0x000fc80000f21670 */
[----:B------:R-:W-:Y:S02]  /*75a0*/  FSEL R134, R134, -INF , !P1 ;  /* 0xff80000086867808 */ /* 0x000fe40004800000 */
[----:B------:R-:W-:-:S04]  /*75b0*/  ISETP.GT.AND P1, PT, R141, 0x48, !P2 ;  /* 0x000000488d00780c */ /* 0x000fc80005724270 */
[----:B------:R-:W-:-:S04]  /*75c0*/  ISETP.LT.OR P1, PT, R139, 0x49, P1 ;  /* 0x000000498b00780c */ /* 0x000fc80000f21670 */
[----:B------:R-:W-:Y:S02]  /*75d0*/  FSEL R14, R137, -INF , !P1 ;  /* 0xff800000890e7808 */ /* 0x000fe40004800000 */
[----:B------:R-:W-:Y:S02]  /*75e0*/  ISETP.GT.AND P1, PT, R141, 0x49, !P6 ;  /* 0x000000498d00780c */ /* 0x000fe40007724270 */
[----:B------:R-:W-:Y:S02]  /*75f0*/  ISETP.NE.AND P6, PT, R185, RZ, PT ;  /* 0x000000ffb900720c */ /* 0x000fe40003fc5270 */
[----:B------:R-:W-:-:S04]  /*7600*/  ISETP.LT.OR P1, PT, R139, 0x4a, P1 ;  /* 0x0000004a8b00780c */ /* 0x000fc80000f21670 */
[----:B------:R-:W-:Y:S02]  /*7610*/  FSEL R136, R136, -INF , !P1 ;  /* 0xff80000088887808 */ /* 0x000fe40004800000 */
[----:B------:R-:W-:Y:S02]  /*7620*/  ISETP.GT.AND P1, PT, R141, RZ, !P6 ;  /* 0x000000ff8d00720c */ /* 0x000fe40007724270 */
[----:B------:R-:W-:Y:S02]  /*7630*/  ISETP.NE.AND P6, PT, R157, RZ, PT ;  /* 0x000000ff9d00720c */ /* 0x000fe40003fc5270 */
[----:B------:R-:W-:Y:S02]  /*7640*/  ISETP.LT.OR P1, PT, R139, 0x1, P1 ;  /* 0x000000018b00780c */ /* 0x000fe40000f21670 */
[----:B------:R-:W-:Y:S02]  /*7650*/  ISETP.GT.AND P2, PT, R141, 0x59, !P6 ;  /* 0x000000598d00780c */ /* 0x000fe40007744270 */
[----:B------:R-:W-:-:S02]  /*7660*/  FSEL R218, R0, -INF , !P1 ;  /* 0xff80000000da7808 */ /* 0x000fc40004800000 */
[----:B------:R-:W-:Y:S02]  /*7670*/  FSETP.NEU.FTZ.AND P1, PT, R12, -INF , PT ;  /* 0xff8000000c00780b */ /* 0x000fe40003f3d000 */
[----:B------:R-:W-:Y:S02]  /*7680*/  FMNMX.FTZ R11, R218, R3, !PT ;  /* 0x00000003da0b7209 */ /* 0x000fe40007810000 */
[----:B------:R-:W-:Y:S02]  /*7690*/  FSEL R123, R123, RZ, P1 ;  /* 0x000000ff7b7b7208 */ /* 0x000fe40000800000 */
[----:B------:R-:W-:Y:S02]  /*76a0*/  FMNMX.FTZ R13, R216, R11, !PT ;  /* 0x0000000bd80d7209 */ /* 0x000fe40007810000 */
[----:B------:R-:W-:Y:S01]  /*76b0*/  ISETP.LT.OR P2, PT, R139, 0x5a, P2 ;  /* 0x0000005a8b00780c */ /* 0x000fe20001741670 */
[--C-:B------:R-:W-:Y:S01]  /*76c0*/  FFMA.FTZ R172, R172, R9, -R123.reuse ;  /* 0x00000009acac7223 */ /* 0x100fe2000001087b */
[----:B------:R-:W-:Y:S01]  /*76d0*/  FMNMX.FTZ R13, R2, R13, !PT ;  /* 0x0000000d020d7209 */ /* 0x000fe20007810000 */
[-CC-:B------:R-:W-:Y:S01]  /*76e0*/  FFMA.FTZ R182, R182, R9.reuse, -R123.reuse ;  /* 0x00000009b6b67223 */ /* 0x180fe2000001087b */
[-CC-:B------:R-:W-:Y:S01]  /*76f0*/  FFMA.FTZ R0, R170, R9.reuse, -R123.reuse ;  /* 0x00000009aa007223 */ /* 0x180fe2000001087b */
[----:B------:R-:W-:Y:S01]  /*7700*/  FSEL R141, R12, RZ, P1 ;  /* 0x000000ff0c8d7208 */ /* 0x000fe20000800000 */
        /* <DEDUP_REMOVED lines=11> */
[----:B------:R0:W-:Y:S01]  /*77c0*/  MUFU.EX2 R13, R172 ;  /* 0x000000ac000d7308 */ /* 0x0001e20000000800 */
        /* <DEDUP_REMOVED lines=8> */
[----:B0-----:R-:W-:Y:S01]  /*7850*/  FSEL R172, R129, -INF , !P4 ;  /* 0xff80000081ac7808 */ /* 0x001fe20006000000 */
[--C-:B------:R-:W-:Y:S01]  /*7860*/  FFMA.FTZ R129, R140, R9, -R123.reuse ;  /* 0x000000098c817223 */ /* 0x100fe2000001087b */
[----:B------:R-:W-:Y:S01]  /*7870*/  FMNMX.FTZ R15, R186, R15, !PT ;  /* 0x0000000fba0f7209 */ /* 0x000fe20007810000 */
[----:B------:R-:W-:Y:S01]  /*7880*/  FFMA.FTZ R160, R160, R9, -R123 ;  /* 0x00000009a0a07223 */ /* 0x000fe2000001087b */
[----:B------:R-:W-:Y:S01]  /*7890*/  MUFU.EX2 R11, R143 ;  /* 0x0000008f000b7308 */ /* 0x000fe20000000800 */
[----:B------:R-:W-:-:S02]  /*78a0*/  LOP3.LUT P6, RZ, R207, 0x7f, RZ, 0xc0, !PT ;  /* 0x0000007fcfff7812 */ /* 0x000fc400078cc0ff */
[----:B------:R-:W-:-:S04]  /*78b0*/  FMNMX.FTZ R21, R208, R15, !PT ;  /* 0x0000000fd0157209 */ /* 0x000fc80007810000 */
[----:B------:R-:W-:Y:S01]  /*78c0*/  FMNMX.FTZ R21, R190, R21, !PT ;  /* 0x00000015be157209 */ /* 0x000fe20007810000 */
[----:B------:R0:W-:Y:S03]  /*78d0*/  MUFU.EX2 R15, R174 ;  /* 0x000000ae000f7308 */ /* 0x0001e60000000800 */
[----:B------:R-:W-:-:S04]  /*78e0*/  FMNMX.FTZ R21, R124, R21, !PT ;  /* 0x000000157c157209 */ /* 0x000fc80007810000 */
[----:B------:R-:W-:Y:S01]  /*78f0*/  FMNMX.FTZ R21, R122, R21, !PT ;  /* 0x000000157a157209 */ /* 0x000fe20007810000 */
[----:B------:R-:W-:Y:S01]  /*7900*/  MUFU.EX2 R176, R176 ;  /* 0x000000b000b07308 */ /* 0x000fe20000000800 */
[----:B0-----:R-:W-:Y:S02]  /*7910*/  FFMA.FTZ R174, R152, R9, -R123 ;  /* 0x0000000998ae7223 */ /* 0x001fe4000001087b */
[----:B------:R-:W-:-:S04]  /*7920*/  FMNMX.FTZ R125, R126, R21, !PT ;  /* 0x000000157e7d7209 */ /* 0x000fc80007810000 */
[----:B------:R-:W-:Y:S01]  /*7930*/  FMNMX.FTZ R125, R120, R125, !PT ;  /* 0x0000007d787d7209 */ /* 0x000fe20007810000 */
[----:B------:R-:W-:Y:S03]  /*7940*/  MUFU.EX2 R21, R0 ;  /* 0x0000000000157308 */ /* 0x000fe60000000800 */
[----:B------:R-:W-:-:S04]  /*7950*/  FMNMX.FTZ R125, R132, R125, !PT ;  /* 0x0000007d847d7209 */ /* 0x000fc80007810000 */
[----:B------:R-:W-:Y:S01]  /*7960*/  FMNMX.FTZ R125, R20, R125, !PT ;  /* 0x0000007d147d7209 */ /* 0x000fe20007810000 */
[----:B------:R-:W-:Y:S03]  /*7970*/  MUFU.EX2 R166, R166 ;  /* 0x000000a600a67308 */ /* 0x000fe60000000800 */
[----:B------:R-:W-:-:S04]  /*7980*/  FMNMX.FTZ R127, R134, R125, !PT ;  /* 0x0000007d867f7209 */ /* 0x000fc80007810000 */
[----:B------:R-:W-:Y:S01]  /*7990*/  FMNMX.FTZ R127, R14, R127, !PT ;  /* 0x0000007f0e7f7209 */ /* 0x000fe20007810000 */
[----:B------:R0:W-:Y:S03]  /*79a0*/  MUFU.EX2 R125, R182 ;  /* 0x000000b6007d7308 */ /* 0x0001e60000000800 */
[----:B------:R-:W-:-:S04]  /*79b0*/  FMNMX.FTZ R127, R136, R127, !PT ;  /* 0x0000007f887f7209 */ /* 0x000fc80007810000 */
[----:B------:R-:W-:Y:S01]  /*79c0*/  FMNMX.FTZ R127, R128, R127, !PT ;  /* 0x0000007f807f7209 */ /* 0x000fe20007810000 */
[----:B------:R-:W-:Y:S01]  /*79d0*/  MUFU.EX2 R168, R168 ;  /* 0x000000a800a87308 */ /* 0x000fe20000000800 */
[-CC-:B0-----:R-:W-:Y:S01]  /*79e0*/  FFMA.FTZ R182, R162, R9.reuse, -R123.reuse ;  /* 0x00000009a2b67223 */ /* 0x181fe2000001087b */
[----:B------:R-:W-:Y:S01]  /*79f0*/  FSEL R162, R131, -INF , !P2 ;  /* 0xff80000083a27808 */ /* 0x000fe20005000000 */
[----:B------:R-:W-:Y:S01]  /*7a00*/  FFMA.FTZ R131, R146, R9, -R123 ;  /* 0x0000000992837223 */ /* 0x000fe2000001087b */
[----:B------:R-:W-:-:S04]  /*7a10*/  FMNMX.FTZ R127, R172, R127, !PT ;  /* 0x0000007fac7f7209 */ /* 0x000fc80007810000 */
[----:B------:R-:W-:Y:S01]  /*7a20*/  FMNMX.FTZ R127, R130, R127, !PT ;  /* 0x0000007f827f7209 */ /* 0x000fe20007810000 */
[----:B------:R-:W-:Y:S03]  /*7a30*/  MUFU.EX2 R170, R170 ;  /* 0x000000aa00aa7308 */ /* 0x000fe60000000800 */
[----:B------:R-:W-:-:S05]  /*7a40*/  FMNMX.FTZ R0, R162, R127, !PT ;  /* 0x0000007fa2007209 */ /* 0x000fca0007810000 */
[----:B------:R-:W0:Y:S01]  /*7a50*/  SHFL.BFLY PT, R135, R0, 0x2, 0x1f ;  /* 0x0c401f0000877f89 */ /* 0x000e2200000e0000 */
[----:B------:R-:W-:Y:S08]  /*7a60*/  MUFU.EX2 R127, R133 ;  /* 0x00000085007f7308 */ /* 0x000ff00000000800 */
[----:B------:R1:W-:Y:S08]  /*7a70*/  MUFU.EX2 R133, R148 ;  /* 0x0000009400857308 */ /* 0x0003f00000000800 */
[----:B------:R-:W-:Y:S01]  /*7a80*/  MUFU.EX2 R180, R180 ;  /* 0x000000b400b47308 */ /* 0x000fe20000000800 */
[----:B0-----:R-:W-:Y:S01]  /*7a90*/  FMNMX.FTZ R140, R0, R135, !PT ;  /* 0x00000087008c7209 */ /* 0x001fe20007810000 */
[----:B------:R-:W-:Y:S01]  /*7aa0*/  FADD.FTZ R0, -R141, R4 ;  /* 0x000000048d007221 */ /* 0x000fe20000010100 */
[-CC-:B------:R-:W-:Y:S01]  /*7ab0*/  FFMA.FTZ R135, R154, R9.reuse, -R123.reuse ;  /* 0x000000099a877223 */ /* 0x180fe2000001087b */
[----:B------:R-:W-:-:S04]  /*7ac0*/  FFMA.FTZ R4, R164, R9, -R123 ;  /* 0x00000009a4047223 */ /* 0x000fc8000001087b */
[----:B------:R-:W-:Y:S01]  /*7ad0*/  MUFU.EX2 R182, R182 ;  /* 0x000000b600b67308 */ /* 0x000fe20000000800 */
[----:B------:R-:W0:Y:S01]  /*7ae0*/  SHFL.BFLY PT, R139, R140, 0x1, 0x1f ;  /* 0x0c201f008c8b7f89 */ /* 0x000e2200000e0000 */
[----:B------:R-:W-:-:S06]  /*7af0*/  FMUL.FTZ R0, R0, R9 ;  /* 0x0000000900007220 */ /* 0x000fcc0000410000 */
[----:B------:R-:W2:Y:S08]  /*7b00*/  MUFU.EX2 R0, R0 ;  /* 0x0000000000007308 */ /* 0x000eb00000000800 */
[----:B------:R-:W-:Y:S08]  /*7b10*/  MUFU.EX2 R129, R129 ;  /* 0x0000008100817308 */ /* 0x000ff00000000800 */
[----:B------:R-:W-:Y:S01]  /*7b20*/  MUFU.EX2 R138, R138 ;  /* 0x0000008a008a7308 */ /* 0x000fe20000000800 */
[----:B0-----:R-:W-:-:S04]  /*7b30*/  FMNMX.FTZ R140, R140, R139, !PT ;  /* 0x0000008b8c8c7209 */ /* 0x001fc80007810000 */
[C---:B------:R-:W-:Y:S01]  /*7b40*/  FSETP.NEU.FTZ.AND P1, PT, R140.reuse, -INF , PT ;  /* 0xff8000008c00780b */ /* 0x040fe20003f3d000 */
[----:B------:R-:W-:Y:S02]  /*7b50*/  FMUL.FTZ R123, R140, R9 ;  /* 0x000000098c7b7220 */ /* 0x000fe40000410000 */
[----:B------:R-:W-:Y:S03]  /*7b60*/  MUFU.EX2 R178, R178 ;  /* 0x000000b200b27308 */ /* 0x000fe60000000800 */
[----:B------:R-:W-:-:S05]  /*7b70*/  FSEL R123, R123, RZ, P1 ;  /* 0x000000ff7b7b7208 */ /* 0x000fca0000800000 */
[-CC-:B------:R-:W-:Y:S01]  /*7b80*/  FFMA.FTZ R191, R2, R9.reuse, -R123.reuse ;  /* 0x0000000902bf7223 */ /* 0x180fe2000001087b */
[----:B------:R-:W-:Y:S01]  /*7b90*/  FSEL R2, R140, RZ, P1 ;  /* 0x000000ff8c027208 */ /* 0x000fe20000800000 */
[-CC-:B------:R-:W-:Y:S01]  /*7ba0*/  FFMA.FTZ R189, R218, R9.reuse, -R123.reuse ;  /* 0x00000009dabd7223 */ /* 0x180fe2000001087b */
[-CC-:B------:R-:W-:Y:S01]  /*7bb0*/  FFMA.FTZ R146, R216, R9.reuse, -R123.reuse ;  /* 0x00000009d8927223 */ /* 0x180fe2000001087b */
[-CC-:B-1----:R-:W-:Y:S01]  /*7bc0*/  FFMA.FTZ R148, R214, R9.reuse, -R123.reuse ;  /* 0x00000009d6947223 */ /* 0x182fe2000001087b */
[-C--:B------:R-:W-:Y:S01]  /*7bd0*/  FFMA.FTZ R185, R188, R9.reuse, -R123 ;  /* 0x00000009bcb97223 */ /* 0x080fe2000001087b */
[----:B------:R-:W-:Y:S01]  /*7be0*/  FADD.FTZ R2, -R2, R3 ;  /* 0x0000000302027221 */ /* 0x000fe20000010100 */
[----:B--2---:R-:W-:Y:S01]  /*7bf0*/  FFMA.FTZ R3, R0, R8, R11 ;  /* 0x0000000800037223 */ /* 0x004fe2000001000b */
[----:B------:R-:W-:Y:S01]  /*7c00*/  MUFU.EX2 R189, R189 ;  /* 0x000000bd00bd7308 */ /* 0x000fe20000000800 */
[-C--:B------:R-:W-:Y:S01]  /*7c10*/  FFMA.FTZ R150, R212, R9.reuse, -R123 ;  /* 0x00000009d4967223 */ /* 0x080fe2000001087b */
[-C--:B------:R-:W-:Y:S01]  /*7c20*/  FMUL.FTZ R2, R2, R9.reuse ;  /* 0x0000000902027220 */ /* 0x080fe20000410000 */
[----:B------:R-:W-:Y:S01]  /*7c30*/  FADD.FTZ R8, R176, R3 ;  /* 0x00000003b0087221 */ /* 0x000fe20000010000 */
[-CC-:B------:R-:W-:Y:S01]  /*7c40*/  FFMA.FTZ R187, R184, R9.reuse, -R123.reuse ;  /* 0x00000009b8bb7223 */ /* 0x180fe2000001087b */
[-CC-:B------:R-:W-:Y:S01]  /*7c50*/  FFMA.FTZ R179, R120, R9.reuse, -R123.reuse ;  /* 0x0000000978b37223 */ /* 0x180fe2000001087b */
[-CC-:B------:R-:W-:Y:S01]  /*7c60*/  FFMA.FTZ R152, R210, R9.reuse, -R123.reuse ;  /* 0x00000009d2987223 */ /* 0x180fe2000001087b */
[----:B------:R-:W-:Y:S01]  /*7c70*/  FADD.FTZ R3, R13, R8 ;  /* 0x000000080d037221 */ /* 0x000fe20000010000 */
[----:B------:R-:W0:Y:S01]  /*7c80*/  MUFU.EX2 R2, R2 ;  /* 0x0000000200027308 */ /* 0x000e220000000800 */
[-CC-:B------:R-:W-:Y:S01]  /*7c90*/  FFMA.FTZ R181, R186, R9.reuse, -R123.reuse ;  /* 0x00000009bab57223 */ /* 0x180fe2000001087b */
[-C--:B------:R-:W-:Y:S01]  /*7ca0*/  FFMA.FTZ R177, R122, R9.reuse, -R123 ;  /* 0x000000097ab17223 */ /* 0x080fe2000001087b */
[----:B------:R-:W-:Y:S01]  /*7cb0*/  FADD.FTZ R8, R166, R3 ;  /* 0x00000003a6087221 */ /* 0x000fe20000010000 */
[-CC-:B------:R-:W-:Y:S01]  /*7cc0*/  FFMA.FTZ R122, R126, R9.reuse, -R123.reuse ;  /* 0x000000097e7a7223 */ /* 0x180fe2000001087b */
[-CC-:B------:R-:W-:Y:S01]  /*7cd0*/  FFMA.FTZ R154, R208, R9.reuse, -R123.reuse ;  /* 0x00000009d09a7223 */ /* 0x180fe2000001087b */
[-CC-:B------:R-:W-:Y:S01]  /*7ce0*/  FFMA.FTZ R183, R190, R9.reuse, -R123.reuse ;  /* 0x00000009beb77223 */ /* 0x180fe2000001087b */
[----:B------:R-:W-:Y:S01]  /*7cf0*/  FADD.FTZ R3, R15, R8 ;  /* 0x000000080f037221 */ /* 0x000fe20000010000 */
[----:B------:R-:W1:Y:S01]  /*7d00*/  MUFU.EX2 R146, R146 ;  /* 0x0000009200927308 */ /* 0x000e620000000800 */
[-CC-:B------:R-:W-:Y:S01]  /*7d10*/  FFMA.FTZ R173, R20, R9.reuse, -R123.reuse ;  /* 0x0000000914ad7223 */ /* 0x180fe2000001087b */
[-C--:B------:R-:W-:Y:S01]  /*7d20*/  FFMA.FTZ R124, R124, R9.reuse, -R123 ;  /* 0x000000097c7c7223 */ /* 0x080fe2000001087b */
[----:B------:R-:W-:Y:S01]  /*7d30*/  FADD.FTZ R120, R168, R3 ;  /* 0x00000003a8787221 */ /* 0x000fe20000010000 */
[-CC-:B------:R-:W-:Y:S01]  /*7d40*/  FFMA.FTZ R14, R14, R9.reuse, -R123.reuse ;  /* 0x000000090e0e7223 */ /* 0x180fe2000001087b */
[-CC-:B------:R-:W-:Y:S01]  /*7d50*/  FFMA.FTZ R136, R136, R9.reuse, -R123.reuse ;  /* 0x0000000988887223 */ /* 0x180fe2000001087b */
[-CC-:B------:R-:W-:Y:S01]  /*7d60*/  FFMA.FTZ R128, R128, R9.reuse, -R123.reuse ;  /* 0x0000000980807223 */ /* 0x180fe2000001087b */
[----:B------:R-:W-:Y:S01]  /*7d70*/  FFMA.FTZ R130, R130, R9, -R123 ;  /* 0x0000000982827223 */ /* 0x000fe2000001087b */
[----:B------:R-:W2:Y:S01]  /*7d80*/  MUFU.EX2 R191, R191 ;  /* 0x000000bf00bf7308 */ /* 0x000ea20000000800 */
[----:B0-----:R-:W-:Y:S01]  /*7d90*/  FFMA.FTZ R5, R2, R5, R189 ;  /* 0x0000000502057223 */ /* 0x001fe200000100bd */
[C---:B------:R-:W-:Y:S01]  /*7da0*/  ISETP.GT.AND P1, PT, R10.reuse, UR50, PT ;  /* 0x000000320a007c0c */ /* 0x040fe2000bf24270 */
[----:B------:R-:W-:Y:S01]  /*7db0*/  VIADD R10, R10, 0xffffffff ;  /* 0xffffffff0a0a7836 */ /* 0x000fe20000000000 */
[----:B------:R-:W-:-:S02]  /*7dc0*/  F2FP.F16.F32.PACK_AB R188, R176, R11 ;  /* 0x0000000bb0bc723e */ /* 0x000fc400000000ff */
[----:B------:R-:W-:Y:S02]  /*7dd0*/  F2FP.F16.F32.PACK_AB R186, R170, R21 ;  /* 0x00000015aaba723e */ /* 0x000fe400000000ff */
[----:B------:R-:W0:Y:S01]  /*7de0*/  MUFU.EX2 R148, R148 ;  /* 0x0000009400947308 */ /* 0x000e220000000800 */
[----:B-1----:R-:W-:Y:S01]  /*7df0*/  FADD.FTZ R8, R146, R5 ;  /* 0x0000000592087221 */ /* 0x002fe20000010000 */
[----:B------:R-:W-:Y:S01]  /*7e00*/  FADD.FTZ R5, R21, R120 ;  /* 0x0000007815057221 */ /* 0x000fe20000010000 */
[----:B------:R-:W-:Y:S01]  /*7e10*/  FFMA.FTZ R120, R132, R9, -R123 ;  /* 0x0000000984787223 */ /* 0x000fe2000001087b */
[----:B------:R-:W-:Y:S02]  /*7e20*/  F2FP.F16.F32.PACK_AB R184, R168, R15 ;  /* 0x0000000fa8b8723e */ /* 0x000fe400000000ff */
[----:B------:R-:W-:Y:S01]  /*7e30*/  FADD.FTZ R126, R170, R5 ;  /* 0x00000005aa7e7221 */ /* 0x000fe20000010000 */
[----:B------:R-:W-:Y:S01]  /*7e40*/  F2FP.F16.F32.PACK_AB R190, R166, R13 ;  /* 0x0000000da6be723e */ /* 0x000fe200000000ff */
[----:B------:R-:W1:Y:S01]  /*7e50*/  MUFU.EX2 R185, R185 ;  /* 0x000000b900b97308 */ /* 0x000e620000000800 */
[----:B--2---:R-:W-:Y:S01]  /*7e60*/  FADD.FTZ R3, R191, R8 ;  /* 0x00000008bf037221 */ /* 0x004fe20000010000 */
[----:B------:R-:W-:Y:S01]  /*7e70*/  FADD.FTZ R5, R125, R126 ;  /* 0x0000007e7d057221 */ /* 0x000fe20000010000 */
[----:B------:R-:W-:Y:S01]  /*7e80*/  IMAD.U32 R126, RZ, RZ, UR6 ;  /* 0x00000006ff7e7e24 */ /* 0x000fe2000f8e00ff */
[----:B------:R-:W-:-:S02]  /*7e90*/  F2FP.F16.F32.PACK_AB R176, R138, R129 ;  /* 0x000000818ab0723e */ /* 0x000fc400000000ff */
[----:B------:R-:W-:Y:S01]  /*7ea0*/  FADD.FTZ R5, R180, R5 ;  /* 0x00000005b4057221 */ /* 0x000fe20000010000 */
[----:B------:R-:W-:Y:S01]  /*7eb0*/  @!P6 VIADD R20, R126, 0x30860 ;  /* 0x000308607e14e836 */ /* 0x000fe20000000000 */
[----:B------:R-:W2:Y:S01]  /*7ec0*/  MUFU.EX2 R150, R150 ;  /* 0x0000009600967308 */ /* 0x000ea20000000800 */
[----:B0-----:R-:W-:Y:S01]  /*7ed0*/  FADD.FTZ R8, R148, R3 ;  /* 0x0000000394087221 */ /* 0x001fe20000010000 */
[----:B------:R-:W-:Y:S01]  /*7ee0*/  FADD.FTZ R126, R182, R5 ;  /* 0x00000005b67e7221 */ /* 0x000fe20000010000 */
[----:B------:R-:W-:Y:S02]  /*7ef0*/  F2FP.F16.F32.PACK_AB R180, R180, R125 ;  /* 0x0000007db4b4723e */ /* 0x000fe400000000ff */
[----:B------:R-:W-:Y:S01]  /*7f00*/  @!P6 PRMT R5, RZ, 0x654, R20 ;  /* 0x00000654ff05e816 */ /* 0x000fe20000000014 */
[----:B------:R-:W-:Y:S01]  /*7f10*/  FADD.FTZ R126, R127, R126 ;  /* 0x0000007e7f7e7221 */ /* 0x000fe20000010000 */
[----:B------:R-:W-:Y:S01]  /*7f20*/  FFMA.FTZ R20, R134, R9, -R123 ;  /* 0x0000000986147223 */ /* 0x000fe2000001087b */
[----:B------:R-:W0:Y:S01]  /*7f30*/  MUFU.EX2 R187, R187 ;  /* 0x000000bb00bb7308 */ /* 0x000e220000000800 */
[----:B-1----:R-:W-:Y:S01]  /*7f40*/  FADD.FTZ R3, R185, R8 ;  /* 0x00000008b9037221 */ /* 0x002fe20000010000 */
[----:B------:R1:W-:Y:S01]  /*7f50*/  @!P6 SYNCS.ARRIVE.TRANS64.RED.A1T0 RZ, [R5+URZ], RZ ;  /* 0x000000ff05ffe9a7 */ /* 0x0003e2000810043f */
[----:B------:R-:W-:-:S02]  /*7f60*/  F2FP.F16.F32.PACK_AB R182, R127, R182 ;  /* 0x000000b67fb6723e */ /* 0x000fc400000000ff */
[----:B------:R-:W-:Y:S02]  /*7f70*/  F2FP.F16.F32.PACK_AB R189, R146, R189 ;  /* 0x000000bd92bd723e */ /* 0x000fe400000000ff */
[----:B------:R-:W-:Y:S01]  /*7f80*/  F2FP.F16.F32.PACK_AB R191, R148, R191 ;  /* 0x000000bf94bf723e */ /* 0x000fe200000000ff */
[----:B------:R-:W3:Y:S01]  /*7f90*/  MUFU.EX2 R152, R152 ;  /* 0x0000009800987308 */ /* 0x000ee20000000800 */
[C---:B--2---:R-:W-:Y:S01]  /*7fa0*/  FADD.FTZ R8, R150.reuse, R3 ;  /* 0x0000000396087221 */ /* 0x044fe20000010000 */
[----:B-1----:R-:W-:Y:S01]  /*7fb0*/  FADD.FTZ R5, R129, R126 ;  /* 0x0000007e81057221 */ /* 0x002fe20000010000 */
[----:B------:R-:W-:-:S03]  /*7fc0*/  F2FP.F16.F32.PACK_AB R185, R150, R185 ;  /* 0x000000b996b9723e */ /* 0x000fc600000000ff */
[----:B------:R-:W-:Y:S02]  /*7fd0*/  FADD.FTZ R5, R138, R5 ;  /* 0x000000058a057221 */ /* 0x000fe40000010000 */
[----:B------:R-:W1:Y:S01]  /*7fe0*/  MUFU.EX2 R181, R181 ;  /* 0x000000b500b57308 */ /* 0x000e620000000800 */
[----:B0-----:R-:W-:Y:S01]  /*7ff0*/  FADD.FTZ R3, R187, R8 ;  /* 0x00000008bb037221 */ /* 0x001fe20000010000 */
[----:B------:R-:W-:-:S06]  /*8000*/  FADD.FTZ R126, R178, R5 ;  /* 0x00000005b27e7221 */ /* 0x000fcc0000010000 */
[----:B------:R-:W0:Y:S01]  /*8010*/  MUFU.EX2 R154, R154 ;  /* 0x0000009a009a7308 */ /* 0x000e220000000800 */
[C---:B---3--:R-:W-:Y:S01]  /*8020*/  FADD.FTZ R8, R152.reuse, R3 ;  /* 0x0000000398087221 */ /* 0x048fe20000010000 */
[----:B------:R-:W-:-:S06]  /*8030*/  F2FP.F16.F32.PACK_AB R187, R152, R187 ;  /* 0x000000bb98bb723e */ /* 0x000fcc00000000ff */
[----:B------:R-:W2:Y:S01]  /*8040*/  MUFU.EX2 R183, R183 ;  /* 0x000000b700b77308 */ /* 0x000ea20000000800 */
[----:B-1----:R-:W-:-:S07]  /*8050*/  FADD.FTZ R3, R181, R8 ;  /* 0x00000008b5037221 */ /* 0x002fce0000010000 */
[----:B------:R-:W1:Y:S01]  /*8060*/  MUFU.EX2 R124, R124 ;  /* 0x0000007c007c7308 */ /* 0x000e620000000800 */
[----:B0-----:R-:W-:Y:S01]  /*8070*/  FADD.FTZ R8, R154, R3 ;  /* 0x000000039a087221 */ /* 0x001fe20000010000 */
[-CC-:B------:R-:W-:Y:S01]  /*8080*/  FFMA.FTZ R3, R172, R9.reuse, -R123.reuse ;  /* 0x00000009ac037223 */ /* 0x180fe2000001087b */
[----:B------:R-:W-:Y:S01]  /*8090*/  FFMA.FTZ R123, R162, R9, -R123 ;  /* 0x00000009a27b7223 */ /* 0x000fe2000001087b */
[----:B------:R-:W-:-:S04]  /*80a0*/  F2FP.F16.F32.PACK_AB R181, R154, R181 ;  /* 0x000000b59ab5723e */ /* 0x000fc800000000ff */
[----:B------:R-:W0:Y:S01]  /*80b0*/  MUFU.EX2 R177, R177 ;  /* 0x000000b100b17308 */ /* 0x000e220000000800 */
[----:B--2---:R-:W-:-:S07]  /*80c0*/  FADD.FTZ R5, R183, R8 ;  /* 0x00000008b7057221 */ /* 0x004fce0000010000 */
[----:B------:R-:W2:Y:S01]  /*80d0*/  MUFU.EX2 R122, R122 ;  /* 0x0000007a007a7308 */ /* 0x000ea20000000800 */
[C---:B-1----:R-:W-:Y:S01]  /*80e0*/  FADD.FTZ R8, R124.reuse, R5 ;  /* 0x000000057c087221 */ /* 0x042fe20000010000 */
[----:B------:R-:W-:-:S06]  /*80f0*/  F2FP.F16.F32.PACK_AB R183, R124, R183 ;  /* 0x000000b77cb7723e */ /* 0x000fcc00000000ff */
[----:B------:R-:W1:Y:S01]  /*8100*/  MUFU.EX2 R179, R179 ;  /* 0x000000b300b37308 */ /* 0x000e620000000800 */
[----:B0-----:R-:W-:-:S07]  /*8110*/  FADD.FTZ R5, R177, R8 ;  /* 0x00000008b1057221 */ /* 0x001fce0000010000 */
[----:B------:R-:W0:Y:S01]  /*8120*/  MUFU.EX2 R131, R131 ;  /* 0x0000008300837308 */ /* 0x000e220000000800 */
[C---:B--2---:R-:W-:Y:S01]  /*8130*/  FADD.FTZ R8, R122.reuse, R5 ;  /* 0x000000057a087221 */ /* 0x044fe20000010000 */
[----:B------:R-:W-:-:S06]  /*8140*/  F2FP.F16.F32.PACK_AB R177, R122, R177 ;  /* 0x000000b17ab1723e */ /* 0x000fcc00000000ff */
[----:B------:R-:W2:Y:S01]  /*8150*/  MUFU.EX2 R120, R120 ;  /* 0x0000007800787308 */ /* 0x000ea20000000800 */
[----:B-1----:R-:W-:-:S07]  /*8160*/  FADD.FTZ R5, R179, R8 ;  /* 0x00000008b3057221 */ /* 0x002fce0000010000 */
[----:B------:R-:W1:Y:S01]  /*8170*/  MUFU.EX2 R173, R173 ;  /* 0x000000ad00ad7308 */ /* 0x000e620000000800 */
[C---:B0-----:R-:W-:Y:S01]  /*8180*/  FADD.FTZ R126, R131.reuse, R126 ;  /* 0x0000007e837e7221 */ /* 0x041fe20000010000 */
[----:B------:R-:W-:-:S03]  /*8190*/  F2FP.F16.F32.PACK_AB R178, R131, R178 ;  /* 0x000000b283b2723e */ /* 0x000fc600000000ff */
[----:B------:R-:W-:-:S03]  /*81a0*/  FADD.FTZ R141, R133, R126 ;  /* 0x0000007e858d7221 */ /* 0x000fc60000010000 */
[----:B------:R-:W0:Y:S01]  /*81b0*/  MUFU.EX2 R142, R142 ;  /* 0x0000008e008e7308 */ /* 0x000e220000000800 */
[C---:B--2---:R-:W-:Y:S01]  /*81c0*/  FADD.FTZ R8, R120.reuse, R5 ;  /* 0x0000000578087221 */ /* 0x044fe20000010000 */
[----:B------:R-:W-:-:S06]  /*81d0*/  F2FP.F16.F32.PACK_AB R179, R120, R179 ;  /* 0x000000b378b3723e */ /* 0x000fcc00000000ff */
[----:B------:R-:W2:Y:S01]  /*81e0*/  MUFU.EX2 R20, R20 ;  /* 0x0000001400147308 */ /* 0x000ea20000000800 */
[----:B-1----:R-:W-:-:S07]  /*81f0*/  FADD.FTZ R5, R173, R8 ;  /* 0x00000008ad057221 */ /* 0x002fce0000010000 */
[----:B------:R-:W1:Y:S01]  /*8200*/  MUFU.EX2 R174, R174 ;  /* 0x000000ae00ae7308 */ /* 0x000e620000000800 */
[C---:B0-----:R-:W-:Y:S01]  /*8210*/  FADD.FTZ R141, R142.reuse, R141 ;  /* 0x0000008d8e8d7221 */ /* 0x041fe20000010000 */
[----:B------:R-:W-:-:S06]  /*8220*/  F2FP.F16.F32.PACK_AB R172, R142, R133 ;  /* 0x000000858eac723e */ /* 0x000fcc00000000ff */
[----:B------:R1:W0:Y:S01]  /*8230*/  MUFU.EX2 R132, R14 ;  /* 0x0000000e00847308 */ /* 0x0002220000000800 */
[C---:B--2---:R-:W-:Y:S01]  /*8240*/  FADD.FTZ R5, R20.reuse, R5 ;  /* 0x0000000514057221 */ /* 0x044fe20000010000 */
[----:B------:R-:W-:-:S06]  /*8250*/  F2FP.F16.F32.PACK_AB R173, R20, R173 ;  /* 0x000000ad14ad723e */ /* 0x000fcc00000000ff */
[----:B------:R-:W2:Y:S01]  /*8260*/  MUFU.EX2 R135, R135 ;  /* 0x0000008700877308 */ /* 0x000ea20000000800 */
[----:B-1----:R-:W-:-:S07]  /*8270*/  FADD.FTZ R14, R174, R141 ;  /* 0x0000008dae0e7221 */ /* 0x002fce0000010000 */
[----:B------:R-:W1:Y:S01]  /*8280*/  MUFU.EX2 R136, R136 ;  /* 0x0000008800887308 */ /* 0x000e620000000800 */
[----:B0-----:R-:W-:-:S07]  /*8290*/  FADD.FTZ R5, R132, R5 ;  /* 0x0000000584057221 */ /* 0x001fce0000010000 */
[----:B------:R-:W0:Y:S01]  /*82a0*/  MUFU.EX2 R137, R137 ;  /* 0x0000008900897308 */ /* 0x000e220000000800 */
[C---:B--2---:R-:W-:Y:S01]  /*82b0*/  FADD.FTZ R14, R135.reuse, R14 ;  /* 0x0000000e870e7221 */ /* 0x044fe20000010000 */
[----:B------:R-:W-:-:S06]  /*82c0*/  F2FP.F16.F32.PACK_AB R174, R135, R174 ;  /* 0x000000ae87ae723e */ /* 0x000fcc00000000ff */
[----:B------:R-:W2:Y:S01]  /*82d0*/  MUFU.EX2 R128, R128 ;  /* 0x0000008000807308 */ /* 0x000ea20000000800 */
[C---:B-1----:R-:W-:Y:S01]  /*82e0*/  FADD.FTZ R5, R136.reuse, R5 ;  /* 0x0000000588057221 */ /* 0x042fe20000010000 */
[----:B------:R-:W-:-:S06]  /*82f0*/  F2FP.F16.F32.PACK_AB R175, R136, R132 ;  /* 0x0000008488af723e */ /* 0x000fcc00000000ff */
[----:B------:R-:W1:Y:S01]  /*8300*/  MUFU.EX2 R144, R144 ;  /* 0x0000009000907308 */ /* 0x000e620000000800 */
[----:B0-----:R-:W-:-:S07]  /*8310*/  FADD.FTZ R11, R137, R14 ;  /* 0x0000000e890b7221 */ /* 0x001fce0000010000 */
[----:B------:R-:W0:Y:S01]  /*8320*/  MUFU.EX2 R3, R3 ;  /* 0x0000000300037308 */ /* 0x000e220000000800 */
[----:B--2---:R-:W-:-:S07]  /*8330*/  FADD.FTZ R5, R128, R5 ;  /* 0x0000000580057221 */ /* 0x004fce0000010000 */
[----:B------:R-:W2:Y:S01]  /*8340*/  MUFU.EX2 R139, R160 ;  /* 0x000000a0008b7308 */ /* 0x000ea20000000800 */
[C---:B-1----:R-:W-:Y:S01]  /*8350*/  FADD.FTZ R8, R144.reuse, R11 ;  /* 0x0000000b90087221 */ /* 0x042fe20000010000 */
[----:B------:R-:W-:-:S06]  /*8360*/  F2FP.F16.F32.PACK_AB R168, R144, R137 ;  /* 0x0000008990a8723e */ /* 0x000fcc00000000ff */
[----:B------:R-:W1:Y:S01]  /*8370*/  MUFU.EX2 R130, R130 ;  /* 0x0000008200827308 */ /* 0x000e620000000800 */
[C---:B0-----:R-:W-:Y:S01]  /*8380*/  FADD.FTZ R5, R3.reuse, R5 ;  /* 0x0000000503057221 */ /* 0x041fe20000010000 */
[----:B------:R-:W-:Y:S01]  /*8390*/  F2FP.F16.F32.PACK_AB R169, R3, R128 ;  /* 0x0000008003a9723e */ /* 0x000fe200000000ff */
[----:B------:R-:W-:-:S05]  /*83a0*/  IMAD.MOV.U32 R3, RZ, RZ, R140 ;  /* 0x000000ffff037224 */ /* 0x000fca00078e008c */
[----:B------:R-:W0:Y:S01]  /*83b0*/  MUFU.EX2 R4, R4 ;  /* 0x0000000400047308 */ /* 0x000e220000000800 */
[----:B--2---:R-:W-:-:S07]  /*83c0*/  FADD.FTZ R11, R139, R8 ;  /* 0x000000088b0b7221 */ /* 0x004fce0000010000 */
[----:B------:R-:W2:Y:S01]  /*83d0*/  MUFU.EX2 R123, R123 ;  /* 0x0000007b007b7308 */ /* 0x000ea20000000800 */
[----:B-1----:R-:W-:Y:S01]  /*83e0*/  FADD.FTZ R5, R130, R5 ;  /* 0x0000000582057221 */ /* 0x002fe20000010000 */
[C---:B0-----:R-:W-:Y:S01]  /*83f0*/  FADD.FTZ R8, R4.reuse, R11 ;  /* 0x0000000b04087221 */ /* 0x041fe20000010000 */
[----:B------:R-:W-:Y:S01]  /*8400*/  F2FP.F16.F32.PACK_AB R170, R4, R139 ;  /* 0x0000008b04aa723e */ /* 0x000fe200000000ff */
[----:B------:R-:W-:Y:S02]  /*8410*/  IMAD.MOV.U32 R4, RZ, RZ, R12 ;  /* 0x000000ffff047224 */ /* 0x000fe400078e000c */
[C---:B--2---:R-:W-:Y:S01]  /*8420*/  FADD.FTZ R5, R123.reuse, R5 ;  /* 0x000000057b057221 */ /* 0x044fe20000010000 */
[----:B------:R-:W-:Y:S01]  /*8430*/  F2FP.F16.F32.PACK_AB R171, R123, R130 ;  /* 0x000000827bab723e */ /* 0x000fe200000000ff */
[----:B------:R-:W-:Y:S06]  /*8440*/  @P1 BRA `(.L_x_1143) ;  /* 0xffffffc800ac1947 */ /* 0x000fec000383ffff */
[----:B------:R-:W-:Y:S01]  /*8450*/  IMAD.MOV.U32 R3, RZ, RZ, R140 ;  /* 0x000000ffff037224 */ /* 0x000fe200078e008c */
[----:B------:R-:W-:Y:S01]  /*8460*/  UMOV UR37, UR5 ;  /* 0x0000000500257c82 */ /* 0x000fe20008000000 */
[----:B------:R-:W-:Y:S01]  /*8470*/  IMAD.MOV.U32 R4, RZ, RZ, R12 ;  /* 0x000000ffff047224 */ /* 0x000fe200078e000c */
[----:B------:R-:W-:-:S06]  /*8480*/  UMOV UR36, UR39 ;  /* 0x0000002700247c82 */ /* 0x000fcc0008000000 */
.L_x_1126:
[----:B------:R-:W-:Y:S01]  /*8490*/  ULDC UR4, c[0x0][0x448] ;  /* 0x0001120000047ab9 */ /* 0x000fe20000000800 */
[----:B------:R-:W-:Y:S01]  /*84a0*/  IADD3 R121, R16, 0x1, -R121 ;  /* 0x0000000110797810 */ /* 0x000fe20007ffe879 */
[----:B------:R-:W-:Y:S01]  /*84b0*/  UISETP.NE.AND UP0, UPT, UR4, 0x1, UPT ;  /* 0x000000010400788c */ /* 0x000fe2000bf05270 */
[----:B------:R-:W-:Y:S02]  /*84c0*/  ULDC UR10, c[0x0][0x9e4] ;  /* 0x00027900000a7ab9 */ /* 0x000fe40000000800 */
[----:B------:R-:W-:Y:S01]  /*84d0*/  R2UR UR7, R121 ;  /* 0x00000000790772ca */ /* 0x000fe200000e0000 */
[----:B------:R-:W-:Y:S02]  /*84e0*/  UISETP.GE.AND UP1, UPT, UR10, 0x1, UPT ;  /* 0x000000010a00788c */ /* 0x000fe4000bf26270 */
[----:B------:R-:W-:Y:S01]  /*84f0*/  UIADD3 UR6, UR60, 0x7f, URZ ;  /* 0x0000007f3c067890 */ /* 0x000fe2000fffe03f */
[----:B------:R-:W-:-:S03]  /*8500*/  ULDC UR14, c[0x0][0x9dc] ;  /* 0x00027700000e7ab9 */ /* 0x000fc60000000800 */
[----:B------:R-:W-:Y:S01]  /*8510*/  PLOP3.LUT P1, PT, PT, PT, UP1, 0x40, 0x0 ;  /* 0x000000000000781c */ /* 0x000fe20003f2e818 */
[----:B------:R-:W-:Y:S01]  /*8520*/  @UP0 ULDC UR4, c[0x0][0x44c] ;  /* 0x0001130000040ab9 */ /* 0x000fe20000000800 */
[----:B------:R-:W-:Y:S01]  /*8530*/  @UP0 ULDC UR11, c[0x0][0x450] ;  /* 0x00011400000b0ab9 */ /* 0x000fe20000000800 */
[----:B------:R-:W-:-:S04]  /*8540*/  UIMAD.WIDE.U32 UR4, UR6, UR4, URZ ;  /* 0x00000004060472a5 */ /* 0x000fc8000f8e003f */
[----:B------:R-:W-:-:S04]  /*8550*/  @UP0 USHF.R.U32.HI UR6, URZ, UR11, UR5 ;  /* 0x0000000b3f060299 */ /* 0x000fc80008011605 */
[----:B------:R-:W-:-:S04]  /*8560*/  UIADD3 UR6, UR7, UR6, URZ ;  /* 0x0000000607067290 */ /* 0x000fc8000fffe03f */
[----:B------:R-:W-:Y:S01]  /*8570*/  UIADD3 UR14, UR6, -UR14, URZ ;  /* 0x8000000e060e7290 */ /* 0x000fe2000fffe03f */
[----:B------:R-:W-:Y:S11]  /*8580*/  @P1 BRA `(.L_x_1144) ;  /* 0x0000000000481947 */ /* 0x000ff60003800000 */
[----:B------:R-:W-:Y:S02]  /*8590*/  UMOV UR11, UR6 ;  /* 0x00000006000b7c82 */ /* 0x000fe40008000000 */
[----:B------:R-:W-:-:S06]  /*85a0*/  UISETP.GT.AND UP2, UPT, UR11, -0x1, UPT ;  /* 0xffffffff0b00788c */ /* 0x000fcc000bf44270 */
[----:B------:R-:W-:-:S13]  /*85b0*/  PLOP3.LUT P1, PT, PT, PT, UP2, 0x80, 0x0 ;  /* 0x000000000000781c */ /* 0x000fda0003f2f028 */
[----:B------:R-:W-:Y:S05]  /*85c0*/  @P1 BRA `(.L_x_1145) ;  /* 0x00000000001c1947 */ /* 0x000fea0003800000 */
[----:B------:R-:W-:Y:S02]  /*85d0*/  UISETP.NE.AND UP2, UPT, UR10, 0x1, UPT ;  /* 0x000000010a00788c */ /* 0x000fe4000bf45270 */
[----:B------:R-:W-:-:S09]  /*85e0*/  ULOP3.LUT UR11, URZ, UR11, URZ, 0x33, !UPT ;  /* 0x0000000b3f0b7292 */ /* 0x000fd2000f8e333f */
[----:B------:R-:W-:Y:S02]  /*85f0*/  @UP2 ULDC.64 UR4, c[0x0][0x9e8] ;  /* 0x00027a0000042ab9 */ /* 0x000fe40000000a00 */
[----:B------:R-:W-:-:S04]  /*8600*/  UIMAD.WIDE.U32 UR6, UR11, UR4, URZ ;  /* 0x000000040b0672a5 */ /* 0x000fc8000f8e003f */
[----:B------:R-:W-:-:S04]  /*8610*/  @UP2 USHF.R.U32.HI UR11, URZ, UR5, UR7 ;  /* 0x000000053f0b2299 */ /* 0x000fc80008011607 */
[----:B------:R-:W-:Y:S01]  /*8620*/  ULOP3.LUT UR11, URZ, UR11, URZ, 0x33, !UPT ;  /* 0x0000000b3f0b7292 */ /* 0x000fe2000f8e333f */
[----:B------:R-:W-:Y:S11]  /*8630*/  BRA `(.L_x_1146) ;  /* 0x0000000000107947 */ /* 0x000ff60003800000 */
.L_x_1145:
[----:B------:R-:W-:-:S11]  /*8640*/  UISETP.NE.AND UP2, UPT, UR10, 0x1, UPT ;  /* 0x000000010a00788c */ /* 0x000fd6000bf45270 */
[----:B------:R-:W-:Y:S02]  /*8650*/  @UP2 ULDC.64 UR4, c[0x0][0x9e8] ;  /* 0x00027a0000042ab9 */ /* 0x000fe40000000a00 */
[----:B------:R-:W-:-:S04]  /*8660*/  UIMAD.WIDE.U32 UR6, UR11, UR4, URZ ;  /* 0x000000040b0672a5 */ /* 0x000fc8000f8e003f */
[----:B------:R-:W-:-:S12]  /*8670*/  @UP2 USHF.R.U32.HI UR11, URZ, UR5, UR7 ;  /* 0x000000053f0b2299 */ /* 0x000fd80008011607 */
.L_x_1146:
[----:B------:R-:W-:-:S04]  /*8680*/  UIMAD UR10, UR11, UR10, URZ ;  /* 0x0000000a0b0a72a4 */ /* 0x000fc8000f8e023f */
[----:B------:R-:W-:-:S04]  /*8690*/  UISETP.LT.AND UP2, UPT, UR14, UR10, UPT ;  /* 0x0000000a0e00728c */ /* 0x000fc8000bf41270 */
[----:B------:R-:W-:-:S12]  /*86a0*/  USEL UR14, UR14, UR10, !UP2 ;  /* 0x0000000a0e0e7287 */ /* 0x000fd8000d000000 */
.L_x_1144:
[----:B------:R-:W-:Y:S01]  /*86b0*/  UIADD3 UR4, UR14, 0x5f, URZ ;  /* 0x0000005f0e047890 */ /* 0x000fe2000fffe03f */
[----:B------:R-:W-:-:S03]  /*86c0*/  R2UR UR6, R22 ;  /* 0x00000000160672ca */ /* 0x000fc600000e0000 */
[----:B------:R-:W-:-:S04]  /*86d0*/  UIMAD.WIDE UR4, UR4, 0x2aaaaaab, URZ ;  /* 0x2aaaaaab040478a5 */ /* 0x000fc8000f8e023f */
[----:B------:R-:W-:-:S04]  /*86e0*/  USHF.R.U32.HI UR4, URZ, 0x1f, UR5 ;  /* 0x0000001f3f047899 */ /* 0x000fc80008011605 */
[----:B------:R-:W-:-:S04]  /*86f0*/  ULEA.HI.SX32 UR4, UR5, UR4, 0x1c ;  /* 0x0000000405047291 */ /* 0x000fc8000f8fe23f */
[----:B------:R-:W-:-:S04]  /*8700*/  UISETP.LT.AND UP2, UPT, UR6, UR4, UPT ;  /* 0x000000040600728c */ /* 0x000fc8000bf41270 */
[----:B------:R-:W-:-:S06]  /*8710*/  USEL UR39, UR6, UR4, !UP2 ;  /* 0x0000000406277287 */ /* 0x000fcc000d000000 */
[----:B------:R-:W-:-:S13]  /*8720*/  ISETP.GE.AND P1, PT, R10, UR39, PT ;  /* 0x000000270a007c0c */ /* 0x000fda000bf26270 */
[----:B------:R-:W-:Y:S05]  /*8730*/  @!P1 BRA `(.L_x_1147) ;  /* 0x00000024000c9947 */ /* 0x000fea0003800000 */
[----:B------:R-:W-:Y:S01]  /*8740*/  IMAD.MOV.U32 R12, RZ, RZ, R3 ;  /* 0x000000ffff0c7224 */ /* 0x000fe200078e0003 */
[----:B------:R-:W-:Y:S01]  /*8750*/  UMOV UR7, UR36 ;  /* 0x0000002400077c82 */ /* 0x000fe20008000000 */
[----:B------:R-:W-:Y:S01]  /*8760*/  IMAD.MOV.U32 R11, RZ, RZ, R4 ;  /* 0x000000ffff0b7224 */ /* 0x000fe200078e0004 */
[----:B------:R-:W-:Y:S01]  /*8770*/  UMOV UR4, UR37 ;  /* 0x0000002500047c82 */ /* 0x000fe20008000000 */
[----:B------:R-:W-:-:S05]  /*8780*/  ULDC UR5, c[0x0][0x9d8] ;  /* 0x0002760000057ab9 */ /* 0x000fca0000000800 */
.L_x_1156:
[----:B------:R-:W-:-:S04]  /*8790*/  UIADD3 UR37, UR4, 0x1, URZ ;  /* 0x0000000104257890 */ /* 0x000fc8000fffe03f */
[----:B------:R-:W-:-:S04]  /*87a0*/  UISETP.NE.AND UP2, UPT, UR37, 0x2, UPT ;  /* 0x000000022500788c */ /* 0x000fc8000bf45270 */
[----:B------:R-:W-:Y:S02]  /*87b0*/  USEL UR36, URZ, 0x1, UP2 ;  /* 0x000000013f247887 */ /* 0x000fe40009000000 */
[----:B------:R-:W-:Y:S02]  /*87c0*/  USEL UR37, UR37, URZ, UP2 ;  /* 0x0000003f25257287 */ /* 0x000fe40009000000 */
[----:B------:R-:W-:Y:S01]  /*87d0*/  ULOP3.LUT UR36, UR7, UR36, URZ, 0x3c, !UPT ;  /* 0x0000002407247292 */ /* 0x000fe2000f8e3c3f */
[----:B------:R-:W-:Y:S11]  /*87e0*/  @!P0 BRA `(.L_x_1148) ;  /* 0x0000000000048947 */ /* 0x000ff60003800000 */
[----:B------:R-:W-:Y:S01]  /*87f0*/  BPT.TRAP 0x1 ;  /* 0x000000040000795c */ /* 0x000fe20000300000 */
.L_x_1148:
[----:B------:R-:W-:Y:S01]  /*8800*/  ULEA UR6, UR37, UR38, 0x3 ;  /* 0x0000002625067291 */ /* 0x000fe2000f8e183f */
[----:B------:R-:W-:-:S05]  /*8810*/  IMAD.U32 R3, RZ, RZ, UR36 ;  /* 0x00000024ff037e24 */ /* 0x000fca000f8e00ff */
[----:B------:R-:W-:-:S04]  /*8820*/  SHF.L.U32 R3, R3, 0x1f, RZ ;  /* 0x0000001f03037819 */ /* 0x000fc800000006ff */
[----:B------:R0:W1:Y:S01]  /*8830*/  SYNCS.PHASECHK.TRANS64.TRYWAIT P1, [UR6+0x30830], R3 ;  /* 0x03083003ff0075a7 */ /* 0x0000620008020146 */
[----:B------:R-:W-:Y:S05]  /*8840*/  @!P0 BRA `(.L_x_1149) ;  /* 0x0000000000048947 */ /* 0x000fea0003800000 */
[----:B------:R-:W-:Y:S01]  /*8850*/  BPT.TRAP 0x1 ;  /* 0x000000040000795c */ /* 0x000fe20000300000 */
.L_x_1149:
[----:B-1----:R-:W-:Y:S05]  /*8860*/  @P1 BRA `(.L_x_1150) ;  /* 0x0000000000081947 */ /* 0x002fea0003800000 */
[----:B------:R-:W1:Y:S02]  /*8870*/  SYNCS.PHASECHK.TRANS64.TRYWAIT P1, [UR6+0x30830], R3 ;  /* 0x03083003ff0075a7 */ /* 0x000e640008020146 */
[----:B-1----:R-:W-:Y:S05]  /*8880*/  @!P1 BRA `(.L_x_1151) ;  /* 0x000000e000d09947 */ /* 0x002fea0003800000 */
.L_x_1150:
        /* <DEDUP_REMOVED lines=167> */
.L_x_1152:
[----:B------:R-:W-:Y:S01]  /*9300*/  ULEA UR10, UR4, UR38, 0x3 ;  /* 0x00000026040a7291 */ /* 0x000fe2000f8e183f */
[----:B------:R-:W-:-:S05]  /*9310*/  IMAD.U32 R0, RZ, RZ, UR7 ;  /* 0x00000007ff007e24 */ /* 0x000fca000f8e00ff */
[----:B------:R-:W-:-:S04]  /*9320*/  SHF.L.U32 R0, R0, 0x1f, RZ ;  /* 0x0000001f00007819 */ /* 0x000fc800000006ff */
[----:B------:R2:W3:Y:S01]  /*9330*/  SYNCS.PHASECHK.TRANS64.TRYWAIT P1, [UR10+0x30850], R0 ;  /* 0x03085000ff0075a7 */ /* 0x0004e2000802014a */
[----:B------:R-:W-:Y:S05]  /*9340*/  @!P0 BRA `(.L_x_1153) ;  /* 0x0000000000048947 */ /* 0x000fea0003800000 */
[----:B------:R-:W-:Y:S01]  /*9350*/  BPT.TRAP 0x1 ;  /* 0x000000040000795c */ /* 0x000fe20000300000 */
.L_x_1153:
[----:B---3--:R-:W-:Y:S05]  /*9360*/  @P1 BRA `(.L_x_1154) ;  /* 0x0000000000081947 */ /* 0x008fea0003800000 */
[----:B------:R-:W3:Y:S02]  /*9370*/  SYNCS.PHASECHK.TRANS64.TRYWAIT P1, [UR10+0x30850], R0 ;  /* 0x03085000ff0075a7 */ /* 0x000ee4000802014a */
[----:B---3--:R-:W-:Y:S05]  /*9380*/  @!P1 BRA `(.L_x_1155) ;  /* 0x000000d800289947 */ /* 0x008fea0003800000 */
.L_x_1154:
[----:B------:R-:W-:Y:S01]  /*9390*/  UIADD3 UR6, UR38, 0x400, URZ ;  /* 0x0000040026067890 */ /* 0x000fe2000fffe03f */
[----:B------:R-:W-:Y:S01]  /*93a0*/  WARPGROUP.ARRIVE ;  /* 0x00000000000079c5 */ /* 0x000fe20000000000 */
[----:B------:R-:W-:Y:S01]  /*93b0*/  UMOV UR7, 0x40000040 ;  /* 0x4000004000077882 */ /* 0x000fe20000000000 */
[----:B------:R-:W-:Y:S01]  /*93c0*/  FMUL.FTZ R2, R120, UR5 ;  /* 0x0000000578027c20 */ /* 0x000fe20008410000 */
[----:B------:R-:W-:Y:S01]  /*93d0*/  USHF.R.U32.HI UR6, URZ, 0x4, UR6 ;  /* 0x000000043f067899 */ /* 0x000fe20008011606 */
[----:B------:R-:W-:Y:S01]  /*93e0*/  FMUL.FTZ R14, R121, UR5 ;  /* 0x00000005790e7c20 */ /* 0x000fe20008410000 */
        /* <DEDUP_REMOVED lines=11> */
[----:B------:R-:W3:Y:S01]  /*94a0*/  MUFU.TANH R14, R14 ;  /* 0x0000000e000e7308 */ /* 0x000ee20000002400 */
[----:B------:R-:W-:Y:S01]  /*94b0*/  FMUL.FTZ R218, R144, UR5 ;  /* 0x0000000590da7c20 */ /* 0x000fe20008410000 */
[----:B------:R-:W-:Y:S01]  /*94c0*/  FMUL.FTZ R220, R145, UR5 ;  /* 0x0000000591dc7c20 */ /* 0x000fe20008410000 */
[----:B------:R-:W-:Y:S01]  /*94d0*/  FMUL.FTZ R222, R152, UR5 ;  /* 0x0000000598de7c20 */ /* 0x000fe20008410000 */
[----:B------:R-:W-:Y:S01]  /*94e0*/  FMUL.FTZ R224, R153, UR5 ;  /* 0x0000000599e07c20 */ /* 0x000fe20008410000 */
[----:B------:R-:W-:Y:S01]  /*94f0*/  FMUL.FTZ R156, R156, UR5 ;  /* 0x000000059c9c7c20 */ /* 0x000fe20008410000 */
[----:B------:R-:W-:Y:S01]  /*9500*/  UMOV UR6, UR4 ;  /* 0x0000000400067c82 */ /* 0x000fe20008000000 */
[----:B------:R-:W-:Y:S01]  /*9510*/  FMUL.FTZ R226, R157, UR5 ;  /* 0x000000059de27c20 */ /* 0x000fe20008410000 */
[----:B------:R-:W-:Y:S01]  /*9520*/  HGMMA.64x192x16.F32 R24, R188, gdesc[UR4].tnspB, R24, gsb0 ;  /* 0x42e00004bc187df0 */ /* 0x000fe20008000818 */
[----:B------:R-:W-:Y:S01]  /*9530*/  UIADD3 UR6, UR4, 0x80, URZ ;  /* 0x0000008004067890 */ /* 0x000fe2000fffe03f */
[----:B------:R-:W4:Y:S01]  /*9540*/  MUFU.TANH R122, R122 ;  /* 0x0000007a007a7308 */ /* 0x000f220000002400 */
[----:B------:R-:W-:Y:S01]  /*9550*/  UMOV UR7, 0x40000040 ;  /* 0x4000004000077882 */ /* 0x000fe20000000000 */
[----:B01----:R-:W-:Y:S01]  /*9560*/  FMNMX.FTZ R3, R2, R11, !PT ;  /* 0x0000000b02037209 */ /* 0x003fe20007810000 */
[----:B------:R-:W-:Y:S01]  /*9570*/  FMUL.FTZ R228, R160, UR5 ;  /* 0x00000005a0e47c20 */ /* 0x000fe20008410000 */
[----:B------:R-:W-:Y:S01]  /*9580*/  FMUL.FTZ R230, R161, UR5 ;  /* 0x00000005a1e67c20 */ /* 0x000fe20008410000 */
[----:B------:R-:W-:Y:S01]  /*9590*/  FMUL.FTZ R164, R164, UR5 ;  /* 0x00000005a4a47c20 */ /* 0x000fe20008410000 */
[----:B------:R-:W-:Y:S01]  /*95a0*/  FMUL.FTZ R160, R165, UR5 ;  /* 0x00000005a5a07c20 */ /* 0x000fe20008410000 */
[----:B---3--:R-:W-:Y:S01]  /*95b0*/  FMNMX.FTZ R3, R14, R3, !PT ;  /* 0x000000030e037209 */ /* 0x008fe20007810000 */
[----:B------:R-:W-:Y:S01]  /*95c0*/  MUFU.TANH R208, R208 ;  /* 0x000000d000d07308 */ /* 0x000fe20000002400 */
[----:B------:R-:W-:Y:S01]  /*95d0*/  FMUL.FTZ R20, R123, UR5 ;  /* 0x000000057b147c20 */ /* 0x000fe20008410000 */
[----:B------:R-:W-:Y:S01]  /*95e0*/  FMUL.FTZ R120, R126, UR5 ;  /* 0x000000057e787c20 */ /* 0x000fe20008410000 */
[----:B------:R-:W-:Y:S01]  /*95f0*/  FMUL.FTZ R124, R127, UR5 ;  /* 0x000000057f7c7c20 */ /* 0x000fe20008410000 */
[----:B------:R-:W-:Y:S01]  /*9600*/  FMUL.FTZ R126, R130, UR5 ;  /* 0x00000005827e7c20 */ /* 0x000fe20008410000 */
        /* <DEDUP_REMOVED lines=12> */
[----:B------:R-:W-:Y:S01]  /*96d0*/  FMUL.FTZ R152, R155, UR5 ;  /* 0x000000059b987c20 */ /* 0x000fe20008410000 */
[----:B------:R-:W-:Y:S01]  /*96e0*/  FMUL.FTZ R154, R158, UR5 ;  /* 0x000000059e9a7c20 */ /* 0x000fe20008410000 */
[----:B------:R-:W-:Y:S01]  /*96f0*/  FMUL.FTZ R158, R159, UR5 ;  /* 0x000000059f9e7c20 */ /* 0x000fe20008410000 */
[----:B------:R-:W-:Y:S01]  /*9700*/  FMUL.FTZ R162, R162, UR5 ;  /* 0x00000005a2a27c20 */ /* 0x000fe20008410000 */
[----:B------:R-:W-:Y:S01]  /*9710*/  FMUL.FTZ R166, R166, UR5 ;  /* 0x00000005a6a67c20 */ /* 0x000fe20008410000 */
[----:B------:R-:W0:Y:S01]  /*9720*/  LDC R9, c[0x0][0x988] ;  /* 0x00026200ff097b82 */ /* 0x000e220000000800 */
[----:B------:R-:W1:Y:S01]  /*9730*/  S2R R207, SR_TID.X ;  /* 0x0000000000cf7919 */ /* 0x000e620000002100 */
[----:B------:R-:W-:Y:S08]  /*9740*/  MUFU.TANH R214, R214 ;  /* 0x000000d600d67308 */ /* 0x000ff00000002400 */
[----:B------:R-:W-:Y:S08]  /*9750*/  MUFU.TANH R216, R216 ;  /* 0x000000d800d87308 */ /* 0x000ff00000002400 */
[----:B------:R-:W-:Y:S08]  /*9760*/  MUFU.TANH R218, R218 ;  /* 0x000000da00da7308 */ /* 0x000ff00000002400 */
[----:B------:R-:W-:Y:S01]  /*9770*/  MUFU.TANH R220, R220 ;  /* 0x000000dc00dc7308 */ /* 0x000fe20000002400 */
[----:B-1----:R-:W-:-:S07]  /*9780*/  LOP3.LUT P1, RZ, R207, 0x7f, RZ, 0xc0, !PT ;  /* 0x0000007fcfff7812 */ /* 0x002fce000782c0ff */
        /* <DEDUP_REMOVED lines=23> */
[----:B------:R-:W-:Y:S01]  /*9900*/  FMUL.FTZ R132, R135, UR5 ;  /* 0x0000000587847c20 */ /* 0x000fe20008410000 */
        /* <DEDUP_REMOVED lines=19> */
[----:B------:R-:W-:-:S04]  /*9a40*/  FMUL.FTZ R186, R129, UR5 ;  /* 0x0000000581ba7c20 */ /* 0x000fc80008410000 */
[----:B------:R-:W-:Y:S01]  /*9a50*/  HGMMA.64x192x16.F32 R24, R180, gdesc[UR4].tnspB, R24, gsb0 ;  /* 0x42e00004b4187df0 */ /* 0x000fe20008000818 */
[----:B------:R-:W-:Y:S01]  /*9a60*/  UIADD3 UR6, UR4, 0x180, URZ ;  /* 0x0000018004067890 */ /* 0x000fe2000fffe03f */
[----:B------:R-:W1:Y:S01]  /*9a70*/  MUFU.TANH R184, R184 ;  /* 0x000000b800b87308 */ /* 0x000e620000002400 */
[----:B------:R-:W-:-:S07]  /*9a80*/  UMOV UR7, 0x40000040 ;  /* 0x4000004000077882 */ /* 0x000fce0000000000 */
[----:B------:R-:W3:Y:S01]  /*9a90*/  MUFU.TANH R186, R186 ;  /* 0x000000ba00ba7308 */ /* 0x000ee20000002400 */
[----:B-1----:R-:W-:-:S04]  /*9aa0*/  FMNMX.FTZ R3, R184, R3, !PT ;  /* 0x00000003b8037209 */ /* 0x002fc80007810000 */
[----:B------:R-:W-:-:S04]  /*9ab0*/  FMNMX.FTZ R3, R188, R3, !PT ;  /* 0x00000003bc037209 */ /* 0x000fc80007810000 */
[----:B---3--:R-:W-:-:S04]  /*9ac0*/  FMNMX.FTZ R3, R186, R3, !PT ;  /* 0x00000003ba037209 */ /* 0x008fc80007810000 */
        /* <DEDUP_REMOVED lines=14> */
[----:B------:R-:W1:Y:S01]  /*9bb0*/  MUFU.TANH R180, R180 ;  /* 0x000000b400b47308 */ /* 0x000e620000002400 */
[----:B------:R-:W-:Y:S01]  /*9bc0*/  UIADD3 UR6, UR4, 0x200, URZ ;  /* 0x0000020004067890 */ /* 0x000fe2000fffe03f */
[----:B------:R-:W-:-:S06]  /*9bd0*/  UMOV UR7, 0x40000040 ;  /* 0x4000004000077882 */ /* 0x000fcc0000000000 */
[----:B------:R-:W3:Y:S08]  /*9be0*/  MUFU.TANH R182, R182 ;  /* 0x000000b600b67308 */ /* 0x000ef00000002400 */
[----:B------:R-:W4:Y:S01]  /*9bf0*/  MUFU.TANH R148, R148 ;  /* 0x0000009400947308 */ /* 0x000f220000002400 */
[----:B-1----:R-:W-:-:S04]  /*9c00*/  FMNMX.FTZ R3, R180, R3, !PT ;  /* 0x00000003b4037209 */ /* 0x002fc80007810000 */
        /* <DEDUP_REMOVED lines=8> */
[----:B------:R-:W-:-:S05]  /*9c90*/  FMNMX.FTZ R3, R160, R3, !PT ;  /* 0x00000003a0037209 */ /* 0x000fca0007810000 */
[----:B--2---:R-:W1:Y:S02]  /*9ca0*/  SHFL.BFLY PT, R0, R3, 0x2, 0x1f ;  /* 0x0c401f0003007f89 */ /* 0x004e6400000e0000 */
[----:B-1----:R-:W-:-:S05]  /*9cb0*/  FMNMX.FTZ R0, R3, R0, !PT ;  /* 0x0000000003007209 */ /* 0x002fca0007810000 */
[----:B------:R-:W1:Y:S02]  /*9cc0*/  SHFL.BFLY PT, R3, R0, 0x1, 0x1f ;  /* 0x0c201f0000037f89 */ /* 0x000e6400000e0000 */
[----:B-1----:R-:W-:Y:S02]  /*9cd0*/  FMNMX.FTZ R4, R0, R3, !PT ;  /* 0x0000000300047209 */ /* 0x002fe40007810000 */
[----:B------:R-:W-:-:S03]  /*9ce0*/  FMNMX.FTZ R3, R13, R12, !PT ;  /* 0x0000000c0d037209 */ /* 0x000fc60007810000 */
[----:B0-----:R-:W-:Y:S01]  /*9cf0*/  FMUL.FTZ R125, R4, R9 ;  /* 0x00000009047d7220 */ /* 0x001fe20000410000 */
[----:B------:R-:W-:Y:S01]  /*9d00*/  FMNMX.FTZ R3, R20, R3, !PT ;  /* 0x0000000314037209 */ /* 0x000fe20007810000 */
[----:B------:R-:W-:Y:S02]  /*9d10*/  FADD.FTZ R0, -R4, R11 ;  /* 0x0000000b04007221 */ /* 0x000fe40000010100 */
        /* <DEDUP_REMOVED lines=28> */
[----:B------:R-:W-:Y:S01]  /*9ee0*/  FFMA.FTZ R160, R160, R9, -R125 ;  /* 0x00000009a0a07223 */ /* 0x000fe2000001087d */
[----:B------:R-:W-:Y:S01]  /*9ef0*/  FMNMX.FTZ R3, R136, R3, !PT ;  /* 0x0000000388037209 */ /* 0x000fe20007810000 */
[----:B------:R-:W-:Y:S01]  /*9f00*/  FMUL.FTZ R0, R0, R9 ;  /* 0x0000000900007220 */ /* 0x000fe20000410000 */
[----:B------:R-:W-:Y:S02]  /*9f10*/  MUFU.EX2 R11, R11 ;  /* 0x0000000b000b7308 */ /* 0x000fe40000000800 */
[----:B------:R-:W-:-:S04]  /*9f20*/  FMNMX.FTZ R3, R138, R3, !PT ;  /* 0x000000038a037209 */ /* 0x000fc80007810000 */
[----:B------:R-:W-:Y:S02]  /*9f30*/  FMNMX.FTZ R3, R140, R3, !PT ;  /* 0x000000038c037209 */ /* 0x000fe40007810000 */
[----:B------:R-:W-:Y:S02]  /*9f40*/  MUFU.EX2 R0, R0 ;  /* 0x0000000000007308 */ /* 0x000fe40000000800 */
[----:B------:R-:W-:-:S04]  /*9f50*/  FMNMX.FTZ R3, R142, R3, !PT ;  /* 0x000000038e037209 */ /* 0x000fc80007810000 */
[----:B------:R-:W-:Y:S02]  /*9f60*/  FMNMX.FTZ R3, R144, R3, !PT ;  /* 0x0000000390037209 */ /* 0x000fe40007810000 */
[----:B------:R-:W0:Y:S02]  /*9f70*/  MUFU.EX2 R14, R14 ;  /* 0x0000000e000e7308 */ /* 0x000e240000000800 */
[----:B------:R-:W-:-:S04]  /*9f80*/  FMNMX.FTZ R3, R146, R3, !PT ;  /* 0x0000000392037209 */ /* 0x000fc80007810000 */
[----:B----4-:R-:W-:Y:S02]  /*9f90*/  FMNMX.FTZ R3, R148, R3, !PT ;  /* 0x0000000394037209 */ /* 0x010fe40007810000 */
[----:B------:R-:W-:Y:S02]  /*9fa0*/  MUFU.EX2 R15, R15 ;  /* 0x0000000f000f7308 */ /* 0x000fe40000000800 */
[----:B------:R-:W-:-:S04]  /*9fb0*/  FMNMX.FTZ R3, R150, R3, !PT ;  /* 0x0000000396037209 */ /* 0x000fc80007810000 */
[----:B------:R-:W-:Y:S02]  /*9fc0*/  FMNMX.FTZ R3, R152, R3, !PT ;  /* 0x0000000398037209 */ /* 0x000fe40007810000 */
[----:B------:R-:W1:Y:S01]  /*9fd0*/  MUFU.EX2 R122, R122 ;  /* 0x0000007a007a7308 */ /* 0x000e620000000800 */
[----:B0-----:R-:W-:Y:S02]  /*9fe0*/  F2FP.F16.F32.PACK_AB R188, R14, R11 ;  /* 0x0000000b0ebc723e */ /* 0x001fe400000000ff */
[----:B------:R-:W-:-:S04]  /*9ff0*/  FMNMX.FTZ R3, R154, R3, !PT ;  /* 0x000000039a037209 */ /* 0x000fc80007810000 */
[----:B------:R-:W-:Y:S01]  /*a000*/  FMNMX.FTZ R3, R158, R3, !PT ;  /* 0x000000039e037209 */ /* 0x000fe20007810000 */
[----:B------:R-:W-:Y:S03]  /*a010*/  MUFU.EX2 R184, R184 ;  /* 0x000000b800b87308 */ /* 0x000fe60000000800 */
[----:B------:R-:W-:-:S05]  /*a020*/  FMNMX.FTZ R3, R162, R3, !PT ;  /* 0x00000003a2037209 */ /* 0x000fca0007810000 */
[----:B------:R-:W-:Y:S01]  /*a030*/  MUFU.EX2 R21, R21 ;  /* 0x0000001500157308 */ /* 0x000fe20000000800 */
[----:B-1----:R-:W-:Y:S01]  /*a040*/  F2FP.F16.F32.PACK_AB R190, R122, R15 ;  /* 0x0000000f7abe723e */ /* 0x002fe200000000ff */
[----:B------:R-:W-:Y:S02]  /*a050*/  WARPGROUP.DEPBAR.LE gsb0, 0x0 ;  /* 0x00008000000079c5 */ /* 0x000fe40000010000 */
[----:B------:R-:W-:Y:S01]  /*a060*/  WARPGROUP.ARRIVE ;  /* 0x00000000000079c5 */ /* 0x000fe20000000000 */
[----:B------:R-:W-:Y:S01]  /*a070*/  FMUL.FTZ R176, R163, UR5 ;  /* 0x00000005a3b07c20 */ /* 0x000fe20008410000 */
[----:B------:R-:W-:Y:S02]  /*a080*/  FMUL.FTZ R178, R167, UR5 ;  /* 0x00000005a7b27c20 */ /* 0x000fe40008410000 */
[----:B------:R-:W-:Y:S02]  /*a090*/  MUFU.EX2 R186, R186 ;  /* 0x000000ba00ba7308 */ /* 0x000fe40000000800 */
[----:B------:R-:W-:Y:S01]  /*a0a0*/  HGMMA.64x192x16.F32 R24, R172, gdesc[UR4].tnspB, R24, gsb0 ;  /* 0x42e00004ac187df0 */ /* 0x000fe20008000818 */
[----:B------:R-:W-:Y:S01]  /*a0b0*/  UIADD3 UR6, UR4, 0x280, URZ ;  /* 0x0000028004067890 */ /* 0x000fe2000fffe03f */
[----:B------:R-:W-:-:S02]  /*a0c0*/  UMOV UR7, 0x40000040 ;  /* 0x4000004000077882 */ /* 0x000fc40000000000 */
[----:B------:R-:W-:Y:S02]  /*a0d0*/  UMOV UR4, UR37 ;  /* 0x0000002500047c82 */ /* 0x000fe40008000000 */
[----:B------:R-:W0:Y:S08]  /*a0e0*/  MUFU.TANH R176, R176 ;  /* 0x000000b000b07308 */ /* 0x000e300000002400 */
[----:B------:R-:W1:Y:S08]  /*a0f0*/  MUFU.TANH R178, R178 ;  /* 0x000000b200b27308 */ /* 0x000e700000002400 */
[----:B------:R-:W-:Y:S01]  /*a100*/  MUFU.EX2 R121, R121 ;  /* 0x0000007900797308 */ /* 0x000fe20000000800 */
[----:B0-----:R-:W-:-:S04]  /*a110*/  FMNMX.FTZ R3, R176, R3, !PT ;  /* 0x00000003b0037209 */ /* 0x001fc80007810000 */
[----:B------:R-:W-:-:S03]  /*a120*/  FMNMX.FTZ R3, R166, R3, !PT ;  /* 0x00000003a6037209 */ /* 0x000fc60007810000 */
[----:B------:R-:W-:Y:S01]  /*a130*/  MUFU.EX2 R123, R123 ;  /* 0x0000007b007b7308 */ /* 0x000fe20000000800 */
[----:B-1----:R-:W-:-:S05]  /*a140*/  FMNMX.FTZ R3, R178, R3, !PT ;  /* 0x00000003b2037209 */ /* 0x002fca0007810000 */
[----:B------:R-:W0:Y:S02]  /*a150*/  SHFL.BFLY PT, R2, R3, 0x2, 0x1f ;  /* 0x0c401f0003027f89 */ /* 0x000e2400000e0000 */
[----:B------:R-:W1:Y:S08]  /*a160*/  MUFU.EX2 R208, R208 ;  /* 0x000000d000d07308 */ /* 0x000e700000000800 */
[----:B------:R-:W-:Y:S08]  /*a170*/  MUFU.EX2 R127, R127 ;  /* 0x0000007f007f7308 */ /* 0x000ff00000000800 */
[----:B------:R-:W-:Y:S01]  /*a180*/  MUFU.EX2 R129, R129 ;  /* 0x0000008100817308 */ /* 0x000fe20000000800 */
[----:B-1----:R-:W-:-:S02]  /*a190*/  F2FP.F16.F32.PACK_AB R180, R208, R123 ;  /* 0x0000007bd0b4723e */ /* 0x002fc400000000ff */
[----:B0-----:R-:W-:-:S05]  /*a1a0*/  FMNMX.FTZ R2, R3, R2, !PT ;  /* 0x0000000203027209 */ /* 0x001fca0007810000 */
        /* <DEDUP_REMOVED lines=13> */
[----:B------:R-:W-:Y:S08]  /*a280*/  MUFU.EX2 R139, R139 ;  /* 0x0000008b008b7308 */ /* 0x000ff00000000800 */
[----:B------:R-:W-:Y:S01]  /*a290*/  MUFU.EX2 R12, R160 ;  /* 0x000000a0000c7308 */ /* 0x000fe20000000800 */
[----:B------:R-:W-:-:S02]  /*a2a0*/  WARPGROUP.DEPBAR.LE gsb0, 0x0 ;  /* 0x00008000000079c5 */ /* 0x000fc40000010000 */
[----:B------:R-:W-:Y:S01]  /*a2b0*/  WARPGROUP.ARRIVE ;  /* 0x00000000000079c5 */ /* 0x000fe20000000000 */
[-CC-:B------:R-:W-:Y:S01]  /*a2c0*/  FFMA.FTZ R172, R216, R9.reuse, -R125.reuse ;  /* 0x00000009d8ac7223 */ /* 0x180fe2000001087d */
[-C--:B------:R-:W-:Y:S01]  /*a2d0*/  FFMA.FTZ R174, R220, R9.reuse, -R125 ;  /* 0x00000009dcae7223 */ /* 0x080fe2000001087d */
[----:B------:R-:W-:-:S03]  /*a2e0*/  FMUL.FTZ R125, R3, R9 ;  /* 0x00000009037d7220 */ /* 0x000fc60000410000 */
[----:B------:R-:W-:Y:S01]  /*a2f0*/  HGMMA.64x192x16.F32 R24, R168, gdesc[UR4].tnspB, R24, gsb0 ;  /* 0x42e00004a8187df0 */ /* 0x000fe20008000818 */
[-CC-:B------:R-:W-:Y:S01]  /*a300*/  FFMA.FTZ R189, R13, R9.reuse, -R125.reuse ;  /* 0x000000090dbd7223 */ /* 0x180fe2000001087d */
[----:B------:R-:W-:Y:S02]  /*a310*/  IMAD.U32 R13, RZ, RZ, UR37 ;  /* 0x00000025ff0d7e24 */ /* 0x000fe4000f8e00ff */
[-CC-:B------:R-:W-:Y:S01]  /*a320*/  FFMA.FTZ R20, R20, R9.reuse, -R125.reuse ;  /* 0x0000000914147223 */ /* 0x180fe2000001087d */
[-CC-:B------:R-:W-:Y:S01]  /*a330*/  FFMA.FTZ R191, R120, R9.reuse, -R125.reuse ;  /* 0x0000000978bf7223 */ /* 0x180fe2000001087d */
[-CC-:B------:R-:W-:Y:S01]  /*a340*/  FFMA.FTZ R120, R124, R9.reuse, -R125.reuse ;  /* 0x000000097c787223 */ /* 0x180fe2000001087d */
[-CC-:B------:R-:W-:Y:S01]  /*a350*/  FFMA.FTZ R185, R126, R9.reuse, -R125.reuse ;  /* 0x000000097eb97223 */ /* 0x180fe2000001087d */
[----:B------:R-:W0:Y:S01]  /*a360*/  MUFU.EX2 R189, R189 ;  /* 0x000000bd00bd7308 */ /* 0x000e220000000800 */
[----:B------:R-:W-:Y:S01]  /*a370*/  @!P1 LEA R13, R13, UR38, 0x3 ;  /* 0x000000260d0d9c11 */ /* 0x000fe2000f8e18ff */
[----:B------:R-:W-:Y:S01]  /*a380*/  FFMA.FTZ R181, R134, R9, -R125 ;  /* 0x0000000986b57223 */ /* 0x000fe2000001087d */
[----:B------:R-:W-:-:S02]  /*a390*/  IMAD.U32 R134, RZ, RZ, UR10 ;  /* 0x0000000aff867e24 */ /* 0x000fc4000f8e00ff */
[-CC-:B------:R-:W-:Y:S01]  /*a3a0*/  FFMA.FTZ R124, R128, R9.reuse, -R125.reuse ;  /* 0x00000009807c7223 */ /* 0x180fe2000001087d */
[-CC-:B------:R-:W-:Y:S01]  /*a3b0*/  FFMA.FTZ R187, R130, R9.reuse, -R125.reuse ;  /* 0x0000000982bb7223 */ /* 0x180fe2000001087d */
[----:B------:R-:W-:Y:S02]  /*a3c0*/  @!P1 VIADD R13, R13, 0x30840 ;  /* 0x000308400d0d9836 */ /* 0x000fe40000000000 */
[-CC-:B------:R-:W-:Y:S01]  /*a3d0*/  FFMA.FTZ R128, R136, R9.reuse, -R125.reuse ;  /* 0x0000000988807223 */ /* 0x180fe2000001087d */
[----:B------:R-:W1:Y:S01]  /*a3e0*/  MUFU.EX2 R20, R20 ;  /* 0x0000001400147308 */ /* 0x000e620000000800 */
[----:B------:R-:W-:Y:S02]  /*a3f0*/  @!P1 VIADD R134, R134, 0x30860 ;  /* 0x0003086086869836 */ /* 0x000fe40000000000 */
[-C--:B------:R-:W-:Y:S01]  /*a400*/  FFMA.FTZ R126, R132, R9.reuse, -R125 ;  /* 0x00000009847e7223 */ /* 0x080fe2000001087d */
[----:B------:R-:W-:Y:S01]  /*a410*/  @!P1 PRMT R13, RZ, 0x654, R13 ;  /* 0x00000654ff0d9816 */ /* 0x000fe2000000000d */
[-CC-:B------:R-:W-:Y:S01]  /*a420*/  FFMA.FTZ R183, R138, R9.reuse, -R125.reuse ;  /* 0x000000098ab77223 */ /* 0x180fe2000001087d */
[-CC-:B------:R-:W-:Y:S01]  /*a430*/  FFMA.FTZ R130, R140, R9.reuse, -R125.reuse ;  /* 0x000000098c827223 */ /* 0x180fe2000001087d */
[----:B------:R-:W-:Y:S01]  /*a440*/  @!P1 PRMT R136, RZ, 0x654, R134 ;  /* 0x00000654ff889816 */ /* 0x000fe20000000086 */
[----:B------:R-:W-:Y:S01]  /*a450*/  FFMA.FTZ R177, R142, R9, -R125 ;  /* 0x000000098eb17223 */ /* 0x000fe2000001087d */
[----:B------:R-:W-:Y:S01]  /*a460*/  MUFU.EX2 R191, R191 ;  /* 0x000000bf00bf7308 */ /* 0x000fe20000000800 */
[----:B0-----:R-:W-:Y:S01]  /*a470*/  FFMA.FTZ R5, R2, R5, R189 ;  /* 0x0000000502057223 */ /* 0x001fe200000100bd */
[-CC-:B------:R-:W-:Y:S01]  /*a480*/  FFMA.FTZ R132, R144, R9.reuse, -R125.reuse ;  /* 0x0000000990847223 */ /* 0x180fe2000001087d */
[-CC-:B------:R-:W-:Y:S01]  /*a490*/  FFMA.FTZ R179, R146, R9.reuse, -R125.reuse ;  /* 0x0000000992b37223 */ /* 0x180fe2000001087d */
[-CC-:B------:R-:W-:Y:S01]  /*a4a0*/  FFMA.FTZ R150, R150, R9.reuse, -R125.reuse ;  /* 0x0000000996967223 */ /* 0x180fe2000001087d */
[-CC-:B------:R-:W-:Y:S01]  /*a4b0*/  FFMA.FTZ R152, R152, R9.reuse, -R125.reuse ;  /* 0x0000000998987223 */ /* 0x180fe2000001087d */
[-CC-:B------:R-:W-:Y:S01]  /*a4c0*/  FFMA.FTZ R154, R154, R9.reuse, -R125.reuse ;  /* 0x000000099a9a7223 */ /* 0x180fe2000001087d */
[----:B------:R-:W-:Y:S01]  /*a4d0*/  FFMA.FTZ R158, R158, R9, -R125 ;  /* 0x000000099e9e7223 */ /* 0x000fe2000001087d */
[----:B------:R-:W-:Y:S01]  /*a4e0*/  MUFU.EX2 R120, R120 ;  /* 0x0000007800787308 */ /* 0x000fe20000000800 */
[C---:B-1----:R-:W-:Y:S01]  /*a4f0*/  FADD.FTZ R134, R20.reuse, R5 ;  /* 0x0000000514867221 */ /* 0x042fe20000010000 */
[----:B------:R-:W-:Y:S01]  /*a500*/  F2FP.F16.F32.PACK_AB R189, R20, R189 ;  /* 0x000000bd14bd723e */ /* 0x000fe200000000ff */
[-CC-:B------:R-:W-:Y:S01]  /*a510*/  FFMA.FTZ R162, R162, R9.reuse, -R125.reuse ;  /* 0x00000009a2a27223 */ /* 0x180fe2000001087d */
[----:B------:R-:W-:Y:S01]  /*a520*/  FFMA.FTZ R166, R166, R9, -R125 ;  /* 0x00000009a6a67223 */ /* 0x000fe2000001087d */
[----:B------:R-:W-:-:S03]  /*a530*/  UMOV UR7, UR36 ;  /* 0x0000002400077c82 */ /* 0x000fc60008000000 */
        /* <DEDUP_REMOVED lines=9> */
[----:B------:R-:W-:Y:S01]  /*a5d0*/  MUFU.EX2 R177, R177 ;  /* 0x000000b100b17308 */ /* 0x000fe20000000800 */
[----:B0-----:R-:W-:-:S07]  /*a5e0*/  F2FP.F16.F32.PACK_AB R182, R172, R127 ;  /* 0x0000007facb6723e */ /* 0x001fce00000000ff */
[----:B------:R-:W-:Y:S08]  /*a5f0*/  MUFU.EX2 R174, R174 ;  /* 0x000000ae00ae7308 */ /* 0x000ff00000000800 */
[----:B------:R-:W-:Y:S08]  /*a600*/  MUFU.EX2 R132, R132 ;  /* 0x0000008400847308 */ /* 0x000ff00000000800 */
[----:B------:R-:W-:Y:S08]  /*a610*/  MUFU.EX2 R179, R179 ;  /* 0x000000b300b37308 */ /* 0x000ff00000000800 */
[----:B------:R-:W-:Y:S08]  /*a620*/  MUFU.EX2 R150, R150 ;  /* 0x0000009600967308 */ /* 0x000ff00000000800 */
[----:B------:R-:W0:Y:S08]  /*a630*/  MUFU.EX2 R152, R152 ;  /* 0x0000009800987308 */ /* 0x000e300000000800 */
[----:B------:R-:W-:Y:S08]  /*a640*/  MUFU.EX2 R154, R154 ;  /* 0x0000009a009a7308 */ /* 0x000ff00000000800 */
[----:B------:R-:W1:Y:S01]  /*a650*/  MUFU.EX2 R158, R158 ;  /* 0x0000009e009e7308 */ /* 0x000e620000000800 */
[----:B0-----:R-:W-:-:S07]  /*a660*/  F2FP.F16.F32.PACK_AB R173, R152, R150 ;  /* 0x0000009698ad723e */ /* 0x001fce00000000ff */
[----:B------:R-:W-:Y:S08]  /*a670*/  MUFU.EX2 R162, R162 ;  /* 0x000000a200a27308 */ /* 0x000ff00000000800 */
[----:B------:R-:W-:Y:S01]  /*a680*/  MUFU.EX2 R166, R166 ;  /* 0x000000a600a67308 */ /* 0x000fe20000000800 */
[----:B-1----:R-:W-:Y:S01]  /*a690*/  F2FP.F16.F32.PACK_AB R175, R158, R154 ;  /* 0x0000009a9eaf723e */ /* 0x002fe200000000ff */
[----:B------:R-:W-:-:S02]  /*a6a0*/  WARPGROUP.DEPBAR.LE gsb0, 0x0 ;  /* 0x00008000000079c5 */ /* 0x000fc40000010000 */
[----:B------:R0:W-:Y:S01]  /*a6b0*/  @!P1 SYNCS.ARRIVE.TRANS64.RED.A1T0 RZ, [R13+URZ], RZ ;  /* 0x000000ff0dff99a7 */ /* 0x0001e2000810043f */
[----:B------:R-:W-:Y:S02]  /*a6c0*/  F2FP.F16.F32.PACK_AB R170, R12, R139 ;  /* 0x0000008b0caa723e */ /* 0x000fe400000000ff */
[----:B------:R-:W-:Y:S01]  /*a6d0*/  F2FP.F16.F32.PACK_AB R168, R214, R137 ;  /* 0x00000089d6a8723e */ /* 0x000fe200000000ff */
[----:B0-----:R-:W-:Y:S01]  /*a6e0*/  FFMA.FTZ R13, R0, R8, R11 ;  /* 0x00000008000d7223 */ /* 0x001fe2000001000b */
[----:B------:R0:W-:Y:S01]  /*a6f0*/  @!P1 SYNCS.ARRIVE.TRANS64.RED.A1T0 RZ, [R136+URZ], RZ ;  /* 0x000000ff88ff99a7 */ /* 0x0001e2000810043f */
[C---:B------:R-:W-:Y:S01]  /*a700*/  ISETP.GT.AND P1, PT, R10.reuse, UR39, PT ;  /* 0x000000270a007c0c */ /* 0x040fe2000bf24270 */
[----:B------:R-:W-:Y:S02]  /*a710*/  VIADD R10, R10, 0xffffffff ;  /* 0xffffffff0a0a7836 */ /* 0x000fe40000000000 */
[----:B------:R-:W-:Y:S01]  /*a720*/  FADD.FTZ R8, R14, R13 ;  /* 0x0000000d0e087221 */ /* 0x000fe20000010000 */
[----:B------:R-:W-:Y:S01]  /*a730*/  FADD.FTZ R13, R191, R134 ;  /* 0x00000086bf0d7221 */ /* 0x000fe20000010000 */
[----:B------:R-:W-:-:S02]  /*a740*/  F2FP.F16.F32.PACK_AB R191, R120, R191 ;  /* 0x000000bf78bf723e */ /* 0x000fc400000000ff */
[----:B------:R-:W-:Y:S01]  /*a750*/  FADD.FTZ R5, R15, R8 ;  /* 0x000000080f057221 */ /* 0x000fe20000010000 */
[----:B------:R-:W-:Y:S01]  /*a760*/  FADD.FTZ R134, R120, R13 ;  /* 0x0000000d78867221 */ /* 0x000fe20000010000 */
[----:B------:R-:W-:Y:S02]  /*a770*/  FFMA.FTZ R8, R148, R9, -R125 ;  /* 0x0000000994087223 */ /* 0x000fe4000001087d */
[----:B------:R-:W-:-:S04]  /*a780*/  FADD.FTZ R5, R122, R5 ;  /* 0x000000057a057221 */ /* 0x000fc80000010000 */
[----:B0-----:R-:W-:Y:S01]  /*a790*/  FADD.FTZ R136, R184, R5 ;  /* 0x00000005b8887221 */ /* 0x001fe20000010000 */
[----:B------:R-:W-:Y:S01]  /*a7a0*/  FADD.FTZ R5, R185, R134 ;  /* 0x00000086b9057221 */ /* 0x000fe20000010000 */
[----:B------:R-:W0:Y:S01]  /*a7b0*/  MUFU.EX2 R8, R8 ;  /* 0x0000000800087308 */ /* 0x000e220000000800 */
[C---:B------:R-:W-:Y:S01]  /*a7c0*/  F2FP.F16.F32.PACK_AB R184, R21.reuse, R184 ;  /* 0x000000b815b8723e */ /* 0x040fe200000000ff */
[----:B------:R-:W-:Y:S01]  /*a7d0*/  FADD.FTZ R13, R21, R136 ;  /* 0x00000088150d7221 */ /* 0x000fe20000010000 */
[----:B------:R-:W-:Y:S01]  /*a7e0*/  FADD.FTZ R134, R124, R5 ;  /* 0x000000057c867221 */ /* 0x000fe20000010000 */
[-CC-:B------:R-:W-:Y:S01]  /*a7f0*/  FFMA.FTZ R5, R176, R9.reuse, -R125.reuse ;  /* 0x00000009b0057223 */ /* 0x180fe2000001087d */
[----:B------:R-:W-:Y:S01]  /*a800*/  FFMA.FTZ R125, R178, R9, -R125 ;  /* 0x00000009b27d7223 */ /* 0x000fe2000001087d */
[----:B------:R-:W-:Y:S01]  /*a810*/  FADD.FTZ R136, R186, R13 ;  /* 0x0000000dba887221 */ /* 0x000fe20000010000 */
[----:B------:R-:W-:Y:S01]  /*a820*/  FADD.FTZ R13, R187, R134 ;  /* 0x00000086bb0d7221 */ /* 0x000fe20000010000 */
[----:B------:R-:W-:Y:S01]  /*a830*/  MUFU.EX2 R169, R5 ;  /* 0x0000000500a97308 */ /* 0x000fe20000000800 */
[----:B------:R-:W-:Y:S01]  /*a840*/  F2FP.F16.F32.PACK_AB R176, R174, R129 ;  /* 0x00000081aeb0723e */ /* 0x000fe200000000ff */
[----:B------:R-:W-:Y:S01]  /*a850*/  FADD.FTZ R136, R121, R136 ;  /* 0x0000008879887221 */ /* 0x000fe20000010000 */
[----:B------:R-:W-:Y:S01]  /*a860*/  FADD.FTZ R134, R126, R13 ;  /* 0x0000000d7e867221 */ /* 0x000fe20000010000 */
[----:B------:R-:W-:-:S02]  /*a870*/  F2FP.F16.F32.PACK_AB R185, R124, R185 ;  /* 0x000000b97cb9723e */ /* 0x000fc400000000ff */
[----:B------:R-:W-:Y:S01]  /*a880*/  FADD.FTZ R13, R123, R136 ;  /* 0x000000887b0d7221 */ /* 0x000fe20000010000 */
[----:B------:R-:W-:Y:S01]  /*a890*/  FADD.FTZ R11, R181, R134 ;  /* 0x00000086b50b7221 */ /* 0x000fe20000010000 */
[----:B------:R-:W1:Y:S01]  /*a8a0*/  MUFU.EX2 R125, R125 ;  /* 0x0000007d007d7308 */ /* 0x000e620000000800 */
[----:B------:R-:W-:Y:S01]  /*a8b0*/  F2FP.F16.F32.PACK_AB R186, R121, R186 ;  /* 0x000000ba79ba723e */ /* 0x000fe200000000ff */
[----:B------:R-:W-:Y:S01]  /*a8c0*/  FADD.FTZ R14, R208, R13 ;  /* 0x0000000dd00e7221 */ /* 0x000fe20000010000 */
[----:B------:R-:W-:Y:S01]  /*a8d0*/  FADD.FTZ R122, R128, R11 ;  /* 0x0000000b807a7221 */ /* 0x000fe20000010000 */
[----:B------:R-:W-:Y:S02]  /*a8e0*/  F2FP.F16.F32.PACK_AB R187, R126, R187 ;  /* 0x000000bb7ebb723e */ /* 0x000fe400000000ff */
[----:B------:R-:W-:Y:S01]  /*a8f0*/  FADD.FTZ R11, R127, R14 ;  /* 0x0000000e7f0b7221 */ /* 0x000fe20000010000 */
[----:B------:R-:W-:Y:S01]  /*a900*/  FADD.FTZ R13, R183, R122 ;  /* 0x0000007ab70d7221 */ /* 0x000fe20000010000 */
[----:B------:R-:W-:-:S02]  /*a910*/  F2FP.F16.F32.PACK_AB R181, R128, R181 ;  /* 0x000000b580b5723e */ /* 0x000fc400000000ff */
[----:B------:R-:W-:Y:S01]  /*a920*/  FADD.FTZ R14, R172, R11 ;  /* 0x0000000bac0e7221 */ /* 0x000fe20000010000 */
[C---:B------:R-:W-:Y:S01]  /*a930*/  FADD.FTZ R20, R130.reuse, R13 ;  /* 0x0000000d82147221 */ /* 0x040fe20000010000 */
[----:B------:R-:W-:Y:S02]  /*a940*/  F2FP.F16.F32.PACK_AB R183, R130, R183 ;  /* 0x000000b782b7723e */ /* 0x000fe400000000ff */
[----:B------:R-:W-:Y:S01]  /*a950*/  FADD.FTZ R11, R129, R14 ;  /* 0x0000000e810b7221 */ /* 0x000fe20000010000 */
[----:B------:R-:W-:Y:S01]  /*a960*/  FADD.FTZ R13, R177, R20 ;  /* 0x00000014b10d7221 */ /* 0x000fe20000010000 */
[----:B------:R-:W-:Y:S02]  /*a970*/  F2FP.F16.F32.PACK_AB R177, R132, R177 ;  /* 0x000000b184b1723e */ /* 0x000fe400000000ff */
[----:B------:R-:W-:Y:S01]  /*a980*/  FADD.FTZ R14, R174, R11 ;  /* 0x0000000bae0e7221 */ /* 0x000fe20000010000 */
[----:B------:R-:W-:Y:S01]  /*a990*/  FADD.FTZ R20, R132, R13 ;  /* 0x0000000d84147221 */ /* 0x000fe20000010000 */
[----:B------:R-:W-:-:S02]  /*a9a0*/  F2FP.F16.F32.PACK_AB R178, R210, R131 ;  /* 0x00000083d2b2723e */ /* 0x000fc400000000ff */
[----:B------:R-:W-:Y:S01]  /*a9b0*/  FADD.FTZ R11, R131, R14 ;  /* 0x0000000e830b7221 */ /* 0x000fe20000010000 */
[----:B------:R-:W-:Y:S01]  /*a9c0*/  FADD.FTZ R13, R179, R20 ;  /* 0x00000014b30d7221 */ /* 0x000fe20000010000 */
[----:B0-----:R-:W-:Y:S02]  /*a9d0*/  F2FP.F16.F32.PACK_AB R179, R8, R179 ;  /* 0x000000b308b3723e */ /* 0x001fe400000000ff */
        /* <DEDUP_REMOVED lines=8> */
[----:B-1----:R-:W-:Y:S01]  /*aa60*/  F2FP.F16.F32.PACK_AB R171, R125, R166 ;  /* 0x000000a67dab723e */ /* 0x002fe200000000ff */
[----:B------:R-:W-:Y:S02]  /*aa70*/  IMAD.MOV.U32 R11, RZ, RZ, R4 ;  /* 0x000000ffff0b7224 */ /* 0x000fe400078e0004 */
[----:B------:R-:W-:Y:S01]  /*aa80*/  FADD.FTZ R5, R135, R14 ;  /* 0x0000000e87057221 */ /* 0x000fe20000010000 */
[----:B------:R-:W-:-:S03]  /*aa90*/  FADD.FTZ R13, R154, R13 ;  /* 0x0000000d9a0d7221 */ /* 0x000fc60000010000 */
[----:B------:R-:W-:Y:S01]  /*aaa0*/  FADD.FTZ R8, R156, R5 ;  /* 0x000000059c087221 */ /* 0x000fe20000010000 */
[----:B------:R-:W-:-:S03]  /*aab0*/  FADD.FTZ R13, R158, R13 ;  /* 0x0000000d9e0d7221 */ /* 0x000fc60000010000 */
[----:B------:R-:W-:Y:S01]  /*aac0*/  FADD.FTZ R5, R137, R8 ;  /* 0x0000000889057221 */ /* 0x000fe20000010000 */
[----:B------:R-:W-:-:S03]  /*aad0*/  FADD.FTZ R13, R162, R13 ;  /* 0x0000000da20d7221 */ /* 0x000fc60000010000 */
[----:B------:R-:W-:Y:S01]  /*aae0*/  FADD.FTZ R8, R214, R5 ;  /* 0x00000005d6087221 */ /* 0x000fe20000010000 */
[C---:B------:R-:W-:Y:S01]  /*aaf0*/  FADD.FTZ R13, R169.reuse, R13 ;  /* 0x0000000da90d7221 */ /* 0x040fe20000010000 */
[----:B------:R-:W-:Y:S02]  /*ab00*/  F2FP.F16.F32.PACK_AB R169, R169, R162 ;  /* 0x000000a2a9a9723e */ /* 0x000fe400000000ff */
[----:B------:R-:W-:Y:S01]  /*ab10*/  FADD.FTZ R5, R139, R8 ;  /* 0x000000088b057221 */ /* 0x000fe20000010000 */
[----:B------:R-:W-:-:S03]  /*ab20*/  FADD.FTZ R13, R166, R13 ;  /* 0x0000000da60d7221 */ /* 0x000fc60000010000 */
[----:B------:R-:W-:Y:S01]  /*ab30*/  FADD.FTZ R8, R12, R5 ;  /* 0x000000050c087221 */ /* 0x000fe20000010000 */
[----:B------:R-:W-:Y:S01]  /*ab40*/  FADD.FTZ R5, R125, R13 ;  /* 0x0000000d7d057221 */ /* 0x000fe20000010000 */
[----:B------:R-:W-:Y:S01]  /*ab50*/  IMAD.MOV.U32 R12, RZ, RZ, R3 ;  /* 0x000000ffff0c7224 */ /* 0x000fe200078e0003 */
[----:B------:R-:W-:Y:S06]  /*ab60*/  @P1 BRA `(.L_x_1156) ;  /* 0xffffffdc00081947 */ /* 0x000fec000383ffff */
.L_x_1147:
[----:B------:R-:W-:-:S13]  /*ab70*/  R2UR UR4, R22 ;  /* 0x00000000160472ca */ /* 0x000fda00000e0000 */
[----:B------:R-:W-:-:S13]  /*ab80*/  ISETP.GE.AND P1, PT, R10, UR4, PT ;  /* 0x000000040a007c0c */ /* 0x000fda000bf26270 */
[----:B------:R-:W-:Y:S05]  /*ab90*/  @!P1 BRA `(.L_x_1157) ;  /* 0x0000003400789947 */ /* 0x000fea0003800000 */
[----:B------:R-:W-:Y:S01]  /*aba0*/  IMAD.MOV.U32 R12, RZ, RZ, R3 ;  /* 0x000000ffff0c7224 */ /* 0x000fe200078e0003 */
[----:B------:R-:W-:Y:S01]  /*abb0*/  UMOV UR7, UR36 ;  /* 0x0000002400077c82 */ /* 0x000fe20008000000 */
[----:B------:R-:W-:Y:S01]  /*abc0*/  IMAD.MOV.U32 R11, RZ, RZ, R4 ;  /* 0x000000ffff0b7224 */ /* 0x000fe200078e0004 */
[----:B------:R-:W-:Y:S01]  /*abd0*/  UMOV UR4, UR37 ;  /* 0x0000002500047c82 */ /* 0x000fe20008000000 */
[----:B------:R-:W-:Y:S01]  /*abe0*/  ULDC UR39, c[0x0][0x9e4] ;  /* 0x0002790000277ab9 */ /* 0x000fe20000000800 */
[----:B------:R-:W-:Y:S01]  /*abf0*/  ULDC UR50, c[0x0][0x288] ;  /* 0x0000a20000327ab9 */ /* 0x000fe20000000800 */
[----:B------:R-:W-:Y:S01]  /*ac00*/  ULDC UR5, c[0x0][0x9d8] ;  /* 0x0002760000057ab9 */ /* 0x000fe20000000800 */
[----:B------:R-:W-:-:S05]  /*ac10*/  ULDC UR51, c[0x0][0x9e0] ;  /* 0x0002780000337ab9 */ /* 0x000fca0000000800 */
.L_x_1174:
[----:B------:R-:W-:-:S04]  /*ac20*/  UIADD3 UR37, UR4, 0x1, URZ ;  /* 0x0000000104257890 */ /* 0x000fc8000fffe03f */
[----:B------:R-:W-:-:S04]  /*ac30*/  UISETP.NE.AND UP2, UPT, UR37, 0x2, UPT ;  /* 0x000000022500788c */ /* 0x000fc8000bf45270 */
[----:B------:R-:W-:Y:S02]  /*ac40*/  USEL UR36, URZ, 0x1, UP2 ;  /* 0x000000013f247887 */ /* 0x000fe40009000000 */
[----:B------:R-:W-:Y:S02]  /*ac50*/  USEL UR37, UR37, URZ, UP2 ;  /* 0x0000003f25257287 */ /* 0x000fe40009000000 */
[----:B------:R-:W-:Y:S01]  /*ac60*/  ULOP3.LUT UR36, UR7, UR36, URZ, 0x3c, !UPT ;  /* 0x0000002407247292 */ /* 0x000fe2000f8e3c3f */
[----:B------:R-:W-:Y:S11]  /*ac70*/  @!P0 BRA `(.L_x_1158) ;  /* 0x0000000000048947 */ /* 0x000ff60003800000 */
[----:B------:R-:W-:Y:S01]  /*ac80*/  BPT.TRAP 0x1 ;  /* 0x000000040000795c */ /* 0x000fe20000300000 */
.L_x_1158:
[----:B------:R-:W-:Y:S01]  /*ac90*/  ULEA UR6, UR37, UR38, 0x3 ;  /* 0x0000002625067291 */ /* 0x000fe2000f8e183f */
[----:B------:R-:W-:-:S05]  /*aca0*/  IMAD.U32 R3, RZ, RZ, UR36 ;  /* 0x00000024ff037e24 */ /* 0x000fca000f8e00ff */
[----:B------:R-:W-:-:S04]  /*acb0*/  SHF.L.U32 R3, R3, 0x1f, RZ ;  /* 0x0000001f03037819 */ /* 0x000fc800000006ff */
[----:B------:R0:W1:Y:S01]  /*acc0*/  SYNCS.PHASECHK.TRANS64.TRYWAIT P1, [UR6+0x30830], R3 ;  /* 0x03083003ff0075a7 */ /* 0x0000620008020146 */
[----:B------:R-:W-:Y:S05]  /*acd0*/  @!P0 BRA `(.L_x_1159) ;  /* 0x0000000000048947 */ /* 0x000fea0003800000 */
[----:B------:R-:W-:Y:S01]  /*ace0*/  BPT.TRAP 0x1 ;  /* 0x000000040000795c */ /* 0x000fe20000300000 */
.L_x_1159:
[----:B-1----:R-:W-:Y:S05]  /*acf0*/  @P1 BRA `(.L_x_1160) ;  /* 0x0000000000081947 */ /* 0x002fea0003800000 */
[----:B------:R-:W1:Y:S02]  /*ad00*/  SYNCS.PHASECHK.TRANS64.TRYWAIT P1, [UR6+0x30830], R3 ;  /* 0x03083003ff0075a7 */ /* 0x000e640008020146 */
[----:B-1----:R-:W-:Y:S05]  /*ad10*/  @!P1 BRA `(.L_x_1161) ;  /* 0x000000bc00dc9947 */ /* 0x002fea0003800000 */
.L_x_1160:
        /* <DEDUP_REMOVED lines=167> */
.L_x_1162:
[----:B------:R-:W-:Y:S01]  /*b790*/  ULEA UR10, UR4, UR38, 0x3 ;  /* 0x00000026040a7291 */ /* 0x000fe2000f8e183f */
[----:B------:R-:W-:-:S05]  /*b7a0*/  IMAD.U32 R0, RZ, RZ, UR7 ;  /* 0x00000007ff007e24 */ /* 0x000fca000f8e00ff */
[----:B------:R-:W-:-:S04]  /*b7b0*/  SHF.L.U32 R0, R0, 0x1f, RZ ;  /* 0x0000001f00007819 */ /* 0x000fc800000006ff */
[----:B------:R2:W3:Y:S01]  /*b7c0*/  SYNCS.PHASECHK.TRANS64.TRYWAIT P1, [UR10+0x30850], R0 ;  /* 0x03085000ff0075a7 */ /* 0x0004e2000802014a */
[----:B------:R-:W-:Y:S05]  /*b7d0*/  @!P0 BRA `(.L_x_1163) ;  /* 0x0000000000048947 */ /* 0x000fea0003800000 */
[----:B------:R-:W-:Y:S01]  /*b7e0*/  BPT.TRAP 0x1 ;  /* 0x000000040000795c */ /* 0x000fe20000300000 */
.L_x_1163:
[----:B---3--:R-:W-:Y:S05]  /*b7f0*/  @P1 BRA `(.L_x_1164) ;  /* 0x0000000000081947 */ /* 0x008fea0003800000 */
[----:B------:R-:W3:Y:S02]  /*b800*/  SYNCS.PHASECHK.TRANS64.TRYWAIT P1, [UR10+0x30850], R0 ;  /* 0x03085000ff0075a7 */ /* 0x000ee4000802014a */
[----:B---3--:R-:W-:Y:S05]  /*b810*/  @!P1 BRA `(.L_x_1165) ;  /* 0x000000b400349947 */ /* 0x008fea0003800000 */
.L_x_1164:
        /* <DEDUP_REMOVED lines=9> */
[----:B------:R-:W-:Y:S01]  /*b8b0*/  FMUL.FTZ R20, R131, UR5 ;  /* 0x0000000583147c20 */ /* 0x000fe20008410000 */
[----:B------:R-:W-:Y:S01]  /*b8c0*/  FMUL.FTZ R126, R146, UR5 ;  /* 0x00000005927e7c20 */ /* 0x000fe20008410000 */
[----:B------:R-:W-:Y:S01]  /*b8d0*/  FMUL.FTZ R131, R151, UR5 ;  /* 0x0000000597837c20 */ /* 0x000fe20008410000 */
[----:B------:R-:W-:Y:S01]  /*b8e0*/  ULOP3.LUT UR6, UR6, 0x3000000, URZ, 0xfc, !UPT ;  /* 0x0300000006067892 */ /* 0x000fe2000f8efc3f */
[----:B0-2---:R-:W-:Y:S01]  /*b8f0*/  FMUL.FTZ R0, R122, UR5 ;  /* 0x000000057a007c20 */ /* 0x005fe20008410000 */
[----:B------:R-:W-:-:S02]  /*b900*/  IMAD R151, R10, -0x60, RZ ;  /* 0xffffffa00a977824 */ /* 0x000fc400078e02ff */
[----:B------:R-:W-:Y:S01]  /*b910*/  FMUL.FTZ R122, R138, UR5 ;  /* 0x000000058a7a7c20 */ /* 0x000fe20008410000 */
[----:B------:R-:W-:Y:S01]  /*b920*/  UIMAD UR4, UR4, 0x900, UR6 ;  /* 0x00000900040478a4 */ /* 0x000fe2000f8e0206 */
[----:B-1----:R-:W-:Y:S02]  /*b930*/  IMAD.U32 R3, RZ, RZ, UR37 ;  /* 0x00000025ff037e24 */ /* 0x002fe4000f8e00ff */
        /* <DEDUP_REMOVED lines=15> */
[----:B------:R-:W-:-:S02]  /*ba30*/  VIADD R144, R151, 0x1 ;  /* 0x0000000197907836 */ /* 0x000fc40000000000 */
[----:B------:R-:W-:Y:S01]  /*ba40*/  FMUL.FTZ R137, R137, UR5 ;  /* 0x0000000589897c20 */ /* 0x000fe20008410000 */
[----:B---3--:R-:W-:Y:S01]  /*ba50*/  LOP3.LUT P3, RZ, R207, 0x7f, RZ, 0xc0, !PT ;  /* 0x0000007fcfff7812 */ /* 0x008fe2000786c0ff */
        /* <DEDUP_REMOVED lines=49> */
[----:B------:R-:W-:-:S10]  /*bd70*/  VIADD R145, R18, UR60 ;  /* 0x0000003c12917c36 */ /* 0x000fd40008000000 */
[----:B------:R-:W-:Y:S01]  /*bd80*/  HGMMA.64x192x16.F32 R24, R172, gdesc[UR4].tnspB, R24, gsb0 ;  /* 0x42e00004ac187df0 */ /* 0x000fe20008000818 */
[----:B------:R-:W-:Y:S01]  /*bd90*/  UIADD3 UR6, UR4, 0x280, URZ ;  /* 0x0000028004067890 */ /* 0x000fe2000fffe03f */
[----:B------:R-:W-:Y:S01]  /*bda0*/  FMUL.FTZ R177, R132, UR5 ;  /* 0x0000000584b17c20 */ /* 0x000fe20008410000 */
[----:B------:R-:W-:Y:S01]  /*bdb0*/  UMOV UR7, 0x40000040 ;  /* 0x4000004000077882 */ /* 0x000fe20000000000 */
[----:B------:R-:W-:Y:S01]  /*bdc0*/  @UP0 ULDC UR4, c[0x0][0x44c] ;  /* 0x0001130000040ab9 */ /* 0x000fe20000000800 */
[----:B------:R-:W-:Y:S01]  /*bdd0*/  FMUL.FTZ R179, R136, UR5 ;  /* 0x0000000588b37c20 */ /* 0x000fe20008410000 */
[----:B------:R-:W-:Y:S01]  /*bde0*/  @P1 IMAD.HI.U32 R2, R145, UR4, RZ ;  /* 0x0000000491021c27 */ /* 0x000fe2000f8e00ff */
[----:B------:R-:W-:-:S03]  /*bdf0*/  @UP0 ULDC UR4, c[0x0][0x450] ;  /* 0x0001140000040ab9 */ /* 0x000fc60000000800 */
[----:B------:R-:W-:Y:S01]  /*be00*/  FMUL.FTZ R178, R133, UR5 ;  /* 0x0000000585b27c20 */ /* 0x000fe20008410000 */
[----:B------:R-:W-:Y:S01]  /*be10*/  FMUL.FTZ R132, R150, UR5 ;  /* 0x0000000596847c20 */ /* 0x000fe20008410000 */
[----:B------:R-:W-:Y:S01]  /*be20*/  FMUL.FTZ R136, R158, UR5 ;  /* 0x000000059e887c20 */ /* 0x000fe20008410000 */
[----:B------:R-:W-:Y:S01]  /*be30*/  @P2 SHF.R.U32.HI R145, RZ, UR4, R2 ;  /* 0x00000004ff912c19 */ /* 0x000fe20008011602 */
[----:B------:R-:W-:Y:S01]  /*be40*/  FMUL.FTZ R150, R153, UR5 ;  /* 0x0000000599967c20 */ /* 0x000fe20008410000 */
[----:B------:R-:W-:Y:S01]  /*be50*/  FMUL.FTZ R133, R155, UR5 ;  /* 0x000000059b857c20 */ /* 0x000fe20008410000 */
[----:B------:R-:W-:Y:S01]  /*be60*/  FMUL.FTZ R158, R161, UR5 ;  /* 0x00000005a19e7c20 */ /* 0x000fe20008410000 */
[----:B------:R-:W-:Y:S01]  /*be70*/  @!P3 LEA R2, R3, UR38, 0x3 ;  /* 0x000000260302bc11 */ /* 0x000fe2000f8e18ff */
[----:B------:R-:W5:Y:S01]  /*be80*/  SHFL.IDX PT, R146, R145, RZ, 0x1c1f ;  /* 0x001c1fff91927589 */ /* 0x000f6200000e0000 */
[----:B------:R-:W-:Y:S01]  /*be90*/  PLOP3.LUT P1, PT, PT, PT, UP1, 0x40, 0x0 ;  /* 0x000000000000781c */ /* 0x000fe20003f2e818 */
[----:B------:R-:W0:Y:S02]  /*bea0*/  MUFU.TANH R176, R176 ;  /* 0x000000b000b07308 */ /* 0x000e240000002400 */
[----:B------:R-:W-:-:S05]  /*beb0*/  @!P3 VIADD R2, R2, 0x30840 ;  /* 0x000308400202b836 */ /* 0x000fca0000000000 */
[----:B------:R-:W-:Y:S01]  /*bec0*/  @!P3 PRMT R2, RZ, 0x654, R2 ;  /* 0x00000654ff02b816 */ /* 0x000fe20000000002 */
        /* <DEDUP_REMOVED lines=16> */
[----:B------:R-:W-:Y:S01]  /*bfd0*/  FMUL.FTZ R148, R152, UR5 ;  /* 0x0000000598947c20 */ /* 0x000fe20008410000 */
[----:B------:R-:W-:Y:S01]  /*bfe0*/  FMUL.FTZ R152, R156, UR5 ;  /* 0x000000059c987c20 */ /* 0x000fe20008410000 */
[----:B------:R-:W-:Y:S01]  /*bff0*/  HGMMA.64x192x16.F32 R24, R168, gdesc[UR4].tnspB, R24, gsb0 ;  /* 0x42e00004a8187df0 */ /* 0x000fe20008000818 */
        /* <DEDUP_REMOVED lines=8> */
[----:B------:R-:W-:Y:S01]  /*c080*/  IMAD R147, R17, -0x2, R144 ;  /* 0xfffffffe11937824 */ /* 0x000fe200078e0290 */
[----:B------:R-:W0:Y:S04]  /*c090*/  MUFU.TANH R172, R172 ;  /* 0x000000ac00ac7308 */ /* 0x000e280000002400 */
[C---:B------:R-:W-:Y:S01]  /*c0a0*/  IADD3 R153, R147.reuse, -UR50, R16 ;  /* 0x8000003293997c10 */ /* 0x040fe2000fffe010 */
[----:B------:R-:W-:-:S03]  /*c0b0*/  VIADD R147, R147, 0xffffffff ;  /* 0xffffffff93937836 */ /* 0x000fc60000000000 */
[----:B------:R-:W0:Y:S01]  /*c0c0*/  MUFU.TANH R173, R173 ;  /* 0x000000ad00ad7308 */ /* 0x000e220000002400 */
[C---:B------:R-:W-:Y:S02]  /*c0d0*/  VIADD R155, R153.reuse, UR51 ;  /* 0x00000033999b7c36 */ /* 0x040fe40008000000 */
[----:B------:R-:W-:Y:S02]  /*c0e0*/  VIADD R153, R153, UR54 ;  /* 0x0000003699997c36 */ /* 0x000fe40008000000 */
[--C-:B-----5:R-:W-:Y:S02]  /*c0f0*/  IMAD.IADD R157, R155, 0x1, R146.reuse ;  /* 0x000000019b9d7824 */ /* 0x120fe400078e0292 */
[----:B------:R-:W-:Y:S01]  /*c100*/  IMAD.IADD R159, R153, 0x1, R146 ;  /* 0x00000001999f7824 */ /* 0x000fe200078e0292 */
        /* <DEDUP_REMOVED lines=12> */
[----:B------:R0:W-:Y:S01]  /*c1d0*/  @!P3 SYNCS.ARRIVE.TRANS64.RED.A1T0 RZ, [R2+URZ], RZ ;  /* 0x000000ff02ffb9a7 */ /* 0x0001e2000810043f */
[----:B-1234-:R-:W-:Y:S05]  /*c1e0*/  @P1 BRA `(.L_x_1166) ;  /* 0x0000000000541947 */ /* 0x01efea0003800000 */
[----:B------:R-:W-:Y:S01]  /*c1f0*/  IADD3 R144, R16, -UR50, R146 ;  /* 0x8000003210907c10 */ /* 0x000fe2000fffe092 */
[----:B------:R-:W-:Y:S03]  /*c200*/  BSSY B0, `(.L_x_1167) ;  /* 0x0000010000007945 */ /* 0x000fe60003800000 */
[----:B------:R-:W-:-:S13]  /*c210*/  ISETP.GT.AND P1, PT, R144, -0x1, PT ;  /* 0xffffffff9000780c */ /* 0x000fda0003f24270 */
[----:B------:R-:W-:Y:S05]  /*c220*/  @P1 BRA `(.L_x_1168) ;  /* 0x0000000000201947 */ /* 0x000fea0003800000 */
[----:B------:R-:W-:Y:S01]  /*c230*/  IMAD.U32 R146, RZ, RZ, UR39 ;  /* 0x00000027ff927e24 */ /* 0x000fe2000f8e00ff */
[----:B------:R-:W-:-:S04]  /*c240*/  LOP3.LUT R161, RZ, R144, RZ, 0x33, !PT ;  /* 0x00000090ffa17212 */ /* 0x000fc800078e33ff */
[----:B------:R-:W-:-:S13]  /*c250*/  ISETP.NE.AND P1, PT, R146, 0x1, PT ;  /* 0x000000019200780c */ /* 0x000fda0003f25270 */
[----:B0-----:R-:W0:Y:S02]  /*c260*/  @P1 LDC.64 R2, c[0x0][0x9e8] ;  /* 0x00027a00ff021b82 */ /* 0x001e240000000a00 */
[----:B0-----:R-:W-:-:S05]  /*c270*/  @P1 IMAD.HI.U32 R2, R161, R2, RZ ;  /* 0x00000002a1021227 */ /* 0x001fca00078e00ff */
[----:B------:R-:W-:-:S04]  /*c280*/  @P1 SHF.R.U32.HI R161, RZ, R3, R2 ;  /* 0x00000003ffa11219 */ /* 0x000fc80000011602 */
[----:B------:R-:W-:Y:S01]  /*c290*/  LOP3.LUT R144, RZ, R161, RZ, 0x33, !PT ;  /* 0x000000a1ff907212 */ /* 0x000fe200078e33ff */
[----:B------:R-:W-:Y:S06]  /*c2a0*/  BRA `(.L_x_1169) ;  /* 0x0000000000147947 */ /* 0x000fec0003800000 */
.L_x_1168:
[----:B------:R-:W-:-:S05]  /*c2b0*/  IMAD.U32 R146, RZ, RZ, UR39 ;  /* 0x00000027ff927e24 */ /* 0x000fca000f8e00ff */
[----:B------:R-:W-:-:S13]  /*c2c0*/  ISETP.NE.AND P1, PT, R146, 0x1, PT ;  /* 0x000000019200780c */ /* 0x000fda0003f25270 */
[----:B0-----:R-:W0:Y:S02]  /*c2d0*/  @P1 LDC.64 R2, c[0x0][0x9e8] ;  /* 0x00027a00ff021b82 */ /* 0x001e240000000a00 */
[----:B0-----:R-:W-:-:S05]  /*c2e0*/  @P1 IMAD.HI.U32 R2, R144, R2, RZ ;  /* 0x0000000290021227 */ /* 0x001fca00078e00ff */
[----:B------:R-:W-:-:S07]  /*c2f0*/  @P1 SHF.R.U32.HI R144, RZ, R3, R2 ;  /* 0x00000003ff901219 */ /* 0x000fce0000011602 */
.L_x_1169:
[----:B------:R-:W-:Y:S05]  /*c300*/  BSYNC B0 ;  /* 0x0000000000007941 */ /* 0x000fea0003800000 */
.L_x_1167:
[----:B------:R-:W-:-:S05]  /*c310*/  IMAD R144, R144, R146, R147 ;  /* 0x0000009290907224 */ /* 0x000fca00078e0293 */
[----:B------:R-:W-:Y:S02]  /*c320*/  VIADDMNMX R157, R144, R146, R157, PT ;  /* 0x00000092909d7246 */ /* 0x000fe4000380019d */
[----:B------:R-:W-:-:S07]  /*c330*/  VIMNMX R159, R159, R144, !PT ;  /* 0x000000909f9f7248 */ /* 0x000fce0007fe0100 */
.L_x_1166:
[C---:B------:R-:W-:Y:S01]  /*c340*/  ISETP.GE.AND P1, PT, R151.reuse, 0x2, PT ;  /* 0x000000029700780c */ /* 0x040fe20003f26270 */
[----:B0-----:R-:W0:Y:S01]  /*c350*/  SHFL.IDX PT, R2, R145, 0x1, 0x1c1f ;  /* 0x003c1f0091027f89 */ /* 0x001e2200000e0000 */
        /* <DEDUP_REMOVED lines=41> */
[----:B------:R-:W-:Y:S01]  /*c5f0*/  FSEL R164, R137, -INF , !P3 ;  /* 0xff80000089a47808 */ /* 0x000fe20005800000 */
[----:B0-----:R-:W-:Y:S01]  /*c600*/  IMAD.IADD R137, R155, 0x1, R2 ;  /* 0x000000019b897824 */ /* 0x001fe200078e0202 */
        /* <DEDUP_REMOVED lines=10> */
[----:B------:R-:W-:Y:S01]  /*c6b0*/  IMAD.IADD R139, R153, 0x1, R2 ;  /* 0x00000001998b7824 */ /* 0x000fe200078e0202 */
        /* <DEDUP_REMOVED lines=57> */
[----:B------:R-:W-:-:S04]  /*ca50*/  ISETP.GE.AND P6, PT, R151, 0x5a, PT ;  /* 0x0000005a9700780c */ /* 0x000fc80003fc6270 */
[----:B------:R-:W-:Y:S02]  /*ca60*/  P2R R141, PR, RZ, 0x40 ;  /* 0x00000040ff8d7803 */ /* 0x000fe40000000000 */
[----:B------:R-:W-:-:S04]  /*ca70*/  ISETP.GT.AND P6, PT, R159, 0x59, !P6 ;  /* 0x000000599f00780c */ /* 0x000fc800077c4270 */
[----:B------:R-:W-:-:S04]  /*ca80*/  ISETP.LT.OR P6, PT, R157, 0x5a, P6 ;  /* 0x0000005a9d00780c */ /* 0x000fc800037c1670 */
[----:B------:R-:W-:Y:S02]  /*ca90*/  FSEL R166, R149, -INF , !P6 ;  /* 0xff80000095a67808 */ /* 0x000fe40007000000 */
[----:B------:R-:W-:-:S13]  /*caa0*/  PLOP3.LUT P6, PT, PT, PT, UP1, 0x40, 0x0 ;  /* 0x000000000000781c */ /* 0x000fda0003fce818 */
[----:B------:R-:W-:Y:S05]  /*cab0*/  @P6 BRA `(.L_x_1170) ;  /* 0x0000000000546947 */ /* 0x000fea0003800000 */
[----:B------:R-:W-:Y:S01]  /*cac0*/  IADD3 R9, R16, -UR50, R2 ;  /* 0x8000003210097c10 */ /* 0x000fe2000fffe002 */
        /* <DEDUP_REMOVED lines=11> */
.L_x_1172:
[----:B------:R-:W-:-:S05]  /*cb80*/  IMAD.U32 R184, RZ, RZ, UR39 ;  /* 0x00000027ffb87e24 */ /* 0x000fca000f8e00ff */
[----:B------:R-:W-:-:S13]  /*cb90*/  ISETP.NE.AND P6, PT, R184, 0x1, PT ;  /* 0x00000001b800780c */ /* 0x000fda0003fc5270 */
[----:B------:R-:W0:Y:S02]  /*cba0*/  @P6 LDC.64 R2, c[0x0][0x9e8] ;  /* 0x00027a00ff026b82 */ /* 0x000e240000000a00 */
[----:B0-----:R-:W-:-:S05]  /*cbb0*/  @P6 IMAD.HI.U32 R2, R9, R2, RZ ;  /* 0x0000000209026227 */ /* 0x001fca00078e00ff */
[----:B------:R-:W-:-:S07]  /*cbc0*/  @P6 SHF.R.U32.HI R9, RZ, R3, R2 ;  /* 0x00000003ff096219 */ /* 0x000fce0000011602 */
.L_x_1173:
[----:B------:R-:W-:Y:S05]  /*cbd0*/  BSYNC B0 ;  /* 0x0000000000007941 */ /* 0x000fea0003800000 */
.L_x_1171:
[----:B------:R-:W-:-:S05]  /*cbe0*/  IMAD R2, R9, R184, R147 ;  /* 0x000000b809027224 */ /* 0x000fca00078e0293 */
[----:B------:R-:W-:Y:S02]  /*cbf0*/  VIADDMNMX R137, R2, R184, R137, PT ;  /* 0x000000b802897246 */ /* 0x000fe40003800189 */
[----:B------:R-:W-:-:S07]  /*cc00*/  VIMNMX R139, R139, R2, !PT ;  /* 0x000000028b8b7248 */ /* 0x000fce0007fe0100 */
.L_x_1170:
[C---:B------:R-:W-:Y:S01]  /*cc10*/  ISETP.GT.AND P1, PT, R139.reuse, 0x1, !P1 ;  /* 0x000000018b00780c */ /* 0x040fe20004f24270 */
[----:B------:R-:W0:Y:S01]  /*cc20*/  LDC R9, c[0x0][0x988] ;  /* 0x00026200ff097b82 */ /* 0x000e220000000800 */
        /* <DEDUP_REMOVED lines=67> */
[----:B------:R-:W-:Y:S02]  /*d060*/  ISETP.NE.AND P2, PT, R189, RZ, PT ;  /* 0x000000ffbd00720c */ /* 0x000fe40003f45270 */
[----:B------:R-:W-:Y:S02]  /*d070*/  ISETP.LT.OR P1, PT, R137, 0x31, P1 ;  /* 0x000000318900780c */ /* 0x000fe40000f21670 */
[----:B------:R-:W-:Y:S02]  /*d080*/  FMNMX.FTZ R3, R160, R3, !PT ;  /* 0x00000003a0037209 */ /* 0x000fe40007810000 */
[----:B------:R-:W-:Y:S02]  /*d090*/  FSEL R126, R126, -INF , !P1 ;  /* 0xff8000007e7e7808 */ /* 0x000fe40004800000 */
[----:B------:R-:W-:-:S02]  /*d0a0*/  ISETP.NE.AND P1, PT, R177, RZ, PT ;  /* 0x000000ffb100720c */ /* 0x000fc40003f25270 */
[----:B------:R-:W-:Y:S02]  /*d0b0*/  FMNMX.FTZ R3, R166, R3, !PT ;  /* 0x00000003a6037209 */ /* 0x000fe40007810000 */
[C---:B------:R-:W-:Y:S02]  /*d0c0*/  ISETP.GT.AND P1, PT, R139.reuse, 0x31, !P1 ;  /* 0x000000318b00780c */ /* 0x040fe40004f24270 */
[----:B------:R-:W-:Y:S01]  /*d0d0*/  ISETP.GT.AND P3, PT, R139, 0x50, !P3 ;  /* 0x000000508b00780c */ /* 0x000fe20005f64270 */
[----:B------:R-:W1:Y:S01]  /*d0e0*/  SHFL.BFLY PT, R4, R3, 0x2, 0x1f ;  /* 0x0c401f0003047f89 */ /* 0x000e6200000e0000 */
[----:B------:R-:W-:Y:S02]  /*d0f0*/  ISETP.LT.OR P1, PT, R137, 0x32, P1 ;  /* 0x000000328900780c */ /* 0x000fe40000f21670 */
[----:B------:R-:W-:Y:S02]  /*d100*/  ISETP.GT.AND P4, PT, R139, 0x51, !P4 ;  /* 0x000000518b00780c */ /* 0x000fe40006784270 */
[----:B------:R-:W-:-:S02]  /*d110*/  FSEL R20, R125, -INF , !P1 ;  /* 0xff8000007d147808 */ /* 0x000fc40004800000 */
[----:B------:R-:W-:Y:S02]  /*d120*/  ISETP.NE.AND P1, PT, R179, RZ, PT ;  /* 0x000000ffb300720c */ /* 0x000fe40003f25270 */
[----:B------:R-:W-:Y:S02]  /*d130*/  ISETP.LT.OR P3, PT, R137, 0x51, P3 ;  /* 0x000000518900780c */ /* 0x000fe40001f61670 */
[C---:B------:R-:W-:Y:S02]  /*d140*/  ISETP.GT.AND P1, PT, R139.reuse, 0x38, !P1 ;  /* 0x000000388b00780c */ /* 0x040fe40004f24270 */
[----:B------:R-:W-:Y:S02]  /*d150*/  ISETP.GT.AND P5, PT, R139, 0x58, !P5 ;  /* 0x000000588b00780c */ /* 0x000fe40006fa4270 */
[C---:B------:R-:W-:Y:S02]  /*d160*/  ISETP.LT.OR P1, PT, R137.reuse, 0x39, P1 ;  /* 0x000000398900780c */ /* 0x040fe40000f21670 */
[----:B------:R-:W-:-:S02]  /*d170*/  ISETP.LT.OR P4, PT, R137, 0x52, P4 ;  /* 0x000000528900780c */ /* 0x000fc40002781670 */
[----:B------:R-:W-:Y:S02]  /*d180*/  FSEL R132, R132, -INF , !P1 ;  /* 0xff80000084847808 */ /* 0x000fe40004800000 */
[----:B------:R-:W-:Y:S02]  /*d190*/  ISETP.NE.AND P1, PT, R181, RZ, PT ;  /* 0x000000ffb500720c */ /* 0x000fe40003f25270 */
[----:B------:R-:W-:Y:S02]  /*d1a0*/  ISETP.LT.OR P5, PT, R137, 0x59, P5 ;  /* 0x000000598900780c */ /* 0x000fe40002fa1670 */
[----:B------:R-:W-:Y:S02]  /*d1b0*/  ISETP.GT.AND P1, PT, R139, 0x39, !P1 ;  /* 0x000000398b00780c */ /* 0x000fe40004f24270 */
[----:B-1----:R-:W-:Y:S02]  /*d1c0*/  FMNMX.FTZ R13, R3, R4, !PT ;  /* 0x00000004030d7209 */ /* 0x002fe40007810000 */
[----:B------:R-:W-:-:S02]  /*d1d0*/  ISETP.LT.OR P1, PT, R137, 0x3a, P1 ;  /* 0x0000003a8900780c */ /* 0x000fc40000f21670 */
[----:B------:R-:W-:Y:S01]  /*d1e0*/  FSEL R128, R128, -INF , !P4 ;  /* 0xff80000080807808 */ /* 0x000fe20006000000 */
[----:B------:R-:W1:Y:S01]  /*d1f0*/  SHFL.BFLY PT, R4, R13, 0x1, 0x1f ;  /* 0x0c201f000d047f89 */ /* 0x000e6200000e0000 */
[----:B------:R-:W-:Y:S02]  /*d200*/  FSEL R120, R131, -INF , !P1 ;  /* 0xff80000083787808 */ /* 0x000fe40004800000 */
[----:B------:R-:W-:Y:S02]  /*d210*/  ISETP.NE.AND P1, PT, R143, RZ, PT ;  /* 0x000000ff8f00720c */ /* 0x000fe40003f25270 */
[----:B------:R-:W-:Y:S02]  /*d220*/  R2UR UR4, R22 ;  /* 0x00000000160472ca */ /* 0x000fe400000e0000 */
[----:B------:R-:W-:-:S04]  /*d230*/  ISETP.GT.AND P1, PT, R139, 0x40, !P1 ;  /* 0x000000408b00780c */ /* 0x000fc80004f24270 */
[----:B------:R-:W-:-:S04]  /*d240*/  ISETP.LT.OR P1, PT, R137, 0x41, P1 ;  /* 0x000000418900780c */ /* 0x000fc80000f21670 */
[----:B------:R-:W-:Y:S02]  /*d250*/  FSEL R134, R134, -INF , !P1 ;  /* 0xff80000086867808 */ /* 0x000fe40004800000 */
[----:B------:R-:W-:-:S04]  /*d260*/  ISETP.NE.AND P1, PT, R183, RZ, PT ;  /* 0x000000ffb700720c */ /* 0x000fc80003f25270 */
[----:B------:R-:W-:Y:S02]  /*d270*/  ISETP.GT.AND P1, PT, R139, 0x41, !P1 ;  /* 0x000000418b00780c */ /* 0x000fe40004f24270 */
[----:B-1----:R-:W-:Y:S02]  /*d280*/  FMNMX.FTZ R4, R13, R4, !PT ;  /* 0x000000040d047209 */ /* 0x002fe40007810000 */
[----:B------:R-:W-:-:S03]  /*d290*/  ISETP.LT.OR P1, PT, R137, 0x42, P1 ;  /* 0x000000428900780c */ /* 0x000fc60000f21670 */
[----:B0-----:R-:W-:Y:S01]  /*d2a0*/  FMUL.FTZ R125, R4, R9 ;  /* 0x00000009047d7220 */ /* 0x001fe20000410000 */
        /* <DEDUP_REMOVED lines=21> */
[----:B------:R-:W-:Y:S01]  /*d400*/  FSEL R174, R127, -INF , !P3 ;  /* 0xff8000007fae7808 */ /* 0x000fe20005800000 */
[--C-:B------:R-:W-:Y:S01]  /*d410*/  FFMA.FTZ R127, R164, R9, -R125.reuse ;  /* 0x00000009a47f7223 */ /* 0x100fe2000001087d */
[----:B------:R-:W-:Y:S01]  /*d420*/  FMNMX.FTZ R3, R214, R3, !PT ;  /* 0x00000003d6037209 */ /* 0x000fe20007810000 */
[-CC-:B------:R-:W-:Y:S01]  /*d430*/  FFMA.FTZ R218, R218, R9.reuse, -R125.reuse ;  /* 0x00000009dada7223 */ /* 0x180fe2000001087d */
[----:B------:R-:W-:Y:S01]  /*d440*/  FSEL R164, R129, -INF , !P5 ;  /* 0xff80000081a47808 */ /* 0x000fe20006800000 */
[--C-:B------:R-:W-:Y:S01]  /*d450*/  FFMA.FTZ R176, R176, R9, -R125.reuse ;  /* 0x00000009b0b07223 */ /* 0x100fe2000001087d */
[----:B------:R-:W-:Y:S01]  /*d460*/  FMNMX.FTZ R3, R188, R3, !PT ;  /* 0x00000003bc037209 */ /* 0x000fe20007810000 */
[----:B------:R-:W-:Y:S01]  /*d470*/  MUFU.EX2 R13, R218 ;  /* 0x000000da000d7308 */ /* 0x000fe20000000800 */
[----:B------:R-:W-:Y:S01]  /*d480*/  FSEL R130, R130, -INF , !P2 ;  /* 0xff80000082827808 */ /* 0x000fe20005000000 */
[--C-:B------:R-:W-:Y:S01]  /*d490*/  FFMA.FTZ R15, R172, R9, -R125.reuse ;  /* 0x00000009ac0f7223 */ /* 0x100fe2000001087d */
[----:B------:R-:W-:Y:S01]  /*d4a0*/  FMNMX.FTZ R3, R212, R3, !PT ;  /* 0x00000003d4037209 */ /* 0x000fe20007810000 */
[-CC-:B------:R-:W-:Y:S01]  /*d4b0*/  FFMA.FTZ R168, R168, R9.reuse, -R125.reuse ;  /* 0x00000009a8a87223 */ /* 0x180fe2000001087d */
[----:B------:R-:W-:Y:S01]  /*d4c0*/  FSEL R146, R4, RZ, P1 ;  /* 0x000000ff04927208 */ /* 0x000fe20000800000 */
[--C-:B------:R-:W-:Y:S01]  /*d4d0*/  FFMA.FTZ R135, R148, R9, -R125.reuse ;  /* 0x0000000994877223 */ /* 0x100fe2000001087d */
[----:B------:R-:W-:Y:S01]  /*d4e0*/  FMNMX.FTZ R3, R184, R3, !PT ;  /* 0x00000003b8037209 */ /* 0x000fe20007810000 */
[----:B------:R-:W-:Y:S01]  /*d4f0*/  MUFU.EX2 R176, R176 ;  /* 0x000000b000b07308 */ /* 0x000fe20000000800 */
[-CC-:B------:R-:W-:Y:S01]  /*d500*/  FFMA.FTZ R131, R140, R9.reuse, -R125.reuse ;  /* 0x000000098c837223 */ /* 0x180fe2000001087d */
[--C-:B------:R-:W-:Y:S01]  /*d510*/  FFMA.FTZ R140, R150, R9, -R125.reuse ;  /* 0x00000009968c7223 */ /* 0x100fe2000001087d */
[----:B------:R-:W-:Y:S01]  /*d520*/  FMNMX.FTZ R3, R210, R3, !PT ;  /* 0x00000003d2037209 */ /* 0x000fe20007810000 */
[-CC-:B------:R-:W-:Y:S01]  /*d530*/  FFMA.FTZ R137, R152, R9.reuse, -R125.reuse ;  /* 0x0000000998897223 */ /* 0x180fe2000001087d */
[-CC-:B------:R-:W-:Y:S01]  /*d540*/  FFMA.FTZ R170, R170, R9.reuse, -R125.reuse ;  /* 0x00000009aaaa7223 */ /* 0x180fe2000001087d */
        /* <DEDUP_REMOVED lines=16> */
[----:B------:R-:W-:Y:S01]  /*d650*/  FFMA.FTZ R141, R160, R9, -R125 ;  /* 0x00000009a08d7223 */ /* 0x000fe2000001087d */
[----:B------:R-:W-:Y:S01]  /*d660*/  FMNMX.FTZ R3, R126, R3, !PT ;  /* 0x000000037e037209 */ /* 0x000fe20007810000 */
[----:B------:R-:W-:Y:S01]  /*d670*/  MUFU.EX2 R21, R21 ;  /* 0x0000001500157308 */ /* 0x000fe20000000800 */
[----:B------:R-:W-:-:S02]  /*d680*/  LOP3.LUT P6, RZ, R207, 0x7f, RZ, 0xc0, !PT ;  /* 0x0000007fcfff7812 */ /* 0x000fc400078cc0ff */
        /* <DEDUP_REMOVED lines=15> */
[----:B------:R-:W-:-:S05]  /*d780*/  FMNMX.FTZ R3, R130, R3, !PT ;  /* 0x0000000382037209 */ /* 0x000fca0007810000 */
[----:B------:R-:W0:Y:S01]  /*d790*/  SHFL.BFLY PT, R0, R3, 0x2, 0x1f ;  /* 0x0c401f0003007f89 */ /* 0x000e2200000e0000 */
[----:B------:R-:W-:Y:S08]  /*d7a0*/  MUFU.EX2 R182, R182 ;  /* 0x000000b600b67308 */ /* 0x000ff00000000800 */
[----:B------:R-:W-:Y:S08]  /*d7b0*/  MUFU.EX2 R129, R129 ;  /* 0x0000008100817308 */ /* 0x000ff00000000800 */
[----:B------:R-:W-:Y:S01]  /*d7c0*/  MUFU.EX2 R131, R131 ;  /* 0x0000008300837308 */ /* 0x000fe20000000800 */
[----:B0-----:R-:W-:-:S07]  /*d7d0*/  FMNMX.FTZ R0, R3, R0, !PT ;  /* 0x0000000003007209 */ /* 0x001fce0007810000 */
[----:B------:R-:W-:Y:S01]  /*d7e0*/  MUFU.EX2 R138, R138 ;  /* 0x0000008a008a7308 */ /* 0x000fe20000000800 */
[----:B------:R-:W0:Y:S07]  /*d7f0*/  SHFL.BFLY PT, R3, R0, 0x1, 0x1f ;  /* 0x0c201f0000037f89 */ /* 0x000e2e00000e0000 */
[----:B------:R-:W-:Y:S08]  /*d800*/  MUFU.EX2 R178, R178 ;  /* 0x000000b200b27308 */ /* 0x000ff00000000800 */
[----:B------:R-:W-:Y:S08]  /*d810*/  MUFU.EX2 R133, R133 ;  /* 0x0000008500857308 */ /* 0x000ff00000000800 */
[----:B------:R-:W-:Y:S01]  /*d820*/  MUFU.EX2 R135, R135 ;  /* 0x0000008700877308 */ /* 0x000fe20000000800 */
[----:B0-----:R-:W-:Y:S01]  /*d830*/  FMNMX.FTZ R3, R0, R3, !PT ;  /* 0x0000000300037209 */ /* 0x001fe20007810000 */
[----:B------:R-:W-:Y:S01]  /*d840*/  FADD.FTZ R0, -R146, R11 ;  /* 0x0000000b92007221 */ /* 0x000fe20000010100 */
[-C--:B------:R-:W-:Y:S01]  /*d850*/  FFMA.FTZ R146, R166, R9.reuse, -R125 ;  /* 0x00000009a6927223 */ /* 0x080fe2000001087d */
[----:B------:R-:W-:Y:S01]  /*d860*/  IMAD.U32 R125, RZ, RZ, UR10 ;  /* 0x0000000aff7d7e24 */ /* 0x000fe2000f8e00ff */
[C---:B------:R-:W-:Y:S01]  /*d870*/  FSETP.NEU.FTZ.AND P1, PT, R3.reuse, -INF , PT ;  /* 0xff8000000300780b */ /* 0x040fe20003f3d000 */
[-C--:B------:R-:W-:Y:S01]  /*d880*/  FMUL.FTZ R11, R3, R9.reuse ;  /* 0x00000009030b7220 */ /* 0x080fe20000410000 */
[----:B------:R-:W-:Y:S01]  /*d890*/  FMUL.FTZ R0, R0, R9 ;  /* 0x0000000900007220 */ /* 0x000fe20000410000 */
[----:B------:R-:W-:Y:S01]  /*d8a0*/  MUFU.EX2 R140, R140 ;  /* 0x0000008c008c7308 */ /* 0x000fe20000000800 */
[----:B------:R-:W-:-:S02]  /*d8b0*/  @!P6 VIADD R125, R125, 0x30860 ;  /* 0x000308607d7de836 */ /* 0x000fc40000000000 */
[----:B------:R-:W-:-:S03]  /*d8c0*/  FSEL R11, R11, RZ, P1 ;  /* 0x000000ff0b0b7208 */ /* 0x000fc60000800000 */
[----:B------:R-:W-:Y:S02]  /*d8d0*/  @!P6 PRMT R125, RZ, 0x654, R125 ;  /* 0x00000654ff7de816 */ /* 0x000fe4000000007d */
[-CC-:B------:R-:W-:Y:S01]  /*d8e0*/  FFMA.FTZ R189, R123, R9.reuse, -R11.reuse ;  /* 0x000000097bbd7223 */ /* 0x180fe2000001080b */
[----:B------:R-:W-:Y:S01]  /*d8f0*/  FSEL R123, R3, RZ, P1 ;  /* 0x000000ff037b7208 */ /* 0x000fe20000800000 */
[----:B------:R-:W0:Y:S01]  /*d900*/  MUFU.EX2 R0, R0 ;  /* 0x0000000000007308 */ /* 0x000e220000000800 */
[-CC-:B------:R-:W-:Y:S01]  /*d910*/  FFMA.FTZ R191, R2, R9.reuse, -R11.reuse ;  /* 0x0000000902bf7223 */ /* 0x180fe2000001080b */
[-CC-:B------:R-:W-:Y:S01]  /*d920*/  FFMA.FTZ R148, R216, R9.reuse, -R11.reuse ;  /* 0x00000009d8947223 */ /* 0x180fe2000001080b */
[-CC-:B------:R-:W-:Y:S01]  /*d930*/  FFMA.FTZ R150, R214, R9.reuse, -R11.reuse ;  /* 0x00000009d6967223 */ /* 0x180fe2000001080b */
[----:B------:R-:W-:Y:S01]  /*d940*/  FADD.FTZ R2, -R123, R12 ;  /* 0x0000000c7b027221 */ /* 0x000fe20000010100 */
[-CC-:B------:R-:W-:Y:S01]  /*d950*/  FFMA.FTZ R185, R188, R9.reuse, -R11.reuse ;  /* 0x00000009bcb97223 */ /* 0x180fe2000001080b */
[-CC-:B------:R-:W-:Y:S01]  /*d960*/  FFMA.FTZ R152, R212, R9.reuse, -R11.reuse ;  /* 0x00000009d4987223 */ /* 0x180fe2000001080b */
[-CC-:B------:R-:W-:Y:S01]  /*d970*/  FFMA.FTZ R187, R184, R9.reuse, -R11.reuse ;  /* 0x00000009b8bb7223 */ /* 0x180fe2000001080b */
[-C--:B------:R-:W-:Y:S01]  /*d980*/  FMUL.FTZ R2, R2, R9.reuse ;  /* 0x0000000902027220 */ /* 0x080fe20000410000 */
[----:B------:R-:W-:Y:S01]  /*d990*/  MUFU.EX2 R189, R189 ;  /* 0x000000bd00bd7308 */ /* 0x000fe20000000800 */
[-CC-:B------:R-:W-:Y:S01]  /*d9a0*/  FFMA.FTZ R154, R210, R9.reuse, -R11.reuse ;  /* 0x00000009d29a7223 */ /* 0x180fe2000001080b */
[-CC-:B------:R-:W-:Y:S01]  /*d9b0*/  FFMA.FTZ R181, R186, R9.reuse, -R11.reuse ;  /* 0x00000009bab57223 */ /* 0x180fe2000001080b */
[-CC-:B------:R-:W-:Y:S01]  /*d9c0*/  FFMA.FTZ R156, R208, R9.reuse, -R11.reuse ;  /* 0x00000009d09c7223 */ /* 0x180fe2000001080b */
[-CC-:B------:R-:W-:Y:S01]  /*d9d0*/  FFMA.FTZ R183, R124, R9.reuse, -R11.reuse ;  /* 0x000000097cb77223 */ /* 0x180fe2000001080b */
[-CC-:B------:R-:W-:Y:S01]  /*d9e0*/  FFMA.FTZ R190, R190, R9.reuse, -R11.reuse ;  /* 0x00000009bebe7223 */ /* 0x180fe2000001080b */
[-CC-:B------:R-:W-:Y:S01]  /*d9f0*/  FFMA.FTZ R177, R126, R9.reuse, -R11.reuse ;  /* 0x000000097eb17223 */ /* 0x180fe2000001080b */
[-C--:B------:R-:W-:Y:S01]  /*da00*/  FFMA.FTZ R20, R20, R9.reuse, -R11 ;  /* 0x0000000914147223 */ /* 0x080fe2000001080b */
[----:B------:R-:W1:Y:S01]  /*da10*/  MUFU.EX2 R2, R2 ;  /* 0x0000000200027308 */ /* 0x000e620000000800 */
[----:B0-----:R-:W-:Y:S01]  /*da20*/  FFMA.FTZ R123, R0, R8, R13 ;  /* 0x00000008007b7223 */ /* 0x001fe2000001000d */
[-CC-:B------:R-:W-:Y:S01]  /*da30*/  FFMA.FTZ R179, R132, R9.reuse, -R11.reuse ;  /* 0x0000000984b37223 */ /* 0x180fe2000001080b */
[-CC-:B------:R-:W-:Y:S01]  /*da40*/  FFMA.FTZ R120, R120, R9.reuse, -R11.reuse ;  /* 0x0000000978787223 */ /* 0x180fe2000001080b */
[-C--:B------:R-:W-:Y:S01]  /*da50*/  FFMA.FTZ R173, R134, R9.reuse, -R11 ;  /* 0x0000000986ad7223 */ /* 0x080fe2000001080b */
[----:B------:R-:W-:Y:S01]  /*da60*/  FADD.FTZ R8, R176, R123 ;  /* 0x0000007bb0087221 */ /* 0x000fe20000010000 */
[-CC-:B------:R-:W-:Y:S01]  /*da70*/  FFMA.FTZ R14, R14, R9.reuse, -R11.reuse ;  /* 0x000000090e0e7223 */ /* 0x180fe2000001080b */
[-CC-:B------:R-:W-:Y:S01]  /*da80*/  FFMA.FTZ R136, R136, R9.reuse, -R11.reuse ;  /* 0x0000000988887223 */ /* 0x180fe2000001080b */
[----:B------:R-:W0:Y:S01]  /*da90*/  MUFU.EX2 R148, R148 ;  /* 0x0000009400947308 */ /* 0x000e220000000800 */
[----:B------:R-:W-:Y:S01]  /*daa0*/  FADD.FTZ R123, R15, R8 ;  /* 0x000000080f7b7221 */ /* 0x000fe20000010000 */
[-CC-:B------:R-:W-:Y:S01]  /*dab0*/  FFMA.FTZ R122, R122, R9.reuse, -R11.reuse ;  /* 0x000000097a7a7223 */ /* 0x180fe2000001080b */
[-CC-:B------:R-:W-:Y:S01]  /*dac0*/  FFMA.FTZ R174, R174, R9.reuse, -R11.reuse ;  /* 0x00000009aeae7223 */ /* 0x180fe2000001080b */
[-C--:B------:R-:W-:Y:S01]  /*dad0*/  FFMA.FTZ R128, R128, R9.reuse, -R11 ;  /* 0x0000000980807223 */ /* 0x080fe2000001080b */
[----:B------:R-:W-:Y:S01]  /*dae0*/  FADD.FTZ R8, R168, R123 ;  /* 0x0000007ba8087221 */ /* 0x000fe20000010000 */
[-CC-:B------:R-:W-:Y:S01]  /*daf0*/  FFMA.FTZ R164, R164, R9.reuse, -R11.reuse ;  /* 0x00000009a4a47223 */ /* 0x180fe2000001080b */
[----:B------:R-:W-:Y:S01]  /*db00*/  FFMA.FTZ R11, R130, R9, -R11 ;  /* 0x00000009820b7223 */ /* 0x000fe2000001080b */
[----:B------:R-:W2:Y:S01]  /*db10*/  MUFU.EX2 R191, R191 ;  /* 0x000000bf00bf7308 */ /* 0x000ea20000000800 */
[----:B-1----:R-:W-:Y:S01]  /*db20*/  FFMA.FTZ R5, R2, R5, R189 ;  /* 0x0000000502057223 */ /* 0x002fe200000100bd */
[----:B------:R-:W-:Y:S01]  /*db30*/  FADD.FTZ R123, R21, R8 ;  /* 0x00000008157b7221 */ /* 0x000fe20000010000 */
[----:B------:R-:W-:Y:S01]  /*db40*/  F2FP.F16.F32.PACK_AB R188, R176, R13 ;  /* 0x0000000db0bc723e */ /* 0x000fe200000000ff */
[----:B------:R1:W-:Y:S01]  /*db50*/  @!P6 SYNCS.ARRIVE.TRANS64.RED.A1T0 RZ, [R125+URZ], RZ ;  /* 0x000000ff7dffe9a7 */ /* 0x0003e2000810043f */
[----:B------:R-:W-:Y:S01]  /*db60*/  ISETP.GT.AND P1, PT, R10, UR4, PT ;  /* 0x000000040a007c0c */ /* 0x000fe2000bf24270 */
[----:B------:R-:W-:Y:S01]  /*db70*/  FADD.FTZ R124, R170, R123 ;  /* 0x0000007baa7c7221 */ /* 0x000fe20000010000 */
[----:B------:R-:W-:Y:S01]  /*db80*/  UMOV UR4, UR37 ;  /* 0x0000002500047c82 */ /* 0x000fe20008000000 */
[----:B------:R-:W3:Y:S01]  /*db90*/  MUFU.EX2 R150, R150 ;  /* 0x0000009600967308 */ /* 0x000ee20000000800 */
[----:B0-----:R-:W-:Y:S01]  /*dba0*/  FADD.FTZ R8, R148, R5 ;  /* 0x0000000594087221 */ /* 0x001fe20000010000 */
[----:B------:R-:W-:Y:S01]  /*dbb0*/  FADD.FTZ R123, R121, R124 ;  /* 0x0000007c797b7221 */ /* 0x000fe20000010000 */
[----:B------:R-:W-:Y:S01]  /*dbc0*/  F2FP.F16.F32.PACK_AB R184, R170, R21 ;  /* 0x00000015aab8723e */ /* 0x000fe200000000ff */
[----:B------:R-:W-:Y:S01]  /*dbd0*/  VIADD R10, R10, 0xffffffff ;  /* 0xffffffff0a0a7836 */ /* 0x000fe20000000000 */
[C---:B------:R-:W-:Y:S01]  /*dbe0*/  F2FP.F16.F32.PACK_AB R186, R172.reuse, R121 ;  /* 0x00000079acba723e */ /* 0x040fe200000000ff */
[----:B------:R-:W-:Y:S01]  /*dbf0*/  FADD.FTZ R123, R172, R123 ;  /* 0x0000007bac7b7221 */ /* 0x000fe20000010000 */
[----:B------:R-:W-:Y:S01]  /*dc00*/  F2FP.F16.F32.PACK_AB R176, R138, R131 ;  /* 0x000000838ab0723e */ /* 0x000fe200000000ff */
[----:B------:R-:W0:Y:S01]  /*dc10*/  MUFU.EX2 R185, R185 ;  /* 0x000000b900b97308 */ /* 0x000e220000000800 */
[----:B--2---:R-:W-:Y:S01]  /*dc20*/  FADD.FTZ R5, R191, R8 ;  /* 0x00000008bf057221 */ /* 0x004fe20000010000 */
[----:B------:R-:W-:Y:S01]  /*dc30*/  FADD.FTZ R124, R180, R123 ;  /* 0x0000007bb47c7221 */ /* 0x000fe20000010000 */
[----:B------:R-:W-:-:S02]  /*dc40*/  F2FP.F16.F32.PACK_AB R180, R127, R180 ;  /* 0x000000b47fb4723e */ /* 0x000fc400000000ff */
[----:B------:R-:W-:Y:S01]  /*dc50*/  F2FP.F16.F32.PACK_AB R172, R140, R135 ;  /* 0x000000878cac723e */ /* 0x000fe200000000ff */
[----:B------:R-:W-:Y:S01]  /*dc60*/  FADD.FTZ R123, R127, R124 ;  /* 0x0000007c7f7b7221 */ /* 0x000fe20000010000 */
[----:B------:R-:W-:Y:S01]  /*dc70*/  F2FP.F16.F32.PACK_AB R189, R148, R189 ;  /* 0x000000bd94bd723e */ /* 0x000fe200000000ff */
[----:B------:R-:W2:Y:S01]  /*dc80*/  MUFU.EX2 R152, R152 ;  /* 0x0000009800987308 */ /* 0x000ea20000000800 */
[----:B---3--:R-:W-:Y:S01]  /*dc90*/  FADD.FTZ R8, R150, R5 ;  /* 0x0000000596087221 */ /* 0x008fe20000010000 */
[----:B------:R-:W-:Y:S01]  /*dca0*/  FADD.FTZ R124, R182, R123 ;  /* 0x0000007bb67c7221 */ /* 0x000fe20000010000 */
[C---:B------:R-:W-:Y:S02]  /*dcb0*/  F2FP.F16.F32.PACK_AB R182, R129.reuse, R182 ;  /* 0x000000b681b6723e */ /* 0x040fe400000000ff */
[----:B------:R-:W-:Y:S01]  /*dcc0*/  F2FP.F16.F32.PACK_AB R191, R150, R191 ;  /* 0x000000bf96bf723e */ /* 0x000fe200000000ff */
[----:B------:R-:W-:Y:S02]  /*dcd0*/  FADD.FTZ R124, R129, R124 ;  /* 0x0000007c817c7221 */ /* 0x000fe40000010000 */
[----:B------:R-:W3:Y:S01]  /*dce0*/  MUFU.EX2 R187, R187 ;  /* 0x000000bb00bb7308 */ /* 0x000ee20000000800 */
[----:B0-----:R-:W-:Y:S01]  /*dcf0*/  FADD.FTZ R5, R185, R8 ;  /* 0x00000008b9057221 */ /* 0x001fe20000010000 */
[----:B------:R-:W-:-:S04]  /*dd00*/  FADD.FTZ R123, R131, R124 ;  /* 0x0000007c837b7221 */ /* 0x000fc80000010000 */
[----:B------:R-:W-:Y:S02]  /*dd10*/  FADD.FTZ R123, R138, R123 ;  /* 0x0000007b8a7b7221 */ /* 0x000fe40000010000 */
[----:B------:R-:W0:Y:S01]  /*dd20*/  MUFU.EX2 R154, R154 ;  /* 0x0000009a009a7308 */ /* 0x000e220000000800 */
[----:B--2---:R-:W-:Y:S01]  /*dd30*/  FADD.FTZ R8, R152, R5 ;  /* 0x0000000598087221 */ /* 0x004fe20000010000 */
[----:B------:R-:W-:Y:S01]  /*dd40*/  FADD.FTZ R124, R178, R123 ;  /* 0x0000007bb27c7221 */ /* 0x000fe20000010000 */
[C---:B------:R-:W-:Y:S02]  /*dd50*/  F2FP.F16.F32.PACK_AB R178, R133.reuse, R178 ;  /* 0x000000b285b2723e */ /* 0x040fe400000000ff */
[----:B------:R-:W-:Y:S01]  /*dd60*/  F2FP.F16.F32.PACK_AB R185, R152, R185 ;  /* 0x000000b998b9723e */ /* 0x000fe200000000ff */
[----:B------:R-:W-:Y:S02]  /*dd70*/  FADD.FTZ R124, R133, R124 ;  /* 0x0000007c857c7221 */ /* 0x000fe40000010000 */
[----:B------:R-:W2:Y:S01]  /*dd80*/  MUFU.EX2 R181, R181 ;  /* 0x000000b500b57308 */ /* 0x000ea20000000800 */
[----:B---3--:R-:W-:Y:S01]  /*dd90*/  FADD.FTZ R5, R187, R8 ;  /* 0x00000008bb057221 */ /* 0x008fe20000010000 */
[----:B------:R-:W-:-:S04]  /*dda0*/  FADD.FTZ R123, R135, R124 ;  /* 0x0000007c877b7221 */ /* 0x000fc80000010000 */
[----:B------:R-:W-:Y:S02]  /*ddb0*/  FADD.FTZ R124, R140, R123 ;  /* 0x0000007b8c7c7221 */ /* 0x000fe40000010000 */
[----:B------:R-:W3:Y:S01]  /*ddc0*/  MUFU.EX2 R156, R156 ;  /* 0x0000009c009c7308 */ /* 0x000ee20000000800 */
[C---:B0-----:R-:W-:Y:S01]  /*ddd0*/  FADD.FTZ R8, R154.reuse, R5 ;  /* 0x000000059a087221 */ /* 0x041fe20000010000 */
[----:B------:R-:W-:-:S06]  /*dde0*/  F2FP.F16.F32.PACK_AB R187, R154, R187 ;  /* 0x000000bb9abb723e */ /* 0x000fcc00000000ff */
[----:B------:R-:W0:Y:S01]  /*ddf0*/  MUFU.EX2 R183, R183 ;  /* 0x000000b700b77308 */ /* 0x000e220000000800 */
[----:B--2---:R-:W-:-:S07]  /*de00*/  FADD.FTZ R5, R181, R8 ;  /* 0x00000008b5057221 */ /* 0x004fce0000010000 */
[----:B------:R2:W4:Y:S01]  /*de10*/  MUFU.EX2 R12, R190 ;  /* 0x000000be000c7308 */ /* 0x0005220000000800 */
[C---:B---3--:R-:W-:Y:S01]  /*de20*/  FADD.FTZ R8, R156.reuse, R5 ;  /* 0x000000059c087221 */ /* 0x048fe20000010000 */
[----:B------:R-:W-:-:S06]  /*de30*/  F2FP.F16.F32.PACK_AB R181, R156, R181 ;  /* 0x000000b59cb5723e */ /* 0x000fcc00000000ff */
[----:B------:R-:W3:Y:S01]  /*de40*/  MUFU.EX2 R177, R177 ;  /* 0x000000b100b17308 */ /* 0x000ee20000000800 */
[----:B0-----:R-:W-:Y:S01]  /*de50*/  FADD.FTZ R5, R183, R8 ;  /* 0x00000008b7057221 */ /* 0x001fe20000010000 */
[----:B--2---:R-:W-:-:S06]  /*de60*/  F2FP.F16.F32.PACK_AB R190, R168, R15 ;  /* 0x0000000fa8be723e */ /* 0x004fcc00000000ff */
[----:B------:R-:W0:Y:S01]  /*de70*/  MUFU.EX2 R20, R20 ;  /* 0x0000001400147308 */ /* 0x000e220000000800 */
[C---:B----4-:R-:W-:Y:S01]  /*de80*/  FADD.FTZ R8, R12.reuse, R5 ;  /* 0x000000050c087221 */ /* 0x050fe20000010000 */
[----:B------:R-:W-:Y:S01]  /*de90*/  F2FP.F16.F32.PACK_AB R183, R12, R183 ;  /* 0x000000b70cb7723e */ /* 0x000fe200000000ff */
[----:B------:R-:W-:-:S05]  /*dea0*/  IMAD.MOV.U32 R12, RZ, RZ, R3 ;  /* 0x000000ffff0c7224 */ /* 0x000fca00078e0003 */
[----:B------:R-:W2:Y:S01]  /*deb0*/  MUFU.EX2 R179, R179 ;  /* 0x000000b300b37308 */ /* 0x000ea20000000800 */
[----:B---3--:R-:W-:-:S07]  /*dec0*/  FADD.FTZ R5, R177, R8 ;  /* 0x00000008b1057221 */ /* 0x008fce0000010000 */
[----:B------:R-:W3:Y:S01]  /*ded0*/  MUFU.EX2 R120, R120 ;  /* 0x0000007800787308 */ /* 0x000ee20000000800 */
[C---:B0-----:R-:W-:Y:S01]  /*dee0*/  FADD.FTZ R8, R20.reuse, R5 ;  /* 0x0000000514087221 */ /* 0x041fe20000010000 */
[----:B------:R-:W-:-:S06]  /*def0*/  F2FP.F16.F32.PACK_AB R177, R20, R177 ;  /* 0x000000b114b1723e */ /* 0x000fcc00000000ff */
[----:B------:R-:W0:Y:S01]  /*df00*/  MUFU.EX2 R173, R173 ;  /* 0x000000ad00ad7308 */ /* 0x000e220000000800 */
[----:B--2---:R-:W-:-:S07]  /*df10*/  FADD.FTZ R5, R179, R8 ;  /* 0x00000008b3057221 */ /* 0x004fce0000010000 */
[----:B------:R-:W2:Y:S01]  /*df20*/  MUFU.EX2 R14, R14 ;  /* 0x0000000e000e7308 */ /* 0x000ea20000000800 */
[C---:B---3--:R-:W-:Y:S01]  /*df30*/  FADD.FTZ R8, R120.reuse, R5 ;  /* 0x0000000578087221 */ /* 0x048fe20000010000 */
[----:B------:R-:W-:-:S06]  /*df40*/  F2FP.F16.F32.PACK_AB R179, R120, R179 ;  /* 0x000000b378b3723e */ /* 0x000fcc00000000ff */
[----:B------:R-:W3:Y:S01]  /*df50*/  MUFU.EX2 R136, R136 ;  /* 0x0000008800887308 */ /* 0x000ee20000000800 */
[----:B0-----:R-:W-:-:S07]  /*df60*/  FADD.FTZ R5, R173, R8 ;  /* 0x00000008ad057221 */ /* 0x001fce0000010000 */
[----:B------:R-:W0:Y:S01]  /*df70*/  MUFU.EX2 R137, R137 ;  /* 0x0000008900897308 */ /* 0x000e220000000800 */
[C---:B--2---:R-:W-:Y:S01]  /*df80*/  FADD.FTZ R5, R14.reuse, R5 ;  /* 0x000000050e057221 */ /* 0x044fe20000010000 */
[----:B------:R-:W-:-:S06]  /*df90*/  F2FP.F16.F32.PACK_AB R173, R14, R173 ;  /* 0x000000ad0ead723e */ /* 0x000fcc00000000ff */
[----:B------:R-:W2:Y:S01]  /*dfa0*/  MUFU.EX2 R175, R122 ;  /* 0x0000007a00af7308 */ /* 0x000ea20000000800 */
[----:B---3--:R-:W-:-:S07]  /*dfb0*/  FADD.FTZ R5, R136, R5 ;  /* 0x0000000588057221 */ /* 0x008fce0000010000 */
[----:B------:R-:W3:Y:S01]  /*dfc0*/  MUFU.EX2 R142, R142 ;  /* 0x0000008e008e7308 */ /* 0x000ee20000000800 */
[----:B0-----:R-:W-:-:S07]  /*dfd0*/  FADD.FTZ R13, R137, R124 ;  /* 0x0000007c890d7221 */ /* 0x001fce0000010000 */
[----:B------:R0:W4:Y:S01]  /*dfe0*/  MUFU.EX2 R126, R174 ;  /* 0x000000ae007e7308 */ /* 0x0001220000000800 */
[C---:B--2---:R-:W-:Y:S01]  /*dff0*/  FADD.FTZ R5, R175.reuse, R5 ;  /* 0x00000005af057221 */ /* 0x044fe20000010000 */
[----:B------:R-:W-:-:S06]  /*e000*/  F2FP.F16.F32.PACK_AB R175, R175, R136 ;  /* 0x00000088afaf723e */ /* 0x000fcc00000000ff */
[----:B------:R-:W2:Y:S01]  /*e010*/  MUFU.EX2 R139, R139 ;  /* 0x0000008b008b7308 */ /* 0x000ea20000000800 */
[C---:B---3--:R-:W-:Y:S01]  /*e020*/  FADD.FTZ R122, R142.reuse, R13 ;  /* 0x0000000d8e7a7221 */ /* 0x048fe20000010000 */
[----:B0-----:R-:W-:-:S06]  /*e030*/  F2FP.F16.F32.PACK_AB R174, R142, R137 ;  /* 0x000000898eae723e */ /* 0x001fcc00000000ff */
[----:B------:R-:W0:Y:S01]  /*e040*/  MUFU.EX2 R128, R128 ;  /* 0x0000008000807308 */ /* 0x000e220000000800 */
[----:B----4-:R-:W-:-:S07]  /*e050*/  FADD.FTZ R5, R126, R5 ;  /* 0x000000057e057221 */ /* 0x010fce0000010000 */
[----:B------:R-:W3:Y:S01]  /*e060*/  MUFU.EX2 R144, R144 ;  /* 0x0000009000907308 */ /* 0x000ee20000000800 */
[----:B--2---:R-:W-:-:S07]  /*e070*/  FADD.FTZ R13, R139, R122 ;  /* 0x0000007a8b0d7221 */ /* 0x004fce0000010000 */
[----:B------:R-:W2:Y:S01]  /*e080*/  MUFU.EX2 R164, R164 ;  /* 0x000000a400a47308 */ /* 0x000ea20000000800 */
[C---:B0-----:R-:W-:Y:S01]  /*e090*/  FADD.FTZ R5, R128.reuse, R5 ;  /* 0x0000000580057221 */ /* 0x041fe20000010000 */
[----:B------:R-:W-:-:S06]  /*e0a0*/  F2FP.F16.F32.PACK_AB R169, R128, R126 ;  /* 0x0000007e80a9723e */ /* 0x000fcc00000000ff */
[----:B------:R-:W0:Y:S01]  /*e0b0*/  MUFU.EX2 R141, R141 ;  /* 0x0000008d008d7308 */ /* 0x000e220000000800 */
[C---:B---3--:R-:W-:Y:S01]  /*e0c0*/  FADD.FTZ R8, R144.reuse, R13 ;  /* 0x0000000d90087221 */ /* 0x048fe20000010000 */
[----:B------:R-:W-:-:S06]  /*e0d0*/  F2FP.F16.F32.PACK_AB R168, R144, R139 ;  /* 0x0000008b90a8723e */ /* 0x000fcc00000000ff */
[----:B------:R-:W3:Y:S01]  /*e0e0*/  MUFU.EX2 R11, R11 ;  /* 0x0000000b000b7308 */ /* 0x000ee20000000800 */
[----:B--2---:R-:W-:-:S07]  /*e0f0*/  FADD.FTZ R5, R164, R5 ;  /* 0x00000005a4057221 */ /* 0x004fce0000010000 */
[----:B------:R-:W2:Y:S01]  /*e100*/  MUFU.EX2 R146, R146 ;  /* 0x0000009200927308 */ /* 0x000ea20000000800 */
[----:B0-----:R-:W-:Y:S01]  /*e110*/  FADD.FTZ R13, R141, R8 ;  /* 0x000000088d0d7221 */ /* 0x001fe20000010000 */
[C---:B---3--:R-:W-:Y:S01]  /*e120*/  FADD.FTZ R5, R11.reuse, R5 ;  /* 0x000000050b057221 */ /* 0x048fe20000010000 */
[----:B------:R-:W-:Y:S01]  /*e130*/  F2FP.F16.F32.PACK_AB R171, R11, R164 ;  /* 0x000000a40bab723e */ /* 0x000fe200000000ff */
[----:B------:R-:W-:Y:S02]  /*e140*/  IMAD.MOV.U32 R11, RZ, RZ, R4 ;  /* 0x000000ffff0b7224 */ /* 0x000fe400078e0004 */
[C---:B--2---:R-:W-:Y:S01]  /*e150*/  FADD.FTZ R8, R146.reuse, R13 ;  /* 0x0000000d92087221 */ /* 0x044fe20000010000 */
[----:B------:R-:W-:Y:S01]  /*e160*/  F2FP.F16.F32.PACK_AB R170, R146, R141 ;  /* 0x0000008d92aa723e */ /* 0x000fe200000000ff */
[----:B-1----:R-:W-:Y:S06]  /*e170*/  @P1 BRA `(.L_x_1174) ;  /* 0xffffffc800a81947 */ /* 0x002fec000383ffff */
.L_x_1157:
        /* <DEDUP_REMOVED lines=99> */
.L_x_1175:
[----:B------:R-:W-:Y:S01]  /*e7b0*/  ULEA UR5, UR37, UR38, 0x3 ;  /* 0x0000002625057291 */ /* 0x000fe2000f8e183f */
[----:B------:R-:W-:-:S05]  /*e7c0*/  IMAD.U32 R0, RZ, RZ, UR36 ;  /* 0x00000024ff007e24 */ /* 0x000fca000f8e00ff */
[----:B------:R-:W-:-:S04]  /*e7d0*/  SHF.L.U32 R0, R0, 0x1f, RZ ;  /* 0x0000001f00007819 */ /* 0x000fc800000006ff */
[----:B------:R0:W1:Y:S01]  /*e7e0*/  SYNCS.PHASECHK.TRANS64.TRYWAIT P1, [UR5+0x30850], R0 ;  /* 0x03085000ff0075a7 */ /* 0x0000620008020145 */
[----:B------:R-:W-:Y:S05]  /*e7f0*/  @!P0 BRA `(.L_x_1176) ;  /* 0x0000000000048947 */ /* 0x000fea0003800000 */
[----:B------:R-:W-:Y:S01]  /*e800*/  BPT.TRAP 0x1 ;  /* 0x000000040000795c */ /* 0x000fe20000300000 */
.L_x_1176:
[----:B-1----:R-:W-:Y:S05]  /*e810*/  @P1 BRA `(.L_x_1177) ;  /* 0x0000000000081947 */ /* 0x002fea0003800000 */
[----:B------:R-:W1:Y:S02]  /*e820*/  SYNCS.PHASECHK.TRANS64.TRYWAIT P0, [UR5+0x30850], R0 ;  /* 0x03085000ff0075a7 */ /* 0x000e640008000145 */
[----:B-1----:R-:W-:Y:S05]  /*e830*/  @!P0 BRA `(.L_x_1178) ;  /* 0x0000008400448947 */ /* 0x002fea0003800000 */
.L_x_1177:
[----:B------:R-:W-:Y:S01]  /*e840*/  UIADD3 UR38, UR38, 0x400, URZ ;  /* 0x0000040026267890 */ /* 0x000fe2000fffe03f */
[----:B------:R-:W-:Y:S01]  /*e850*/  WARPGROUP.ARRIVE ;  /* 0x00000000000079c5 */ /* 0x000fe20000000000 */
[----:B------:R-:W-:Y:S01]  /*e860*/  UMOV UR7, 0x40000040 ;  /* 0x4000004000077882 */ /* 0x000fe20000000000 */
[----:B-1----:R-:W1:Y:S01]  /*e870*/  SHFL.BFLY PT, R7, R8, 0x2, 0x1f ;  /* 0x0c401f0008077f89 */ /* 0x002e6200000e0000 */
[----:B------:R-:W-:Y:S01]  /*e880*/  USHF.R.U32.HI UR38, URZ, 0x4, UR38 ;  /* 0x000000043f267899 */ /* 0x000fe20008011626 */
[----:B------:R-:W-:Y:S01]  /*e890*/  IMAD.MOV.U32 R16, RZ, RZ, RZ ;  /* 0x000000ffff107224 */ /* 0x000fe200078e00ff */
[----:B------:R-:W-:Y:S01]  /*e8a0*/  R2UR UR8, R197 ;  /* 0x00000000c50872ca */ /* 0x000fe200000e0000 */
[----:B0-----:R-:W0:Y:S01]  /*e8b0*/  SHFL.BFLY PT, R0, R5, 0x2, 0x1f ;  /* 0x0c401f0005007f89 */ /* 0x001e2200000e0000 */
[----:B------:R-:W-:Y:S01]  /*e8c0*/  ULOP3.LUT UR38, UR38, 0x3fff, URZ, 0xc0, !UPT ;  /* 0x00003fff26267892 */ /* 0x000fe2000f8ec03f */
[----:B------:R-:W-:Y:S01]  /*e8d0*/  IMAD.U32 R12, RZ, RZ, UR5 ;  /* 0x00000005ff0c7e24 */ /* 0x000fe2000f8e00ff */
[----:B------:R-:W2:Y:S02]  /*e8e0*/  S2R R13, SR_TID.X ;  /* 0x00000000000d7919 */ /* 0x000ea40000002100 */
[----:B------:R-:W-:-:S04]  /*e8f0*/  ULOP3.LUT UR4, UR38, 0x3000000, URZ, 0xfc, !UPT ;  /* 0x0300000026047892 */ /* 0x000fc8000f8efc3f */
[----:B------:R-:W-:Y:S02]  /*e900*/  UIMAD UR4, UR37, 0x900, UR4 ;  /* 0x00000900250478a4 */ /* 0x000fe4000f8e0204 */
[----:B------:R-:W-:Y:S02]  /*e910*/  UIADD3 UR37, UR37, 0x1, URZ ;  /* 0x0000000125257890 */ /* 0x000fe4000fffe03f */
[----:B------:R-:W-:Y:S02]  /*e920*/  UIADD3 UR8, UR8, 0x1, URZ ;  /* 0x0000000108087890 */ /* 0x000fe4000fffe03f */
[----:B------:R-:W-:Y:S01]  /*e930*/  UISETP.NE.AND UP0, UPT, UR37, 0x2, UPT ;  /* 0x000000022500788c */ /* 0x000fe2000bf05270 */
[----:B------:R-:W-:Y:S02]  /*e940*/  UMOV UR6, UR4 ;  /* 0x0000000400067c82 */ /* 0x000fe40008000000 */
[----:B------:R-:W-:Y:S01]  /*e950*/  HGMMA.64x192x16.F32 R24, R188, gdesc[UR4].tnspB, R24, gsb0 ;  /* 0x42e00004bc187df0 */ /* 0x000fe20008000818 */
[----:B------:R-:W-:Y:S01]  /*e960*/  UIADD3 UR6, UR4, 0x80, URZ ;  /* 0x0000008004067890 */ /* 0x000fe2000fffe03f */
[----:B-1----:R-:W-:Y:S01]  /*e970*/  FADD.FTZ R7, R7, R8 ;  /* 0x0000000807077221 */ /* 0x002fe20000010000 */
[----:B------:R-:W-:Y:S01]  /*e980*/  UMOV UR7, 0x40000040 ;  /* 0x4000004000077882 */ /* 0x000fe20000000000 */
[----:B------:R-:W-:-:S02]  /*e990*/  IMAD.U32 R197, RZ, RZ, UR8 ;  /* 0x00000008ffc57e24 */ /* 0x000fc4000f8e00ff */
[----:B0-----:R-:W-:Y:S01]  /*e9a0*/  FADD.FTZ R2, R0, R5 ;  /* 0x0000000500027221 */ /* 0x001fe20000010000 */
[----:B------:R-:W-:Y:S01]  /*e9b0*/  IMAD.MOV.U32 R5, RZ, RZ, RZ ;  /* 0x000000ffff057224 */ /* 0x000fe200078e00ff */
[----:B------:R-:W0:Y:S01]  /*e9c0*/  SHFL.BFLY PT, R0, R7, 0x1, 0x1f ;  /* 0x0c201f0007007f89 */ /* 0x000e2200000e0000 */
[----:B------:R-:W-:-:S03]  /*e9d0*/  USEL UR37, UR37, URZ, UP0 ;  /* 0x0000003f25257287 */ /* 0x000fc60008000000 */
[----:B------:R-:W1:Y:S01]  /*e9e0*/  SHFL.BFLY PT, R11, R2, 0x1, 0x1f ;  /* 0x0c201f00020b7f89 */ /* 0x000e6200000e0000 */
[----:B--2---:R-:W-:Y:S01]  /*e9f0*/  LOP3.LUT P2, RZ, R13, 0x7f, RZ, 0xc0, !PT ;  /* 0x0000007f0dff7812 */ /* 0x004fe2000784c0ff */
[----:B0-----:R-:W-:Y:S01]  /*ea00*/  FADD.FTZ R10, R7, R0 ;  /* 0x00000000070a7221 */ /* 0x001fe20000010000 */
[----:B------:R-:W-:Y:S02]  /*ea10*/  IMAD.MOV.U32 R0, RZ, RZ, -0x800000 ;  /* 0xff800000ff007424 */ /* 0x000fe400078e00ff */
[----:B-1----:R-:W-:Y:S02]  /*ea20*/  FADD.FTZ R11, R2, R11 ;  /* 0x0000000b020b7221 */ /* 0x002fe40000010000 */
[----:B------:R-:W-:Y:S01]  /*ea30*/  FSETP.NE.FTZ.AND P0, PT, R10, RZ, PT ;  /* 0x000000ff0a00720b */ /* 0x000fe20003f15000 */
[----:B------:R-:W-:Y:S02]  /*ea40*/  IMAD.MOV.U32 R2, RZ, RZ, -0x800000 ;  /* 0xff800000ff027424 */ /* 0x000fe400078e00ff */
[----:B------:R-:W-:-:S10]  /*ea50*/  FSETP.NE.FTZ.AND P1, PT, R11, RZ, PT ;  /* 0x000000ff0b00720b */ /* 0x000fd40003f35000 */
[----:B------:R-:W0:Y:S01]  /*ea60*/  @P0 MUFU.LG2 R6, R10 ;  /* 0x0000000a00060308 */ /* 0x000e220000000c00 */
[C---:B------:R-:W-:Y:S02]  /*ea70*/  @P0 FMUL.FTZ R7, R9.reuse, 0.69314718246459960938 ;  /* 0x3f31721809070820 */ /* 0x040fe40000410000 */
[----:B------:R-:W-:Y:S01]  /*ea80*/  @P1 FMUL.FTZ R13, R9, 0.69314718246459960938 ;  /* 0x3f317218090d1820 */ /* 0x000fe20000410000 */
[----:B------:R-:W-:-:S04]  /*ea90*/  @!P2 VIADD R9, R12, 0x30860 ;  /* 0x000308600c09a836 */ /* 0x000fc80000000000 */
[----:B------:R-:W1:Y:S08]  /*eaa0*/  @P1 MUFU.LG2 R8, R11 ;  /* 0x0000000b00081308 */ /* 0x000e700000000c00 */
[----:B------:R-:W2:Y:S01]  /*eab0*/  @P0 MUFU.RCP R5, R10 ;  /* 0x0000000a00050308 */ /* 0x000ea20000001000 */
[----:B0-----:R-:W-:-:S04]  /*eac0*/  @P0 FMUL.FTZ R6, R6, 0.69314718246459960938 ;  /* 0x3f31721806060820 */ /* 0x001fc80000410000 */
[----:B------:R-:W-:Y:S01]  /*ead0*/  @P0 FFMA.FTZ R2, R7, R4, R6 ;  /* 0x0000000407020223 */ /* 0x000fe20000010006 */
[----:B------:R-:W-:Y:S02]  /*eae0*/  @!P2 PRMT R7, RZ, 0x654, R9 ;  /* 0x00000654ff07a816 */ /* 0x000fe40000000009 */
[----:B------:R-:W0:Y:S01]  /*eaf0*/  @P1 MUFU.RCP R16, R11 ;  /* 0x0000000b00101308 */ /* 0x000e220000001000 */
[----:B-1----:R-:W-:Y:S01]  /*eb00*/  @P1 FMUL.FTZ R8, R8, 0.69314718246459960938 ;  /* 0x3f31721808081820 */ /* 0x002fe20000410000 */
[----:B------:R-:W-:-:S03]  /*eb10*/  PLOP3.LUT P0, PT, PT, PT, PT, 0x8, 0x0 ;  /* 0x000000000000781c */ /* 0x000fc60003f0e170 */
        /* <DEDUP_REMOVED lines=21> */
[----:B------:R-:W-:Y:S01]  /*ec70*/  UMOV UR7, 0x40000040 ;  /* 0x4000004000077882 */ /* 0x000fe20000000000 */
[----:B------:R-:W-:-:S04]  /*ec80*/  USEL UR4, URZ, 0x1, UP0 ;  /* 0x000000013f047887 */ /* 0x000fc80008000000 */
[----:B------:R-:W-:Y:S01]  /*ec90*/  ULOP3.LUT UR36, UR36, UR4, URZ, 0x3c, !UPT ;  /* 0x0000000424247292 */ /* 0x000fe2000f8e3c3f */
[----:B------:R-:W-:Y:S02]  /*eca0*/  WARPGROUP.DEPBAR.LE gsb0, 0x0 ;  /* 0x00008000000079c5 */ /* 0x000fe40000010000 */
[----:B------:R-:W-:-:S10]  /*ecb0*/  WARPGROUP.ARRIVE ;  /* 0x00000000000079c5 */ /* 0x000fd40000000000 */
[----:B------:R-:W-:Y:S03]  /*ecc0*/  HGMMA.64x192x16.F32 R24, R168, gdesc[UR4].tnspB, R24, gsb0 ;  /* 0x42e00004a8187df0 */ /* 0x000fe60008000818 */
[----:B------:R-:W-:Y:S02]  /*ecd0*/  WARPGROUP.DEPBAR.LE gsb0, 0x0 ;  /* 0x00008000000079c5 */ /* 0x000fe40000010000 */
[-C--:B--2---:R-:W-:Y:S01]  /*ece0*/  FMUL.FTZ R4, R24, R5.reuse ;  /* 0x0000000518047220 */ /* 0x084fe20000410000 */
        /* <DEDUP_REMOVED lines=95> */
[----:B------:R-:W-:-:S07]  /*f2e0*/  FMUL.FTZ R119, R119, R16 ;  /* 0x0000001077777220 */ /* 0x000fce0000410000 */
.L_x_1108:
[----:B------:R-:W0:Y:S01]  /*f2f0*/  S2R R21, SR_CgaCtaId ;  /* 0x0000000000157919 */ /* 0x000e220000008800 */
[----:B------:R-:W-:Y:S01]  /*f300*/  MOV R16, 0x400 ;  /* 0x0000040000107802 */ /* 0x000fe20000000f00 */
[----:B------:R-:W-:Y:S01]  /*f310*/  BSSY B0, `(.L_x_1179) ;  /* 0x000023c000007945 */ /* 0x000fe20003800000 */
[----:B------:R-:W-:Y:S02]  /*f320*/  BAR.SYNC.DEFER_BLOCKING 0x5, 0x180 ;  /* 0x0146000000007b1d */ /* 0x000fe40000010000 */
[----:B0-----:R-:W-:-:S05]  /*f330*/  LEA R16, R21, R16, 0x18 ;  /* 0x0000001015107211 */ /* 0x001fca00078ec0ff */
[----:B------:R-:W0:Y:S02]  /*f340*/  LDS R20, [R16+0x308d0] ;  /* 0x0308d00010147984 */ /* 0x000e240000000800 */
[----:B0-----:R-:W-:Y:S01]  /*f350*/  R2UR UR4, R20 ;  /* 0x00000000140472ca */ /* 0x001fe200000e0000 */
[----:B------:R-:W-:Y:S06]  /*f360*/  BAR.ARV 0x4, 0x180 ;  /* 0x0106000000007b1d */ /* 0x000fec0000002000 */
[----:B------:R-:W-:Y:S08]  /*f370*/  @P0 BRA `(.L_x_1180) ;  /* 0x0000001800140947 */ /* 0x000ff00003800000 */
[----:B------:R-:W0:Y:S01]  /*f380*/  S2R R21, SR_SWINHI ;  /* 0x0000000000157919 */ /* 0x000e220000002f00 */
[----:B------:R-:W-:Y:S01]  /*f390*/  F2FP.F16.F32.PACK_AB R6, R29, R6 ;  /* 0x000000061d06723e */ /* 0x000fe200000000ff */
[----:B------:R-:W-:Y:S01]  /*f3a0*/  ULDC.64 UR8, c[0x0][0xb90] ;  /* 0x0002e40000087ab9 */ /* 0x000fe20000000a00 */
[----:B------:R-:W-:Y:S01]  /*f3b0*/  F2FP.F16.F32.PACK_AB R4, R25, R4 ;  /* 0x000000041904723e */ /* 0x000fe200000000ff */
[----:B------:R-:W-:Y:S01]  /*f3c0*/  ULDC.64 UR14, c[0x0][0x208] ;  /* 0x00008200000e7ab9 */ /* 0x000fe20000000a00 */
[----:B------:R-:W-:Y:S02]  /*f3d0*/  R2UR UR11, R194 ;  /* 0x00000000c20b72ca */ /* 0x000fe400000e0000 */
[----:B------:R-:W-:Y:S02]  /*f3e0*/  R2UR UR13, R195 ;  /* 0x00000000c30d72ca */ /* 0x000fe400000e0000 */
[----:B------:R-:W-:Y:S02]  /*f3f0*/  F2FP.F16.F32.PACK_AB R5, R150, R5 ;  /* 0x000000059605723e */ /* 0x000fe400000000ff */
[----:B------:R-:W-:-:S02]  /*f400*/  F2FP.F16.F32.PACK_AB R7, R152, R7 ;  /* 0x000000079807723e */ /* 0x000fc400000000ff */
[----:B------:R-:W-:Y:S02]  /*f410*/  F2FP.F16.F32.PACK_AB R10, R11, R10 ;  /* 0x0000000a0b0a723e */ /* 0x000fe400000000ff */
[----:B------:R-:W-:Y:S02]  /*f420*/  F2FP.F16.F32.PACK_AB R8, R15, R8 ;  /* 0x000000080f08723e */ /* 0x000fe400000000ff */
[----:B------:R-:W-:Y:S01]  /*f430*/  F2FP.F16.F32.PACK_AB R11, R147, R140 ;  /* 0x0000008c930b723e */ /* 0x000fe200000000ff */
[----:B------:R-:W-:Y:S01]  /*f440*/  USHF.R.S32.HI UR10, URZ, 0x1f, UR11 ;  /* 0x0000001f3f0a7899 */ /* 0x000fe2000801140b */
[----:B------:R-:W-:Y:S01]  /*f450*/  F2FP.F16.F32.PACK_AB R12, R13, R12 ;  /* 0x0000000c0d0c723e */ /* 0x000fe200000000ff */
[----:B------:R-:W-:Y:S01]  /*f460*/  UIMAD.WIDE.U32 UR6, UR11, UR8, URZ ;  /* 0x000000080b0672a5 */ /* 0x000fe2000f8e003f */
[----:B------:R-:W-:Y:S01]  /*f470*/  F2FP.F16.F32.PACK_AB R13, R144, R139 ;  /* 0x0000008b900d723e */ /* 0x000fe200000000ff */
[----:B------:R-:W-:Y:S01]  /*f480*/  UIMAD UR5, UR10, UR8, URZ ;  /* 0x000000080a0572a4 */ /* 0x000fe2000f8e023f */
[----:B------:R-:W-:Y:S01]  /*f490*/  F2FP.F16.F32.PACK_AB R14, R53, R14 ;  /* 0x0000000e350e723e */ /* 0x000fe200000000ff */
[----:B------:R-:W-:Y:S01]  /*f4a0*/  USHF.R.S32.HI UR12, URZ, 0x1f, UR13 ;  /* 0x0000001f3f0c7899 */ /* 0x000fe2000801140d */
[----:B------:R-:W-:Y:S01]  /*f4b0*/  F2FP.F16.F32.PACK_AB R15, R145, R138 ;  /* 0x0000008a910f723e */ /* 0x000fe200000000ff */
[----:B------:R-:W-:Y:S01]  /*f4c0*/  UIMAD UR5, UR11, UR9, UR5 ;  /* 0x000000090b0572a4 */ /* 0x000fe2000f8e0205 */
[----:B------:R-:W-:-:S02]  /*f4d0*/  F2FP.F16.F32.PACK_AB R24, R57, R24 ;  /* 0x000000183918723e */ /* 0x000fc400000000ff */
[----:B------:R-:W-:Y:S01]  /*f4e0*/  ULDC.64 UR8, c[0x0][0xb98] ;  /* 0x0002e60000087ab9 */ /* 0x000fe20000000a00 */
[----:B------:R-:W-:Y:S01]  /*f4f0*/  UIADD3 UR7, UR7, UR5, URZ ;  /* 0x0000000507077290 */ /* 0x000fe2000fffe03f */
[----:B------:R-:W-:Y:S01]  /*f500*/  F2FP.F16.F32.PACK_AB R96, R97, R96 ;  /* 0x000000606160723e */ /* 0x000fe200000000ff */
[----:B------:R-:W-:Y:S01]  /*f510*/  UIMAD UR5, UR12, UR8, URZ ;  /* 0x000000080c0572a4 */ /* 0x000fe2000f8e023f */
[----:B------:R-:W-:Y:S02]  /*f520*/  MOV R48, R16 ;  /* 0x0000001000307202 */ /* 0x000fe40000000f00 */
[----:B0-----:R-:W-:Y:S01]  /*f530*/  MOV R49, R21 ;  /* 0x0000001500317202 */ /* 0x001fe20000000f00 */
[----:B------:R-:W-:Y:S01]  /*f540*/  IMAD R21, R196, 0x40, R19 ;  /* 0x00000040c4157824 */ /* 0x000fe200078e0213 */
[----:B------:R-:W-:Y:S01]  /*f550*/  UIMAD.WIDE.U32 UR6, UR13, UR8, UR6 ;  /* 0x000000080d0672a5 */ /* 0x000fe2000f8e0006 */
[----:B------:R-:W-:Y:S01]  /*f560*/  F2FP.F16.F32.PACK_AB R97, R91, R98 ;  /* 0x000000625b61723e */ /* 0x000fe200000000ff */
[----:B------:R-:W-:Y:S01]  /*f570*/  UIMAD UR5, UR13, UR9, UR5 ;  /* 0x000000090d0572a4 */ /* 0x000fe2000f8e0205 */
[--C-:B------:R-:W-:Y:S01]  /*f580*/  IMAD.WIDE R46, R201, 0x2, R48.reuse ;  /* 0x00000002c92e7825 */ /* 0x100fe200078e0230 */
[----:B------:R-:W-:Y:S01]  /*f590*/  F2FP.F16.F32.PACK_AB R104, R105, R104 ;  /* 0x000000686968723e */ /* 0x000fe200000000ff */
[----:B------:R-:W-:Y:S01]  /*f5a0*/  ULDC.64 UR8, c[0x0][0xae8] ;  /* 0x0002ba0000087ab9 */ /* 0x000fe20000000a00 */
[----:B------:R-:W-:Y:S01]  /*f5b0*/  F2FP.F16.F32.PACK_AB R98, R101, R100 ;  /* 0x000000646562723e */ /* 0x000fe200000000ff */
[----:B------:R-:W-:Y:S01]  /*f5c0*/  IMAD.WIDE R48, R21, 0x2, R48 ;  /* 0x0000000215307825 */ /* 0x000fe200078e0230 */
[----:B------:R-:W-:-:S02]  /*f5d0*/  IADD3 R27, P5, R46, 0x8060, RZ ;  /* 0x000080602e1b7810 */ /* 0x000fc40007fbe0ff */
[C---:B------:R-:W-:Y:S02]  /*f5e0*/  LOP3.LUT R21, R46.reuse, 0x380, RZ, 0xc0, !PT ;  /* 0x000003802e157812 */ /* 0x040fe400078ec0ff */
[----:B------:R-:W-:Y:S02]  /*f5f0*/  LOP3.LUT R26, R27, 0x380, RZ, 0xc0, !PT ;  /* 0x000003801b1a7812 */ /* 0x000fe400078ec0ff */
[----:B------:R-:W-:Y:S02]  /*f600*/  IADD3 R43, P6, R46, 0x8040, RZ ;  /* 0x000080402e2b7810 */ /* 0x000fe40007fde0ff */
[----:B------:R-:W-:Y:S02]  /*f610*/  SHF.R.U64 R26, R26, 0x3, RZ ;  /* 0x000000031a1a7819 */ /* 0x000fe400000012ff */
[C---:B------:R-:W-:Y:S01]  /*f620*/  IADD3 R41, P0, R46.reuse, 0x8020, RZ ;  /* 0x000080202e297810 */ /* 0x040fe20007f1e0ff */
[----:B------:R-:W-:Y:S01]  /*f630*/  IMAD.X R51, RZ, RZ, R47, P6 ;  /* 0x000000ffff337224 */ /* 0x000fe200030e062f */
[----:B------:R-:W-:-:S02]  /*f640*/  IADD3 R30, P1, R46, 0x8000, RZ ;  /* 0x000080002e1e7810 */ /* 0x000fc40007f3e0ff */
[----:B------:R-:W-:Y:S01]  /*f650*/  SHF.R.U64 R21, R21, 0x3, RZ ;  /* 0x0000000315157819 */ /* 0x000fe200000012ff */
[--C-:B------:R-:W-:Y:S01]  /*f660*/  IMAD.X R55, RZ, RZ, R47.reuse, P0 ;  /* 0x000000ffff377224 */ /* 0x100fe200000e062f */
[----:B------:R-:W-:Y:S01]  /*f670*/  LOP3.LUT R26, R26, R27, RZ, 0x3c, !PT ;  /* 0x0000001b1a1a7212 */ /* 0x000fe200078e3cff */
[--C-:B------:R-:W-:Y:S01]  /*f680*/  IMAD.X R27, RZ, RZ, R47.reuse, P5 ;  /* 0x000000ffff1b7224 */ /* 0x100fe200028e062f */
[C---:B------:R-:W-:Y:S01]  /*f690*/  IADD3 R39, P2, R46.reuse, 0x4060, RZ ;  /* 0x000040602e277810 */ /* 0x040fe20007f5e0ff */
[--C-:B------:R-:W-:Y:S01]  /*f6a0*/  IMAD.X R59, RZ, RZ, R47.reuse, P1 ;  /* 0x000000ffff3b7224 */ /* 0x100fe200008e062f */
        /* <DEDUP_REMOVED lines=15> */
[----:B------:R-:W-:-:S02]  /*f7a0*/  LOP3.LUT R20, R39, 0x380, RZ, 0xc0, !PT ;  /* 0x0000038027147812 */ /* 0x000fc400078ec0ff */
[----:B------:R-:W-:Y:S02]  /*f7b0*/  SHF.R.U64 R21, R21, 0x3, RZ ;  /* 0x0000000315157819 */ /* 0x000fe400000012ff */
[----:B------:R-:W-:Y:S02]  /*f7c0*/  SHF.R.U64 R20, R20, 0x3, RZ ;  /* 0x0000000314147819 */ /* 0x000fe400000012ff */
[----:B------:R-:W-:Y:S02]  /*f7d0*/  LOP3.LUT R58, R21, R30, RZ, 0x3c, !PT ;  /* 0x0000001e153a7212 */ /* 0x000fe400078e3cff */
[----:B------:R-:W-:Y:S02]  /*f7e0*/  LOP3.LUT R21, R28, 0x380, RZ, 0xc0, !PT ;  /* 0x000003801c157812 */ /* 0x000fe400078ec0ff */
[----:B------:R-:W-:Y:S02]  /*f7f0*/  LOP3.LUT R62, R20, R39, RZ, 0x3c, !PT ;  /* 0x00000027143e7212 */ /* 0x000fe400078e3cff */
[----:B------:R-:W-:-:S02]  /*f800*/  SHF.R.U64 R21, R21, 0x3, RZ ;  /* 0x0000000315157819 */ /* 0x000fc400000012ff */
[----:B------:R-:W-:Y:S02]  /*f810*/  LOP3.LUT R20, R31, 0x380, RZ, 0xc0, !PT ;  /* 0x000003801f147812 */ /* 0x000fe400078ec0ff */
[----:B------:R-:W-:Y:S02]  /*f820*/  LOP3.LUT R78, R21, R28, RZ, 0x3c, !PT ;  /* 0x0000001c154e7212 */ /* 0x000fe400078e3cff */
[----:B------:R-:W-:Y:S02]  /*f830*/  LOP3.LUT R21, R22, 0x380, RZ, 0xc0, !PT ;  /* 0x0000038016157812 */ /* 0x000fe400078ec0ff */
[----:B------:R-:W-:Y:S02]  /*f840*/  SHF.R.U64 R20, R20, 0x3, RZ ;  /* 0x0000000314147819 */ /* 0x000fe400000012ff */
[----:B------:R-:W-:Y:S02]  /*f850*/  SHF.R.U64 R21, R21, 0x3, RZ ;  /* 0x0000000315157819 */ /* 0x000fe400000012ff */
[----:B------:R-:W-:-:S02]  /*f860*/  LOP3.LUT R66, R20, R31, RZ, 0x3c, !PT ;  /* 0x0000001f14427212 */ /* 0x000fc400078e3cff */
[----:B------:R-:W-:Y:S02]  /*f870*/  LOP3.LUT R82, R21, R22, RZ, 0x3c, !PT ;  /* 0x0000001615527212 */ /* 0x000fe400078e3cff */
[----:B------:R-:W0:Y:S01]  /*f880*/  LDC R22, c[0x0][0xbe8] ;  /* 0x0002fa00ff167b82 */ /* 0x000e220000000800 */
[----:B------:R-:W-:Y:S02]  /*f890*/  LOP3.LUT R20, R33, 0x380, RZ, 0xc0, !PT ;  /* 0x0000038021147812 */ /* 0x000fe400078ec0ff */
[----:B------:R-:W-:Y:S02]  /*f8a0*/  IADD3 R21, P0, R48, 0x5000, RZ ;  /* 0x0000500030157810 */ /* 0x000fe40007f1e0ff */
[----:B------:R-:W-:Y:S02]  /*f8b0*/  SHF.R.U64 R20, R20, 0x3, RZ ;  /* 0x0000000314147819 */ /* 0x000fe400000012ff */
[----:B------:R-:W-:Y:S01]  /*f8c0*/  LOP3.LUT R28, R21, 0x380, RZ, 0xc0, !PT ;  /* 0x00000380151c7812 */ /* 0x000fe200078ec0ff */
[----:B------:R-:W-:Y:S01]  /*f8d0*/  IMAD.X R29, RZ, RZ, R49, P0 ;  /* 0x000000ffff1d7224 */ /* 0x000fe200000e0631 */
[----:B------:R-:W-:-:S02]  /*f8e0*/  LOP3.LUT R86, R20, R33, RZ, 0x3c, !PT ;  /* 0x0000002114567212 */ /* 0x000fc400078e3cff */
[----:B------:R-:W-:Y:S02]  /*f8f0*/  IADD3 R33, P1, R48, 0x4000, RZ ;  /* 0x0000400030217810 */ /* 0x000fe40007f3e0ff */
[----:B------:R-:W-:Y:S02]  /*f900*/  SHF.R.U64 R28, R28, 0x3, RZ ;  /* 0x000000031c1c7819 */ /* 0x000fe400000012ff */
[----:B------:R-:W-:Y:S01]  /*f910*/  MOV R151, R46 ;  /* 0x0000002e00977202 */ /* 0x000fe20000000f00 */
[----:B------:R-:W-:Y:S01]  /*f920*/  BAR.SYNC.DEFER_BLOCKING 0x1, 0x100 ;  /* 0x0044000000007b1d */ /* 0x000fe20000010000 */
[----:B------:R-:W-:Y:S01]  /*f930*/  LOP3.LUT R28, R28, R21, RZ, 0x3c, !PT ;  /* 0x000000151c1c7212 */ /* 0x000fe200078e3cff */
[--C-:B------:R-:W-:Y:S01]  /*f940*/  IMAD.X R21, RZ, RZ, R49.reuse, P1 ;  /* 0x000000ffff157224 */ /* 0x100fe200008e0631 */
[----:B------:R-:W-:Y:S02]  /*f950*/  IADD3 R46, P0, R48, 0xb000, RZ ;  /* 0x0000b000302e7810 */ /* 0x000fe40007f1e0ff */
[----:B------:R-:W-:Y:S01]  /*f960*/  MOV R102, R26 ;  /* 0x0000001a00667202 */ /* 0x000fe20000000f00 */
[----:B------:R-:W-:Y:S01]  /*f970*/  VIADD R26, R18, UR60 ;  /* 0x0000003c121a7c36 */ /* 0x000fe20008000000 */
[----:B------:R-:W-:Y:S01]  /*f980*/  LOP3.LUT R25, R46, 0x380, RZ, 0xc0, !PT ;  /* 0x000003802e197812 */ /* 0x000fe200078ec0ff */
[----:B------:R-:W-:Y:S01]  /*f990*/  IMAD.X R47, RZ, RZ, R49, P0 ;  /* 0x000000ffff2f7224 */ /* 0x000fe200000e0631 */
[----:B0-----:R-:W-:-:S02]  /*f9a0*/  ISETP.NE.AND P1, PT, R22, 0x1, PT ;  /* 0x000000011600780c */ /* 0x001fc40003f25270 */
[----:B------:R-:W-:Y:S02]  /*f9b0*/  SHF.R.U64 R25, R25, 0x3, RZ ;  /* 0x0000000319197819 */ /* 0x000fe400000012ff */
[----:B------:R-:W-:Y:S02]  /*f9c0*/  LOP3.LUT R34, R43, 0x380, RZ, 0xc0, !PT ;  /* 0x000003802b227812 */ /* 0x000fe400078ec0ff */
[----:B------:R-:W-:Y:S02]  /*f9d0*/  LOP3.LUT R46, R25, R46, RZ, 0x3c, !PT ;  /* 0x0000002e192e7212 */ /* 0x000fe400078e3cff */
[----:B------:R-:W-:Y:S02]  /*f9e0*/  SHF.R.U64 R34, R34, 0x3, RZ ;  /* 0x0000000322227819 */ /* 0x000fe400000012ff */
[----:B------:R-:W-:Y:S02]  /*f9f0*/  LOP3.LUT R32, R41, 0x380, RZ, 0xc0, !PT ;  /* 0x0000038029207812 */ /* 0x000fe400078ec0ff */
[----:B------:R-:W-:Y:S01]  /*fa00*/  LOP3.LUT R50, R34, R43, RZ, 0x3c, !PT ;  /* 0x0000002b22327212 */ /* 0x000fe200078e3cff */
[----:B------:R-:W0:Y:S01]  /*fa10*/  @P1 LDC R25, c[0x0][0xbec] ;  /* 0x0002fb00ff191b82 */ /* 0x000e220000000800 */
[----:B------:R-:W-:Y:S01]  /*fa20*/  SHF.R.U64 R32, R32, 0x3, RZ ;  /* 0x0000000320207819 */ /* 0x000fe200000012ff */
[----:B------:R1:W-:Y:S01]  /*fa30*/  STSM.16.M88.4 [R151], R4 ;  /* 0x0000000497007844 */ /* 0x0003e20000000200 */
[----:B------:R-:W-:Y:S01]  /*fa40*/  MOV R103, R50 ;  /* 0x0000003200677202 */ /* 0x000fe20000000f00 */
[----:B------:R-:W-:Y:S01]  /*fa50*/  IMAD.MOV.U32 R50, RZ, RZ, R26 ;  /* 0x000000ffff327224 */ /* 0x000fe200078e001a */
[----:B------:R-:W-:-:S02]  /*fa60*/  MOV R66, R66 ;  /* 0x0000004200427202 */ /* 0x000fc40000000f00 */
[----:B------:R-:W-:Y:S01]  /*fa70*/  LOP3.LUT R20, R33, 0x380, RZ, 0xc0, !PT ;  /* 0x0000038021147812 */ /* 0x000fe200078ec0ff */
[----:B------:R-:W2:Y:S01]  /*fa80*/  @P1 LDC R27, c[0x0][0xbf0] ;  /* 0x0002fc00ff1b1b82 */ /* 0x000ea20000000800 */
[----:B------:R-:W-:Y:S02]  /*fa90*/  MOV R86, R86 ;  /* 0x0000005600567202 */ /* 0x000fe40000000f00 */
[----:B------:R-:W-:Y:S02]  /*faa0*/  MOV R82, R82 ;  /* 0x0000005200527202 */ /* 0x000fe40000000f00 */
[----:B------:R-:W-:Y:S02]  /*fab0*/  LOP3.LUT R54, R32, R41, RZ, 0x3c, !PT ;  /* 0x0000002920367212 */ /* 0x000fe400078e3cff */
[----:B------:R-:W-:Y:S02]  /*fac0*/  LOP3.LUT R32, R37, 0x380, RZ, 0xc0, !PT ;  /* 0x0000038025207812 */ /* 0x000fe400078ec0ff */
[----:B------:R-:W-:-:S02]  /*fad0*/  LOP3.LUT R30, R35, 0x380, RZ, 0xc0, !PT ;  /* 0x00000380231e7812 */ /* 0x000fc400078ec0ff */
[----:B-1----:R-:W-:Y:S02]  /*fae0*/  F2FP.F16.F32.PACK_AB R5, R148, R143 ;  /* 0x0000008f9405723e */ /* 0x002fe400000000ff */
[----:B------:R-:W-:Y:S02]  /*faf0*/  F2FP.F16.F32.PACK_AB R6, R120, R3 ;  /* 0x000000037806723e */ /* 0x000fe400000000ff */
[----:B------:R-:W-:Y:S01]  /*fb00*/  F2FP.F16.F32.PACK_AB R7, R149, R142 ;  /* 0x0000008e9507723e */ /* 0x000fe200000000ff */
[----:B0-----:R-:W-:Y:S01]  /*fb10*/  @P1 IMAD.HI.U32 R4, R26, R25, RZ ;  /* 0x000000191a041227 */ /* 0x001fe200078e00ff */
[----:B------:R-:W-:Y:S02]  /*fb20*/  SHF.R.U64 R20, R20, 0x3, RZ ;  /* 0x0000000314147819 */ /* 0x000fe400000012ff */
[----:B------:R-:W-:Y:S02]  /*fb30*/  SHF.R.U64 R32, R32, 0x3, RZ ;  /* 0x0000000320207819 */ /* 0x000fe400000012ff */
[----:B------:R-:W-:-:S02]  /*fb40*/  SHF.R.U64 R30, R30, 0x3, RZ ;  /* 0x000000031e1e7819 */ /* 0x000fc400000012ff */
[----:B------:R-:W-:Y:S02]  /*fb50*/  LOP3.LUT R20, R20, R33, RZ, 0x3c, !PT ;  /* 0x0000002114147212 */ /* 0x000fe400078e3cff */
[----:B--2---:R-:W-:Y:S02]  /*fb60*/  @P1 SHF.R.U32.HI R50, RZ, R27, R4 ;  /* 0x0000001bff321219 */ /* 0x004fe40000011604 */
[----:B------:R-:W-:Y:S02]  /*fb70*/  F2FP.F16.F32.PACK_AB R4, R122, R9 ;  /* 0x000000097a04723e */ /* 0x000fe400000000ff */
[----:B------:R-:W-:Y:S01]  /*fb80*/  F2FP.F16.F32.PACK_AB R9, R146, R141 ;  /* 0x0000008d9209723e */ /* 0x000fe200000000ff */
[----:B------:R-:W-:Y:S01]  /*fb90*/  IMAD.MOV R3, RZ, RZ, -R50 ;  /* 0x000000ffff037224 */ /* 0x000fe200078e0a32 */
[----:B------:R-:W-:Y:S01]  /*fba0*/  IADD3 R33, P3, R48, 0x7000, RZ ;  /* 0x0000700030217810 */ /* 0x000fe20007f7e0ff */
[----:B------:R-:W-:Y:S01]  /*fbb0*/  STSM.16.M88.4 [R66], R4 ;  /* 0x0000000442007844 */ /* 0x000fe20000000200 */
[----:B------:R-:W-:Y:S01]  /*fbc0*/  LOP3.LUT R70, R32, R37, RZ, 0x3c, !PT ;  /* 0x0000002520467212 */ /* 0x000fe200078e3cff */
[----:B------:R-:W-:Y:S01]  /*fbd0*/  IMAD R3, R22, R3, R26 ;  /* 0x0000000316037224 */ /* 0x000fe200078e021a */
[----:B------:R-:W-:Y:S01]  /*fbe0*/  LOP3.LUT R74, R30, R35, RZ, 0x3c, !PT ;  /* 0x000000231e4a7212 */ /* 0x000fe200078e3cff */
[----:B------:R0:W-:Y:S01]  /*fbf0*/  STSM.16.M88.4 [R86], R8 ;  /* 0x0000000856007844 */ /* 0x0001e20000000200 */
[----:B------:R-:W-:-:S02]  /*fc00*/  IADD3 R31, P2, R48, 0x6000, RZ ;  /* 0x00006000301f7810 */ /* 0x000fc40007f5e0ff */
[----:B------:R-:W-:Y:S01]  /*fc10*/  LOP3.LUT R32, R33, 0x380, RZ, 0xc0, !PT ;  /* 0x0000038021207812 */ /* 0x000fe200078ec0ff */
[----:B------:R1:W-:Y:S01]  /*fc20*/  STSM.16.M88.4 [R82], R12 ;  /* 0x0000000c52007844 */ /* 0x0003e20000000200 */
[----:B------:R-:W-:Y:S02]  /*fc30*/  MOV R78, R78 ;  /* 0x0000004e004e7202 */ /* 0x000fe40000000f00 */
[----:B------:R-:W-:Y:S02]  /*fc40*/  F2FP.F16.F32.PACK_AB R25, R137, R134 ;  /* 0x000000868919723e */ /* 0x000fe400000000ff */
[----:B------:R-:W-:Y:S02]  /*fc50*/  F2FP.F16.F32.PACK_AB R26, R61, R60 ;  /* 0x0000003c3d1a723e */ /* 0x000fe400000000ff */
[----:B------:R-:W-:Y:S02]  /*fc60*/  F2FP.F16.F32.PACK_AB R27, R136, R133 ;  /* 0x00000085881b723e */ /* 0x000fe400000000ff */
[----:B------:R-:W-:-:S02]  /*fc70*/  LOP3.LUT R30, R31, 0x380, RZ, 0xc0, !PT ;  /* 0x000003801f1e7812 */ /* 0x000fc400078ec0ff */
[----:B------:R-:W-:Y:S01]  /*fc80*/  MOV R74, R74 ;  /* 0x0000004a004a7202 */ /* 0x000fe20000000f00 */
[----:B0-----:R-:W-:Y:S01]  /*fc90*/  IMAD.U32 R10, RZ, RZ, UR5 ;  /* 0x00000005ff0a7e24 */ /* 0x001fe2000f8e00ff */
[----:B------:R-:W-:Y:S01]  /*fca0*/  SHF.R.S32.HI R9, RZ, 0x1f, R50 ;  /* 0x0000001fff097819 */ /* 0x000fe20000011432 */
[----:B------:R-:W-:Y:S01]  /*fcb0*/  ULDC UR5, c[0x0][0xa88] ;  /* 0x0002a20000057ab9 */ /* 0x000fe20000000800 */
[----:B------:R-:W-:Y:S01]  /*fcc0*/  SHF.R.S32.HI R8, RZ, 0x1f, R3 ;  /* 0x0000001fff087819 */ /* 0x000fe20000011403 */
[----:B-1----:R-:W-:Y:S01]  /*fcd0*/  VIADD R14, R200, UR60 ;  /* 0x0000003cc80e7c36 */ /* 0x002fe20008000000 */
[----:B------:R-:W-:Y:S01]  /*fce0*/  IADD3 R12, P0, R50, UR6, RZ ;  /* 0x00000006320c7c10 */ /* 0x000fe2000ff1e0ff */
[----:B------:R0:W-:Y:S01]  /*fcf0*/  STSM.16.M88.4 [R78], R24 ;  /* 0x000000184e007844 */ /* 0x0001e20000000200 */
[----:B------:R-:W-:Y:S02]  /*fd00*/  F2FP.F16.F32.PACK_AB R4, R65, R64 ;  /* 0x000000404104723e */ /* 0x000fe400000000ff */
[----:B------:R-:W-:Y:S01]  /*fd10*/  IADD3.X R13, R9, UR7, R10, P0, !PT ;  /* 0x00000007090d7c10 */ /* 0x000fe200087fe40a */
[----:B------:R-:W-:Y:S01]  /*fd20*/  ULDC.64 UR6, c[0x0][0xb88] ;  /* 0x0002e20000067ab9 */ /* 0x000fe20000000a00 */
[----:B------:R-:W-:Y:S01]  /*fd30*/  F2FP.F16.F32.PACK_AB R5, R135, R132 ;  /* 0x000000848705723e */ /* 0x000fe200000000ff */
[----:B------:R-:W-:Y:S01]  /*fd40*/  IMAD R8, R8, UR6, RZ ;  /* 0x0000000608087c24 */ /* 0x000fe2000f8e02ff */
[----:B------:R-:W-:Y:S01]  /*fd50*/  F2FP.F16.F32.PACK_AB R6, R69, R68 ;  /* 0x000000444506723e */ /* 0x000fe200000000ff */
[----:B------:R-:W-:Y:S01]  /*fd60*/  IMAD.WIDE.U32 R12, R3, UR6, R12 ;  /* 0x00000006030c7c25 */ /* 0x000fe2000f8e000c */
[----:B------:R-:W-:-:S02]  /*fd70*/  F2FP.F16.F32.PACK_AB R7, R131, R130 ;  /* 0x000000828307723e */ /* 0x000fc400000000ff */
[----:B------:R-:W-:Y:S01]  /*fd80*/  SHF.R.U64 R32, R32, 0x3, RZ ;  /* 0x0000000320207819 */ /* 0x000fe200000012ff */
[----:B------:R-:W-:Y:S01]  /*fd90*/  IMAD R15, R3, UR7, R8 ;  /* 0x00000007030f7c24 */ /* 0x000fe2000f8e0208 */
[----:B------:R-:W-:Y:S01]  /*fda0*/  SHF.R.U64 R30, R30, 0x3, RZ ;  /* 0x000000031e1e7819 */ /* 0x000fe200000012ff */
[----:B------:R1:W-:Y:S01]  /*fdb0*/  STSM.16.M88.4 [R74], R4 ;  /* 0x000000044a007844 */ /* 0x0003e20000000200 */
[----:B------:R-:W-:Y:S01]  /*fdc0*/  LOP3.LUT R32, R32, R33, RZ, 0x3c, !PT ;  /* 0x0000002120207212 */ /* 0x000fe200078e3cff */
[----:B------:R-:W-:Y:S01]  /*fdd0*/  ULDC.64 UR6, c[0x0][0xb50] ;  /* 0x0002d40000067ab9 */ /* 0x000fe20000000a00 */
[----:B------:R-:W-:Y:S01]  /*fde0*/  IMAD R3, R22, UR5, RZ ;  /* 0x0000000516037c24 */ /* 0x000fe2000f8e02ff */
[----:B------:R-:W-:Y:S01]  /*fdf0*/  LOP3.LUT P0, RZ, R198, 0x3, RZ, 0xc0, !PT ;  /* 0x00000003c6ff7812 */ /* 0x000fe2000780c0ff */
[--C-:B------:R-:W-:Y:S01]  /*fe00*/  IMAD.X R33, RZ, RZ, R49.reuse, P3 ;  /* 0x000000ffff217224 */ /* 0x100fe200018e0631 */
[----:B0-----:R-:W-:Y:S02]  /*fe10*/  LEA R24, P3, R12, UR6, 0x2 ;  /* 0x000000060c187c11 */ /* 0x001fe4000f8610ff */
[----:B------:R-:W-:Y:S01]  /*fe20*/  LOP3.LUT R30, R30, R31, RZ, 0x3c, !PT ;  /* 0x0000001f1e1e7212 */ /* 0x000fe200078e3cff */
[----:B------:R-:W-:Y:S01]  /*fe30*/  IMAD.X R31, RZ, RZ, R49, P2 ;  /* 0x000000ffff1f7224 */ /* 0x000fe200010e0631 */
[----:B------:R-:W-:Y:S01]  /*fe40*/  ISETP.GE.OR P2, PT, R14, R3, P0 ;  /* 0x000000030e00720c */ /* 0x000fe20000746670 */
[----:B------:R-:W-:Y:S01]  /*fe50*/  SHFL.IDX PT, R60, R24, RZ, 0x1c1f ;  /* 0x001c1fff183c7589 */ /* 0x000fe200000e0000 */
[----:B------:R-:W-:-:S02]  /*fe60*/  MOV R54, R54 ;  /* 0x0000003600367202 */ /* 0x000fc40000000f00 */
[----:B------:R-:W-:Y:S01]  /*fe70*/  MOV R70, R70 ;  /* 0x0000004600467202 */ /* 0x000fe20000000f00 */
[----:B-1----:R-:W-:Y:S01]  /*fe80*/  VIADD R4, R14, 0x8 ;  /* 0x000000080e047836 */ /* 0x002fe20000000000 */
[----:B------:R-:W-:Y:S01]  /*fe90*/  F2FP.F16.F32.PACK_AB R8, R73, R72 ;  /* 0x000000484908723e */ /* 0x000fe200000000ff */
[----:B------:R-:W-:Y:S01]  /*fea0*/  IMAD.IADD R5, R13, 0x1, R15 ;  /* 0x000000010d057824 */ /* 0x000fe200078e020f */
[----:B------:R-:W-:Y:S02]  /*feb0*/  F2FP.F16.F32.PACK_AB R9, R128, R127 ;  /* 0x0000007f8009723e */ /* 0x000fe400000000ff */
[----:B------:R-:W-:Y:S02]  /*fec0*/  F2FP.F16.F32.PACK_AB R10, R77, R76 ;  /* 0x0000004c4d0a723e */ /* 0x000fe400000000ff */
[----:B------:R-:W-:Y:S02]  /*fed0*/  F2FP.F16.F32.PACK_AB R11, R129, R126 ;  /* 0x0000007e810b723e */ /* 0x000fe400000000ff */
[----:B------:R-:W-:-:S02]  /*fee0*/  ISETP.GE.OR P0, PT, R4, R3, P0 ;  /* 0x000000030400720c */ /* 0x000fc40000706670 */
[----:B------:R-:W-:Y:S01]  /*fef0*/  LEA.HI.X R25, R12, UR7, R5, 0x2, P3 ;  /* 0x000000070c197c11 */ /* 0x000fe200098f1405 */
[----:B------:R-:W-:Y:S01]  /*ff00*/  STSM.16.M88.4 [R70], R8 ;  /* 0x0000000846007844 */ /* 0x000fe20000000200 */
[----:B------:R-:W-:Y:S02]  /*ff10*/  MOV R55, R62 ;  /* 0x0000003e00377202 */ /* 0x000fe40000000f00 */
[----:B------:R-:W-:Y:S01]  /*ff20*/  F2FP.F16.F32.PACK_AB R4, R81, R80 ;  /* 0x000000505104723e */ /* 0x000fe200000000ff */
[----:B------:R-:W0:Y:S01]  /*ff30*/  SHFL.IDX PT, R61, R25, RZ, 0x1c1f ;  /* 0x001c1fff193d7589 */ /* 0x000e2200000e0000 */
[----:B------:R-:W-:Y:S02]  /*ff40*/  F2FP.F16.F32.PACK_AB R5, R124, R123 ;  /* 0x0000007b7c05723e */ /* 0x000fe400000000ff */
[----:B------:R-:W-:Y:S01]  /*ff50*/  F2FP.F16.F32.PACK_AB R6, R85, R84 ;  /* 0x000000545506723e */ /* 0x000fe200000000ff */
[----:B------:R-:W-:Y:S01]  /*ff60*/  SHFL.IDX PT, R62, R24, 0x1, 0x1c1f ;  /* 0x003c1f00183e7f89 */ /* 0x000fe200000e0000 */
[----:B------:R-:W-:-:S02]  /*ff70*/  F2FP.F16.F32.PACK_AB R7, R125, R56 ;  /* 0x000000387d07723e */ /* 0x000fc400000000ff */
[----:B------:R-:W-:Y:S01]  /*ff80*/  MOV R58, R58 ;  /* 0x0000003a003a7202 */ /* 0x000fe20000000f00 */
[----:B------:R-:W1:Y:S01]  /*ff90*/  SHFL.IDX PT, R63, R25, 0x1, 0x1c1f ;  /* 0x003c1f00193f7f89 */ /* 0x000e6200000e0000 */
        /* <DEDUP_REMOVED lines=9> */
[----:B------:R-:W-:Y:S01]  /*10030*/  F2FP.F16.F32.PACK_AB R106, R109, R108 ;  /* 0x0000006c6d6a723e */ /* 0x000fe200000000ff */
[----:B------:R-:W-:Y:S01]  /*10040*/  STSM.16.M88.4 [R54], R96 ;  /* 0x0000006036007844 */ /* 0x000fe20000000200 */
[----:B------:R-:W-:Y:S02]  /*10050*/  F2FP.F16.F32.PACK_AB R107, R111, R110 ;  /* 0x0000006e6f6b723e */ /* 0x000fe400000000ff */
[----:B------:R-:W-:Y:S02]  /*10060*/  F2FP.F16.F32.PACK_AB R113, R115, R114 ;  /* 0x000000727371723e */ /* 0x000fe400000000ff */
[----:B------:R-:W-:Y:S01]  /*10070*/  F2FP.F16.F32.PACK_AB R114, R117, R116 ;  /* 0x000000747572723e */ /* 0x000fe200000000ff */
[----:B------:R-:W-:Y:S01]  /*10080*/  STSM.16.M88.4 [R103], R104 ;  /* 0x0000006867007844 */ /* 0x000fe20000000200 */
[----:B------:R-:W-:-:S02]  /*10090*/  F2FP.F16.F32.PACK_AB R115, R119, R118 ;  /* 0x000000767773723e */ /* 0x000fc400000000ff */
[C---:B------:R-:W-:Y:S02]  /*100a0*/  IADD3 R41, P4, R48.reuse, 0x1000, RZ ;  /* 0x0000100030297810 */ /* 0x040fe40007f9e0ff */
[----:B------:R-:W-:Y:S01]  /*100b0*/  IADD3 R43, P5, R48, 0x2000, RZ ;  /* 0x00002000302b7810 */ /* 0x000fe20007fbe0ff */
[----:B------:R-:W-:Y:S01]  /*100c0*/  STSM.16.M88.4 [R102], R112 ;  /* 0x0000007066007844 */ /* 0x000fe20000000200 */
[----:B------:R-:W-:Y:S02]  /*100d0*/  LOP3.LUT R40, R41, 0x380, RZ, 0xc0, !PT ;  /* 0x0000038029287812 */ /* 0x000fe400078ec0ff */
[----:B------:R-:W-:Y:S01]  /*100e0*/  LOP3.LUT R42, R43, 0x380, RZ, 0xc0, !PT ;  /* 0x000003802b2a7812 */ /* 0x000fe200078ec0ff */
[----:B------:R-:W-:Y:S01]  /*100f0*/  BAR.SYNC.DEFER_BLOCKING 0x1, 0x100 ;  /* 0x0044000000007b1d */ /* 0x000fe20000010000 */
[----:B------:R-:W-:Y:S02]  /*10100*/  SHF.R.U64 R40, R40, 0x3, RZ ;  /* 0x0000000328287819 */ /* 0x000fe400000012ff */
[----:B------:R-:W-:-:S02]  /*10110*/  SHF.R.U64 R42, R42, 0x3, RZ ;  /* 0x000000032a2a7819 */ /* 0x000fc400000012ff */
[----:B------:R-:W-:Y:S01]  /*10120*/  LOP3.LUT R40, R40, R41, RZ, 0x3c, !PT ;  /* 0x0000002928287212 */ /* 0x000fe200078e3cff */
[--C-:B------:R-:W-:Y:S01]  /*10130*/  IMAD.X R41, RZ, RZ, R49.reuse, P4 ;  /* 0x000000ffff297224 */ /* 0x100fe200020e0631 */
[----:B------:R-:W-:Y:S01]  /*10140*/  LOP3.LUT R42, R42, R43, RZ, 0x3c, !PT ;  /* 0x0000002b2a2a7212 */ /* 0x000fe200078e3cff */
[----:B------:R-:W-:Y:S01]  /*10150*/  IMAD.X R43, RZ, RZ, R49, P5 ;  /* 0x000000ffff2b7224 */ /* 0x000fe200028e0631 */
[C---:B------:R-:W-:Y:S02]  /*10160*/  IADD3 R45, P6, R48.reuse, 0x3000, RZ ;  /* 0x00003000302d7810 */ /* 0x040fe40007fde0ff */
[----:B------:R-:W-:Y:S02]  /*10170*/  IADD3 R37, P5, R48, 0x9000, RZ ;  /* 0x0000900030257810 */ /* 0x000fe40007fbe0ff */
[----:B------:R-:W-:Y:S01]  /*10180*/  LOP3.LUT R44, R45, 0x380, RZ, 0xc0, !PT ;  /* 0x000003802d2c7812 */ /* 0x000fe200078ec0ff */
[----:B------:R-:W-:Y:S01]  /*10190*/  UIMAD UR5, UR10, UR8, URZ ;  /* 0x000000080a0572a4 */ /* 0x000fe2000f8e023f */
[----:B------:R-:W-:-:S02]  /*101a0*/  LOP3.LUT R36, R37, 0x380, RZ, 0xc0, !PT ;  /* 0x0000038025247812 */ /* 0x000fc400078ec0ff */
[----:B------:R-:W-:Y:S01]  /*101b0*/  SHF.R.U64 R44, R44, 0x3, RZ ;  /* 0x000000032c2c7819 */ /* 0x000fe200000012ff */
[----:B0-----:R-:W-:Y:S03]  /*101c0*/  @!P2 ST.E desc[UR14][R60.64], R2 ;  /* 0x000000023c00a985 */ /* 0x001fe6000c10190e */
[----:B------:R-:W-:Y:S01]  /*101d0*/  LOP3.LUT R44, R44, R45, RZ, 0x3c, !PT ;  /* 0x0000002d2c2c7212 */ /* 0x000fe200078e3cff */
[----:B------:R-:W-:Y:S01]  /*101e0*/  IMAD.X R45, RZ, RZ, R49, P6 ;  /* 0x000000ffff2d7224 */ /* 0x000fe200030e0631 */
[----:B------:R-:W-:Y:S01]  /*101f0*/  SHF.R.U64 R36, R36, 0x3, RZ ;  /* 0x0000000324247819 */ /* 0x000fe200000012ff */
[----:B-1----:R0:W-:Y:S01]  /*10200*/  @!P0 ST.E desc[UR14][R62.64], R0 ;  /* 0x000000003e008985 */ /* 0x0021e2000c10190e */
[----:B------:R-:W-:Y:S01]  /*10210*/  UIMAD.WIDE.U32 UR6, UR11, UR8, URZ ;  /* 0x000000080b0672a5 */ /* 0x000fe2000f8e003f */
[C---:B------:R-:W-:Y:S02]  /*10220*/  IADD3 R35, P4, R48.reuse, 0x8000, RZ ;  /* 0x0000800030237810 */ /* 0x040fe40007f9e0ff */
[----:B------:R1:W5:Y:S01]  /*10230*/  LD.E.128 R24, desc[UR14][R40.64] ;  /* 0x0000000e28187980 */ /* 0x000362000c101d00 */
[----:B------:R-:W-:Y:S01]  /*10240*/  UIMAD UR5, UR11, UR9, UR5 ;  /* 0x000000090b0572a4 */ /* 0x000fe2000f8e0205 */
[----:B------:R-:W-:-:S02]  /*10250*/  IADD3 R39, P6, R48, 0xa000, RZ ;  /* 0x0000a00030277810 */ /* 0x000fc40007fde0ff */
[----:B------:R2:W5:Y:S01]  /*10260*/  LD.E.128 R8, desc[UR14][R42.64] ;  /* 0x0000000e2a087980 */ /* 0x000562000c101d00 */
[----:B------:R-:W-:Y:S01]  /*10270*/  ULDC.64 UR10, c[0x0][0xaf0] ;  /* 0x0002bc00000a7ab9 */ /* 0x000fe20000000a00 */
[----:B------:R-:W-:Y:S01]  /*10280*/  LOP3.LUT R36, R36, R37, RZ, 0x3c, !PT ;  /* 0x0000002524247212 */ /* 0x000fe200078e3cff */
[----:B0-----:R-:W-:Y:S01]  /*10290*/  IMAD R0, R193, 0x20, R196 ;  /* 0x00000020c1007824 */ /* 0x001fe200078e02c4 */
[----:B------:R-:W-:Y:S01]  /*102a0*/  LOP3.LUT R34, R35, 0x380, RZ, 0xc0, !PT ;  /* 0x0000038023227812 */ /* 0x000fe200078ec0ff */
[----:B-1----:R-:W0:Y:S01]  /*102b0*/  @P1 LDC R41, c[0x0][0xbec] ;  /* 0x0002fb00ff291b82 */ /* 0x002e220000000800 */
[----:B------:R-:W-:Y:S01]  /*102c0*/  UIADD3 UR7, UR7, UR5, URZ ;  /* 0x0000000507077290 */ /* 0x000fe2000fffe03f */
[----:B------:R-:W-:Y:S01]  /*102d0*/  LOP3.LUT R38, R39, 0x380, RZ, 0xc0, !PT ;  /* 0x0000038027267812 */ /* 0x000fe200078ec0ff */
[----:B------:R1:W5:Y:S04]  /*102e0*/  LD.E.128 R56, desc[UR14][R28.64] ;  /* 0x0000000e1c387980 */ /* 0x000368000c101d00 */
[----:B------:R3:W5:Y:S01]  /*102f0*/  LD.E.128 R52, desc[UR14][R30.64] ;  /* 0x0000000e1e347980 */ /* 0x000762000c101d00 */
[----:B--2---:R-:W2:Y:S01]  /*10300*/  @P1 LDC R43, c[0x0][0xbf0] ;  /* 0x0002fc00ff2b1b82 */ /* 0x004ea20000000800 */
[----:B------:R-:W-:Y:S01]  /*10310*/  VIADD R2, R0, UR60 ;  /* 0x0000003c00027c36 */ /* 0x000fe20008000000 */
[----:B------:R-:W-:Y:S01]  /*10320*/  UIMAD UR8, UR12, UR10, URZ ;  /* 0x0000000a0c0872a4 */ /* 0x000fe2000f8e023f */
[----:B------:R-:W-:Y:S01]  /*10330*/  LOP3.LUT R37, R48, 0x380, RZ, 0xc0, !PT ;  /* 0x0000038030257812 */ /* 0x000fe200078ec0ff */
[----:B------:R4:W5:Y:S01]  /*10340*/  LD.E.128 R64, desc[UR14][R20.64] ;  /* 0x0000000e14407980 */ /* 0x000962000c101d00 */
[----:B-1----:R-:W-:Y:S01]  /*10350*/  IMAD.MOV.U32 R29, RZ, RZ, R2 ;  /* 0x000000ffff1d7224 */ /* 0x002fe200078e0002 */
[----:B------:R-:W-:Y:S01]  /*10360*/  UIMAD UR5, UR13, UR11, UR8 ;  /* 0x0000000b0d0572a4 */ /* 0x000fe2000f8e0208 */
[----:B------:R-:W-:Y:S01]  /*10370*/  SHF.R.U64 R34, R34, 0x3, RZ ;  /* 0x0000000322227819 */ /* 0x000fe200000012ff */
[----:B------:R-:W-:Y:S01]  /*10380*/  UIMAD.WIDE.U32 UR6, UR13, UR10, UR6 ;  /* 0x0000000a0d0672a5 */ /* 0x000fe2000f8e0006 */
[----:B------:R-:W-:Y:S01]  /*10390*/  SHF.R.U64 R38, R38, 0x3, RZ ;  /* 0x0000000326267819 */ /* 0x000fe200000012ff */
[----:B------:R-:W-:Y:S01]  /*103a0*/  ULDC.64 UR8, c[0x0][0xae0] ;  /* 0x0002b80000087ab9 */ /* 0x000fe20000000a00 */
[----:B------:R-:W-:Y:S01]  /*103b0*/  SHF.R.U64 R37, R37, 0x3, RZ ;  /* 0x0000000325257819 */ /* 0x000fe200000012ff */
[----:B------:R-:W5:Y:S01]  /*103c0*/  LD.E.128 R4, desc[UR14][R44.64] ;  /* 0x0000000e2c047980 */ /* 0x000f62000c101d00 */
[----:B0-----:R-:W-:Y:S01]  /*103d0*/  @P1 IMAD.HI.U32 R0, R2, R41, RZ ;  /* 0x0000002902001227 */ /* 0x001fe200078e00ff */
[----:B------:R-:W-:Y:S01]  /*103e0*/  UIADD3 UR5, UR7, UR5, URZ ;  /* 0x0000000507057290 */ /* 0x000fe2000fffe03f */
[----:B------:R-:W-:Y:S01]  /*103f0*/  LOP3.LUT R34, R34, R35, RZ, 0x3c, !PT ;  /* 0x0000002322227212 */ /* 0x000fe200078e3cff */
[----:B------:R0:W5:Y:S01]  /*10400*/  LD.E.128 R12, desc[UR14][R32.64] ;  /* 0x0000000e200c7980 */ /* 0x000162000c101d00 */
[----:B------:R-:W-:Y:S01]  /*10410*/  LOP3.LUT R38, R38, R39, RZ, 0x3c, !PT ;  /* 0x0000002726267212 */ /* 0x000fe200078e3cff */
[--C-:B------:R-:W-:Y:S01]  /*10420*/  IMAD.X R35, RZ, RZ, R49.reuse, P4 ;  /* 0x000000ffff237224 */ /* 0x100fe200020e0631 */
[----:B------:R-:W-:Y:S01]  /*10430*/  LOP3.LUT R48, R37, R48, RZ, 0x3c, !PT ;  /* 0x0000003025307212 */ /* 0x000fe200078e3cff */
[--C-:B------:R-:W-:Y:S01]  /*10440*/  IMAD.X R37, RZ, RZ, R49.reuse, P5 ;  /* 0x000000ffff257224 */ /* 0x100fe200028e0631 */
[----:B--2---:R-:W-:Y:S01]  /*10450*/  @P1 SHF.R.U32.HI R29, RZ, R43, R0 ;  /* 0x0000002bff1d1219 */ /* 0x004fe20000011600 */
[----:B------:R-:W-:Y:S01]  /*10460*/  IMAD.X R39, RZ, RZ, R49, P6 ;  /* 0x000000ffff277224 */ /* 0x000fe200030e0631 */
[----:B------:R1:W5:Y:S02]  /*10470*/  LD.E.128 R76, desc[UR14][R34.64] ;  /* 0x0000000e224c7980 */ /* 0x000364000c101d00 */
[--C-:B------:R-:W-:Y:S01]  /*10480*/  SHF.R.S32.HI R0, RZ, 0x1f, R29.reuse ;  /* 0x0000001fff007819 */ /* 0x100fe2000001141d */
[----:B---3--:R-:W-:Y:S01]  /*10490*/  IMAD.MOV R31, RZ, RZ, -R29 ;  /* 0x000000ffff1f7224 */ /* 0x008fe200078e0a1d */
[----:B------:R-:W5:Y:S01]  /*104a0*/  LD.E.128 R48, desc[UR14][R48.64] ;  /* 0x0000000e30307980 */ /* 0x000f62000c101d00 */
[----:B----4-:R-:W-:-:S02]  /*104b0*/  IMAD.U32 R21, RZ, RZ, UR7 ;  /* 0x00000007ff157e24 */ /* 0x010fc4000f8e00ff */
[----:B------:R-:W-:Y:S01]  /*104c0*/  IMAD R0, R0, UR8, RZ ;  /* 0x0000000800007c24 */ /* 0x000fe2000f8e02ff */
[----:B------:R1:W5:Y:S01]  /*104d0*/  LD.E.128 R72, desc[UR14][R36.64] ;  /* 0x0000000e24487980 */ /* 0x000362000c101d00 */
[----:B------:R-:W-:Y:S02]  /*104e0*/  IMAD R31, R22, R31, R2 ;  /* 0x0000001f161f7224 */ /* 0x000fe400078e0202 */
[----:B------:R-:W-:Y:S01]  /*104f0*/  IMAD.U32 R20, RZ, RZ, UR6 ;  /* 0x00000006ff147e24 */ /* 0x000fe2000f8e00ff */
[----:B------:R1:W5:Y:S01]  /*10500*/  LD.E.128 R68, desc[UR14][R38.64] ;  /* 0x0000000e26447980 */ /* 0x000362000c101d00 */
[----:B------:R-:W-:Y:S01]  /*10510*/  IMAD.U32 R21, RZ, RZ, UR5 ;  /* 0x00000005ff157e24 */ /* 0x000fe2000f8e00ff */
[----:B------:R-:W-:Y:S01]  /*10520*/  ULDC.64 UR6, c[0x0][0xad8] ;  /* 0x0002b60000067ab9 */ /* 0x000fe20000000a00 */
[C---:B0-----:R-:W-:Y:S01]  /*10530*/  IMAD R33, R29.reuse, UR9, R0 ;  /* 0x000000091d217c24 */ /* 0x041fe2000f8e0200 */
[----:B------:R1:W5:Y:S01]  /*10540*/  LD.E.128 R60, desc[UR14][R46.64] ;  /* 0x0000000e2e3c7980 */ /* 0x000362000c101d00 */
[----:B------:R-:W-:Y:S01]  /*10550*/  SHF.R.S32.HI R0, RZ, 0x1f, R31 ;  /* 0x0000001fff007819 */ /* 0x000fe2000001141f */
[----:B------:R-:W-:Y:S01]  /*10560*/  IMAD.WIDE.U32 R20, R29, UR8, R20 ;  /* 0x000000081d147c25 */ /* 0x000fe2000f8e0014 */
        /* <DEDUP_REMOVED lines=8> */
[----:B------:R-:W-:Y:S02]  /*105f0*/  VIADD R32, R196, UR60 ;  /* 0x0000003cc4207c36 */ /* 0x000fe40008000000 */
[C---:B------:R-:W-:Y:S02]  /*10600*/  IMAD R29, R31.reuse, UR7, R2 ;  /* 0x000000071f1d7c24 */ /* 0x040fe4000f8e0202 */
[----:B------:R-:W-:Y:S01]  /*10610*/  IMAD.WIDE.U32 R20, R31, UR6, R20 ;  /* 0x000000061f147c25 */ /* 0x000fe2000f8e0014 */
[C---:B------:R-:W-:Y:S01]  /*10620*/  ISETP.GE.AND P2, PT, R32.reuse, R3, PT ;  /* 0x000000032000720c */ /* 0x040fe20003f46270 */
[----:B------:R-:W-:Y:S02]  /*10630*/  ULDC.64 UR6, c[0x0][0xa80] ;  /* 0x0002a00000067ab9 */ /* 0x000fe40000000a00 */
[----:B------:R-:W-:Y:S01]  /*10640*/  VIADD R0, R32, 0x20 ;  /* 0x0000002020007836 */ /* 0x000fe20000000000 */
[----:B------:R-:W-:Y:S01]  /*10650*/  LEA R2, P3, R20, UR6, 0x1 ;  /* 0x0000000614027c11 */ /* 0x000fe2000f8608ff */
[----:B------:R-:W-:-:S02]  /*10660*/  IMAD.IADD R21, R21, 0x1, R29 ;  /* 0x0000000115157824 */ /* 0x000fc400078e021d */
[----:B------:R-:W-:Y:S01]  /*10670*/  VIADD R16, R16, 0x30820 ;  /* 0x0003082010107836 */ /* 0x000fe20000000000 */
[-C--:B------:R-:W-:Y:S01]  /*10680*/  ISETP.GE.AND P1, PT, R0, R3.reuse, PT ;  /* 0x000000030000720c */ /* 0x080fe20003f26270 */
[----:B------:R-:W-:Y:S01]  /*10690*/  VIADD R0, R32, 0x40 ;  /* 0x0000004020007836 */ /* 0x000fe20000000000 */
[----:B------:R-:W-:Y:S02]  /*106a0*/  LEA.HI.X R22, R20, UR7, R21, 0x1, P3 ;  /* 0x0000000714167c11 */ /* 0x000fe400098f0c15 */
[----:B------:R-:W-:Y:S01]  /*106b0*/  PRMT R16, RZ, 0x654, R16 ;  /* 0x00000654ff107816 */ /* 0x000fe20000000010 */
[----:B0-----:R1:W0:Y:S01]  /*106c0*/  SHFL.IDX PT, R30, R2, RZ, 0x181f ;  /* 0x00181fff021e7589 */ /* 0x00122200000e0000 */
[----:B------:R-:W-:Y:S01]  /*106d0*/  ISETP.GE.AND P0, PT, R0, R3, PT ;  /* 0x000000030000720c */ /* 0x000fe20003f06270 */
[----:B------:R-:W-:Y:S01]  /*106e0*/  BSSY B1, `(.L_x_1181) ;  /* 0x0000012000017945 */ /* 0x000fe20003800000 */
[----:B------:R1:W-:Y:S01]  /*106f0*/  SYNCS.ARRIVE.TRANS64.RED.A1T0 RZ, [R16+URZ], RZ ;  /* 0x000000ff10ff79a7 */ /* 0x0003e2000810043f */
[----:B------:R1:W2:Y:S02]  /*10700*/  SHFL.IDX PT, R0, R22, RZ, 0x181f ;  /* 0x00181fff16007589 */ /* 0x0002a400000e0000 */
[----:B------:R-:W-:Y:S08]  /*10710*/  @P2 BRA `(.L_x_1182) ;  /* 0x0000000000382947 */ /* 0x000ff00003800000 */
[----:B------:R-:W-:Y:S01]  /*10720*/  ULDC UR5, c[0x0][0xac8] ;  /* 0x0002b20000057ab9 */ /* 0x000fe20000000800 */
[----:B------:R-:W-:Y:S01]  /*10730*/  ULDC.64 UR6, c[0x0][0x208] ;  /* 0x0000820000067ab9 */ /* 0x000fe20000000a00 */
[----:B------:R-:W-:Y:S02]  /*10740*/  ISETP.GE.AND P4, PT, R19, UR5, PT ;  /* 0x0000000513007c0c */ /* 0x000fe4000bf86270 */
[----:B------:R-:W-:Y:S02]  /*10750*/  ISETP.GE.AND P3, PT, R23, UR5, PT ;  /* 0x0000000517007c0c */ /* 0x000fe4000bf66270 */
[----:B------:R-:W-:-:S09]  /*10760*/  ISETP.GE.AND P2, PT, R192, UR5, PT ;  /* 0x00000005c0007c0c */ /* 0x000fd2000bf46270 */
[-C--:B0-----:R-:W-:Y:S02]  /*10770*/  @!P4 LEA R20, P6, R19, R30.reuse, 0x1 ;  /* 0x0000001e1314c211 */ /* 0x081fe400078c08ff */
[----:B------:R-:W-:Y:S02]  /*10780*/  @!P3 LEA R28, P5, R23, R30, 0x1 ;  /* 0x0000001e171cb211 */ /* 0x000fe400078a08ff */
[----:B--2---:R-:W-:Y:S02]  /*10790*/  @!P4 LEA.HI.X R21, R19, R0, R205, 0x1, P6 ;  /* 0x000000001315c211 */ /* 0x004fe400030f0ccd */
[C---:B------:R-:W-:Y:S02]  /*107a0*/  @!P2 LEA R30, P6, R192.reuse, R30, 0x1 ;  /* 0x0000001ec01ea211 */ /* 0x040fe400078c08ff */
[-C--:B------:R-:W-:Y:S01]  /*107b0*/  @!P3 LEA.HI.X R29, R23, R0.reuse, R204, 0x1, P5 ;  /* 0x00000000171db211 */ /* 0x080fe200028f0ccc */
[----:B-----5:R3:W-:Y:S01]  /*107c0*/  @!P4 ST.E.128 desc[UR6][R20.64], R48 ;  /* 0x000000301400c985 */ /* 0x0207e2000c101d06 */
[----:B------:R-:W-:-:S03]  /*107d0*/  @!P2 LEA.HI.X R31, R192, R0, R203, 0x1, P6 ;  /* 0x00000000c01fa211 */ /* 0x000fc600030f0ccb */
[----:B------:R3:W-:Y:S04]  /*107e0*/  @!P3 ST.E.128 desc[UR6][R28.64], R64 ;  /* 0x000000401c00b985 */ /* 0x0007e8000c101d06 */
[----:B------:R3:W-:Y:S02]  /*107f0*/  @!P2 ST.E.128 desc[UR6][R30.64], R76 ;  /* 0x0000004c1e00a985 */ /* 0x0007e4000c101d06 */
.L_x_1182:
[----:B------:R-:W-:Y:S05]  /*10800*/  BSYNC B1 ;  /* 0x0000000000017941 */ /* 0x000fea0003800000 */
.L_x_1181:
[----:B--2---:R2:W4:Y:S01]  /*10810*/  SHFL.IDX PT, R0, R22, 0x1, 0x181f ;  /* 0x00381f0016007f89 */ /* 0x00452200000e0000 */
[----:B------:R-:W-:Y:S03]  /*10820*/  BSSY B1, `(.L_x_1183) ;  /* 0x0000011000017945 */ /* 0x000fe60003800000 */
[----:B0--3--:R2:W0:Y:S01]  /*10830*/  SHFL.IDX PT, R30, R2, 0x1, 0x181f ;  /* 0x00381f00021e7f89 */ /* 0x00942200000e0000 */
[----:B------:R-:W-:Y:S05]  /*10840*/  @P1 BRA `(.L_x_1184) ;  /* 0x0000000000381947 */ /* 0x000fea0003800000 */
[----:B------:R-:W-:Y:S01]  /*10850*/  ULDC UR5, c[0x0][0xac8] ;  /* 0x0002b20000057ab9 */ /* 0x000fe20000000800 */
[----:B------:R-:W-:Y:S01]  /*10860*/  ULDC.64 UR6, c[0x0][0x208] ;  /* 0x0000820000067ab9 */ /* 0x000fe20000000a00 */
[----:B------:R-:W-:Y:S02]  /*10870*/  ISETP.GE.AND P4, PT, R19, UR5, PT ;  /* 0x0000000513007c0c */ /* 0x000fe4000bf86270 */
[----:B------:R-:W-:Y:S02]  /*10880*/  ISETP.GE.AND P5, PT, R23, UR5, PT ;  /* 0x0000000517007c0c */ /* 0x000fe4000bfa6270 */
[----:B------:R-:W-:-:S09]  /*10890*/  ISETP.GE.AND P6, PT, R192, UR5, PT ;  /* 0x00000005c0007c0c */ /* 0x000fd2000bfc6270 */
[-C--:B0-----:R-:W-:Y:S02]  /*108a0*/  @!P4 LEA R20, P1, R19, R30.reuse, 0x1 ;  /* 0x0000001e1314c211 */ /* 0x081fe400078208ff */
[-C--:B------:R-:W-:Y:S02]  /*108b0*/  @!P5 LEA R28, P2, R23, R30.reuse, 0x1 ;  /* 0x0000001e171cd211 */ /* 0x080fe400078408ff */
[C---:B------:R-:W-:Y:S02]  /*108c0*/  @!P6 LEA R30, P3, R192.reuse, R30, 0x1 ;  /* 0x0000001ec01ee211 */ /* 0x040fe400078608ff */
[-C--:B----4-:R-:W-:Y:S02]  /*108d0*/  @!P4 LEA.HI.X R21, R19, R0.reuse, R205, 0x1, P1 ;  /* 0x000000001315c211 */ /* 0x090fe400008f0ccd */
[-C--:B------:R-:W-:Y:S02]  /*108e0*/  @!P5 LEA.HI.X R29, R23, R0.reuse, R204, 0x1, P2 ;  /* 0x00000000171dd211 */ /* 0x080fe400010f0ccc */
[----:B------:R-:W-:Y:S01]  /*108f0*/  @!P6 LEA.HI.X R31, R192, R0, R203, 0x1, P3 ;  /* 0x00000000c01fe211 */ /* 0x000fe200018f0ccb */
[----:B-----5:R3:W-:Y:S04]  /*10900*/  @!P4 ST.E.128 desc[UR6][R20.64], R24 ;  /* 0x000000181400c985 */ /* 0x0207e8000c101d06 */
[----:B------:R3:W-:Y:S04]  /*10910*/  @!P5 ST.E.128 desc[UR6][R28.64], R56 ;  /* 0x000000381c00d985 */ /* 0x0007e8000c101d06 */
[----:B------:R3:W-:Y:S02]  /*10920*/  @!P6 ST.E.128 desc[UR6][R30.64], R72 ;  /* 0x000000481e00e985 */ /* 0x0007e4000c101d06 */
.L_x_1184:
[----:B------:R-:W-:Y:S05]  /*10930*/  BSYNC B1 ;  /* 0x0000000000017941 */ /* 0x000fea0003800000 */
.L_x_1183:
[----:B----4-:R4:W0:Y:S01]  /*10940*/  SHFL.IDX PT, R0, R22, 0x2, 0x181f ;  /* 0x00581f0016007f89 */ /* 0x01082200000e0000 */
[----:B------:R-:W-:Y:S03]  /*10950*/  BSSY B1, `(.L_x_1185) ;  /* 0x0000011000017945 */ /* 0x000fe60003800000 */
[----:B---3-5:R4:W3:Y:S01]  /*10960*/  SHFL.IDX PT, R26, R2, 0x2, 0x181f ;  /* 0x00581f00021a7f89 */ /* 0x0288e200000e0000 */
[----:B------:R-:W-:Y:S05]  /*10970*/  @P0 BRA `(.L_x_1186) ;  /* 0x0000000000380947 */ /* 0x000fea0003800000 */
[----:B------:R-:W-:Y:S01]  /*10980*/  ULDC UR5, c[0x0][0xac8] ;  /* 0x0002b20000057ab9 */ /* 0x000fe20000000800 */
[----:B------:R-:W-:Y:S01]  /*10990*/  ULDC.64 UR6, c[0x0][0x208] ;  /* 0x0000820000067ab9 */ /* 0x000fe20000000a00 */
        /* <DEDUP_REMOVED lines=12> */
.L_x_1186:
[----:B------:R-:W-:Y:S05]  /*10a60*/  BSYNC B1 ;  /* 0x0000000000017941 */ /* 0x000fea0003800000 */
.L_x_1185:
[----:B0-----:R-:W-:Y:S01]  /*10a70*/  VIADD R0, R32, 0x60 ;  /* 0x0000006020007836 */ /* 0x001fe20000000000 */
[----:B-12-4-:R-:W0:Y:S04]  /*10a80*/  SHFL.IDX PT, R22, R22, 0x3, 0x181f ;  /* 0x00781f0016167f89 */ /* 0x016e2800000e0000 */
[----:B------:R-:W-:Y:S01]  /*10a90*/  ISETP.GE.AND P0, PT, R0, R3, PT ;  /* 0x000000030000720c */ /* 0x000fe20003f06270 */
[----:B------:R1:W2:-:S12]  /*10aa0*/  SHFL.IDX PT, R10, R2, 0x3, 0x181f ;  /* 0x00781f00020a7f89 */ /* 0x00029800000e0000 */
[----:B-1----:R-:W-:Y:S05]  /*10ab0*/  @P0 BRA `(.L_x_1187) ;  /* 0x0000000c00040947 */ /* 0x002fea0003800000 */
[----:B------:R-:W-:Y:S01]  /*10ac0*/  ULDC UR5, c[0x0][0xac8] ;  /* 0x0002b20000057ab9 */ /* 0x000fe20000000800 */
[----:B------:R-:W-:Y:S01]  /*10ad0*/  ULDC.64 UR6, c[0x0][0x208] ;  /* 0x0000820000067ab9 */ /* 0x000fe20000000a00 */
[----:B------:R-:W-:Y:S02]  /*10ae0*/  ISETP.GE.AND P2, PT, R19, UR5, PT ;  /* 0x0000000513007c0c */ /* 0x000fe4000bf46270 */
[----:B------:R-:W-:-:S11]  /*10af0*/  ISETP.GE.AND P3, PT, R23, UR5, PT ;  /* 0x0000000517007c0c */ /* 0x000fd6000bf66270 */
[-C--:B--2---:R-:W-:Y:S02]  /*10b00*/  @!P2 LEA R2, P0, R19, R10.reuse, 0x1 ;  /* 0x0000000a1302a211 */ /* 0x084fe400078008ff */
[----:B------:R-:W-:Y:S02]  /*10b10*/  @!P3 LEA R8, P1, R23, R10, 0x1 ;  /* 0x0000000a1708b211 */ /* 0x000fe400078208ff */
[-C--:B0-----:R-:W-:Y:S02]  /*10b20*/  @!P2 LEA.HI.X R3, R19, R22.reuse, R205, 0x1, P0 ;  /* 0x000000161303a211 */ /* 0x081fe400000f0ccd */
[----:B------:R-:W-:Y:S02]  /*10b30*/  ISETP.GE.AND P0, PT, R192, UR5, PT ;  /* 0x00000005c0007c0c */ /* 0x000fe4000bf06270 */
[----:B------:R-:W-:Y:S01]  /*10b40*/  @!P3 LEA.HI.X R9, R23, R22, R204, 0x1, P1 ;  /* 0x000000161709b211 */ /* 0x000fe200008f0ccc */
[----:B------:R0:W-:Y:S04]  /*10b50*/  @!P2 ST.E.128 desc[UR6][R2.64], R4 ;  /* 0x000000040200a985 */ /* 0x0001e8000c101d06 */
[----:B------:R0:W-:Y:S06]  /*10b60*/  @!P3 ST.E.128 desc[UR6][R8.64], R12 ;  /* 0x0000000c0800b985 */ /* 0x0001ec000c101d06 */
[----:B------:R-:W-:Y:S05]  /*10b70*/  @P0 BRA `(.L_x_1187) ;  /* 0x0000000800d40947 */ /* 0x000fea0003800000 */
[----:B0-----:R-:W-:Y:S01]  /*10b80*/  LEA R2, P0, R192, R10, 0x1 ;  /* 0x0000000ac0027211 */ /* 0x001fe200078008ff */
[----:B------:R-:W-:-:S03]  /*10b90*/  ULDC.64 UR6, c[0x0][0x208] ;  /* 0x0000820000067ab9 */ /* 0x000fc60000000a00 */
[----:B------:R-:W-:-:S05]  /*10ba0*/  LEA.HI.X R3, R192, R22, R203, 0x1, P0 ;  /* 0x00000016c0037211 */ /* 0x000fca00000f0ccb */
[----:B------:R0:W-:Y:S01]  /*10bb0*/  ST.E.128 desc[UR6][R2.64], R60 ;  /* 0x0000003c02007985 */ /* 0x0001e2000c101d06 */
[----:B------:R-:W-:Y:S05]  /*10bc0*/  BRA `(.L_x_1187) ;  /* 0x0000000800c07947 */ /* 0x000fea0003800000 */
.L_x_1180:
[----:B------:R-:W0:Y:S01]  /*10bd0*/  LDC R8, c[0x0][0xbe8] ;  /* 0x0002fa00ff087b82 */ /* 0x000e220000000800 */
[----:B------:R-:W-:Y:S01]  /*10be0*/  R2UR UR6, R194 ;  /* 0x00000000c20672ca */ /* 0x000fe200000e0000 */
[----:B------:R-:W-:Y:S01]  /*10bf0*/  BSSY B1, `(.L_x_1188) ;  /* 0x0000035000017945 */ /* 0x000fe20003800000 */
[----:B------:R-:W-:Y:S01]  /*10c00*/  R2UR UR5, R195 ;  /* 0x00000000c30572ca */ /* 0x000fe200000e0000 */
[----:B------:R-:W-:Y:S01]  /*10c10*/  IMAD R6, R193, 0x20, R196 ;  /* 0x00000020c1067824 */ /* 0x000fe200078e02c4 */
[----:B------:R-:W-:-:S09]  /*10c20*/  ISETP.GE.AND P0, PT, R206, 0x80, PT ;  /* 0x00000080ce00780c */ /* 0x000fd20003f06270 */
[----:B------:R-:W-:Y:S02]  /*10c30*/  USHF.R.S32.HI UR8, URZ, 0x1f, UR6 ;  /* 0x0000001f3f087899 */ /* 0x000fe40008011406 */
[----:B------:R-:W-:Y:S01]  /*10c40*/  USHF.R.S32.HI UR9, URZ, 0x1f, UR5 ;  /* 0x0000001f3f097899 */ /* 0x000fe20008011405 */
[----:B0-----:R-:W-:-:S13]  /*10c50*/  ISETP.NE.AND P1, PT, R8, 0x1, PT ;  /* 0x000000010800780c */ /* 0x001fda0003f25270 */
[----:B------:R-:W0:Y:S08]  /*10c60*/  @P1 LDC R9, c[0x0][0xbec] ;  /* 0x0002fb00ff091b82 */ /* 0x000e300000000800 */
[----:B------:R-:W1:Y:S01]  /*10c70*/  @P1 LDC R11, c[0x0][0xbf0] ;  /* 0x0002fc00ff0b1b82 */ /* 0x000e620000000800 */
[----:B------:R-:W-:Y:S05]  /*10c80*/  @P0 BRA `(.L_x_1189) ;  /* 0x0000000000ac0947 */ /* 0x000fea0003800000 */
[----:B------:R-:W2:Y:S01]  /*10c90*/  S2R R0, SR_TID.X ;  /* 0x0000000000007919 */ /* 0x000ea20000002100 */
[----:B------:R-:W3:Y:S01]  /*10ca0*/  LDC R3, c[0x0][0xbe8] ;  /* 0x0002fa00ff037b82 */ /* 0x000ee20000000800 */
[----:B------:R-:W-:Y:S01]  /*10cb0*/  IMAD.U32 R4, RZ, RZ, UR60 ;  /* 0x0000003cff047e24 */ /* 0x000fe2000f8e00ff */
[----:B------:R-:W-:Y:S02]  /*10cc0*/  ULDC UR5, c[0x0][0xa88] ;  /* 0x0002a20000057ab9 */ /* 0x000fe40000000800 */
[----:B---3--:R-:W-:Y:S02]  /*10cd0*/  IMAD R5, R3, UR5, RZ ;  /* 0x0000000503057c24 */ /* 0x008fe4000f8e02ff */
[----:B--2---:R-:W-:-:S04]  /*10ce0*/  IADD3 R4, R4, -0x80, R0 ;  /* 0xffffff8004047810 */ /* 0x004fc80007ffe000 */
[----:B------:R-:W-:-:S13]  /*10cf0*/  ISETP.GE.AND P0, PT, R4, R5, PT ;  /* 0x000000050400720c */ /* 0x000fda0003f06270 */
[----:B------:R-:W-:Y:S05]  /*10d00*/  @P0 BRA `(.L_x_1189) ;  /* 0x00000000008c0947 */ /* 0x000fea0003800000 */
[----:B------:R-:W-:Y:S01]  /*10d10*/  ISETP.NE.AND P0, PT, R3, 0x1, PT ;  /* 0x000000010300780c */ /* 0x000fe20003f05270 */
[----:B------:R-:W-:Y:S01]  /*10d20*/  ULDC.64 UR10, c[0x0][0xb90] ;  /* 0x0002e400000a7ab9 */ /* 0x000fe20000000a00 */
[----:B------:R-:W-:Y:S01]  /*10d30*/  R2UR UR13, R194 ;  /* 0x00000000c20d72ca */ /* 0x000fe200000e0000 */
[----:B------:R-:W-:Y:S01]  /*10d40*/  UIMAD UR5, UR8, UR10, URZ ;  /* 0x0000000a080572a4 */ /* 0x000fe2000f8e023f */
[----:B------:R-:W-:Y:S01]  /*10d50*/  R2UR UR12, R195 ;  /* 0x00000000c30c72ca */ /* 0x000fe200000e0000 */
[----:B------:R-:W-:-:S08]  /*10d60*/  IMAD.MOV.U32 R2, RZ, RZ, R4 ;  /* 0x000000ffff027224 */ /* 0x000fd000078e0004 */
[----:B------:R-:W2:Y:S02]  /*10d70*/  @P0 LDC R5, c[0x0][0xbec] ;  /* 0x0002fb00ff050b82 */ /* 0x000ea40000000800 */
[----:B------:R-:W-:Y:S02]  /*10d80*/  UIMAD.WIDE.U32 UR6, UR13, UR10, URZ ;  /* 0x0000000a0d0672a5 */ /* 0x000fe4000f8e003f */
[----:B------:R-:W-:-:S03]  /*10d90*/  UIMAD UR5, UR13, UR11, UR5 ;  /* 0x0000000b0d0572a4 */ /* 0x000fc6000f8e0205 */
[----:B------:R-:W-:Y:S01]  /*10da0*/  ULDC.64 UR10, c[0x0][0xb98] ;  /* 0x0002e600000a7ab9 */ /* 0x000fe20000000a00 */
[----:B------:R-:W3:Y:S01]  /*10db0*/  @P0 LDC R7, c[0x0][0xbf0] ;  /* 0x0002fc00ff070b82 */ /* 0x000ee20000000800 */
[----:B------:R-:W-:Y:S02]  /*10dc0*/  UIADD3 UR7, UR7, UR5, URZ ;  /* 0x0000000507077290 */ /* 0x000fe4000fffe03f */
[----:B------:R-:W-:Y:S02]  /*10dd0*/  UIMAD UR5, UR9, UR10, URZ ;  /* 0x0000000a090572a4 */ /* 0x000fe4000f8e023f */
[----:B------:R-:W-:Y:S02]  /*10de0*/  UIMAD.WIDE.U32 UR6, UR12, UR10, UR6 ;  /* 0x0000000a0c0672a5 */ /* 0x000fe4000f8e0006 */
[----:B------:R-:W-:-:S03]  /*10df0*/  UIMAD UR5, UR12, UR11, UR5 ;  /* 0x0000000b0c0572a4 */ /* 0x000fc6000f8e0205 */
[----:B------:R-:W-:Y:S01]  /*10e00*/  ULDC.64 UR10, c[0x0][0xb88] ;  /* 0x0002e200000a7ab9 */ /* 0x000fe20000000a00 */
[----:B------:R-:W-:Y:S01]  /*10e10*/  ULDC.64 UR12, c[0x0][0x208] ;  /* 0x00008200000c7ab9 */ /* 0x000fe20000000a00 */
[----:B--2---:R-:W-:-:S05]  /*10e20*/  @P0 IMAD.HI.U32 R0, R4, R5, RZ ;  /* 0x0000000504000227 */ /* 0x004fca00078e00ff */
[----:B---3--:R-:W-:-:S05]  /*10e30*/  @P0 SHF.R.U32.HI R2, RZ, R7, R0 ;  /* 0x00000007ff020219 */ /* 0x008fca0000011600 */
[----:B------:R-:W-:-:S04]  /*10e40*/  IMAD.MOV R5, RZ, RZ, -R2 ;  /* 0x000000ffff057224 */ /* 0x000fc800078e0a02 */
[----:B------:R-:W-:Y:S01]  /*10e50*/  IMAD R5, R3, R5, R4 ;  /* 0x0000000503057224 */ /* 0x000fe200078e0204 */
[----:B------:R-:W-:Y:S01]  /*10e60*/  SHF.R.S32.HI R3, RZ, 0x1f, R2 ;  /* 0x0000001fff037819 */ /* 0x000fe20000011402 */
[----:B------:R-:W-:Y:S01]  /*10e70*/  IMAD.U32 R4, RZ, RZ, UR5 ;  /* 0x00000005ff047e24 */ /* 0x000fe2000f8e00ff */
[----:B------:R-:W-:Y:S02]  /*10e80*/  IADD3 R2, P0, R2, UR6, RZ ;  /* 0x0000000602027c10 */ /* 0x000fe4000ff1e0ff */
[----:B------:R-:W-:Y:S02]  /*10e90*/  SHF.R.S32.HI R0, RZ, 0x1f, R5 ;  /* 0x0000001fff007819 */ /* 0x000fe40000011405 */
[----:B------:R-:W-:Y:S01]  /*10ea0*/  IADD3.X R3, R3, UR7, R4, P0, !PT ;  /* 0x0000000703037c10 */ /* 0x000fe200087fe404 */
[----:B------:R-:W-:Y:S02]  /*10eb0*/  ULDC.64 UR6, c[0x0][0xb50] ;  /* 0x0002d40000067ab9 */ /* 0x000fe40000000a00 */
[----:B------:R-:W-:-:S02]  /*10ec0*/  IMAD R0, R0, UR10, RZ ;  /* 0x0000000a00007c24 */ /* 0x000fc4000f8e02ff */
[----:B------:R-:W-:-:S04]  /*10ed0*/  IMAD.WIDE.U32 R2, R5, UR10, R2 ;  /* 0x0000000a05027c25 */ /* 0x000fc8000f8e0002 */
[----:B------:R-:W-:Y:S01]  /*10ee0*/  IMAD R7, R5, UR11, R0 ;  /* 0x0000000b05077c24 */ /* 0x000fe2000f8e0200 */
[----:B------:R-:W-:-:S03]  /*10ef0*/  LEA R4, P0, R2, UR6, 0x2 ;  /* 0x0000000602047c11 */ /* 0x000fc6000f8010ff */
[----:B------:R-:W-:-:S05]  /*10f00*/  IMAD.IADD R3, R3, 0x1, R7 ;  /* 0x0000000103037824 */ /* 0x000fca00078e0207 */
[----:B------:R-:W-:Y:S01]  /*10f10*/  LEA.HI.X R5, R2, UR7, R3, 0x2, P0 ;  /* 0x0000000702057c11 */ /* 0x000fe200080f1403 */
[----:B------:R-:W-:-:S05]  /*10f20*/  IMAD.MOV.U32 R3, RZ, RZ, -0x800000 ;  /* 0xff800000ff037424 */ /* 0x000fca00078e00ff */
[----:B------:R2:W-:Y:S02]  /*10f30*/  STG.E desc[UR12][R4.64], R3 ;  /* 0x0000000304007986 */ /* 0x0005e4000c10190c */
.L_x_1189:
[----:B------:R-:W-:Y:S05]  /*10f40*/  BSYNC B1 ;  /* 0x0000000000017941 */ /* 0x000fea0003800000 */
.L_x_1188:
[----:B------:R-:W-:Y:S01]  /*10f50*/  R2UR UR13, R194 ;  /* 0x00000000c20d72ca */ /* 0x000fe200000e0000 */
[----:B------:R-:W-:Y:S01]  /*10f60*/  ULDC.64 UR10, c[0x0][0xae8] ;  /* 0x0002ba00000a7ab9 */ /* 0x000fe20000000a00 */
[----:B------:R-:W-:Y:S01]  /*10f70*/  R2UR UR12, R195 ;  /* 0x00000000c30c72ca */ /* 0x000fe200000e0000 */
[----:B------:R-:W-:Y:S01]  /*10f80*/  UIMAD UR5, UR8, UR10, URZ ;  /* 0x0000000a080572a4 */ /* 0x000fe2000f8e023f */
[----:B------:R-:W-:Y:S01]  /*10f90*/  VIADD R6, R6, UR60 ;  /* 0x0000003c06067c36 */ /* 0x000fe20008000000 */
[----:B------:R-:W-:Y:S01]  /*10fa0*/  BSSY B1, `(.L_x_1190) ;  /* 0x0000039000017945 */ /* 0x000fe20003800000 */
[----:B------:R-:W-:Y:S02]  /*10fb0*/  VIADD R10, R196, UR60 ;  /* 0x0000003cc40a7c36 */ /* 0x000fe40008000000 */
[----:B0-----:R-:W-:-:S04]  /*10fc0*/  @P1 IMAD.HI.U32 R0, R6, R9, RZ ;  /* 0x0000000906001227 */ /* 0x001fc800078e00ff */
[----:B--2---:R-:W-:Y:S01]  /*10fd0*/  IMAD.MOV.U32 R5, RZ, RZ, R6 ;  /* 0x000000ffff057224 */ /* 0x004fe200078e0006 */
[----:B------:R-:W-:Y:S01]  /*10fe0*/  UIMAD.WIDE.U32 UR6, UR13, UR10, URZ ;  /* 0x0000000a0d0672a5 */ /* 0x000fe2000f8e003f */
[----:B-1----:R-:W-:Y:S01]  /*10ff0*/  @P1 SHF.R.U32.HI R5, RZ, R11, R0 ;  /* 0x0000000bff051219 */ /* 0x002fe20000011600 */
[----:B------:R-:W-:-:S03]  /*11000*/  UIMAD UR5, UR13, UR11, UR5 ;  /* 0x0000000b0d0572a4 */ /* 0x000fc6000f8e0205 */
[----:B------:R-:W-:Y:S01]  /*11010*/  ULDC.64 UR10, c[0x0][0xaf0] ;  /* 0x0002bc00000a7ab9 */ /* 0x000fe20000000a00 */
[----:B------:R-:W-:Y:S01]  /*11020*/  UIADD3 UR7, UR7, UR5, URZ ;  /* 0x0000000507077290 */ /* 0x000fe2000fffe03f */
[--C-:B------:R-:W-:Y:S01]  /*11030*/  SHF.R.S32.HI R0, RZ, 0x1f, R5.reuse ;  /* 0x0000001fff007819 */ /* 0x100fe20000011405 */
[----:B------:R-:W-:Y:S01]  /*11040*/  UIMAD UR5, UR9, UR10, URZ ;  /* 0x0000000a090572a4 */ /* 0x000fe2000f8e023f */
[----:B------:R-:W-:Y:S01]  /*11050*/  IMAD.MOV R7, RZ, RZ, -R5 ;  /* 0x000000ffff077224 */ /* 0x000fe200078e0a05 */
[----:B------:R-:W-:Y:S02]  /*11060*/  UIMAD.WIDE.U32 UR6, UR12, UR10, UR6 ;  /* 0x0000000a0c0672a5 */ /* 0x000fe4000f8e0006 */
[----:B------:R-:W-:Y:S01]  /*11070*/  UIMAD UR5, UR12, UR11, UR5 ;  /* 0x0000000b0c0572a4 */ /* 0x000fe2000f8e0205 */
[----:B------:R-:W-:Y:S01]  /*11080*/  IMAD R7, R8, R7, R6 ;  /* 0x0000000708077224 */ /* 0x000fe200078e0206 */
[----:B------:R-:W-:Y:S02]  /*11090*/  ULDC.64 UR8, c[0x0][0xae0] ;  /* 0x0002b80000087ab9 */ /* 0x000fe40000000a00 */
[----:B------:R-:W-:Y:S01]  /*110a0*/  UIADD3 UR5, UR7, UR5, URZ ;  /* 0x0000000507057290 */ /* 0x000fe2000fffe03f */
[----:B------:R-:W-:-:S02]  /*110b0*/  IMAD R0, R0, UR8, RZ ;  /* 0x0000000800007c24 */ /* 0x000fc4000f8e02ff */
[----:B------:R-:W-:Y:S02]  /*110c0*/  IMAD.U32 R3, RZ, RZ, UR7 ;  /* 0x00000007ff037e24 */ /* 0x000fe4000f8e00ff */
[----:B------:R-:W-:Y:S01]  /*110d0*/  IMAD.U32 R2, RZ, RZ, UR6 ;  /* 0x00000006ff027e24 */ /* 0x000fe2000f8e00ff */
[----:B------:R-:W-:Y:S01]  /*110e0*/  ULDC.64 UR6, c[0x0][0xad8] ;  /* 0x0002b60000067ab9 */ /* 0x000fe20000000a00 */
[----:B------:R-:W-:Y:S01]  /*110f0*/  IMAD.U32 R3, RZ, RZ, UR5 ;  /* 0x00000005ff037e24 */ /* 0x000fe2000f8e00ff */
[----:B------:R-:W-:Y:S01]  /*11100*/  ULDC UR5, c[0x0][0xa88] ;  /* 0x0002a20000057ab9 */ /* 0x000fe20000000800 */
[C---:B------:R-:W-:Y:S01]  /*11110*/  IMAD R9, R5.reuse, UR9, R0 ;  /* 0x0000000905097c24 */ /* 0x040fe2000f8e0200 */
[----:B------:R-:W-:Y:S01]  /*11120*/  SHF.R.S32.HI R0, RZ, 0x1f, R7 ;  /* 0x0000001fff007819 */ /* 0x000fe20000011407 */
[----:B------:R-:W-:-:S04]  /*11130*/  IMAD.WIDE.U32 R2, R5, UR8, R2 ;  /* 0x0000000805027c25 */ /* 0x000fc8000f8e0002 */
[----:B------:R-:W-:Y:S02]  /*11140*/  IMAD.IADD R3, R3, 0x1, R9 ;  /* 0x0000000103037824 */ /* 0x000fe400078e0209 */
[----:B------:R-:W-:Y:S02]  /*11150*/  IMAD R4, R0, UR6, RZ ;  /* 0x0000000600047c24 */ /* 0x000fe4000f8e02ff */
[----:B------:R-:W-:Y:S02]  /*11160*/  IMAD R9, R8, UR5, RZ ;  /* 0x0000000508097c24 */ /* 0x000fe4000f8e02ff */
        /* <DEDUP_REMOVED lines=10> */
[----:B------:R0:W1:Y:S02]  /*11210*/  SHFL.IDX PT, R2, R4, RZ, 0x181f ;  /* 0x00181fff04027589 */ /* 0x00006400000e0000 */
[----:B------:R-:W-:Y:S02]  /*11220*/  ISETP.GE.AND P0, PT, R0, R9, PT ;  /* 0x000000090000720c */ /* 0x000fe40003f06270 */
[----:B------:R0:W2:Y:S01]  /*11230*/  SHFL.IDX PT, R0, R5, RZ, 0x181f ;  /* 0x00181fff05007589 */ /* 0x0000a200000e0000 */
[----:B------:R-:W-:Y:S10]  /*11240*/  @P2 BRA `(.L_x_1191) ;  /* 0x0000000000382947 */ /* 0x000ff40003800000 */
[----:B------:R-:W-:Y:S01]  /*11250*/  ULDC UR5, c[0x0][0xac8] ;  /* 0x0002b20000057ab9 */ /* 0x000fe20000000800 */
[----:B------:R-:W-:Y:S01]  /*11260*/  ULDC.64 UR6, c[0x0][0x208] ;  /* 0x0000820000067ab9 */ /* 0x000fe20000000a00 */
[----:B------:R-:W-:Y:S02]  /*11270*/  ISETP.GE.AND P4, PT, R19, UR5, PT ;  /* 0x0000000513007c0c */ /* 0x000fe4000bf86270 */
[----:B------:R-:W-:Y:S02]  /*11280*/  ISETP.GE.AND P3, PT, R23, UR5, PT ;  /* 0x0000000517007c0c */ /* 0x000fe4000bf66270 */
[----:B------:R-:W-:-:S09]  /*11290*/  ISETP.GE.AND P2, PT, R192, UR5, PT ;  /* 0x00000005c0007c0c */ /* 0x000fd2000bf46270 */
[-C--:B-1----:R-:W-:Y:S02]  /*112a0*/  @!P4 LEA R6, P6, R19, R2.reuse, 0x1 ;  /* 0x000000021306c211 */ /* 0x082fe400078c08ff */
[----:B------:R-:W-:Y:S02]  /*112b0*/  @!P3 LEA R12, P5, R23, R2, 0x1 ;  /* 0x00000002170cb211 */ /* 0x000fe400078a08ff */
[----:B--2---:R-:W-:Y:S02]  /*112c0*/  @!P4 LEA.HI.X R7, R19, R0, R205, 0x1, P6 ;  /* 0x000000001307c211 */ /* 0x004fe400030f0ccd */
[C---:B------:R-:W-:Y:S02]  /*112d0*/  @!P2 LEA R2, P6, R192.reuse, R2, 0x1 ;  /* 0x00000002c002a211 */ /* 0x040fe400078c08ff */
[-C--:B------:R-:W-:Y:S01]  /*112e0*/  @!P3 LEA.HI.X R13, R23, R0.reuse, R204, 0x1, P5 ;  /* 0x00000000170db211 */ /* 0x080fe200028f0ccc */
[----:B------:R3:W-:Y:S01]  /*112f0*/  @!P4 ST.E.128 desc[UR6][R6.64], RZ ;  /* 0x000000ff0600c985 */ /* 0x0007e2000c101d06 */
[----:B------:R-:W-:-:S03]  /*11300*/  @!P2 LEA.HI.X R3, R192, R0, R203, 0x1, P6 ;  /* 0x00000000c003a211 */ /* 0x000fc600030f0ccb */
[----:B------:R3:W-:Y:S04]  /*11310*/  @!P3 ST.E.128 desc[UR6][R12.64], RZ ;  /* 0x000000ff0c00b985 */ /* 0x0007e8000c101d06 */
[----:B------:R3:W-:Y:S02]  /*11320*/  @!P2 ST.E.128 desc[UR6][R2.64], RZ ;  /* 0x000000ff0200a985 */ /* 0x0007e4000c101d06 */
.L_x_1191:
[----:B------:R-:W-:Y:S05]  /*11330*/  BSYNC B1 ;  /* 0x0000000000017941 */ /* 0x000fea0003800000 */
.L_x_1190:
[----:B--2---:R2:W4:Y:S01]  /*11340*/  SHFL.IDX PT, R0, R5, 0x1, 0x181f ;  /* 0x00381f0005007f89 */ /* 0x00452200000e0000 */
[----:B------:R-:W-:Y:S03]  /*11350*/  BSSY B1, `(.L_x_1192) ;  /* 0x0000011000017945 */ /* 0x000fe60003800000 */
[----:B-1-3--:R2:W1:Y:S01]  /*11360*/  SHFL.IDX PT, R2, R4, 0x1, 0x181f ;  /* 0x00381f0004027f89 */ /* 0x00a46200000e0000 */
[----:B------:R-:W-:Y:S05]  /*11370*/  @P1 BRA `(.L_x_1193) ;  /* 0x0000000000381947 */ /* 0x000fea0003800000 */
[----:B------:R-:W-:Y:S01]  /*11380*/  ULDC UR5, c[0x0][0xac8] ;  /* 0x0002b20000057ab9 */ /* 0x000fe20000000800 */
[----:B------:R-:W-:Y:S01]  /*11390*/  ULDC.64 UR6, c[0x0][0x208] ;  /* 0x0000820000067ab9 */ /* 0x000fe20000000a00 */
[----:B------:R-:W-:Y:S02]  /*113a0*/  ISETP.GE.AND P4, PT, R19, UR5, PT ;  /* 0x0000000513007c0c */ /* 0x000fe4000bf86270 */
[----:B------:R-:W-:Y:S02]  /*113b0*/  ISETP.GE.AND P5, PT, R23, UR5, PT ;  /* 0x0000000517007c0c */ /* 0x000fe4000bfa6270 */
[----:B------:R-:W-:-:S09]  /*113c0*/  ISETP.GE.AND P6, PT, R192, UR5, PT ;  /* 0x00000005c0007c0c */ /* 0x000fd2000bfc6270 */
[-C--:B-1----:R-:W-:Y:S02]  /*113d0*/  @!P4 LEA R6, P1, R19, R2.reuse, 0x1 ;  /* 0x000000021306c211 */ /* 0x082fe400078208ff */
[-C--:B------:R-:W-:Y:S02]  /*113e0*/  @!P5 LEA R12, P2, R23, R2.reuse, 0x1 ;  /* 0x00000002170cd211 */ /* 0x080fe400078408ff */
[C---:B------:R-:W-:Y:S02]  /*113f0*/  @!P6 LEA R2, P3, R192.reuse, R2, 0x1 ;  /* 0x00000002c002e211 */ /* 0x040fe400078608ff */
[-C--:B----4-:R-:W-:Y:S02]  /*11400*/  @!P4 LEA.HI.X R7, R19, R0.reuse, R205, 0x1, P1 ;  /* 0x000000001307c211 */ /* 0x090fe400008f0ccd */
[-C--:B------:R-:W-:Y:S02]  /*11410*/  @!P5 LEA.HI.X R13, R23, R0.reuse, R204, 0x1, P2 ;  /* 0x00000000170dd211 */ /* 0x080fe400010f0ccc */
[----:B------:R-:W-:Y:S01]  /*11420*/  @!P6 LEA.HI.X R3, R192, R0, R203, 0x1, P3 ;  /* 0x00000000c003e211 */ /* 0x000fe200018f0ccb */
[----:B------:R3:W-:Y:S04]  /*11430*/  @!P4 ST.E.128 desc[UR6][R6.64], RZ ;  /* 0x000000ff0600c985 */ /* 0x0007e8000c101d06 */
[----:B------:R3:W-:Y:S04]  /*11440*/  @!P5 ST.E.128 desc[UR6][R12.64], RZ ;  /* 0x000000ff0c00d985 */ /* 0x0007e8000c101d06 */
[----:B------:R3:W-:Y:S02]  /*11450*/  @!P6 ST.E.128 desc[UR6][R2.64], RZ ;  /* 0x000000ff0200e985 */ /* 0x0007e4000c101d06 */
.L_x_1193:
[----:B------:R-:W-:Y:S05]  /*11460*/  BSYNC B1 ;  /* 0x0000000000017941 */ /* 0x000fea0003800000 */
.L_x_1192:
[----:B----4-:R4:W0:Y:S01]  /*11470*/  SHFL.IDX PT, R0, R5, 0x2, 0x181f ;  /* 0x00581f0005007f89 */ /* 0x01082200000e0000 */
        /* <DEDUP_REMOVED lines=17> */
.L_x_1195:
[----:B------:R-:W-:Y:S05]  /*11590*/  BSYNC B1 ;  /* 0x0000000000017941 */ /* 0x000fea0003800000 */
.L_x_1194:
[----:B0-----:R-:W-:Y:S01]  /*115a0*/  VIADD R0, R10, 0x60 ;  /* 0x000000600a007836 */ /* 0x001fe20000000000 */
[----:B---3--:R0:W3:Y:S04]  /*115b0*/  SHFL.IDX PT, R6, R5, 0x3, 0x181f ;  /* 0x00781f0005067f89 */ /* 0x0080e800000e0000 */
[----:B------:R-:W-:Y:S01]  /*115c0*/  ISETP.GE.AND P0, PT, R0, R9, PT ;  /* 0x000000090000720c */ /* 0x000fe20003f06270 */
[----:B-1----:R0:W1:-:S12]  /*115d0*/  SHFL.IDX PT, R2, R4, 0x3, 0x181f ;  /* 0x00781f0004027f89 */ /* 0x00205800000e0000 */
[----:B0-----:R-:W-:Y:S05]  /*115e0*/  @P0 BRA `(.L_x_1187) ;  /* 0x0000000000380947 */ /* 0x001fea0003800000 */
[----:B------:R-:W-:Y:S01]  /*115f0*/  ULDC UR5, c[0x0][0xac8] ;  /* 0x0002b20000057ab9 */ /* 0x000fe20000000800 */
[----:B------:R-:W-:Y:S01]  /*11600*/  ULDC.64 UR6, c[0x0][0x208] ;  /* 0x0000820000067ab9 */ /* 0x000fe20000000a00 */
[----:B------:R-:W-:Y:S02]  /*11610*/  ISETP.GE.AND P3, PT, R19, UR5, PT ;  /* 0x0000000513007c0c */ /* 0x000fe4000bf66270 */
[----:B------:R-:W-:Y:S02]  /*11620*/  ISETP.GE.AND P4, PT, R23, UR5, PT ;  /* 0x0000000517007c0c */ /* 0x000fe4000bf86270 */
[----:B------:R-:W-:-:S09]  /*11630*/  ISETP.GE.AND P5, PT, R192, UR5, PT ;  /* 0x00000005c0007c0c */ /* 0x000fd2000bfa6270 */
[-C--:B-12-4-:R-:W-:Y:S02]  /*11640*/  @!P3 LEA R4, P0, R19, R2.reuse, 0x1 ;  /* 0x000000021304b211 */ /* 0x096fe400078008ff */
[-C--:B------:R-:W-:Y:S02]  /*11650*/  @!P4 LEA R8, P1, R23, R2.reuse, 0x1 ;  /* 0x000000021708c211 */ /* 0x080fe400078208ff */
[C---:B------:R-:W-:Y:S02]  /*11660*/  @!P5 LEA R2, P2, R192.reuse, R2, 0x1 ;  /* 0x00000002c002d211 */ /* 0x040fe400078408ff */
[-C--:B---3--:R-:W-:Y:S02]  /*11670*/  @!P3 LEA.HI.X R5, R19, R6.reuse, R205, 0x1, P0 ;  /* 0x000000061305b211 */ /* 0x088fe400000f0ccd */
[-C--:B------:R-:W-:Y:S02]  /*11680*/  @!P4 LEA.HI.X R9, R23, R6.reuse, R204, 0x1, P1 ;  /* 0x000000061709c211 */ /* 0x080fe400008f0ccc */
[----:B------:R-:W-:Y:S01]  /*11690*/  @!P5 LEA.HI.X R3, R192, R6, R203, 0x1, P2 ;  /* 0x00000006c003d211 */ /* 0x000fe200010f0ccb */
[----:B------:R0:W-:Y:S04]  /*116a0*/  @!P3 ST.E.128 desc[UR6][R4.64], RZ ;  /* 0x000000ff0400b985 */ /* 0x0001e8000c101d06 */
[----:B------:R0:W-:Y:S04]  /*116b0*/  @!P4 ST.E.128 desc[UR6][R8.64], RZ ;  /* 0x000000ff0800c985 */ /* 0x0001e8000c101d06 */
[----:B------:R0:W-:Y:S02]  /*116c0*/  @!P5 ST.E.128 desc[UR6][R2.64], RZ ;  /* 0x000000ff0200d985 */ /* 0x0001e4000c101d06 */
.L_x_1187:
[----:B------:R-:W-:Y:S05]  /*116d0*/  BSYNC B0 ;  /* 0x0000000000007941 */ /* 0x000fea0003800000 */
.L_x_1179:
[----:B------:R-:W-:Y:S02]  /*116e0*/  ULDC UR5, c[0x0][0xc38] ;  /* 0x00030e0000057ab9 */ /* 0x000fe40000000800 */
[----:B------:R-:W-:-:S06]  /*116f0*/  UISETP.GE.AND UP0, UPT, UR4, UR5, UPT ;  /* 0x000000050400728c */ /* 0x000fcc000bf06270 */
[----:B------:R-:W-:-:S13]  /*11700*/  PLOP3.LUT P0, PT, PT, PT, UP0, 0x80, 0x0 ;  /* 0x000000000000781c */ /* 0x000fda0003f0f008 */
[----:B------:R-:W-:Y:S05]  /*11710*/  @!P0 BRA `(.L_x_1196) ;  /* 0xfffffef400b08947 */ /* 0x000fea000383ffff */
[----:B------:R-:W-:Y:S05]  /*11720*/  EXIT ;  /* 0x000000000000794d */ /* 0x000fea0003800000 */
.L_x_1098:
[----:B------:R-:W-:-:S08]  /*11730*/  NOP ;  /* 0x0000000000007918 */ /* 0x000fd00000000000 */
[----:B0-----:R-:W0:-:S00]  /*11740*/  USETMAXREG.DEALLOC.CTAPOOL 0x18 ;  /* 0x00000018000079c8 */ /* 0x001e0000080e0500 */
[----:B0-----:R-:W2:Y:S01]  /*11750*/  LDL.LU R2, [R1+0xc] ;  /* 0x00000c0001027983 */ /* 0x001ea20000300800 */
[----:B------:R-:W-:-:S05]  /*11760*/  LOP3.LUT R0, R0, 0x3, RZ, 0xc0, !PT ;  /* 0x0000000300007812 */ /* 0x000fca00078ec0ff */
[----:B------:R-:W0:Y:S01]  /*11770*/  S2UR UR6, SR_CTAID.X ;  /* 0x00000000000679c3 */ /* 0x000e220000002500 */
[----:B------:R-:W-:Y:S01]  /*11780*/  IMAD.MOV.U32 R18, RZ, RZ, RZ ;  /* 0x000000ffff127224 */ /* 0x000fe200078e00ff */
[----:B------:R-:W1:Y:S02]  /*11790*/  SHFL.IDX PT, R0, R0, RZ, 0x1f ;  /* 0x00001fff00007589 */ /* 0x000e6400000e0000 */
[----:B-1----:R-:W-:-:S04]  /*117a0*/  ISETP.NE.AND P0, PT, R0, RZ, PT ;  /* 0x000000ff0000720c */ /* 0x002fc80003f05270 */
[----:B------:R-:W0:Y:S09]  /*117b0*/  LDC R0, c[0x0][0xc38] ;  /* 0x00030e00ff007b82 */ /* 0x000e320000000800 */
[----:B------:R-:W-:Y:S06]  /*117c0*/  @P0 BAR.ARV 0x4, 0x180 ;  /* 0x0106000000000b1d */ /* 0x000fec0000002000 */
[----:B--2---:R-:W-:-:S04]  /*117d0*/  LOP3.LUT R2, R2, 0xfffffffb, RZ, 0xc0, !PT ;  /* 0xfffffffb02027812 */ /* 0x004fc800078ec0ff */
[----:B------:R-:W-:Y:S02]  /*117e0*/  @P0 LOP3.LUT R2, R2, 0x4, RZ, 0xfc, !PT ;  /* 0x0000000402020812 */ /* 0x000fe400078efcff */
[----:B0-----:R-:W-:Y:S01]  /*117f0*/  ISETP.LE.AND P0, PT, R0, UR6, PT ;  /* 0x0000000600007c0c */ /* 0x001fe2000bf03270 */
[----:B------:R-:W-:Y:S02]  /*11800*/  IMAD.MOV.U32 R0, RZ, RZ, 0x1 ;  /* 0x00000001ff007424 */ /* 0x000fe400078e00ff */
[----:B------:R0:W-:Y:S04]  /*11810*/  STL [R1+0xc], R2 ;  /* 0x00000c0201007387 */ /* 0x0001e80000100800 */
[----:B------:R0:W-:Y:S04]  /*11820*/  STL [R1+0x18], RZ ;  /* 0x000018ff01007387 */ /* 0x0001e80000100800 */
[----:B------:R0:W-:Y:S02]  /*11830*/  STL [R1+0x4], R0 ;  /* 0x0000040001007387 */ /* 0x0001e40000100800 */
[----:B------:R-:W-:Y:S05]  /*11840*/  @P0 BRA `(.L_x_1197) ;  /* 0x0000004c00900947 */ /* 0x000fea0003800000 */
[----:B------:R-:W1:Y:S01]  /*11850*/  S2R R6, SR_TID.X ;  /* 0x0000000000067919 */ /* 0x000e620000002100 */
[----:B------:R-:W2:Y:S01]  /*11860*/  S2UR UR5, SR_CgaCtaId ;  /* 0x00000000000579c3 */ /* 0x000ea20000008800 */
[----:B------:R-:W-:Y:S01]  /*11870*/  UMOV UR4, 0x400 ;  /* 0x0000040000047882 */ /* 0x000fe20000000000 */
[----:B------:R-:W-:Y:S01]  /*11880*/  IMAD.MOV.U32 R18, RZ, RZ, RZ ;  /* 0x000000ffff127224 */ /* 0x000fe200078e00ff */
[----:B------:R-:W-:Y:S01]  /*11890*/  ULDC UR44, c[0x0][0xc] ;  /* 0x00000300002c7ab9 */ /* 0x000fe20000000800 */
[----:B------:R-:W-:Y:S01]  /*118a0*/  ULDC.64 UR38, c[0x0][0x198] ;  /* 0x0000660000267ab9 */ /* 0x000fe20000000a00 */
[----:B--2---:R-:W-:-:S06]  /*118b0*/  ULEA UR4, UR5, UR4, 0x18 ;  /* 0x0000000405047291 */ /* 0x004fcc000f8ec03f */
[----:B------:R-:W-:Y:S01]  /*118c0*/  IMAD.U32 R17, RZ, RZ, UR4 ;  /* 0x00000004ff117e24 */ /* 0x000fe2000f8e00ff */
[C---:B-1----:R-:W-:Y:S01]  /*118d0*/  LOP3.LUT R5, R6.reuse, 0x7f, RZ, 0xc0, !PT ;  /* 0x0000007f06057812 */ /* 0x042fe200078ec0ff */
[----:B0-----:R-:W-:-:S05]  /*118e0*/  IMAD.SHL.U32 R0, R6, 0x8, RZ ;  /* 0x0000000806007824 */ /* 0x001fca00078e00ff */
[C---:B------:R-:W-:Y:S02]  /*118f0*/  LOP3.LUT R2, R0.reuse, 0x1f8, RZ, 0xc0, !PT ;  /* 0x000001f800027812 */ /* 0x040fe400078ec0ff */
[----:B------:R-:W-:Y:S02]  /*11900*/  LOP3.LUT R0, R0, 0x38, RZ, 0xc0, !PT ;  /* 0x0000003800007812 */ /* 0x000fe400078ec0ff */
[----:B------:R-:W-:Y:S01]  /*11910*/  LOP3.LUT R3, R2, 0x38, R6, 0x78, !PT ;  /* 0x0000003802037812 */ /* 0x000fe200078e7806 */
[----:B------:R-:W-:-:S05]  /*11920*/  IMAD.SHL.U32 R2, R5, 0x8, RZ ;  /* 0x0000000805027824 */ /* 0x000fca00078e00ff */
[----:B------:R-:W-:Y:S01]  /*11930*/  LOP3.LUT R4, R3, 0x200, R2, 0xf8, !PT ;  /* 0x0000020003047812 */ /* 0x000fe200078ef802 */
[----:B------:R-:W-:Y:S01]  /*11940*/  IMAD.SHL.U32 R2, R6, 0x10, RZ ;  /* 0x0000001006027824 */ /* 0x000fe200078e00ff */
[----:B------:R-:W-:-:S03]  /*11950*/  SHF.R.U32.HI R3, RZ, 0x3, R5 ;  /* 0x00000003ff037819 */ /* 0x000fc60000011605 */
[----:B------:R-:W-:Y:S01]  /*11960*/  IMAD R4, R4, 0x2, R17 ;  /* 0x0000000204047824 */ /* 0x000fe200078e0211 */
[----:B------:R-:W-:Y:S01]  /*11970*/  LOP3.LUT R2, R3, 0x70, R2, 0xf8, !PT ;  /* 0x0000007003027812 */ /* 0x000fe200078ef802 */
[----:B------:R-:W-:Y:S02]  /*11980*/  IMAD.U32 R3, RZ, RZ, UR6 ;  /* 0x00000006ff037e24 */ /* 0x000fe4000f8e00ff */
[----:B------:R-:W-:Y:S01]  /*11990*/  IMAD.MOV.U32 R2, RZ, RZ, 0x1 ;  /* 0x00000001ff027424 */ /* 0x000fe200078e00ff */
[----:B------:R-:W-:Y:S04]  /*119a0*/  STL [R1+0x10], R4 ;  /* 0x0000100401007387 */ /* 0x000fe80000100800 */
[----:B------:R-:W-:Y:S04]  /*119b0*/  STL [R1+0x14], R3 ;  /* 0x0000140301007387 */ /* 0x000fe80000100800 */
[----:B------:R-:W-:Y:S04]  /*119c0*/  STL [R1+0x18], RZ ;  /* 0x000018ff01007387 */ /* 0x000fe80000100800 */
[----:B------:R0:W-:Y:S02]  /*119d0*/  STL [R1+0x4], R2 ;  /* 0x0000040201007387 */ /* 0x0001e40000100800 */
[----:B0-----:R-:W-:-:S02]  /*119e0*/  LOP3.LUT R2, R0, 0x40, RZ, 0xfc, !PT ;  /* 0x0000004000027812 */ /* 0x001fc400078efcff */
[----:B------:R-:W-:-:S07]  /*119f0*/  LOP3.LUT R0, R0, 0x80, RZ, 0xfc, !PT ;  /* 0x0000008000007812 */ /* 0x000fce00078efcff */
.L_x_1297:
[----:B--2---:R-:W2:Y:S01]  /*11a00*/  LDL R0, [R1+0x14] ;  /* 0x0000140001007983 */ /* 0x004ea20000100800 */
[----:B------:R-:W-:Y:S02]  /*11a10*/  ULDC UR8, c[0x0][0xc60] ;  /* 0x0003180000087ab9 */ /* 0x000fe40000000800 */
[----:B------:R-:W-:-:S11]  /*11a20*/  UISETP.NE.AND UP0, UPT, UR8, 0x1, UPT ;  /* 0x000000010800788c */ /* 0x000fd6000bf05270 */
[----:B------:R-:W-:Y:S01]  /*11a30*/  @UP0 ULDC UR4, c[0x0][0xc64] ;  /* 0x0003190000040ab9 */ /* 0x000fe20000000800 */
[----:B------:R-:W-:Y:S01]  /*11a40*/  @UP0 ULDC UR9, c[0x0][0xc68] ;  /* 0x00031a0000090ab9 */ /* 0x000fe20000000800 */
[C---:B--2---:R-:W-:Y:S02]  /*11a50*/  R2UR UR7, R0.reuse ;  /* 0x00000000000772ca */ /* 0x044fe400000e0000 */
[----:B------:R-:W-:-:S11]  /*11a60*/  R2UR UR6, R0 ;  /* 0x00000000000672ca */ /* 0x000fd600000e0000 */
[----:B------:R-:W-:-:S04]  /*11a70*/  UIMAD.WIDE.U32 UR4, UR7, UR4, URZ ;  /* 0x00000004070472a5 */ /* 0x000fc8000f8e003f */
[----:B------:R-:W-:-:S03]  /*11a80*/  @UP0 USHF.R.U32.HI UR7, URZ, UR9, UR5 ;  /* 0x000000093f070299 */ /* 0x000fc60008011605 */
[----:B------:R-:W-:Y:S02]  /*11a90*/  ULDC UR4, c[0x0][0xc78] ;  /* 0x00031e0000047ab9 */ /* 0x000fe40000000800 */
[----:B------:R-:W-:Y:S02]  /*11aa0*/  UISETP.GE.AND UP0, UPT, UR7, UR4, UPT ;  /* 0x000000040700728c */ /* 0x000fe4000bf06270 */
[----:B------:R-:W-:-:S04]  /*11ab0*/  UIADD3 UR4, -UR7, URZ, URZ ;  /* 0x0000003f07047290 */ /* 0x000fc8000fffe13f */
[----:B------:R-:W-:Y:S01]  /*11ac0*/  PLOP3.LUT P0, PT, PT, PT, UP0, 0x80, 0x0 ;  /* 0x000000000000781c */ /* 0x000fe20003f0f008 */
[----:B------:R-:W-:-:S12]  /*11ad0*/  UIMAD UR8, UR8, UR4, UR6 ;  /* 0x00000004080872a4 */ /* 0x000fd8000f8e0206 */
[----:B01-3--:R-:W-:Y:S05]  /*11ae0*/  @!P0 BRA `(.L_x_1198) ;  /* 0x0000000000208947 */ /* 0x00bfea0003800000 */
        /* <DEDUP_REMOVED lines=8> */
.L_x_1198:
[----:B------:R-:W-:Y:S01]  /*11b70*/  ULDC UR9, c[0x0][0xc54] ;  /* 0x0003150000097ab9 */ /* 0x000fe20000000800 */
[----:B------:R-:W-:Y:S01]  /*11b80*/  UMOV UR6, UR8 ;  /* 0x0000000800067c82 */ /* 0x000fe20008000000 */
[----:B------:R-:W-:-:S11]  /*11b90*/  UISETP.NE.AND UP0, UPT, UR9, 0x1, UPT ;  /* 0x000000010900788c */ /* 0x000fd6000bf05270 */
[----:B------:R-:W-:Y:S02]  /*11ba0*/  @UP0 ULDC.64 UR10, c[0x0][0xc58] ;  /* 0x00031600000a0ab9 */ /* 0x000fe40000000a00 */
[----:B------:R-:W-:-:S04]  /*11bb0*/  UIMAD.WIDE.U32 UR4, UR8, UR10, URZ ;  /* 0x0000000a080472a5 */ /* 0x000fc8000f8e003f */
[----:B------:R-:W-:-:S04]  /*11bc0*/  @UP0 USHF.R.U32.HI UR6, URZ, UR11, UR5 ;  /* 0x0000000b3f060299 */ /* 0x000fc80008011605 */
[----:B------:R-:W-:-:S12]  /*11bd0*/  UIMAD UR4, UR6, UR9, URZ ;  /* 0x00000009060472a4 */ /* 0x000fd8000f8e023f */
.L_x_1199:
[----:B------:R-:W-:Y:S02]  /*11be0*/  UIADD3 UR4, UR8, -UR4, URZ ;  /* 0x8000000408047290 */ /* 0x000fe4000fffe03f */
[----:B------:R-:W-:Y:S01]  /*11bf0*/  ULOP3.LUT UR5, URZ, UR6, URZ, 0x33, !UPT ;  /* 0x000000063f057292 */ /* 0x000fe2000f8e333f */
[----:B------:R-:W-:Y:S01]  /*11c00*/  ULDC UR14, c[0x0][0xc48] ;  /* 0x00031200000e7ab9 */ /* 0x000fe20000000800 */
[----:B------:R-:W-:Y:S01]  /*11c10*/  ULDC UR8, c[0x0][0x448] ;  /* 0x0001120000087ab9 */ /* 0x000fe20000000800 */
[----:B------:R-:W-:Y:S01]  /*11c20*/  ULDC UR43, c[0x0][0xc3c] ;  /* 0x00030f00002b7ab9 */ /* 0x000fe20000000800 */
[----:B------:R-:W-:Y:S02]  /*11c30*/  UISETP.NE.AND UP2, UPT, UR14, 0x1, UPT ;  /* 0x000000010e00788c */ /* 0x000fe4000bf45270 */
[----:B------:R-:W-:Y:S02]  /*11c40*/  UISETP.NE.AND UP1, UPT, UR8, 0x1, UPT ;  /* 0x000000010800788c */ /* 0x000fe4000bf25270 */
[----:B------:R-:W-:Y:S01]  /*11c50*/  UIADD3 UR43, UR5, UR43, URZ ;  /* 0x0000002b052b7290 */ /* 0x000fe2000fffe03f */
[----:B------:R-:W-:Y:S01]  /*11c60*/  ULDC.64 UR10, c[0x0][0x418] ;  /* 0x00010600000a7ab9 */ /* 0x000fe20000000a00 */
[----:B------:R-:W-:Y:S01]  /*11c70*/  ULDC UR13, c[0x0][0xc54] ;  /* 0x00031500000d7ab9 */ /* 0x000fe20000000800 */
[----:B------:R-:W-:-:S02]  /*11c80*/  UISETP.NE.U32.AND UP0, UPT, UR10, URZ, UPT ;  /* 0x0000003f0a00728c */ /* 0x000fc4000bf05070 */
[----:B------:R-:W-:Y:S02]  /*11c90*/  UIMAD UR13, UR7, UR13, UR4 ;  /* 0x0000000d070d72a4 */ /* 0x000fe4000f8e0204 */
[----:B------:R-:W-:Y:S01]  /*11ca0*/  USHF.L.U32 UR43, UR43, 0x7, URZ ;  /* 0x000000072b2b7899 */ /* 0x000fe2000800063f */
[----:B------:R-:W-:Y:S01]  /*11cb0*/  ULDC.64 UR4, c[0x0][0x9e0] ;  /* 0x0002780000047ab9 */ /* 0x000fe20000000a00 */
[----:B------:R-:W-:Y:S02]  /*11cc0*/  UISETP.NE.AND.EX UP0, UPT, UR11, URZ, UPT, UP0 ;  /* 0x0000003f0b00728c */ /* 0x000fe4000bf05300 */
[----:B------:R-:W-:Y:S02]  /*11cd0*/  UISETP.GE.AND UP3, UPT, UR5, 0x1, UPT ;  /* 0x000000010500788c */ /* 0x000fe4000bf66270 */
[----:B------:R-:W-:Y:S01]  /*11ce0*/  UIADD3 UR12, UR43, 0x7f, URZ ;  /* 0x0000007f2b0c7890 */ /* 0x000fe2000fffe03f */
[----:B------:R-:W-:Y:S01]  /*11cf0*/  ULDC UR10, c[0x0][0x424] ;  /* 0x00010900000a7ab9 */ /* 0x000fe20000000800 */
[----:B------:R-:W-:Y:S01]  /*11d00*/  ULDC UR6, c[0x0][0x288] ;  /* 0x0000a20000067ab9 */ /* 0x000fe20000000800 */
[----:B------:R-:W-:Y:S01]  /*11d10*/  @UP2 ULDC UR8, c[0x0][0xc4c] ;  /* 0x0003130000082ab9 */ /* 0x000fe20000000800 */
[----:B------:R-:W-:Y:S01]  /*11d20*/  @UP1 ULDC UR11, c[0x0][0x44c] ;  /* 0x00011300000b1ab9 */ /* 0x000fe20000000800 */
[----:B------:R-:W-:Y:S01]  /*11d30*/  USEL UR15, UR10, 0x1, UP0 ;  /* 0x000000010a0f7887 */ /* 0x000fe20008000000 */
[----:B------:R-:W-:Y:S01]  /*11d40*/  PLOP3.LUT P1, PT, PT, PT, UP3, 0x80, 0x0 ;  /* 0x000000000000781c */ /* 0x000fe20003f2f038 */
[----:B------:R-:W-:-:S02]  /*11d50*/  UIADD3 UR16, -UR6, 0x1, URZ ;  /* 0x0000000106107890 */ /* 0x000fc4000fffe13f */
[----:B------:R-:W-:Y:S02]  /*11d60*/  UIMAD.WIDE.U32 UR8, UR13, UR8, URZ ;  /* 0x000000080d0872a5 */ /* 0x000fe4000f8e003f */
[----:B------:R-:W-:Y:S01]  /*11d70*/  UIMAD.WIDE.U32 UR10, UR12, UR11, URZ ;  /* 0x0000000b0c0a72a5 */ /* 0x000fe2000f8e003f */
[----:B------:R-:W-:Y:S01]  /*11d80*/  ULDC UR7, c[0x0][0x2f0] ;  /* 0x0000bc0000077ab9 */ /* 0x000fe20000000800 */
[----:B------:R-:W-:Y:S01]  /*11d90*/  @UP2 ULDC UR17, c[0x0][0xc50] ;  /* 0x0003140000112ab9 */ /* 0x000fe20000000800 */
[----:B------:R-:W-:Y:S01]  /*11da0*/  @UP1 ULDC UR18, c[0x0][0x450] ;  /* 0x0001140000121ab9 */ /* 0x000fe20000000800 */
[----:B------:R-:W-:Y:S01]  /*11db0*/  UMOV UR42, UR13 ;  /* 0x0000000d002a7c82 */ /* 0x000fe20008000000 */
[----:B------:R-:W-:Y:S02]  /*11dc0*/  UIMAD UR16, UR15, UR7, UR16 ;  /* 0x000000070f1072a4 */ /* 0x000fe4000f8e0210 */
[----:B------:R-:W-:Y:S02]  /*11dd0*/  @UP2 USHF.R.U32.HI UR42, URZ, UR17, UR9 ;  /* 0x000000113f2a2299 */ /* 0x000fe40008011609 */
[----:B------:R-:W-:-:S02]  /*11de0*/  @UP1 USHF.R.U32.HI UR12, URZ, UR18, UR11 ;  /* 0x000000123f0c1299 */ /* 0x000fc4000801160b */
[----:B------:R-:W-:Y:S02]  /*11df0*/  UIADD3 UR36, -UR42, URZ, URZ ;  /* 0x0000003f2a247290 */ /* 0x000fe4000fffe13f */
[----:B------:R-:W-:Y:S02]  /*11e00*/  UIADD3 UR12, UR16, UR12, URZ ;  /* 0x0000000c100c7290 */ /* 0x000fe4000fffe03f */
[----:B------:R-:W-:Y:S02]  /*11e10*/  UIMAD UR36, UR14, UR36, UR13 ;  /* 0x000000240e2472a4 */ /* 0x000fe4000f8e020d */
[----:B------:R-:W-:Y:S01]  /*11e20*/  UIADD3 UR4, UR12, UR4, URZ ;  /* 0x000000040c047290 */ /* 0x000fe2000fffe03f */
[----:B------:R-:W-:Y:S11]  /*11e30*/  @!P1 BRA `(.L_x_1200) ;  /* 0x0000000000449947 */ /* 0x000ff60003800000 */
        /* <DEDUP_REMOVED lines=10> */
.L_x_1201:
[----:B------:R-:W-:-:S11]  /*11ee0*/  UISETP.NE.AND UP0, UPT, UR5, 0x1, UPT ;  /* 0x000000010500788c */ /* 0x000fd6000bf05270 */
[----:B------:R-:W-:Y:S02]  /*11ef0*/  @UP0 ULDC.64 UR12, c[0x0][0x9e8] ;  /* 0x00027a00000c0ab9 */ /* 0x000fe40000000a00 */
[----:B------:R-:W-:-:S04]  /*11f00*/  UIMAD.WIDE.U32 UR8, UR10, UR12, URZ ;  /* 0x0000000c0a0872a5 */ /* 0x000fc8000f8e003f */
[----:B------:R-:W-:-:S12]  /*11f10*/  @UP0 USHF.R.U32.HI UR10, URZ, UR13, UR9 ;  /* 0x0000000d3f0a0299 */ /* 0x000fd80008011609 */
.L_x_1202:
[----:B------:R-:W-:-:S04]  /*11f20*/  UIMAD UR10, UR10, UR5, UR5 ;  /* 0x000000050a0a72a4 */ /* 0x000fc8000f8e0205 */
[----:B------:R-:W-:-:S04]  /*11f30*/  UISETP.LT.AND UP0, UPT, UR4, UR10, UPT ;  /* 0x0000000a0400728c */ /* 0x000fc8000bf01270 */
[----:B------:R-:W-:-:S12]  /*11f40*/  USEL UR4, UR4, UR10, UP0 ;  /* 0x0000000a04047287 */ /* 0x000fd80008000000 */
.L_x_1200:
[----:B------:R-:W-:Y:S02]  /*11f50*/  UIMAD UR8, UR15, UR7, 0x5f ;  /* 0x0000005f0f0874a4 */ /* 0x000fe4000f8e0207 */
[----:B------:R-:W-:Y:S02]  /*11f60*/  UIADD3 UR10, UR4, 0x5f, URZ ;  /* 0x0000005f040a7890 */ /* 0x000fe4000fffe03f */
[----:B------:R-:W-:Y:S02]  /*11f70*/  UIMAD.WIDE UR8, UR8, 0x2aaaaaab, URZ ;  /* 0x2aaaaaab080878a5 */ /* 0x000fe4000f8e023f */
[----:B------:R-:W-:Y:S01]  /*11f80*/  UIMAD.WIDE UR10, UR10, 0x2aaaaaab, URZ ;  /* 0x2aaaaaab0a0a78a5 */ /* 0x000fe2000f8e023f */
[----:B------:R-:W-:Y:S01]  /*11f90*/  @UP1 ULDC UR12, c[0x0][0x44c] ;  /* 0x00011300000c1ab9 */ /* 0x000fe20000000800 */
[----:B------:R-:W-:Y:S02]  /*11fa0*/  UIMAD UR7, UR15, UR7, -UR6 ;  /* 0x000000070f0772a4 */ /* 0x000fe4000f8e0a06 */
[----:B------:R-:W-:-:S02]  /*11fb0*/  UIMAD.WIDE.U32 UR12, UR43, UR12, URZ ;  /* 0x0000000c2b0c72a5 */ /* 0x000fc4000f8e003f */
[----:B------:R-:W-:Y:S02]  /*11fc0*/  USHF.R.U32.HI UR6, URZ, 0x1f, UR9 ;  /* 0x0000001f3f067899 */ /* 0x000fe40008011609 */
[----:B------:R-:W-:Y:S01]  /*11fd0*/  USHF.R.U32.HI UR4, URZ, 0x1f, UR11 ;  /* 0x0000001f3f047899 */ /* 0x000fe2000801160b */
[----:B------:R-:W-:Y:S01]  /*11fe0*/  @UP1 ULDC UR16, c[0x0][0x450] ;  /* 0x0001140000101ab9 */ /* 0x000fe20000000800 */
[----:B------:R-:W-:Y:S01]  /*11ff0*/  UMOV UR14, UR43 ;  /* 0x0000002b000e7c82 */ /* 0x000fe20008000000 */
[----:B------:R-:W-:Y:S02]  /*12000*/  @UP1 USHF.R.U32.HI UR14, URZ, UR16, UR13 ;  /* 0x000000103f0e1299 */ /* 0x000fe4000801160d */
[----:B------:R-:W-:Y:S02]  /*12010*/  ULEA.HI.SX32 UR9, UR9, UR6, 0x1c ;  /* 0x0000000609097291 */ /* 0x000fe4000f8fe23f */
[----:B------:R-:W-:Y:S02]  /*12020*/  ULEA.HI.SX32 UR4, UR11, UR4, 0x1c ;  /* 0x000000040b047291 */ /* 0x000fe4000f8fe23f */
[----:B------:R-:W-:-:S02]  /*12030*/  UIADD3 UR6, UR7, UR14, URZ ;  /* 0x0000000e07067290 */ /* 0x000fc4000fffe03f */
[----:B------:R-:W-:Y:S01]  /*12040*/  UISETP.LT.AND UP0, UPT, UR9, UR4, UPT ;  /* 0x000000040900728c */ /* 0x000fe2000bf01270 */
[----:B------:R-:W-:Y:S02]  /*12050*/  ULDC UR8, c[0x0][0x9dc] ;  /* 0x0002770000087ab9 */ /* 0x000fe40000000800 */
[----:B------:R-:W-:Y:S02]  /*12060*/  UIADD3 UR8, UR6, -UR8, URZ ;  /* 0x8000000806087290 */ /* 0x000fe4000fffe03f */
[----:B------:R-:W-:Y:S01]  /*12070*/  USEL UR41, UR9, UR4, UP0 ;  /* 0x0000000409297287 */ /* 0x000fe20008000000 */
[----:B------:R-:W-:Y:S11]  /*12080*/  @!P1 BRA `(.L_x_1203) ;  /* 0x0000000000489947 */ /* 0x000ff60003800000 */
        /* <DEDUP_REMOVED lines=11> */
.L_x_1204:
[----:B------:R-:W-:-:S11]  /*12140*/  UISETP.NE.AND UP0, UPT, UR5, 0x1, UPT ;  /* 0x000000010500788c */ /* 0x000fd6000bf05270 */
[----:B------:R-:W-:Y:S02]  /*12150*/  @UP0 ULDC.64 UR10, c[0x0][0x9e8] ;  /* 0x00027a00000a0ab9 */ /* 0x000fe40000000a00 */
[----:B------:R-:W-:-:S04]  /*12160*/  UIMAD.WIDE.U32 UR6, UR4, UR10, URZ ;  /* 0x0000000a040672a5 */ /* 0x000fc8000f8e003f */
[----:B------:R-:W-:-:S12]  /*12170*/  @UP0 USHF.R.U32.HI UR4, URZ, UR11, UR7 ;  /* 0x0000000b3f040299 */ /* 0x000fd80008011607 */
.L_x_1205:
[----:B------:R-:W-:-:S04]  /*12180*/  UIMAD UR4, UR4, UR5, URZ ;  /* 0x00000005040472a4 */ /* 0x000fc8000f8e023f */
[----:B------:R-:W-:-:S04]  /*12190*/  UISETP.LT.AND UP0, UPT, UR8, UR4, UPT ;  /* 0x000000040800728c */ /* 0x000fc8000bf01270 */
[----:B------:R-:W-:-:S12]  /*121a0*/  USEL UR8, UR8, UR4, !UP0 ;  /* 0x0000000408087287 */ /* 0x000fd8000c000000 */
.L_x_1203:
[----:B------:R-:W-:Y:S01]  /*121b0*/  UIMAD.WIDE UR4, UR8, 0x2aaaaaab, URZ ;  /* 0x2aaaaaab080478a5 */ /* 0x000fe2000f8e023f */
[----:B------:R-:W-:Y:S03]  /*121c0*/  BSSY B7, `(.L_x_1206) ;  /* 0x000042f000077945 */ /* 0x000fe60003800000 */
[----:B------:R-:W-:-:S04]  /*121d0*/  USHF.R.U32.HI UR4, URZ, 0x1f, UR5 ;  /* 0x0000001f3f047899 */ /* 0x000fc80008011605 */
[----:B------:R-:W-:-:S04]  /*121e0*/  ULEA.HI.SX32 UR4, UR5, UR4, 0x1c ;  /* 0x0000000405047291 */ /* 0x000fc8000f8fe23f */
[----:B------:R-:W-:-:S04]  /*121f0*/  UISETP.LT.AND UP0, UPT, URZ, UR4, UPT ;  /* 0x000000043f00728c */ /* 0x000fc8000bf01270 */
[----:B------:R-:W-:-:S04]  /*12200*/  USEL UR40, URZ, UR4, !UP0 ;  /* 0x000000043f287287 */ /* 0x000fc8000c000000 */
[----:B------:R-:W-:-:S06]  /*12210*/  UISETP.GT.AND UP0, UPT, UR41, UR40, UPT ;  /* 0x000000282900728c */ /* 0x000fcc000bf04270 */
[----:B------:R-:W-:-:S13]  /*12220*/  PLOP3.LUT P0, PT, PT, PT, UP0, 0x80, 0x0 ;  /* 0x000000000000781c */ /* 0x000fda0003f0f008 */
[----:B------:R-:W-:Y:S05]  /*12230*/  @P0 BRA `(.L_x_1207) ;  /* 0x00000000004c0947 */ /* 0x000fea0003800000 */
[----:B------:R-:W0:Y:S02]  /*12240*/  S2R R0, SR_TID.X ;  /* 0x0000000000007919 */ /* 0x000e240000002100 */
[----:B0-----:R-:W-:-:S04]  /*12250*/  LOP3.LUT R0, R0, 0x7f, RZ, 0xc0, !PT ;  /* 0x0000007f00007812 */ /* 0x001fc800078ec0ff */
[----:B------:R-:W-:-:S13]  /*12260*/  ISETP.NE.AND P1, PT, R0, RZ, PT ;  /* 0x000000ff0000720c */ /* 0x000fda0003f25270 */
[----:B------:R-:W-:Y:S05]  /*12270*/  @P1 BRA `(.L_x_1208) ;  /* 0x00000040008c1947 */ /* 0x000fea0003800000 */
[----:B------:R-:W0:Y:S01]  /*12280*/  S2R R5, SR_LANEID ;  /* 0x0000000000057919 */ /* 0x000e220000000000 */
[----:B------:R-:W-:Y:S01]  /*12290*/  VOTEU.ANY UR4, UPT, PT ;  /* 0x0000000000047886 */ /* 0x000fe200038e0100 */
[----:B------:R-:W1:Y:S01]  /*122a0*/  LDC.64 R2, c[0x0][0xc80] ;  /* 0x00032000ff027b82 */ /* 0x000e620000000a00 */
[----:B------:R-:W0:Y:S01]  /*122b0*/  FLO.U32 R0, UR4 ;  /* 0x0000000400007d00 */ /* 0x000e2200080e0000 */
[----:B------:R-:W-:Y:S01]  /*122c0*/  ULDC.64 UR6, c[0x0][0x208] ;  /* 0x0000820000067ab9 */ /* 0x000fe20000000a00 */
[----:B0-----:R-:W-:-:S06]  /*122d0*/  ISETP.EQ.U32.AND P0, PT, R0, R5, PT ;  /* 0x000000050000720c */ /* 0x001fcc0003f02070 */
[----:B------:R-:W1:Y:S07]  /*122e0*/  POPC R5, UR4 ;  /* 0x0000000400057d09 */ /* 0x000e6e0008000000 */
[----:B-1----:R-:W2:Y:S01]  /*122f0*/  @P0 ATOMG.E.ADD.STRONG.GPU PT, R3, desc[UR6][R2.64], R5 ;  /* 0x00000005020309a8 */ /* 0x002ea200081ee1c6 */
[----:B------:R-:W0:Y:S02]  /*12300*/  S2R R4, SR_LTMASK ;  /* 0x0000000000047919 */ /* 0x000e240000003900 */
[----:B0-----:R-:W-:-:S04]  /*12310*/  LOP3.LUT R4, R4, UR4, RZ, 0xc0, !PT ;  /* 0x0000000404047c12 */ /* 0x001fc8000f8ec0ff */
[----:B------:R-:W0:Y:S01]  /*12320*/  POPC R7, R4 ;  /* 0x0000000400077309 */ /* 0x000e220000000000 */
[----:B--2---:R-:W0:Y:S02]  /*12330*/  SHFL.IDX PT, R0, R3, R0, 0x1f ;  /* 0x00001f0003007589 */ /* 0x004e2400000e0000 */
[----:B0-----:R-:W-:-:S05]  /*12340*/  IADD3 R0, R0, UR44, R7 ;  /* 0x0000002c00007c10 */ /* 0x001fca000fffe007 */
[----:B------:R1:W-:Y:S01]  /*12350*/  STL [R1+0x14], R0 ;  /* 0x0000140001007387 */ /* 0x0003e20000100800 */
[----:B------:R-:W-:Y:S05]  /*12360*/  BRA `(.L_x_1208) ;  /* 0x0000004000507947 */ /* 0x000fea0003800000 */
.L_x_1207:
[----:B------:R-:W-:Y:S01]  /*12370*/  VIADD R0, R17, 0x1e400 ;  /* 0x0001e40011007836 */ /* 0x000fe20000000000 */
[----:B------:R-:W-:Y:S04]  /*12380*/  BSSY B6, `(.L_x_1209) ;  /* 0x0000013000067945 */ /* 0x000fe80003800000 */
[----:B------:R-:W-:-:S13]  /*12390*/  LOP3.LUT P0, RZ, R0, 0x3ff, RZ, 0xc0, !PT ;  /* 0x000003ff00ff7812 */ /* 0x000fda000780c0ff */
[----:B------:R-:W-:Y:S05]  /*123a0*/  @!P0 BRA `(.L_x_1210) ;  /* 0x0000000000408947 */ /* 0x000fea0003800000 */
[----:B------:R-:W-:Y:S01]  /*123b0*/  MOV R2, 0x0 ;  /* 0x0000000000027802 */ /* 0x000fe20000000f00 */
[----:B------:R-:W-:Y:S01]  /*123c0*/  ULDC.64 UR6, c[0x4][0xa8] ;  /* 0x01002a0000067ab9 */ /* 0x000fe20000000a00 */
[----:B------:R-:W-:Y:S01]  /*123d0*/  ULDC.64 UR8, c[0x4][0xb0] ;  /* 0x01002c0000087ab9 */ /* 0x000fe20000000a00 */
[----:B------:R-:W-:Y:S01]  /*123e0*/  ULDC.64 UR4, c[0x4][0x30] ;  /* 0x01000c0000047ab9 */ /* 0x000fe20000000a00 */
[----:B------:R-:W-:Y:S02]  /*123f0*/  IMAD.U32 R4, RZ, RZ, UR6 ;  /* 0x00000006ff047e24 */ /* 0x000fe4000f8e00ff */
        /* <DEDUP_REMOVED lines=11> */
.L_x_1210:
[----:B------:R-:W-:Y:S05]  /*124b0*/  BSYNC B6 ;  /* 0x0000000000067941 */ /* 0x000fea0003800000 */
.L_x_1209:
        /* <DEDUP_REMOVED lines=8> */
[----:B------:R0:W1:Y:S01]  /*12540*/  LDC.64 R2, c[0x4][R16] ;  /* 0x0100000010027b82 */ /* 0x0000620000000a00 */
        /* <DEDUP_REMOVED lines=11> */
.L_x_1213:
        /* <DEDUP_REMOVED lines=15> */
.L_x_1212:
[----:B------:R-:W-:Y:S05]  /*126f0*/  BSYNC B6 ;  /* 0x0000000000067941 */ /* 0x000fea0003800000 */
.L_x_1211:
[----:B------:R-:W-:Y:S01]  /*12700*/  ULDC.64 UR4, c[0x0][0x9f8] ;  /* 0x00027e0000047ab9 */ /* 0x000fe20000000a00 */
[----:B------:R-:W2:Y:S01]  /*12710*/  LDL.LU R0, [R1+0xc] ;  /* 0x00000c0001007983 */ /* 0x000ea20000300800 */
[----:B------:R-:W-:Y:S01]  /*12720*/  UISETP.NE.U32.AND UP0, UPT, UR4, URZ, UPT ;  /* 0x0000003f0400728c */ /* 0x000fe2000bf05070 */
[----:B------:R-:W-:Y:S01]  /*12730*/  IMAD.U32 R7, RZ, RZ, UR42 ;  /* 0x0000002aff077e24 */ /* 0x000fe2000f8e00ff */
[----:B------:R-:W-:Y:S02]  /*12740*/  ULDC.64 UR6, c[0x0][0x208] ;  /* 0x0000820000067ab9 */ /* 0x000fe40000000a00 */
[----:B------:R-:W-:-:S06]  /*12750*/  UISETP.NE.AND.EX UP0, UPT, UR5, URZ, UPT, UP0 ;  /* 0x0000003f0500728c */ /* 0x000fcc000bf05300 */
[----:B------:R-:W-:-:S05]  /*12760*/  PLOP3.LUT P0, PT, PT, PT, UP0, 0x80, 0x0 ;  /* 0x000000000000781c */ /* 0x000fca0003f0f008 */
[----:B------:R-:W-:Y:S02]  /*12770*/  @UP0 ULDC.64 UR4, c[0x0][0x9f8] ;  /* 0x00027e0000040ab9 */ /* 0x000fe40000000a00 */
[----:B------:R-:W-:-:S06]  /*12780*/  @UP0 UIMAD.WIDE UR4, UR42, 0x4, UR4 ;  /* 0x000000042a0408a5 */ /* 0x000fcc000f8e0204 */
[----:B------:R-:W-:Y:S02]  /*12790*/  IMAD.U32 R2, RZ, RZ, UR4 ;  /* 0x00000004ff027e24 */ /* 0x000fe4000f8e00ff */
[----:B------:R-:W-:-:S05]  /*127a0*/  IMAD.U32 R3, RZ, RZ, UR5 ;  /* 0x00000005ff037e24 */ /* 0x000fca000f8e00ff */
[----:B------:R0:W3:Y:S01]  /*127b0*/  @P0 LDG.E R7, desc[UR6][R2.64] ;  /* 0x0000000602070981 */ /* 0x0000e2000c1e1900 */
[----:B------:R-:W-:Y:S01]  /*127c0*/  UMOV UR4, 0xffffffff ;  /* 0xffffffff00047882 */ /* 0x000fe20000000000 */
[----:B------:R-:W-:Y:S01]  /*127d0*/  IMAD.U32 R19, RZ, RZ, UR41 ;  /* 0x00000029ff137e24 */ /* 0x000fe2000f8e00ff */
[----:B------:R-:W1:Y:S03]  /*127e0*/  S2R R4, SR_TID.X ;  /* 0x0000000000047919 */ /* 0x000e660000002100 */
[----:B------:R-:W-:Y:S01]  /*127f0*/  VIADD R19, R19, 0xffffffff ;  /* 0xffffffff13137836 */ /* 0x000fe20000000000 */
[----:B0-----:R-:W0:Y:S02]  /*12800*/  LDC.64 R2, c[0x0][0x418] ;  /* 0x00010600ff027b82 */ /* 0x001e240000000a00 */
[----:B0-----:R-:W-:Y:S02]  /*12810*/  ISETP.NE.U32.AND P0, PT, R2, RZ, PT ;  /* 0x000000ff0200720c */ /* 0x001fe40003f05070 */
[----:B-1----:R-:W-:-:S02]  /*12820*/  SHF.R.U32.HI R4, RZ, 0x5, R4 ;  /* 0x00000005ff047819 */ /* 0x002fc40000011604 */
[----:B------:R-:W-:Y:S02]  /*12830*/  ISETP.NE.AND.EX P1, PT, R3, RZ, PT, P0 ;  /* 0x000000ff0300720c */ /* 0x000fe40003f25300 */
[----:B------:R-:W-:Y:S02]  /*12840*/  LOP3.LUT R4, R4, 0x3, RZ, 0xc0, !PT ;  /* 0x0000000304047812 */ /* 0x000fe400078ec0ff */
[----:B--2---:R-:W-:-:S09]  /*12850*/  LOP3.LUT R0, R0, 0xfffffffe, RZ, 0xc0, !PT ;  /* 0xfffffffe00007812 */ /* 0x004fd200078ec0ff */
[----:B------:R-:W-:Y:S02]  /*12860*/  @P1 LOP3.LUT R0, R0, 0x1, RZ, 0xfc, !PT ;  /* 0x0000000100001812 */ /* 0x000fe400078efcff */
[----:B---3--:R-:W-:Y:S01]  /*12870*/  SHF.R.S32.HI R8, RZ, 0x1f, R7 ;  /* 0x0000001fff087819 */ /* 0x008fe20000011407 */
[----:B------:R0:W-:Y:S01]  /*12880*/  STL [R1], R7 ;  /* 0x0000000701007387 */ /* 0x0001e20000100800 */
[----:B------:R-:W-:-:S03]  /*12890*/  SEL R16, R7, RZ, !P1 ;  /* 0x000000ff07107207 */ /* 0x000fc60004800000 */
[----:B------:R0:W-:Y:S04]  /*128a0*/  STL [R1+0x8], R8 ;  /* 0x0000080801007387 */ /* 0x0001e80000100800 */
[----:B------:R0:W-:Y:S01]  /*128b0*/  STL [R1+0xc], R0 ;  /* 0x00000c0001007387 */ /* 0x0001e20000100800 */
[----:B------:R-:W-:Y:S05]  /*128c0*/  BRA.DIV UR4, `(.L_x_1214) ;  /* 0x0000004604387947 */ /* 0x000fea000b800000 */
[----:B------:R1:W2:Y:S02]  /*128d0*/  SHFL.IDX PT, R14, R4, RZ, 0x1f ;  /* 0x00001fff040e7589 */ /* 0x0002a400000e0000 */
.L_x_1312:
[----:B------:R-:W-:Y:S02]  /*128e0*/  PLOP3.LUT P2, PT, PT, PT, PT, 0x8, 0x0 ;  /* 0x000000000000781c */ /* 0x000fe40003f4e170 */
[----:B0-----:R-:W-:Y:S02]  /*128f0*/  LOP3.LUT R0, R0, 0xfffffffd, RZ, 0xc0, !PT ;  /* 0xfffffffd00007812 */ /* 0x001fe400078ec0ff */
[----:B--2---:R-:W-:-:S09]  /*12900*/  ISETP.NE.AND P0, PT, R14, RZ, PT ;  /* 0x000000ff0e00720c */ /* 0x004fd20003f05270 */
[----:B------:R-:W-:-:S05]  /*12910*/  @P2 LOP3.LUT R0, R0, 0x2, RZ, 0xfc, !PT ;  /* 0x0000000200002812 */ /* 0x000fca00078efcff */
[----:B------:R0:W-:Y:S01]  /*12920*/  STL [R1+0xc], R0 ;  /* 0x00000c0001007387 */ /* 0x0001e20000100800 */
[----:B------:R-:W-:Y:S05]  /*12930*/  @P0 BRA `(.L_x_1215) ;  /* 0x0000000400280947 */ /* 0x000fea0003800000 */
[----:B------:R-:W-:-:S03]  /*12940*/  UMOV UR4, 0xffffffff ;  /* 0xffffffff00047882 */ /* 0x000fc60000000000 */
[----:B------:R-:W-:Y:S05]  /*12950*/  BRA.DIV UR4, `(.L_x_1216) ;  /* 0x0000004604347947 */ /* 0x000fea000b800000 */
[----:B------:R-:W-:-:S13]  /*12960*/  ELECT P6, URZ, PT ;  /* 0x00000000003f782f */ /* 0x000fda00038c0000 */
.L_x_1315:
[----:B------:R-:W-:Y:S05]  /*12970*/  @!P6 BRA `(.L_x_1215) ;  /* 0x000000040018e947 */ /* 0x000fea0003800000 */
[----:B------:R-:W-:Y:S01]  /*12980*/  IMAD.MOV.U32 R16, RZ, RZ, R7 ;  /* 0x000000ffff107224 */ /* 0x000fe200078e0007 */
[----:B------:R-:W-:Y:S06]  /*12990*/  @!P1 BRA `(.L_x_1217) ;  /* 0x0000000000489947 */ /* 0x000fec0003800000 */
[----:B------:R-:W2:Y:S01]  /*129a0*/  LDC R6, c[0x0][0x43c] ;  /* 0x00010f00ff067b82 */ /* 0x000ea20000000800 */
[----:B------:R-:W-:Y:S01]  /*129b0*/  ULDC.64 UR4, c[0x0][0x428] ;  /* 0x00010a0000047ab9 */ /* 0x000fe20000000a00 */
[----:B------:R-:W-:Y:S01]  /*129c0*/  ULDC.64 UR6, c[0x0][0x208] ;  /* 0x0000820000067ab9 */ /* 0x000fe20000000a00 */
[----:B--2---:R-:W-:-:S13]  /*129d0*/  ISETP.NE.AND P0, PT, R6, 0x1, PT ;  /* 0x000000010600780c */ /* 0x004fda0003f05270 */
[----:B-1----:R-:W0:Y:S02]  /*129e0*/  @P0 LDC.64 R4, c[0x0][0x440] ;  /* 0x00011000ff040b82 */ /* 0x002e240000000a00 */
[----:B0-----:R-:W-:-:S04]  /*129f0*/  @P0 IMAD.HI.U32 R0, R19, R4, RZ ;  /* 0x0000000413000227 */ /* 0x001fc800078e00ff */
[----:B------:R-:W-:Y:S01]  /*12a00*/  IMAD.MOV.U32 R4, RZ, RZ, R19 ;  /* 0x000000ffff047224 */ /* 0x000fe200078e0013 */
[----:B------:R-:W-:-:S04]  /*12a10*/  @P0 SHF.R.U32.HI R4, RZ, R5, R0 ;  /* 0x00000005ff040219 */ /* 0x000fc80000011600 */
[--C-:B------:R-:W-:Y:S01]  /*12a20*/  SHF.R.S32.HI R5, RZ, 0x1f, R4.reuse ;  /* 0x0000001fff057819 */ /* 0x100fe20000011404 */
[----:B------:R-:W-:-:S04]  /*12a30*/  IMAD.MOV R0, RZ, RZ, -R4 ;  /* 0x000000ffff007224 */ /* 0x000fc800078e0a04 */
[----:B------:R-:W-:Y:S02]  /*12a40*/  IMAD R19, R6, R0, R19 ;  /* 0x0000000006137224 */ /* 0x000fe400078e0213 */
[----:B------:R-:W-:Y:S02]  /*12a50*/  IMAD R0, R8, UR4, RZ ;  /* 0x0000000408007c24 */ /* 0x000fe4000f8e02ff */
[----:B------:R-:W-:-:S04]  /*12a60*/  IMAD.WIDE.U32 R4, R7, UR4, R4 ;  /* 0x0000000407047c25 */ /* 0x000fc8000f8e0004 */
[----:B------:R-:W-:Y:S01]  /*12a70*/  IMAD R0, R7, UR5, R0 ;  /* 0x0000000507007c24 */ /* 0x000fe2000f8e0200 */
[----:B------:R-:W-:-:S03]  /*12a80*/  LEA R2, P0, R4, R2, 0x2 ;  /* 0x0000000204027211 */ /* 0x000fc600078010ff */
[----:B------:R-:W-:-:S05]  /*12a90*/  IMAD.IADD R0, R5, 0x1, R0 ;  /* 0x0000000105007824 */ /* 0x000fca00078e0200 */
[----:B------:R-:W-:-:S05]  /*12aa0*/  LEA.HI.X R3, R4, R3, R0, 0x2, P0 ;  /* 0x0000000304037211 */ /* 0x000fca00000f1400 */
[----:B------:R2:W5:Y:S02]  /*12ab0*/  LDG.E R16, desc[UR6][R2.64] ;  /* 0x0000000602107981 */ /* 0x000564000c1e1900 */
.L_x_1217:
[----:B--2---:R-:W2:Y:S01]  /*12ac0*/  LDL R2, [R1+0x4] ;  /* 0x0000040001027983 */ /* 0x004ea20000100800 */
[----:B0-----:R-:W-:Y:S01]  /*12ad0*/  IMAD R0, R18, 0x8, R17 ;  /* 0x0000000812007824 */ /* 0x001fe200078e0211 */
[----:B--2---:R-:W-:-:S04]  /*12ae0*/  SHF.L.U32 R2, R2, 0x1f, RZ ;  /* 0x0000001f02027819 */ /* 0x004fc800000006ff */
[----:B------:R-:W0:Y:S02]  /*12af0*/  SYNCS.PHASECHK.TRANS64.TRYWAIT P0, [R0+URZ+0x30840], R2 ;  /* 0x03084002000075a7 */ /* 0x000e24000800017f */
[----:B0-----:R-:W-:Y:S05]  /*12b00*/  @!P0 BRA `(.L_x_1218) ;  /* 0x0000004000e88947 */ /* 0x001fea0003800000 */
.L_x_1316:
        /* <DEDUP_REMOVED lines=11> */
.L_x_1219:
[----:B0-----:R-:W2:Y:S01]  /*12bc0*/  LDL.LU R2, [R1+0xc] ;  /* 0x00000c0001027983 */ /* 0x001ea20000300800 */
[----:B------:R-:W-:Y:S01]  /*12bd0*/  R2UR UR33, R0 ;  /* 0x00000000002172ca */ /* 0x000fe200000e0000 */
[----:B------:R-:W-:Y:S01]  /*12be0*/  IMAD R0, R18, 0x9000, R17 ;  /* 0x0000900012007824 */ /* 0x000fe200078e0211 */
[----:B------:R-:W-:Y:S01]  /*12bf0*/  R2UR UR35, R19 ;  /* 0x00000000132372ca */ /* 0x000fe200000e0000 */
[----:B------:R-:W-:Y:S01]  /*12c00*/  UIADD3 UR4, UP0, UR38, 0x370, URZ ;  /* 0x0000037026047890 */ /* 0x000fe2000ff1e03f */
[----:B------:R-:W-:Y:S01]  /*12c10*/  PLOP3.LUT P0, PT, PT, PT, PT, 0x80, 0x0 ;  /* 0x000000000000781c */ /* 0x000fe20003f0f070 */
[----:B------:R-:W-:Y:S01]  /*12c20*/  UMOV UR6, 0x0 ;  /* 0x0000000000067882 */ /* 0x000fe20000000000 */
[----:B------:R-:W-:Y:S01]  /*12c30*/  R2UR UR8, R0 ;  /* 0x00000000000872ca */ /* 0x000fe200000e0000 */
[----:B------:R-:W-:Y:S01]  /*12c40*/  UIADD3.X UR5, URZ, UR39, URZ, UP0, !UPT ;  /* 0x000000273f057290 */ /* 0x000fe200087fe43f */
[----:B-----5:R-:W-:Y:S01]  /*12c50*/  R2UR UR37, R16 ;  /* 0x00000000102572ca */ /* 0x020fe200000e0000 */
[----:B------:R-:W-:Y:S01]  /*12c60*/  UMOV UR7, 0x14f00000 ;  /* 0x14f0000000077882 */ /* 0x000fe20000000000 */
[----:B------:R-:W-:Y:S01]  /*12c70*/  UMOV UR34, URZ ;  /* 0x0000003f00227c82 */ /* 0x000fe20008000000 */
[----:B------:R-:W-:Y:S01]  /*12c80*/  UMOV UR18, 0x40 ;  /* 0x0000004000127882 */ /* 0x000fe20000000000 */
[----:B------:R-:W-:Y:S01]  /*12c90*/  UMOV UR20, UR36 ;  /* 0x0000002400147c82 */ /* 0x000fe20008000000 */
[----:B------:R-:W-:-:S02]  /*12ca0*/  UIADD3 UR33, UR33, 0x30830, URZ ;  /* 0x0003083021217890 */ /* 0x000fc4000fffe03f */
[----:B------:R-:W-:Y:S01]  /*12cb0*/  UIMAD UR35, UR35, 0x60, URZ ;  /* 0x00000060232378a4 */ /* 0x000fe2000f8e023f */
[----:B------:R-:W-:Y:S01]  /*12cc0*/  UMOV UR10, 0x80 ;  /* 0x00000080000a7882 */ /* 0x000fe20000000000 */
[----:B------:R-:W-:Y:S02]  /*12cd0*/  UMOV UR12, UR36 ;  /* 0x00000024000c7c82 */ /* 0x000fe40008000000 */
[----:B------:R-:W-:Y:S02]  /*12ce0*/  UIADD3 UR32, UR8, 0x1e400, URZ ;  /* 0x0001e40008207890 */ /* 0x000fe4000fffe03f */
[----:B------:R-:W-:Y:S02]  /*12cf0*/  UIADD3 UR16, UR8, 0x21400, URZ ;  /* 0x0002140008107890 */ /* 0x000fe4000fffe03f */
[----:B------:R-:W-:Y:S01]  /*12d00*/  UIADD3 UR8, UR8, 0x24400, URZ ;  /* 0x0002440008087890 */ /* 0x000fe2000fffe03f */
[----:B------:R-:W-:Y:S01]  /*12d10*/  UMOV UR21, UR37 ;  /* 0x0000002500157c82 */ /* 0x000fe20008000000 */
[----:B------:R-:W-:Y:S01]  /*12d20*/  UMOV UR17, UR33 ;  /* 0x0000002100117c82 */ /* 0x000fe20008000000 */
[----:B------:R-:W-:Y:S01]  /*12d30*/  UMOV UR19, UR35 ;  /* 0x0000002300137c82 */ /* 0x000fe20008000000 */
[----:B------:R-:W-:Y:S01]  /*12d40*/  UMOV UR13, UR37 ;  /* 0x00000025000d7c82 */ /* 0x000fe20008000000 */
[----:B------:R-:W-:Y:S01]  /*12d50*/  UMOV UR9, UR33 ;  /* 0x0000002100097c82 */ /* 0x000fe20008000000 */
[----:B------:R-:W-:Y:S01]  /*12d60*/  UMOV UR11, UR35 ;  /* 0x00000023000b7c82 */ /* 0x000fe20008000000 */
[----:B------:R3:W-:Y:S01]  /*12d70*/  UTMALDG.4D [UR32], [UR4], desc[UR6] ;  /* 0x00000620040075b4 */ /* 0x0007e20008019000 */
[----:B------:R3:W-:Y:S01]  /*12d80*/  UTMALDG.4D [UR16], [UR4], desc[UR6] ;  /* 0x00000610040075b4 */ /* 0x0007e20008019000 */
[----:B------:R3:W-:Y:S01]  /*12d90*/  UTMALDG.4D [UR8], [UR4], desc[UR6] ;  /* 0x00000608040075b4 */ /* 0x0007e20008019000 */
[----:B--2---:R-:W-:-:S04]  /*12da0*/  LOP3.LUT R2, R2, 0xfffffffd, RZ, 0xc0, !PT ;  /* 0xfffffffd02027812 */ /* 0x004fc800078ec0ff */
[----:B------:R-:W-:-:S05]  /*12db0*/  @P0 LOP3.LUT R2, R2, 0x2, RZ, 0xfc, !PT ;  /* 0x0000000202020812 */ /* 0x000fca00078efcff */
[----:B------:R3:W-:Y:S01]  /*12dc0*/  STL [R1+0xc], R2 ;  /* 0x00000c0201007387 */ /* 0x0007e20000100800 */
[----:B------:R-:W-:Y:S01]  /*12dd0*/  NOP ;  /* 0x0000000000007918 */ /* 0x000fe20000000000 */
.L_x_1215:
[----:B0-----:R-:W-:Y:S01]  /*12de0*/  VIADD R0, R17, 0x12400 ;  /* 0x0001240011007836 */ /* 0x001fe20000000000 */
[----:B------:R-:W-:Y:S05]  /*12df0*/  WARPSYNC.ALL ;  /* 0x0000000000007948 */ /* 0x000fea0003800000 */
[----:B------:R-:W-:Y:S01]  /*12e00*/  BAR.SYNC.DEFER_BLOCKING 0x8, 0x180 ;  /* 0x0206000000007b1d */ /* 0x000fe20000010000 */
[----:B------:R-:W-:-:S05]  /*12e10*/  LOP3.LUT P0, RZ, R0, 0x3ff, RZ, 0xc0, !PT ;  /* 0x000003ff00ff7812 */ /* 0x000fca000780c0ff */
[----:B------:R-:W-:Y:S08]  /*12e20*/  BSSY B6, `(.L_x_1220) ;  /* 0x0000012000067945 */ /* 0x000ff00003800000 */
[----:B------:R-:W-:Y:S05]  /*12e30*/  @!P0 BRA `(.L_x_1221) ;  /* 0x0000000000408947 */ /* 0x000fea0003800000 */
[----:B---3--:R-:W-:Y:S01]  /*12e40*/  MOV R2, 0x0 ;  /* 0x0000000000027802 */ /* 0x008fe20000000f00 */
        /* <DEDUP_REMOVED lines=15> */
.L_x_1221:
[----:B---3--:R-:W-:Y:S05]  /*12f40*/  BSYNC B6 ;  /* 0x0000000000067941 */ /* 0x008fea0003800000 */
.L_x_1220:
[----:B------:R-:W0:Y:S01]  /*12f50*/  S2R R2, SR_TID.X ;  /* 0x0000000000027919 */ /* 0x000e220000002100 */
[----:B------:R-:W2:Y:S01]  /*12f60*/  LDC R7, c[0x0][0x448] ;  /* 0x00011200ff077b82 */ /* 0x000ea20000000800 */
[----:B------:R-:W-:Y:S01]  /*12f70*/  USHF.R.S32.HI UR4, URZ, 0x1f, UR36 ;  /* 0x0000001f3f047899 */ /* 0x000fe20008011424 */
[----:B------:R-:W-:Y:S01]  /*12f80*/  ULDC.64 UR8, c[0x0][0x2d8] ;  /* 0x0000b60000087ab9 */ /* 0x000fe20000000a00 */
[----:B------:R-:W3:Y:S02]  /*12f90*/  S2R R9, SR_TID.X ;  /* 0x0000000000097919 */ /* 0x000ee40000002100 */
[----:B------:R-:W-:Y:S02]  /*12fa0*/  UIMAD UR6, UR4, UR8, URZ ;  /* 0x00000008040672a4 */ /* 0x000fe4000f8e023f */
[----:B------:R-:W-:Y:S01]  /*12fb0*/  UIMAD.WIDE.U32 UR4, UR36, UR8, URZ ;  /* 0x00000008240472a5 */ /* 0x000fe2000f8e003f */
[----:B------:R-:W4:Y:S01]  /*12fc0*/  S2R R8, SR_TID.X ;  /* 0x0000000000087919 */ /* 0x000f220000002100 */
[----:B------:R-:W-:-:S02]  /*12fd0*/  UIMAD UR6, UR36, UR9, UR6 ;  /* 0x00000009240672a4 */ /* 0x000fc4000f8e0206 */
[----:B------:R-:W-:Y:S02]  /*12fe0*/  USHF.R.S32.HI UR7, URZ, 0x1f, UR42 ;  /* 0x0000001f3f077899 */ /* 0x000fe4000801142a */
[----:B------:R-:W-:Y:S01]  /*12ff0*/  UIADD3 UR5, UR5, UR6, URZ ;  /* 0x0000000605057290 */ /* 0x000fe2000fffe03f */
[----:B------:R-:W-:-:S03]  /*13000*/  ULDC.64 UR8, c[0x0][0x2e0] ;  /* 0x0000b80000087ab9 */ /* 0x000fc60000000a00 */
[----:B------:R-:W-:Y:S02]  /*13010*/  UIMAD.WIDE.U32 UR4, UR42, UR8, UR4 ;  /* 0x000000082a0472a5 */ /* 0x000fe4000f8e0004 */
[----:B------:R-:W-:-:S04]  /*13020*/  UIMAD UR6, UR7, UR8, URZ ;  /* 0x00000008070672a4 */ /* 0x000fc8000f8e023f */
[----:B------:R-:W-:Y:S01]  /*13030*/  UIMAD UR6, UR42, UR9, UR6 ;  /* 0x000000092a0672a4 */ /* 0x000fe2000f8e0206 */
[----:B--2---:R-:W-:Y:S01]  /*13040*/  ISETP.NE.AND P0, PT, R7, 0x1, PT ;  /* 0x000000010700780c */ /* 0x004fe20003f05270 */
[----:B-1----:R-:W-:Y:S02]  /*13050*/  IMAD.U32 R4, RZ, RZ, UR4 ;  /* 0x00000004ff047e24 */ /* 0x002fe4000f8e00ff */
[----:B------:R-:W-:Y:S02]  /*13060*/  UIADD3 UR6, UR5, UR6, URZ ;  /* 0x0000000605067290 */ /* 0x000fe4000fffe03f */
[----:B------:R-:W-:Y:S01]  /*13070*/  IMAD.U32 R5, RZ, RZ, UR5 ;  /* 0x00000005ff057e24 */ /* 0x000fe2000f8e00ff */
[----:B------:R-:W-:Y:S01]  /*13080*/  ULDC.64 UR4, c[0x0][0x2d0] ;  /* 0x0000b40000047ab9 */ /* 0x000fe20000000a00 */
[C---:B0-----:R-:W-:Y:S01]  /*13090*/  LOP3.LUT R0, R2.reuse, 0x7f, RZ, 0xc0, !PT ;  /* 0x0000007f02007812 */ /* 0x041fe200078ec0ff */
[----:B------:R-:W-:-:S03]  /*130a0*/  IMAD.SHL.U32 R2, R2, 0x10, RZ ;  /* 0x0000001002027824 */ /* 0x000fc600078e00ff */
[----:B------:R-:W-:Y:S01]  /*130b0*/  SHF.R.U32.HI R0, RZ, 0x3, R0 ;  /* 0x00000003ff007819 */ /* 0x000fe20000011600 */
[----:B---3--:R-:W-:Y:S01]  /*130c0*/  IMAD.SHL.U32 R9, R9, 0x8, RZ ;  /* 0x0000000809097824 */ /* 0x008fe200078e00ff */
[----:B------:R-:W0:Y:S02]  /*130d0*/  @P0 LDC R3, c[0x0][0x44c] ;  /* 0x00011300ff030b82 */ /* 0x000e240000000800 */
[----:B------:R-:W-:Y:S01]  /*130e0*/  LOP3.LUT R2, R0, 0x70, R2, 0xf8, !PT ;  /* 0x0000007000027812 */ /* 0x000fe200078ef802 */
[----:B----4-:R-:W-:Y:S01]  /*130f0*/  IMAD.SHL.U32 R10, R8, 0x8, RZ ;  /* 0x00000008080a7824 */ /* 0x010fe200078e00ff */
[----:B------:R-:W-:-:S03]  /*13100*/  LOP3.LUT R9, R9, 0x38, RZ, 0xc0, !PT ;  /* 0x0000003809097812 */ /* 0x000fc600078ec0ff */
[----:B------:R-:W-:Y:S01]  /*13110*/  VIADD R2, R2, UR43 ;  /* 0x0000002b02027c36 */ /* 0x000fe20008000000 */
[----:B------:R-:W1:Y:S01]  /*13120*/  @P0 LDC R0, c[0x0][0x450] ;  /* 0x00011400ff000b82 */ /* 0x000e620000000800 */
[C---:B------:R-:W-:Y:S02]  /*13130*/  LOP3.LUT R11, R9.reuse, 0x40, RZ, 0xfc, !PT ;  /* 0x00000040090b7812 */ /* 0x040fe400078efcff */
[----:B------:R-:W-:Y:S01]  /*13140*/  IMAD.MOV.U32 R6, RZ, RZ, R2 ;  /* 0x000000ffff067224 */ /* 0x000fe200078e0002 */
[----:B------:R-:W-:Y:S02]  /*13150*/  LOP3.LUT R9, R9, 0x80, RZ, 0xfc, !PT ;  /* 0x0000008009097812 */ /* 0x000fe400078efcff */
[----:B------:R-:W-:Y:S01]  /*13160*/  LOP3.LUT R10, R10, 0x38, RZ, 0xc0, !PT ;  /* 0x000000380a0a7812 */ /* 0x000fe200078ec0ff */
[----:B0-----:R-:W-:-:S05]  /*13170*/  @P0 IMAD.HI.U32 R3, R2, R3, RZ ;  /* 0x0000000302030227 */ /* 0x001fca00078e00ff */
[----:B-1----:R-:W-:Y:S01]  /*13180*/  @P0 SHF.R.U32.HI R6, RZ, R0, R3 ;  /* 0x00000000ff060219 */ /* 0x002fe20000011603 */
[----:B------:R-:W-:Y:S01]  /*13190*/  IMAD.U32 R3, RZ, RZ, UR6 ;  /* 0x00000006ff037e24 */ /* 0x000fe2000f8e00ff */
[----:B------:R-:W-:-:S03]  /*131a0*/  ULDC.64 UR6, c[0x0][0x280] ;  /* 0x0000a00000067ab9 */ /* 0x000fc60000000a00 */
[----:B------:R-:W-:-:S04]  /*131b0*/  IMAD.MOV R0, RZ, RZ, -R6 ;  /* 0x000000ffff007224 */ /* 0x000fc800078e0a06 */
[----:B------:R-:W-:Y:S02]  /*131c0*/  IMAD R0, R7, R0, R2 ;  /* 0x0000000007007224 */ /* 0x000fe400078e0202 */
[----:B------:R-:W-:Y:S01]  /*131d0*/  IMAD.MOV.U32 R2, RZ, RZ, R4 ;  /* 0x000000ffff027224 */ /* 0x000fe200078e0004 */
[----:B------:R-:W-:-:S03]  /*131e0*/  SHF.R.S32.HI R4, RZ, 0x1f, R6 ;  /* 0x0000001fff047819 */ /* 0x000fc60000011406 */
[----:B------:R-:W-:-:S04]  /*131f0*/  IMAD.WIDE.U32 R2, R6, UR4, R2 ;  /* 0x0000000406027c25 */ /* 0x000fc8000f8e0002 */
        /* <DEDUP_REMOVED lines=18> */
[----:B------:R-:W0:Y:S01]  /*13320*/  S2R R2, SR_TID.X ;  /* 0x0000000000027919 */ /* 0x000e220000002100 */
[----:B------:R-:W-:Y:S01]  /*13330*/  ULDC UR4, c[0x0][0x288] ;  /* 0x0000a20000047ab9 */ /* 0x000fe20000000800 */
[----:B------:R-:W-:Y:S01]  /*13340*/  ULDC.64 UR6, c[0x0][0x208] ;  /* 0x0000820000067ab9 */ /* 0x000fe20000000a00 */
[----:B------:R-:W-:Y:S01]  /*13350*/  IMAD R5, R7, UR4, RZ ;  /* 0x0000000407057c24 */ /* 0x000fe2000f8e02ff */
[----:B------:R-:W1:Y:S01]  /*13360*/  SHFL.IDX PT, R3, R0, RZ, 0x181f ;  /* 0x00181fff00037589 */ /* 0x000e6200000e0000 */
[----:B0-----:R-:W-:-:S04]  /*13370*/  LOP3.LUT R2, R2, 0x7f, RZ, 0xc0, !PT ;  /* 0x0000007f02027812 */ /* 0x001fc800078ec0ff */
[----:B------:R-:W-:Y:S02]  /*13380*/  SHF.R.U32.HI R8, RZ, 0x3, R2 ;  /* 0x00000003ff087819 */ /* 0x000fe40000011602 */
[----:B------:R-:W0:Y:S03]  /*13390*/  SHFL.IDX PT, R2, R6, RZ, 0x181f ;  /* 0x00181fff06027589 */ /* 0x000e2600000e0000 */
[----:B------:R-:W-:-:S05]  /*133a0*/  VIADD R4, R8, UR43 ;  /* 0x0000002b08047c36 */ /* 0x000fca0008000000 */
        /* <DEDUP_REMOVED lines=9> */
[----:B------:R0:W-:Y:S02]  /*13440*/  @!P4 LDGSTS.E.BYPASS.LTC128B.128 [R9+0x1a400], desc[UR6][R2.64+0x100], !P2 ;  /* 0x1a4001000209cfae */ /* 0x0001e4000d101d46 */
[----:B0-----:R-:W-:-:S02]  /*13450*/  VIADD R2, R4, 0x10 ;  /* 0x0000001004027836 */ /* 0x001fc40000000000 */
[----:B------:R-:W0:Y:S03]  /*13460*/  SHFL.IDX PT, R3, R0, 0x1, 0x181f ;  /* 0x00381f0000037f89 */ /* 0x000e2600000e0000 */
[----:B------:R-:W-:Y:S02]  /*13470*/  ISETP.GE.AND P4, PT, R2, R5, PT ;  /* 0x000000050200720c */ /* 0x000fe40003f86270 */
[----:B------:R-:W1:Y:S11]  /*13480*/  SHFL.IDX PT, R2, R6, 0x1, 0x181f ;  /* 0x00381f0006027f89 */ /* 0x000e7600000e0000 */
[----:B0-----:R-:W-:-:S05]  /*13490*/  @!P4 LEA R3, P3, R10, R3, 0x1 ;  /* 0x000000030a03c211 */ /* 0x001fca00078608ff */
[----:B-1----:R-:W-:-:S05]  /*134a0*/  @!P4 IMAD.X R2, RZ, RZ, R2, P3 ;  /* 0x000000ffff02c224 */ /* 0x002fca00018e0602 */
[----:B------:R-:W-:-:S04]  /*134b0*/  @!P4 LOP3.LUT R3, R3, R2, RZ, 0x3c, !PT ;  /* 0x000000020303c212 */ /* 0x000fc800078e3cff */
[----:B------:R-:W-:-:S04]  /*134c0*/  @!P4 LOP3.LUT R2, R3, R2, RZ, 0x3c, !PT ;  /* 0x000000020302c212 */ /* 0x000fc800078e3cff */
[----:B------:R-:W-:-:S05]  /*134d0*/  @!P4 LOP3.LUT R3, R3, R2, RZ, 0x3c, !PT ;  /* 0x000000020303c212 */ /* 0x000fca00078e3cff */
[----:B------:R-:W-:Y:S04]  /*134e0*/  @!P4 LDGSTS.E.BYPASS.LTC128B.128 [R9+0x12c00], desc[UR6][R2.64], !P0 ;  /* 0x12c000000209cfae */ /* 0x000fe8000c101d46 */
        /* <DEDUP_REMOVED lines=52> */
[----:B------:R-:W-:Y:S01]  /*13830*/  ISETP.GE.AND P4, PT, R2, R5, PT ;  /* 0x000000050200720c */ /* 0x000fe20003f86270 */
[----:B------:R-:W-:Y:S04]  /*13840*/  SHFL.IDX PT, R0, R0, 0x7, 0x181f ;  /* 0x00f81f0000007f89 */ /* 0x000fe800000e0000 */
[----:B------:R-:W1:Y:S04]  /*13850*/  SHFL.IDX PT, R2, R6, 0x6, 0x181f ;  /* 0x00d81f0006027f89 */ /* 0x000e6800000e0000 */
[----:B------:R-:W2:Y:S04]  /*13860*/  SHFL.IDX PT, R6, R6, 0x7, 0x181f ;  /* 0x00f81f0006067f89 */ /* 0x000ea800000e0000 */
[----:B0-----:R-:W-:-:S05]  /*13870*/  @!P4 LEA R3, P3, R10, R3, 0x1 ;  /* 0x000000030a03c211 */ /* 0x001fca00078608ff */
[----:B-1----:R-:W-:-:S05]  /*13880*/  @!P4 IMAD.X R2, RZ, RZ, R2, P3 ;  /* 0x000000ffff02c224 */ /* 0x002fca00018e0602 */
[----:B------:R-:W-:-:S04]  /*13890*/  @!P4 LOP3.LUT R3, R3, R2, RZ, 0x3c, !PT ;  /* 0x000000020303c212 */ /* 0x000fc800078e3cff */
[----:B------:R-:W-:-:S04]  /*138a0*/  @!P4 LOP3.LUT R2, R3, R2, RZ, 0x3c, !PT ;  /* 0x000000020302c212 */ /* 0x000fc800078e3cff */
[----:B------:R-:W-:-:S05]  /*138b0*/  @!P4 LOP3.LUT R3, R3, R2, RZ, 0x3c, !PT ;  /* 0x000000020303c212 */ /* 0x000fca00078e3cff */
[----:B------:R0:W-:Y:S04]  /*138c0*/  @!P4 LDGSTS.E.BYPASS.LTC128B.128 [R9+0x15400], desc[UR6][R2.64], !P0 ;  /* 0x154000000209cfae */ /* 0x0001e8000c101d46 */
[----:B------:R0:W-:Y:S04]  /*138d0*/  @!P4 LDGSTS.E.BYPASS.LTC128B.128 [R9+0x19400], desc[UR6][R2.64+0x80], !P1 ;  /* 0x194000800209cfae */ /* 0x0001e8000c901d46 */
[----:B--2---:R0:W-:Y:S02]  /*138e0*/  @!P4 LDGSTS.E.BYPASS.LTC128B.128 [R9+0x1d400], desc[UR6][R2.64+0x100], !P2 ;  /* 0x1d4001000209cfae */ /* 0x0041e4000d101d46 */
.L_x_1333:
[----:B------:R-:W-:Y:S01]  /*138f0*/  VIADD R4, R4, 0x70 ;  /* 0x0000007004047836 */ /* 0x000fe20000000000 */
[----:B------:R-:W-:Y:S04]  /*13900*/  BSSY B0, `(.L_x_1223) ;  /* 0x000000c000007945 */ /* 0x000fe80003800000 */
[----:B------:R-:W-:-:S13]  /*13910*/  ISETP.GE.AND P3, PT, R4, R5, PT ;  /* 0x000000050400720c */ /* 0x000fda0003f66270 */
[----:B------:R-:W-:Y:S05]  /*13920*/  @P3 BRA `(.L_x_1224) ;  /* 0x0000000000243947 */ /* 0x000fea0003800000 */
[----:B0-----:R-:W-:Y:S01]  /*13930*/  LEA R2, P3, R10, R0, 0x1 ;  /* 0x000000000a027211 */ /* 0x001fe200078608ff */
[----:B------:R-:W-:-:S04]  /*13940*/  ULDC.64 UR4, c[0x0][0x208] ;  /* 0x0000820000047ab9 */ /* 0x000fc80000000a00 */
[----:B------:R-:W-:-:S05]  /*13950*/  IMAD.X R3, RZ, RZ, R6, P3 ;  /* 0x000000ffff037224 */ /* 0x000fca00018e0606 */
[----:B------:R-:W-:Y:S01]  /*13960*/  @!PT LDS RZ, [RZ] ;  /* 0x00000000fffff984 */ /* 0x000fe20000000800 */
[----:B------:R-:W-:Y:S01]  /*13970*/  @!PT LDS RZ, [RZ] ;  /* 0x00000000fffff984 */ /* 0x000fe20000000800 */
[----:B------:R-:W-:Y:S01]  /*13980*/  @!PT LDS RZ, [RZ] ;  /* 0x00000000fffff984 */ /* 0x000fe20000000800 */
[----:B------:R1:W-:Y:S04]  /*13990*/  LDGSTS.E.BYPASS.LTC128B.128 [R9+0x15c00], desc[UR4][R2.64], !P0 ;  /* 0x15c0000002097fae */ /* 0x0003e8000c101d44 */
[----:B------:R1:W-:Y:S04]  /*139a0*/  LDGSTS.E.BYPASS.LTC128B.128 [R9+0x19c00], desc[UR4][R2.64+0x80], !P1 ;  /* 0x19c0008002097fae */ /* 0x0003e8000c901d44 */
[----:B------:R1:W-:Y:S02]  /*139b0*/  LDGSTS.E.BYPASS.LTC128B.128 [R9+0x1dc00], desc[UR4][R2.64+0x100], !P2 ;  /* 0x1dc0010002097fae */ /* 0x0003e4000d101d44 */
.L_x_1224:
[----:B------:R-:W-:Y:S05]  /*139c0*/  BSYNC B0 ;  /* 0x0000000000007941 */ /* 0x000fea0003800000 */
.L_x_1223:
[----:B------:R-:W-:Y:S01]  /*139d0*/  NOP ;  /* 0x0000000000007918 */ /* 0x000fe20000000000 */
[----:B------:R-:W-:Y:S01]  /*139e0*/  PLOP3.LUT P0, PT, PT, PT, PT, 0x80, 0x0 ;  /* 0x000000000000781c */ /* 0x000fe20003f0f070 */
[----:B------:R-:W-:-:S12]  /*139f0*/  VIADD R6, R17, 0x30800 ;  /* 0x0003080011067836 */ /* 0x000fd80000000000 */
.L_x_1225:
[----:B------:R-:W-:Y:S02]  /*13a00*/  PLOP3.LUT P1, PT, P1, P0, PT, 0xa2, 0x0 ;  /* 0x000000000000781c */ /* 0x000fe40000f21472 */
[----:B------:R-:W-:-:S08]  /*13a10*/  @P0 R2UR P1, UR4, R17 ;  /* 0x00000000110402ca */ /* 0x000fd00000020000 */
[----:B------:R-:W-:-:S05]  /*13a20*/  @P0 PLOP3.LUT P0, PT, P1, PT, PT, 0x80, 0x0 ;  /* 0x000000000000081c */ /* 0x000fca0000f0f070 */
[----:B------:R-:W-:Y:S01]  /*13a30*/  @!P1 SYNCS.ARRIVE.TRANS64.RED.A0T1 RZ, [UR4+0x30800], RZ ;  /* 0x030800ffffff99a7 */ /* 0x000fe20008200404 */
[----:B------:R-:W-:Y:S07]  /*13a40*/  @!P1 ARRIVES.LDGSTSBAR.64.TRANSCNT [UR4+0x30800] ;  /* 0x03080000ff0099b0 */ /* 0x000fee0008000a84 */
[----:B------:R-:W-:Y:S05]  /*13a50*/  @P0 BRA.U.ANY `(.L_x_1225) ;  /* 0xfffffffd00e80947 */ /* 0x000fea000393ffff */
[----:B01----:R-:W2:Y:S02]  /*13a60*/  LDL.LU R2, [R1+0x18] ;  /* 0x0000180001027983 */ /* 0x003ea40000300800 */
        /* <DEDUP_REMOVED lines=11> */
.L_x_1334:
[----:B------:R-:W-:Y:S05]  /*13b20*/  BSYNC B0 ;  /* 0x0000000000007941 */ /* 0x000fea0003800000 */
.L_x_1226:
[----:B------:R-:W-:-:S04]  /*13b30*/  UIADD3 UR4, UR41, -0x2, URZ ;  /* 0xfffffffe29047890 */ /* 0x000fc8000fffe03f */
[----:B------:R-:W-:-:S06]  /*13b40*/  UISETP.GE.AND UP0, UPT, UR4, UR40, UPT ;  /* 0x000000280400728c */ /* 0x000fcc000bf06270 */
[----:B------:R-:W-:-:S13]  /*13b50*/  PLOP3.LUT P0, PT, PT, PT, UP0, 0x80, 0x0 ;  /* 0x000000000000781c */ /* 0x000fda0003f0f008 */
[----:B------:R-:W-:Y:S05]  /*13b60*/  @!P0 BRA `(.L_x_1228) ;  /* 0x0000002000c08947 */ /* 0x000fea0003800000 */
[----:B0-----:R-:W-:Y:S01]  /*13b70*/  IMAD R0, RZ, RZ, -UR41 ;  /* 0x80000029ff007e24 */ /* 0x001fe2000f8e02ff */
[----:B------:R-:W-:-:S04]  /*13b80*/  LOP3.LUT R8, RZ, UR40, RZ, 0x33, !PT ;  /* 0x00000028ff087c12 */ /* 0x000fc8000f8e33ff */
[----:B------:R-:W-:-:S05]  /*13b90*/  VIADDMNMX R8, R0, 0x1, R8, !PT ;  /* 0x0000000100087846 */ /* 0x000fca0007800108 */
[----:B------:R-:W-:-:S05]  /*13ba0*/  VIADD R0, R8, UR41 ;  /* 0x0000002908007c36 */ /* 0x000fca0008000000 */
[----:B------:R-:W-:-:S04]  /*13bb0*/  LOP3.LUT R0, R0, 0x1, RZ, 0xc0, !PT ;  /* 0x0000000100007812 */ /* 0x000fc800078ec0ff */
[----:B------:R-:W-:Y:S01]  /*13bc0*/  ISETP.NE.U32.AND P0, PT, R0, 0x1, PT ;  /* 0x000000010000780c */ /* 0x000fe20003f05070 */
[----:B------:R-:W-:-:S12]  /*13bd0*/  IMAD.U32 R0, RZ, RZ, UR4 ;  /* 0x00000004ff007e24 */ /* 0x000fd8000f8e00ff */
[----:B------:R-:W-:Y:S05]  /*13be0*/  @P0 BRA `(.L_x_1229) ;  /* 0x0000000800e00947 */ /* 0x000fea0003800000 */
[----:B------:R-:W2:Y:S04]  /*13bf0*/  LDL R2, [R1+0xc] ;  /* 0x00000c0001027983 */ /* 0x000ea80000100800 */
[----:B------:R-:W3:Y:S01]  /*13c00*/  LDL R3, [R1+0x4] ;  /* 0x0000040001037983 */ /* 0x000ee20000100800 */
[----:B------:R-:W-:-:S05]  /*13c10*/  VIADD R7, R18, 0x1 ;  /* 0x0000000112077836 */ /* 0x000fca0000000000 */
[C---:B------:R-:W-:Y:S01]  /*13c20*/  ISETP.NE.AND P0, PT, R7.reuse, 0x2, PT ;  /* 0x000000020700780c */ /* 0x040fe20003f05270 */
[----:B------:R-:W-:Y:S03]  /*13c30*/  BSSY B0, `(.L_x_1230) ;  /* 0x00000af000007945 */ /* 0x000fe60003800000 */
[----:B------:R-:W-:Y:S02]  /*13c40*/  SEL R10, RZ, 0x1, P0 ;  /* 0x00000001ff0a7807 */ /* 0x000fe40000000000 */
[----:B------:R-:W-:Y:S02]  /*13c50*/  SEL R7, R7, RZ, P0 ;  /* 0x000000ff07077207 */ /* 0x000fe40000000000 */
[----:B--2---:R-:W-:Y:S02]  /*13c60*/  LOP3.LUT P1, RZ, R2, 0x2, RZ, 0xc0, !PT ;  /* 0x0000000202ff7812 */ /* 0x004fe4000782c0ff */
[----:B---3--:R-:W-:-:S11]  /*13c70*/  LOP3.LUT R10, R3, R10, RZ, 0x3c, !PT ;  /* 0x0000000a030a7212 */ /* 0x008fd600078e3cff */
[----:B------:R-:W-:Y:S05]  /*13c80*/  @!P1 BRA `(.L_x_1231) ;  /* 0x0000000800a49947 */ /* 0x000fea0003800000 */
[----:B------:R-:W-:Y:S01]  /*13c90*/  LOP3.LUT P1, RZ, R2, 0x1, RZ, 0xc0, !PT ;  /* 0x0000000102ff7812 */ /* 0x000fe2000782c0ff */
[----:B------:R-:W-:-:S12]  /*13ca0*/  IMAD.MOV.U32 R5, RZ, RZ, R16 ;  /* 0x000000ffff057224 */ /* 0x000fd800078e0010 */
[----:B------:R-:W-:Y:S05]  /*13cb0*/  @!P1 BRA `(.L_x_1232) ;  /* 0x0000000000549947 */ /* 0x000fea0003800000 */
[----:B------:R-:W2:Y:S01]  /*13cc0*/  LDL R9, [R1+0x8] ;  /* 0x0000080001097983 */ /* 0x000ea20000100800 */
[----:B------:R-:W0:Y:S03]  /*13cd0*/  LDC R5, c[0x0][0x43c] ;  /* 0x00010f00ff057b82 */ /* 0x000e260000000800 */
[----:B------:R-:W3:Y:S01]  /*13ce0*/  LDL R11, [R1] ;  /* 0x00000000010b7983 */ /* 0x000ee20000100800 */
[----:B------:R-:W-:Y:S01]  /*13cf0*/  IMAD.MOV.U32 R4, RZ, RZ, R0 ;  /* 0x000000ffff047224 */ /* 0x000fe200078e0000 */
[----:B------:R-:W-:Y:S01]  /*13d00*/  ULDC.64 UR4, c[0x0][0x428] ;  /* 0x00010a0000047ab9 */ /* 0x000fe20000000a00 */
[----:B------:R-:W-:Y:S01]  /*13d10*/  ULDC.64 UR6, c[0x0][0x208] ;  /* 0x0000820000067ab9 */ /* 0x000fe20000000a00 */
[----:B0-----:R-:W-:-:S13]  /*13d20*/  ISETP.NE.AND P0, PT, R5, 0x1, PT ;  /* 0x000000010500780c */ /* 0x001fda0003f05270 */
[----:B------:R-:W0:Y:S02]  /*13d30*/  @P0 LDC.64 R2, c[0x0][0x440] ;  /* 0x00011000ff020b82 */ /* 0x000e240000000a00 */
[----:B0-----:R-:W-:-:S05]  /*13d40*/  @P0 IMAD.HI.U32 R2, R0, R2, RZ ;  /* 0x0000000200020227 */ /* 0x001fca00078e00ff */
[----:B------:R-:W-:-:S05]  /*13d50*/  @P0 SHF.R.U32.HI R4, RZ, R3, R2 ;  /* 0x00000003ff040219 */ /* 0x000fca0000011602 */
[----:B------:R-:W-:-:S04]  /*13d60*/  IMAD.MOV R2, RZ, RZ, -R4 ;  /* 0x000000ffff027224 */ /* 0x000fc800078e0a04 */
[----:B------:R-:W-:Y:S01]  /*13d70*/  IMAD R0, R5, R2, R0 ;  /* 0x0000000205007224 */ /* 0x000fe200078e0200 */
[----:B------:R-:W-:Y:S01]  /*13d80*/  SHF.R.S32.HI R5, RZ, 0x1f, R4 ;  /* 0x0000001fff057819 */ /* 0x000fe20000011404 */
[----:B------:R-:W0:Y:S01]  /*13d90*/  LDC.64 R2, c[0x0][0x418] ;  /* 0x00010600ff027b82 */ /* 0x000e220000000a00 */
[----:B--2---:R-:W-:-:S04]  /*13da0*/  IMAD R9, R9, UR4, RZ ;  /* 0x0000000409097c24 */ /* 0x004fc8000f8e02ff */
[C---:B---3--:R-:W-:Y:S02]  /*13db0*/  IMAD R9, R11.reuse, UR5, R9 ;  /* 0x000000050b097c24 */ /* 0x048fe4000f8e0209 */
[----:B------:R-:W-:-:S04]  /*13dc0*/  IMAD.WIDE.U32 R4, R11, UR4, R4 ;  /* 0x000000040b047c25 */ /* 0x000fc8000f8e0004 */
[----:B------:R-:W-:Y:S01]  /*13dd0*/  IMAD.IADD R5, R9, 0x1, R5 ;  /* 0x0000000109057824 */ /* 0x000fe200078e0205 */
[----:B0-----:R-:W-:-:S04]  /*13de0*/  LEA R2, P0, R4, R2, 0x2 ;  /* 0x0000000204027211 */ /* 0x001fc800078010ff */
[----:B------:R-:W-:-:S05]  /*13df0*/  LEA.HI.X R3, R4, R3, R5, 0x2, P0 ;  /* 0x0000000304037211 */ /* 0x000fca00000f1405 */
[----:B------:R0:W5:Y:S04]  /*13e00*/  LDG.E R5, desc[UR6][R2.64] ;  /* 0x0000000602057981 */ /* 0x000168000c1e1900 */
.L_x_1232:
[----:B0-----:R-:W-:Y:S01]  /*13e10*/  IMAD R3, R7, 0x8, R17 ;  /* 0x0000000807037824 */ /* 0x001fe200078e0211 */
[----:B------:R-:W-:Y:S01]  /*13e20*/  SHF.L.U32 R2, R10, 0x1f, RZ ;  /* 0x0000001f0a027819 */ /* 0x000fe200000006ff */
[----:B------:R-:W-:Y:S03]  /*13e30*/  BSSY B1, `(.L_x_1233) ;  /* 0x0000003000017945 */ /* 0x000fe60003800000 */
[----:B------:R-:W0:Y:S02]  /*13e40*/  SYNCS.PHASECHK.TRANS64.TRYWAIT P0, [R3+URZ+0x30840], R2 ;  /* 0x03084002030075a7 */ /* 0x000e24000800017f */
[----:B0-----:R-:W-:Y:S05]  /*13e50*/  @!P0 BRA `(.L_x_1234) ;  /* 0x0000003c00408947 */ /* 0x001fea0003800000 */
.L_x_1335:
[----:B------:R-:W-:Y:S05]  /*13e60*/  BSYNC B1 ;  /* 0x0000000000017941 */ /* 0x000fea0003800000 */
.L_x_1233:
[----:B------:R-:W1:Y:S01]  /*13e70*/  S2R R4, SR_TID.X ;  /* 0x0000000000047919 */ /* 0x000e620000002100 */
[----:B------:R-:W-:Y:S01]  /*13e80*/  BSSY B1, `(.L_x_1235) ;  /* 0x000000b000017945 */ /* 0x000fe20003800000 */
[----:B-1----:R-:W-:-:S04]  /*13e90*/  LOP3.LUT R4, R4, 0x7f, RZ, 0xc0, !PT ;  /* 0x0000007f04047812 */ /* 0x002fc800078ec0ff */
[----:B------:R-:W-:-:S13]  /*13ea0*/  ISETP.NE.AND P1, PT, R4, RZ, PT ;  /* 0x000000ff0400720c */ /* 0x000fda0003f25270 */
[----:B------:R-:W-:Y:S05]  /*13eb0*/  @P1 BRA `(.L_x_1236) ;  /* 0x00000000001c1947 */ /* 0x000fea0003800000 */
[----:B------:R-:W1:Y:S01]  /*13ec0*/  S2R R4, SR_TID.X ;  /* 0x0000000000047919 */ /* 0x000e620000002100 */
[----:B0-----:R-:W-:-:S04]  /*13ed0*/  IMAD.MOV.U32 R2, RZ, RZ, 0x9000 ;  /* 0x00009000ff027424 */ /* 0x001fc800078e00ff */
[----:B------:R2:W-:Y:S01]  /*13ee0*/  SYNCS.ARRIVE.TRANS64 RZ, [R3+URZ+0x30830], R2 ;  /* 0x0308300203ff79a7 */ /* 0x0005e2000800003f */
[----:B-1----:R-:W-:-:S04]  /*13ef0*/  LOP3.LUT R4, R4, 0x1f, RZ, 0xc0, !PT ;  /* 0x0000001f04047812 */ /* 0x002fc800078ec0ff */
[----:B------:R-:W-:-:S13]  /*13f00*/  ISETP.NE.AND P0, PT, R4, RZ, PT ;  /* 0x000000ff0400720c */ /* 0x000fda0003f05270 */
[----:B--2---:R-:W-:Y:S05]  /*13f10*/  @!P0 BRA `(.L_x_1236) ;  /* 0x0000000000048947 */ /* 0x004fea0003800000 */
[----:B------:R-:W-:Y:S01]  /*13f20*/  BPT.TRAP 0x1 ;  /* 0x000000040000795c */ /* 0x000fe20000300000 */
.L_x_1236:
[----:B------:R-:W-:Y:S05]  /*13f30*/  BSYNC B1 ;  /* 0x0000000000017941 */ /* 0x000fea0003800000 */
.L_x_1235:
[----:B------:R-:W-:Y:S01]  /*13f40*/  IMAD.MOV.U32 R11, RZ, RZ, RZ ;  /* 0x000000ffff0b7224 */ /* 0x000fe200078e00ff */
[----:B------:R-:W-:Y:S01]  /*13f50*/  UIADD3 UR4, UP0, UR38, 0x370, URZ ;  /* 0x0000037026047890 */ /* 0x000fe2000ff1e03f */
[----:B------:R-:W-:Y:S01]  /*13f60*/  IMAD R4, R7, 0x9000, R17 ;  /* 0x0000900007047824 */ /* 0x000fe200078e0211 */
[----:B------:R-:W-:Y:S01]  /*13f70*/  PLOP3.LUT P0, PT, PT, PT, PT, 0x80, 0x0 ;  /* 0x000000000000781c */ /* 0x000fe20003f0f070 */
[----:B0-----:R-:W-:Y:S01]  /*13f80*/  VIADD R3, R3, 0x30830 ;  /* 0x0003083003037836 */ /* 0x001fe20000000000 */
[----:B------:R-:W-:Y:S01]  /*13f90*/  R2UR UR10, R11 ;  /* 0x000000000b0a72ca */ /* 0x000fe200000e0000 */
[----:B------:R-:W-:Y:S01]  /*13fa0*/  IMAD R2, R0, 0x60, RZ ;  /* 0x0000006000027824 */ /* 0x000fe200078e02ff */
[----:B------:R-:W-:Y:S01]  /*13fb0*/  UIADD3.X UR5, URZ, UR39, URZ, UP0, !UPT ;  /* 0x000000273f057290 */ /* 0x000fe200087fe43f */
[----:B------:R-:W-:Y:S01]  /*13fc0*/  VIADD R9, R4, 0x1e400 ;  /* 0x0001e40004097836 */ /* 0x000fe20000000000 */
[----:B------:R-:W-:Y:S01]  /*13fd0*/  UMOV UR6, 0x0 ;  /* 0x0000000000067882 */ /* 0x000fe20000000000 */
[----:B------:R-:W-:-:S10]  /*13fe0*/  UMOV UR7, 0x14f00000 ;  /* 0x14f0000000077882 */ /* 0x000fd40000000000 */
.L_x_1237:
[----:B------:R-:W-:-:S13]  /*13ff0*/  @P0 ELECT P2, URZ, PT ;  /* 0x00000000003f082f */ /* 0x000fda0003840000 */
[----:B-----5:R-:W-:Y:S01]  /*14000*/  @P2 R2UR UR13, R5 ;  /* 0x00000000050d22ca */ /* 0x020fe200000e0000 */
[----:B------:R-:W-:Y:S01]  /*14010*/  UMOV UR12, UR36 ;  /* 0x00000024000c7c82 */ /* 0x000fe20008000000 */
[----:B------:R-:W-:Y:S02]  /*14020*/  @P2 R2UR UR11, R2 ;  /* 0x00000000020b22ca */ /* 0x000fe400000e0000 */
[----:B------:R-:W-:Y:S02]  /*14030*/  @P2 R2UR UR9, R3 ;  /* 0x00000000030922ca */ /* 0x000fe400000e0000 */
[----:B------:R-:W-:Y:S02]  /*14040*/  @P2 R2UR UR8, R9 ;  /* 0x00000000090822ca */ /* 0x000fe400000e0000 */
[----:B------:R-:W-:Y:S02]  /*14050*/  @P2 PLOP3.LUT P0, PT, P2, PT, PT, 0x8, 0x0 ;  /* 0x000000000000281c */ /* 0x000fe4000170e170 */
        /* <DEDUP_REMOVED lines=9> */
.L_x_1238:
[----:B------:R-:W-:-:S13]  /*140f0*/  @P0 ELECT P2, URZ, PT ;  /* 0x00000000003f082f */ /* 0x000fda0003840000 */
[----:B------:R-:W-:Y:S01]  /*14100*/  @P2 R2UR UR13, R5 ;  /* 0x00000000050d22ca */ /* 0x000fe200000e0000 */
        /* <DEDUP_REMOVED lines=14> */
.L_x_1239:
        /* <DEDUP_REMOVED lines=10> */
[----:B------:R-:W2:Y:S01]  /*14290*/  LDL.LU R9, [R1+0x4] ;  /* 0x0000040001097983 */ /* 0x000ea20000300800 */
[----:B------:R-:W-:Y:S01]  /*142a0*/  IMAD R3, R18, 0x8, R6 ;  /* 0x0000000812037824 */ /* 0x000fe200078e0206 */
[----:B------:R-:W-:Y:S01]  /*142b0*/  BSSY B1, `(.L_x_1240) ;  /* 0x0000004000017945 */ /* 0x000fe20003800000 */
[----:B--2---:R-:W-:-:S04]  /*142c0*/  SHF.L.U32 R2, R9, 0x1f, RZ ;  /* 0x0000001f09027819 */ /* 0x004fc800000006ff */
[----:B------:R-:W0:Y:S02]  /*142d0*/  SYNCS.PHASECHK.TRANS64.TRYWAIT P0, [R3+URZ+0x60], R2 ;  /* 0x00006002030075a7 */ /* 0x000e24000800017f */
[----:B0-----:R-:W-:Y:S05]  /*142e0*/  @!P0 BRA `(.L_x_1241) ;  /* 0x0000003800308947 */ /* 0x001fea0003800000 */
.L_x_1336:
[----:B------:R-:W-:Y:S05]  /*142f0*/  BSYNC B1 ;  /* 0x0000000000017941 */ /* 0x000fea0003800000 */
.L_x_1240:
[----:B------:R-:W-:Y:S01]  /*14300*/  BSSY B1, `(.L_x_1242) ;  /* 0x000000c000017945 */ /* 0x000fe20003800000 */
[----:B------:R-:W-:Y:S02]  /*14310*/  IMAD.MOV.U32 R12, RZ, RZ, 0x0 ;  /* 0x00000000ff0c7424 */ /* 0x000fe400078e00ff */
[----:B------:R-:W-:Y:S01]  /*14320*/  IMAD.MOV.U32 R13, RZ, RZ, 0x14f00000 ;  /* 0x14f00000ff0d7424 */ /* 0x000fe200078e00ff */
[----:B------:R-:W-:Y:S06]  /*14330*/  @P1 BRA `(.L_x_1243) ;  /* 0x0000000000201947 */ /* 0x000fec0003800000 */
[----:B------:R-:W1:Y:S01]  /*14340*/  S2R R4, SR_TID.X ;  /* 0x0000000000047919 */ /* 0x000e620000002100 */
[----:B0-----:R-:W-:Y:S02]  /*14350*/  IMAD R2, R18, 0x8, R17 ;  /* 0x0000000812027824 */ /* 0x001fe400078e0211 */
[----:B------:R-:W-:-:S04]  /*14360*/  IMAD.MOV.U32 R3, RZ, RZ, 0x9000 ;  /* 0x00009000ff037424 */ /* 0x000fc800078e00ff */
[----:B------:R2:W-:Y:S01]  /*14370*/  SYNCS.ARRIVE.TRANS64 RZ, [R2+URZ+0x30850], R3 ;  /* 0x0308500302ff79a7 */ /* 0x0005e2000800003f */
[----:B-1----:R-:W-:-:S04]  /*14380*/  LOP3.LUT R4, R4, 0x1f, RZ, 0xc0, !PT ;  /* 0x0000001f04047812 */ /* 0x002fc800078ec0ff */
[----:B------:R-:W-:-:S13]  /*14390*/  ISETP.NE.AND P0, PT, R4, RZ, PT ;  /* 0x000000ff0400720c */ /* 0x000fda0003f05270 */
[----:B--2---:R-:W-:Y:S05]  /*143a0*/  @!P0 BRA `(.L_x_1243) ;  /* 0x0000000000048947 */ /* 0x004fea0003800000 */
[----:B------:R-:W-:Y:S01]  /*143b0*/  BPT.TRAP 0x1 ;  /* 0x000000040000795c */ /* 0x000fe20000300000 */
.L_x_1243:
[----:B------:R-:W-:Y:S05]  /*143c0*/  BSYNC B1 ;  /* 0x0000000000017941 */ /* 0x000fea0003800000 */
.L_x_1242:
[----:B------:R-:W-:Y:S01]  /*143d0*/  R2UR UR10, R11 ;  /* 0x000000000b0a72ca */ /* 0x000fe200000e0000 */
[--C-:B0-----:R-:W-:Y:S01]  /*143e0*/  IMAD R2, R18, 0x8, R17.reuse ;  /* 0x0000000812027824 */ /* 0x101fe200078e0211 */
[----:B------:R-:W-:Y:S01]  /*143f0*/  R2UR UR6, R12 ;  /* 0x000000000c0672ca */ /* 0x000fe200000e0000 */
[----:B------:R-:W-:Y:S01]  /*14400*/  IMAD R3, R18, 0x9000, R17 ;  /* 0x0000900012037824 */ /* 0x000fe200078e0211 */
[----:B------:R-:W-:Y:S01]  /*14410*/  R2UR UR7, R13 ;  /* 0x000000000d0772ca */ /* 0x000fe200000e0000 */
[----:B------:R-:W-:Y:S01]  /*14420*/  UIADD3 UR4, UP0, UR38, 0x470, URZ ;  /* 0x0000047026047890 */ /* 0x000fe2000ff1e03f */
[----:B------:R-:W-:Y:S01]  /*14430*/  PLOP3.LUT P0, PT, PT, PT, PT, 0x80, 0x0 ;  /* 0x000000000000781c */ /* 0x000fe20003f0f070 */
[----:B------:R-:W-:Y:S02]  /*14440*/  IMAD R4, R19, 0x60, RZ ;  /* 0x0000006013047824 */ /* 0x000fe400078e02ff */
[----:B------:R-:W-:Y:S01]  /*14450*/  VIADD R2, R2, 0x30850 ;  /* 0x0003085002027836 */ /* 0x000fe20000000000 */
[----:B------:R-:W-:Y:S01]  /*14460*/  UIADD3.X UR5, URZ, UR39, URZ, UP0, !UPT ;  /* 0x000000273f057290 */ /* 0x000fe200087fe43f */
[----:B------:R-:W-:-:S11]  /*14470*/  VIADD R9, R3, 0x400 ;  /* 0x0000040003097836 */ /* 0x000fd60000000000 */
.L_x_1244:
        /* <DEDUP_REMOVED lines=15> */
.L_x_1245:
        /* <DEDUP_REMOVED lines=15> */
.L_x_1246:
        /* <DEDUP_REMOVED lines=10> */
[----:B------:R-:W-:Y:S02]  /*14700*/  IMAD.MOV.U32 R16, RZ, RZ, R5 ;  /* 0x000000ffff107224 */ /* 0x000fe400078e0005 */
[----:B------:R-:W-:-:S07]  /*14710*/  IMAD.MOV.U32 R19, RZ, RZ, R0 ;  /* 0x000000ffff137224 */ /* 0x000fce00078e0000 */
.L_x_1231:
[----:B------:R-:W-:Y:S05]  /*14720*/  BSYNC B0 ;  /* 0x0000000000007941 */ /* 0x000fea0003800000 */
.L_x_1230:
[----:B------:R0:W-:Y:S01]  /*14730*/  STL [R1+0x4], R10 ;  /* 0x0000040a01007387 */ /* 0x0001e20000100800 */
[----:B------:R-:W-:Y:S01]  /*14740*/  UIADD3 UR4, UR41, -0x3, URZ ;  /* 0xfffffffd29047890 */ /* 0x000fe2000fffe03f */
[----:B------:R-:W-:-:S05]  /*14750*/  IMAD.MOV.U32 R18, RZ, RZ, R7 ;  /* 0x000000ffff127224 */ /* 0x000fca00078e0007 */
[----:B------:R-:W-:-:S07]  /*14760*/  IMAD.U32 R0, RZ, RZ, UR4 ;  /* 0x00000004ff007e24 */ /* 0x000fce000f8e00ff */
.L_x_1229:
[----:B------:R-:W-:Y:S01]  /*14770*/  ULOP3.LUT UR4, URZ, UR41, URZ, 0x33, !UPT ;  /* 0x000000293f047292 */ /* 0x000fe2000f8e333f */
[----:B------:R-:W-:Y:S01]  /*14780*/  VIADD R8, R8, 0xfffffffe ;  /* 0xfffffffe08087836 */ /* 0x000fe20000000000 */
[----:B------:R-:W-:Y:S04]  /*14790*/  BSSY B0, `(.L_x_1228) ;  /* 0x000016d000007945 */ /* 0x000fe80003800000 */
[----:B------:R-:W-:-:S13]  /*147a0*/  ISETP.NE.AND P0, PT, R8, UR4, PT ;  /* 0x0000000408007c0c */ /* 0x000fda000bf05270 */
[----:B------:R-:W-:Y:S05]  /*147b0*/  @!P0 BRA `(.L_x_1247) ;  /* 0x0000001400a88947 */ /* 0x000fea0003800000 */
[----:B------:R-:W-:-:S07]  /*147c0*/  IMAD.MOV.U32 R8, RZ, RZ, R16 ;  /* 0x000000ffff087224 */ /* 0x000fce00078e0010 */
.L_x_1282:
[----:B------:R-:W2:Y:S04]  /*147d0*/  LDL R2, [R1+0xc] ;  /* 0x00000c0001027983 */ /* 0x000ea80000100800 */
[----:B------:R-:W3:Y:S01]  /*147e0*/  LDL R3, [R1+0x4] ;  /* 0x0000040001037983 */ /* 0x000ee20000100800 */
[----:B------:R-:W-:Y:S01]  /*147f0*/  VIADD R4, R18, 0x1 ;  /* 0x0000000112047836 */ /* 0x000fe20000000000 */
[----:B------:R-:W-:Y:S05]  /*14800*/  YIELD ;  /* 0x0000000000007946 */ /* 0x000fea0003800000 */
[----:B------:R-:W-:Y:S01]  /*14810*/  ISETP.NE.AND P0, PT, R4, 0x2, PT ;  /* 0x000000020400780c */ /* 0x000fe20003f05270 */
[----:B------:R-:W-:Y:S03]  /*14820*/  BSSY B1, `(.L_x_1248) ;  /* 0x00000ad000017945 */ /* 0x000fe60003800000 */
[----:B------:R-:W-:-:S02]  /*14830*/  SEL R5, RZ, 0x1, P0 ;  /* 0x00000001ff057807 */ /* 0x000fc40000000000 */
[----:B------:R-:W-:Y:S02]  /*14840*/  SEL R4, R4, RZ, P0 ;  /* 0x000000ff04047207 */ /* 0x000fe40000000000 */
[----:B--2---:R-:W-:Y:S02]  /*14850*/  LOP3.LUT P1, RZ, R2, 0x2, RZ, 0xc0, !PT ;  /* 0x0000000202ff7812 */ /* 0x004fe4000782c0ff */
[----:B---3--:R-:W-:-:S11]  /*14860*/  LOP3.LUT R5, R3, R5, RZ, 0x3c, !PT ;  /* 0x0000000503057212 */ /* 0x008fd600078e3cff */
[----:B------:R-:W-:Y:S05]  /*14870*/  @!P1 BRA `(.L_x_1249) ;  /* 0x00000008009c9947 */ /* 0x000fea0003800000 */
[----:B------:R-:W-:Y:S01]  /*14880*/  LOP3.LUT P1, RZ, R2, 0x1, RZ, 0xc0, !PT ;  /* 0x0000000102ff7812 */ /* 0x000fe2000782c0ff */
[----:B------:R-:W-:-:S12]  /*14890*/  IMAD.MOV.U32 R7, RZ, RZ, R0 ;  /* 0x000000ffff077224 */ /* 0x000fd800078e0000 */
[----:B------:R-:W-:Y:S05]  /*148a0*/  @!P1 BRA `(.L_x_1250) ;  /* 0x0000000000549947 */ /* 0x000fea0003800000 */
[----:B0-----:R-:W2:Y:S01]  /*148b0*/  LDL R10, [R1+0x8] ;  /* 0x00000800010a7983 */ /* 0x001ea20000100800 */
[----:B------:R-:W0:Y:S01]  /*148c0*/  LDC R8, c[0x0][0x43c] ;  /* 0x00010f00ff087b82 */ /* 0x000e220000000800 */
[----:B------:R-:W-:Y:S02]  /*148d0*/  ULDC.64 UR4, c[0x0][0x428] ;  /* 0x00010a0000047ab9 */ /* 0x000fe40000000a00 */
[----:B------:R-:W3:Y:S01]  /*148e0*/  LDL R9, [R1] ;  /* 0x0000000001097983 */ /* 0x000ee20000100800 */
[----:B------:R-:W-:Y:S01]  /*148f0*/  ULDC.64 UR6, c[0x0][0x208] ;  /* 0x0000820000067ab9 */ /* 0x000fe20000000a00 */
        /* <DEDUP_REMOVED lines=16> */
.L_x_1250:
[----:B------:R-:W-:Y:S01]  /*14a00*/  IMAD R3, R4, 0x8, R17 ;  /* 0x0000000804037824 */ /* 0x000fe200078e0211 */
[----:B------:R-:W-:Y:S01]  /*14a10*/  SHF.L.U32 R2, R5, 0x1f, RZ ;  /* 0x0000001f05027819 */ /* 0x000fe200000006ff */
[----:B------:R-:W-:Y:S03]  /*14a20*/  BSSY B2, `(.L_x_1251) ;  /* 0x0000003000027945 */ /* 0x000fe60003800000 */
[----:B------:R-:W2:Y:S02]  /*14a30*/  SYNCS.PHASECHK.TRANS64.TRYWAIT P0, [R3+URZ+0x30840], R2 ;  /* 0x03084002030075a7 */ /* 0x000ea4000800017f */
[----:B--2---:R-:W-:Y:S05]  /*14a40*/  @!P0 BRA `(.L_x_1252) ;  /* 0x00000030006c8947 */ /* 0x004fea0003800000 */
.L_x_1337:
[----:B------:R-:W-:Y:S05]  /*14a50*/  BSYNC B2 ;  /* 0x0000000000027941 */ /* 0x000fea0003800000 */
.L_x_1251:
[----:B-1----:R-:W1:Y:S01]  /*14a60*/  S2R R9, SR_TID.X ;  /* 0x0000000000097919 */ /* 0x002e620000002100 */
[----:B------:R-:W-:Y:S01]  /*14a70*/  BSSY B2, `(.L_x_1253) ;  /* 0x000000b000027945 */ /* 0x000fe20003800000 */
[----:B-1----:R-:W-:-:S04]  /*14a80*/  LOP3.LUT R9, R9, 0x7f, RZ, 0xc0, !PT ;  /* 0x0000007f09097812 */ /* 0x002fc800078ec0ff */
[----:B------:R-:W-:-:S13]  /*14a90*/  ISETP.NE.AND P1, PT, R9, RZ, PT ;  /* 0x000000ff0900720c */ /* 0x000fda0003f25270 */
[----:B------:R-:W-:Y:S05]  /*14aa0*/  @P1 BRA `(.L_x_1254) ;  /* 0x00000000001c1947 */ /* 0x000fea0003800000 */
[----:B------:R-:W1:Y:S01]  /*14ab0*/  S2R R9, SR_TID.X ;  /* 0x0000000000097919 */ /* 0x000e620000002100 */
[----:B--2---:R-:W-:-:S04]  /*14ac0*/  IMAD.MOV.U32 R2, RZ, RZ, 0x9000 ;  /* 0x00009000ff027424 */ /* 0x004fc800078e00ff */
[----:B------:R3:W-:Y:S01]  /*14ad0*/  SYNCS.ARRIVE.TRANS64 RZ, [R3+URZ+0x30830], R2 ;  /* 0x0308300203ff79a7 */ /* 0x0007e2000800003f */
[----:B-1----:R-:W-:-:S04]  /*14ae0*/  LOP3.LUT R9, R9, 0x1f, RZ, 0xc0, !PT ;  /* 0x0000001f09097812 */ /* 0x002fc800078ec0ff */
[----:B------:R-:W-:-:S13]  /*14af0*/  ISETP.NE.AND P0, PT, R9, RZ, PT ;  /* 0x000000ff0900720c */ /* 0x000fda0003f05270 */
[----:B---3--:R-:W-:Y:S05]  /*14b00*/  @!P0 BRA `(.L_x_1254) ;  /* 0x0000000000048947 */ /* 0x008fea0003800000 */
[----:B------:R-:W-:Y:S01]  /*14b10*/  BPT.TRAP 0x1 ;  /* 0x000000040000795c */ /* 0x000fe20000300000 */
.L_x_1254:
[----:B------:R-:W-:Y:S05]  /*14b20*/  BSYNC B2 ;  /* 0x0000000000027941 */ /* 0x000fea0003800000 */
.L_x_1253:
[----:B------:R-:W-:Y:S01]  /*14b30*/  IMAD.MOV.U32 R11, RZ, RZ, RZ ;  /* 0x000000ffff0b7224 */ /* 0x000fe200078e00ff */
[----:B------:R-:W-:Y:S01]  /*14b40*/  UIADD3 UR4, UP0, UR38, 0x370, URZ ;  /* 0x0000037026047890 */ /* 0x000fe2000ff1e03f */
[----:B------:R-:W-:Y:S01]  /*14b50*/  IMAD R9, R4, 0x9000, R17 ;  /* 0x0000900004097824 */ /* 0x000fe200078e0211 */
[----:B------:R-:W-:Y:S01]  /*14b60*/  PLOP3.LUT P0, PT, PT, PT, PT, 0x80, 0x0 ;  /* 0x000000000000781c */ /* 0x000fe20003f0f070 */
[----:B--2---:R-:W-:Y:S01]  /*14b70*/  VIADD R3, R3, 0x30830 ;  /* 0x0003083003037836 */ /* 0x004fe20000000000 */
[----:B------:R-:W-:Y:S01]  /*14b80*/  R2UR UR10, R11 ;  /* 0x000000000b0a72ca */ /* 0x000fe200000e0000 */
[----:B------:R-:W-:Y:S01]  /*14b90*/  IMAD R2, R7, 0x60, RZ ;  /* 0x0000006007027824 */ /* 0x000fe200078e02ff */
[----:B------:R-:W-:Y:S01]  /*14ba0*/  UIADD3.X UR5, URZ, UR39, URZ, UP0, !UPT ;  /* 0x000000273f057290 */ /* 0x000fe200087fe43f */
[----:B0-----:R-:W-:Y:S01]  /*14bb0*/  VIADD R10, R9, 0x1e400 ;  /* 0x0001e400090a7836 */ /* 0x001fe20000000000 */
[----:B------:R-:W-:Y:S01]  /*14bc0*/  UMOV UR6, 0x0 ;  /* 0x0000000000067882 */ /* 0x000fe20000000000 */
[----:B------:R-:W-:-:S10]  /*14bd0*/  UMOV UR7, 0x14f00000 ;  /* 0x14f0000000077882 */ /* 0x000fd40000000000 */
.L_x_1255:
        /* <DEDUP_REMOVED lines=16> */
.L_x_1256:
        /* <DEDUP_REMOVED lines=16> */
.L_x_1257:
        /* <DEDUP_REMOVED lines=16> */
.L_x_1338:
[----:B------:R-:W-:Y:S05]  /*14ee0*/  BSYNC B2 ;  /* 0x0000000000027941 */ /* 0x000fea0003800000 */
.L_x_1258:
[----:B------:R-:W-:Y:S01]  /*14ef0*/  BSSY B2, `(.L_x_1260) ;  /* 0x000000b000027945 */ /* 0x000fe20003800000 */
[----:B0-----:R-:W-:Y:S02]  /*14f00*/  IMAD.MOV.U32 R2, RZ, RZ, 0x0 ;  /* 0x00000000ff027424 */ /* 0x001fe400078e00ff */
[----:B------:R-:W-:Y:S01]  /*14f10*/  IMAD.MOV.U32 R3, RZ, RZ, 0x14f00000 ;  /* 0x14f00000ff037424 */ /* 0x000fe200078e00ff */
[----:B------:R-:W-:Y:S06]  /*14f20*/  @P1 BRA `(.L_x_1261) ;  /* 0x00000000001c1947 */ /* 0x000fec0003800000 */
[----:B------:R-:W0:Y:S02]  /*14f30*/  S2R R10, SR_TID.X ;  /* 0x00000000000a7919 */ /* 0x000e240000002100 */
[----:B0-----:R-:W-:Y:S01]  /*14f40*/  LOP3.LUT R14, R10, 0x1f, RZ, 0xc0, !PT ;  /* 0x0000001f0a0e7812 */ /* 0x001fe200078ec0ff */
[----:B------:R-:W-:-:S03]  /*14f50*/  IMAD.MOV.U32 R10, RZ, RZ, 0x9000 ;  /* 0x00009000ff0a7424 */ /* 0x000fc600078e00ff */
[----:B------:R-:W-:Y:S01]  /*14f60*/  ISETP.NE.AND P0, PT, R14, RZ, PT ;  /* 0x000000ff0e00720c */ /* 0x000fe20003f05270 */
[----:B------:R0:W-:-:S12]  /*14f70*/  SYNCS.ARRIVE.TRANS64 RZ, [R9+URZ+0x50], R10 ;  /* 0x0000500a09ff79a7 */ /* 0x0001d8000800003f */
[----:B0-----:R-:W-:Y:S05]  /*14f80*/  @!P0 BRA `(.L_x_1261) ;  /* 0x0000000000048947 */ /* 0x001fea0003800000 */
[----:B------:R-:W-:Y:S01]  /*14f90*/  BPT.TRAP 0x1 ;  /* 0x000000040000795c */ /* 0x000fe20000300000 */
.L_x_1261:
[----:B------:R-:W-:Y:S05]  /*14fa0*/  BSYNC B2 ;  /* 0x0000000000027941 */ /* 0x000fea0003800000 */
.L_x_1260:
[----:B------:R-:W-:Y:S01]  /*14fb0*/  R2UR UR6, R2 ;  /* 0x00000000020672ca */ /* 0x000fe200000e0000 */
[----:B------:R-:W-:Y:S01]  /*14fc0*/  IMAD R18, R18, 0x9000, R17 ;  /* 0x0000900012127824 */ /* 0x000fe200078e0211 */
[----:B------:R-:W-:Y:S01]  /*14fd0*/  R2UR UR7, R3 ;  /* 0x00000000030772ca */ /* 0x000fe200000e0000 */
[----:B------:R-:W-:Y:S01]  /*14fe0*/  UIADD3 UR4, UP0, UR38, 0x470, URZ ;  /* 0x0000047026047890 */ /* 0x000fe2000ff1e03f */
[----:B------:R-:W-:Y:S01]  /*14ff0*/  R2UR UR10, R11 ;  /* 0x000000000b0a72ca */ /* 0x000fe200000e0000 */
[----:B------:R-:W-:Y:S01]  /*15000*/  IMAD R10, R19, 0x60, RZ ;  /* 0x00000060130a7824 */ /* 0x000fe200078e02ff */
[----:B------:R-:W-:Y:S01]  /*15010*/  PLOP3.LUT P0, PT, PT, PT, PT, 0x80, 0x0 ;  /* 0x000000000000781c */ /* 0x000fe20003f0f070 */
[----:B------:R-:W-:Y:S01]  /*15020*/  VIADD R9, R9, 0x50 ;  /* 0x0000005009097836 */ /* 0x000fe20000000000 */
[----:B------:R-:W-:Y:S01]  /*15030*/  UIADD3.X UR5, URZ, UR39, URZ, UP0, !UPT ;  /* 0x000000273f057290 */ /* 0x000fe200087fe43f */
[----:B------:R-:W-:-:S11]  /*15040*/  VIADD R11, R18, 0x400 ;  /* 0x00000400120b7836 */ /* 0x000fd60000000000 */
.L_x_1262:
        /* <DEDUP_REMOVED lines=15> */
.L_x_1263:
        /* <DEDUP_REMOVED lines=15> */
.L_x_1264:
        /* <DEDUP_REMOVED lines=12> */
.L_x_1249:
[----:B------:R-:W-:Y:S05]  /*152f0*/  BSYNC B1 ;  /* 0x0000000000017941 */ /* 0x000fea0003800000 */
.L_x_1248:
[----:B------:R-:W2:Y:S01]  /*15300*/  LDL R3, [R1+0xc] ;  /* 0x00000c0001037983 */ /* 0x000ea20000100800 */
[----:B------:R-:W-:Y:S01]  /*15310*/  VIADD R18, R4, 0x1 ;  /* 0x0000000104127836 */ /* 0x000fe20000000000 */
[----:B------:R-:W-:Y:S01]  /*15320*/  BSSY B1, `(.L_x_1265) ;  /* 0x00000b0000017945 */ /* 0x000fe20003800000 */
[----:B------:R-:W-:-:S03]  /*15330*/  VIADD R7, R0, 0xffffffff ;  /* 0xffffffff00077836 */ /* 0x000fc60000000000 */
[----:B------:R-:W-:-:S04]  /*15340*/  ISETP.NE.AND P0, PT, R18, 0x2, PT ;  /* 0x000000021200780c */ /* 0x000fc80003f05270 */
[----:B------:R-:W-:Y:S02]  /*15350*/  SEL R2, RZ, 0x1, P0 ;  /* 0x00000001ff027807 */ /* 0x000fe40000000000 */
[----:B------:R-:W-:Y:S02]  /*15360*/  SEL R18, R18, RZ, P0 ;  /* 0x000000ff12127207 */ /* 0x000fe40000000000 */
[----:B------:R-:W-:-:S05]  /*15370*/  LOP3.LUT R11, R5, R2, RZ, 0x3c, !PT ;  /* 0x00000002050b7212 */ /* 0x000fca00078e3cff */
[----:B------:R1:W-:Y:S01]  /*15380*/  STL [R1+0x4], R11 ;  /* 0x0000040b01007387 */ /* 0x0003e20000100800 */
[----:B--2---:R-:W-:-:S13]  /*15390*/  LOP3.LUT P1, RZ, R3, 0x2, RZ, 0xc0, !PT ;  /* 0x0000000203ff7812 */ /* 0x004fda000782c0ff */
[----:B-1----:R-:W-:Y:S05]  /*153a0*/  @!P1 BRA `(.L_x_1266) ;  /* 0x00000008009c9947 */ /* 0x002fea0003800000 */
[----:B------:R-:W-:Y:S01]  /*153b0*/  LOP3.LUT P1, RZ, R3, 0x1, RZ, 0xc0, !PT ;  /* 0x0000000103ff7812 */ /* 0x000fe2000782c0ff */
[----:B0-----:R-:W-:-:S12]  /*153c0*/  IMAD.MOV.U32 R10, RZ, RZ, R7 ;  /* 0x000000ffff0a7224 */ /* 0x001fd800078e0007 */
[----:B------:R-:W-:Y:S05]  /*153d0*/  @!P1 BRA `(.L_x_1267) ;  /* 0x0000000000549947 */ /* 0x000fea0003800000 */
[----:B------:R-:W2:Y:S01]  /*153e0*/  LDL R13, [R1+0x8] ;  /* 0x00000800010d7983 */ /* 0x000ea20000100800 */
        /* <DEDUP_REMOVED lines=20> */
.L_x_1267:
[----:B------:R-:W-:Y:S01]  /*15530*/  IMAD R2, R18, 0x8, R17 ;  /* 0x0000000812027824 */ /* 0x000fe200078e0211 */
[----:B------:R-:W-:Y:S01]  /*15540*/  SHF.L.U32 R3, R11, 0x1f, RZ ;  /* 0x0000001f0b037819 */ /* 0x000fe200000006ff */
[----:B------:R-:W-:Y:S03]  /*15550*/  BSSY B2, `(.L_x_1268) ;  /* 0x0000003000027945 */ /* 0x000fe60003800000 */
[----:B------:R-:W1:Y:S02]  /*15560*/  SYNCS.PHASECHK.TRANS64.TRYWAIT P0, [R2+URZ+0x30840], R3 ;  /* 0x03084003020075a7 */ /* 0x000e64000800017f */
[----:B-1----:R-:W-:Y:S05]  /*15570*/  @!P0 BRA `(.L_x_1269) ;  /* 0x0000002400c88947 */ /* 0x002fea0003800000 */
.L_x_1339:
[----:B------:R-:W-:Y:S05]  /*15580*/  BSYNC B2 ;  /* 0x0000000000027941 */ /* 0x000fea0003800000 */
.L_x_1268:
        /* <DEDUP_REMOVED lines=12> */
.L_x_1271:
[----:B------:R-:W-:Y:S05]  /*15650*/  BSYNC B2 ;  /* 0x0000000000027941 */ /* 0x000fea0003800000 */
.L_x_1270:
[----:B------:R-:W-:Y:S01]  /*15660*/  IMAD.MOV.U32 R14, RZ, RZ, RZ ;  /* 0x000000ffff0e7224 */ /* 0x000fe200078e00ff */
[----:B------:R-:W-:Y:S01]  /*15670*/  UIADD3 UR4, UP0, UR38, 0x370, URZ ;  /* 0x0000037026047890 */ /* 0x000fe2000ff1e03f */
[C---:B-1----:R-:W-:Y:S01]  /*15680*/  IMAD R3, R18.reuse, 0x8, R6 ;  /* 0x0000000812037824 */ /* 0x042fe200078e0206 */
[----:B------:R-:W-:Y:S01]  /*15690*/  PLOP3.LUT P0, PT, PT, PT, PT, 0x80, 0x0 ;  /* 0x000000000000781c */ /* 0x000fe20003f0f070 */
[----:B------:R-:W-:Y:S01]  /*156a0*/  IMAD R9, R18, 0x9000, R17 ;  /* 0x0000900012097824 */ /* 0x000fe200078e0211 */
[----:B------:R-:W-:Y:S01]  /*156b0*/  R2UR UR10, R14 ;  /* 0x000000000e0a72ca */ /* 0x000fe200000e0000 */
[----:B------:R-:W-:Y:S01]  /*156c0*/  VIADD R3, R3, 0x30 ;  /* 0x0000003003037836 */ /* 0x000fe20000000000 */
[----:B------:R-:W-:Y:S01]  /*156d0*/  UIADD3.X UR5, URZ, UR39, URZ, UP0, !UPT ;  /* 0x000000273f057290 */ /* 0x000fe200087fe43f */
[----:B------:R-:W-:Y:S01]  /*156e0*/  IMAD R2, R10, 0x60, RZ ;  /* 0x000000600a027824 */ /* 0x000fe200078e02ff */
[----:B------:R-:W-:Y:S01]  /*156f0*/  UMOV UR6, 0x0 ;  /* 0x0000000000067882 */ /* 0x000fe20000000000 */
[----:B------:R-:W-:Y:S01]  /*15700*/  VIADD R11, R9, 0x1e400 ;  /* 0x0001e400090b7836 */ /* 0x000fe20000000000 */
[----:B------:R-:W-:-:S09]  /*15710*/  UMOV UR7, 0x14f00000 ;  /* 0x14f0000000077882 */ /* 0x000fd20000000000 */
.L_x_1272:
        /* <DEDUP_REMOVED lines=16> */
.L_x_1273:
        /* <DEDUP_REMOVED lines=16> */
.L_x_1274:
        /* <DEDUP_REMOVED lines=15> */
.L_x_1340:
[----:B------:R-:W-:Y:S05]  /*15a10*/  BSYNC B2 ;  /* 0x0000000000027941 */ /* 0x000fea0003800000 */
.L_x_1275:
[----:B------:R-:W-:Y:S01]  /*15a20*/  BSSY B2, `(.L_x_1277) ;  /* 0x000000b000027945 */ /* 0x000fe20003800000 */
[----:B------:R-:W-:Y:S02]  /*15a30*/  IMAD.MOV.U32 R12, RZ, RZ, 0x0 ;  /* 0x00000000ff0c7424 */ /* 0x000fe400078e00ff */
[----:B------:R-:W-:Y:S01]  /*15a40*/  IMAD.MOV.U32 R13, RZ, RZ, 0x14f00000 ;  /* 0x14f00000ff0d7424 */ /* 0x000fe200078e00ff */
[----:B------:R-:W-:Y:S06]  /*15a50*/  @P1 BRA `(.L_x_1278) ;  /* 0x00000000001c1947 */ /* 0x000fec0003800000 */
[----:B------:R-:W1:Y:S02]  /*15a60*/  S2R R3, SR_TID.X ;  /* 0x0000000000037919 */ /* 0x000e640000002100 */
[----:B-1----:R-:W-:Y:S01]  /*15a70*/  LOP3.LUT R9, R3, 0x1f, RZ, 0xc0, !PT ;  /* 0x0000001f03097812 */ /* 0x002fe200078ec0ff */
[----:B------:R-:W-:-:S03]  /*15a80*/  IMAD.MOV.U32 R3, RZ, RZ, 0x9000 ;  /* 0x00009000ff037424 */ /* 0x000fc600078e00ff */
[----:B------:R-:W-:Y:S01]  /*15a90*/  ISETP.NE.AND P0, PT, R9, RZ, PT ;  /* 0x000000ff0900720c */ /* 0x000fe20003f05270 */
[----:B------:R1:W-:-:S12]  /*15aa0*/  SYNCS.ARRIVE.TRANS64 RZ, [R2+URZ+0x50], R3 ;  /* 0x0000500302ff79a7 */ /* 0x0003d8000800003f */
[----:B-1----:R-:W-:Y:S05]  /*15ab0*/  @!P0 BRA `(.L_x_1278) ;  /* 0x0000000000048947 */ /* 0x002fea0003800000 */
[----:B------:R-:W-:Y:S01]  /*15ac0*/  BPT.TRAP 0x1 ;  /* 0x000000040000795c */ /* 0x000fe20000300000 */
.L_x_1278:
[----:B------:R-:W-:Y:S05]  /*15ad0*/  BSYNC B2 ;  /* 0x0000000000027941 */ /* 0x000fea0003800000 */
.L_x_1277:
[----:B------:R-:W-:Y:S01]  /*15ae0*/  R2UR UR10, R14 ;  /* 0x000000000e0a72ca */ /* 0x000fe200000e0000 */
[----:B------:R-:W-:Y:S01]  /*15af0*/  IMAD R4, R4, 0x9000, R17 ;  /* 0x0000900004047824 */ /* 0x000fe200078e0211 */
[----:B------:R-:W-:Y:S01]  /*15b00*/  R2UR UR6, R12 ;  /* 0x000000000c0672ca */ /* 0x000fe200000e0000 */
[----:B------:R-:W-:Y:S01]  /*15b10*/  UIADD3 UR4, UP0, UR38, 0x470, URZ ;  /* 0x0000047026047890 */ /* 0x000fe2000ff1e03f */
[----:B------:R-:W-:Y:S01]  /*15b20*/  R2UR UR7, R13 ;  /* 0x000000000d0772ca */ /* 0x000fe200000e0000 */
[----:B------:R-:W-:Y:S01]  /*15b30*/  IMAD R3, R19, 0x60, RZ ;  /* 0x0000006013037824 */ /* 0x000fe200078e02ff */
[----:B------:R-:W-:Y:S01]  /*15b40*/  PLOP3.LUT P0, PT, PT, PT, PT, 0x80, 0x0 ;  /* 0x000000000000781c */ /* 0x000fe20003f0f070 */
[----:B0-----:R-:W-:Y:S01]  /*15b50*/  VIADD R2, R2, 0x50 ;  /* 0x0000005002027836 */ /* 0x001fe20000000000 */
[----:B------:R-:W-:Y:S01]  /*15b60*/  UIADD3.X UR5, URZ, UR39, URZ, UP0, !UPT ;  /* 0x000000273f057290 */ /* 0x000fe200087fe43f */
[----:B------:R-:W-:-:S11]  /*15b70*/  VIADD R5, R4, 0x400 ;  /* 0x0000040004057836 */ /* 0x000fd60000000000 */
.L_x_1279:
        /* <DEDUP_REMOVED lines=15> */
.L_x_1280:
        /* <DEDUP_REMOVED lines=15> */
.L_x_1281:
        /* <DEDUP_REMOVED lines=12> */
.L_x_1266:
[----:B------:R-:W-:Y:S05]  /*15e20*/  BSYNC B1 ;  /* 0x0000000000017941 */ /* 0x000fea0003800000 */
.L_x_1265:
[----:B------:R-:W-:Y:S01]  /*15e30*/  ISETP.GT.AND P0, PT, R7, UR40, PT ;  /* 0x0000002807007c0c */ /* 0x000fe2000bf04270 */
[----:B------:R-:W-:-:S12]  /*15e40*/  VIADD R0, R0, 0xfffffffe ;  /* 0xfffffffe00007836 */ /* 0x000fd80000000000 */
[----:B------:R-:W-:Y:S05]  /*15e50*/  @P0 BRA `(.L_x_1282) ;  /* 0xffffffe8005c0947 */ /* 0x000fea000383ffff */
.L_x_1247:
[----:B------:R-:W-:Y:S05]  /*15e60*/  BSYNC B0 ;  /* 0x0000000000007941 */ /* 0x000fea0003800000 */
.L_x_1228:
[----:B0-----:R-:W0:Y:S01]  /*15e70*/  S2R R0, SR_TID.X ;  /* 0x0000000000007919 */ /* 0x001e220000002100 */
[----:B------:R-:W-:Y:S01]  /*15e80*/  BSSY B0, `(.L_x_1283) ;  /* 0x0000012000007945 */ /* 0x000fe20003800000 */
[----:B0-----:R-:W-:-:S04]  /*15e90*/  LOP3.LUT R6, R0, 0x7f, RZ, 0xc0, !PT ;  /* 0x0000007f00067812 */ /* 0x001fc800078ec0ff */
[----:B------:R-:W-:-:S13]  /*15ea0*/  ISETP.NE.AND P1, PT, R6, RZ, PT ;  /* 0x000000ff0600720c */ /* 0x000fda0003f25270 */
[----:B------:R-:W-:Y:S05]  /*15eb0*/  @P1 BRA `(.L_x_1284) ;  /* 0x0000000000381947 */ /* 0x000fea0003800000 */
[----:B------:R-:W0:Y:S01]  /*15ec0*/  S2R R3, SR_LANEID ;  /* 0x0000000000037919 */ /* 0x000e220000000000 */
[----:B------:R-:W-:Y:S01]  /*15ed0*/  VOTEU.ANY UR4, UPT, PT ;  /* 0x0000000000047886 */ /* 0x000fe200038e0100 */
[----:B------:R-:W-:Y:S01]  /*15ee0*/  ULDC.64 UR6, c[0x0][0x208] ;  /* 0x0000820000067ab9 */ /* 0x000fe20000000a00 */
[----:B------:R-:W0:Y:S08]  /*15ef0*/  FLO.U32 R0, UR4 ;  /* 0x0000000400007d00 */ /* 0x000e3000080e0000 */
[----:B------:R-:W1:Y:S01]  /*15f00*/  POPC R5, UR4 ;  /* 0x0000000400057d09 */ /* 0x000e620008000000 */
[----:B0-----:R-:W-:-:S02]  /*15f10*/  ISETP.EQ.U32.AND P0, PT, R0, R3, PT ;  /* 0x000000030000720c */ /* 0x001fc40003f02070 */
[----:B------:R-:W1:Y:S11]  /*15f20*/  LDC.64 R2, c[0x0][0xc80] ;  /* 0x00032000ff027b82 */ /* 0x000e760000000a00 */
[----:B-1----:R-:W2:Y:S01]  /*15f30*/  @P0 ATOMG.E.ADD.STRONG.GPU PT, R3, desc[UR6][R2.64], R5 ;  /* 0x00000005020309a8 */ /* 0x002ea200081ee1c6 */
[----:B------:R-:W0:Y:S02]  /*15f40*/  S2R R4, SR_LTMASK ;  /* 0x0000000000047919 */ /* 0x000e240000003900 */
[----:B0-----:R-:W-:-:S04]  /*15f50*/  LOP3.LUT R4, R4, UR4, RZ, 0xc0, !PT ;  /* 0x0000000404047c12 */ /* 0x001fc8000f8ec0ff */
[----:B------:R-:W0:Y:S01]  /*15f60*/  POPC R7, R4 ;  /* 0x0000000400077309 */ /* 0x000e220000000000 */
[----:B--2---:R-:W0:Y:S02]  /*15f70*/  SHFL.IDX PT, R0, R3, R0, 0x1f ;  /* 0x00001f0003007589 */ /* 0x004e2400000e0000 */
[----:B0-----:R-:W-:-:S05]  /*15f80*/  IADD3 R0, R0, UR44, R7 ;  /* 0x0000002c00007c10 */ /* 0x001fca000fffe007 */
[----:B------:R0:W-:Y:S02]  /*15f90*/  STL [R1+0x14], R0 ;  /* 0x0000140001007387 */ /* 0x0001e40000100800 */
.L_x_1284:
[----:B------:R-:W-:Y:S05]  /*15fa0*/  BSYNC B0 ;  /* 0x0000000000007941 */ /* 0x000fea0003800000 */
.L_x_1283:
[----:B0-----:R-:W2:Y:S01]  /*15fb0*/  LDL R0, [R1+0xc] ;  /* 0x00000c0001007983 */ /* 0x001ea20000100800 */
[----:B------:R-:W-:Y:S01]  /*15fc0*/  BSSY B0, `(.L_x_1285) ;  /* 0x0000047000007945 */ /* 0x000fe20003800000 */
[----:B--2---:R-:W-:-:S13]  /*15fd0*/  LOP3.LUT P0, RZ, R0, 0x2, RZ, 0xc0, !PT ;  /* 0x0000000200ff7812 */ /* 0x004fda000780c0ff */
[----:B------:R-:W-:Y:S05]  /*15fe0*/  @!P0 BRA `(.L_x_1286) ;  /* 0x0000000400108947 */ /* 0x000fea0003800000 */
[----:B------:R-:W2:Y:S01]  /*15ff0*/  LDL R0, [R1+0x4] ;  /* 0x0000040001007983 */ /* 0x000ea20000100800 */
[----:B------:R-:W-:Y:S01]  /*16000*/  IMAD R2, R18, 0x8, R17 ;  /* 0x0000000812027824 */ /* 0x000fe200078e0211 */
[----:B------:R-:W-:Y:S01]  /*16010*/  BSSY B1, `(.L_x_1287) ;  /* 0x0000005000017945 */ /* 0x000fe20003800000 */
[----:B------:R-:W-:Y:S02]  /*16020*/  ISETP.NE.AND P2, PT, R6, RZ, PT ;  /* 0x000000ff0600720c */ /* 0x000fe40003f45270 */
[----:B--2---:R-:W-:-:S04]  /*16030*/  SHF.L.U32 R3, R0, 0x1f, RZ ;  /* 0x0000001f00037819 */ /* 0x004fc800000006ff */
[----:B------:R-:W0:Y:S02]  /*16040*/  SYNCS.PHASECHK.TRANS64.TRYWAIT P0, [R2+URZ+0x30860], R3 ;  /* 0x03086003020075a7 */ /* 0x000e24000800017f */
[----:B0-----:R-:W-:Y:S05]  /*16050*/  @!P0 BRA `(.L_x_1288) ;  /* 0x0000001c00388947 */ /* 0x001fea0003800000 */
.L_x_1341:
[----:B------:R-:W-:Y:S05]  /*16060*/  BSYNC B1 ;  /* 0x0000000000017941 */ /* 0x000fea0003800000 */
.L_x_1287:
[----:B------:R-:W-:Y:S04]  /*16070*/  BSSY B1, `(.L_x_1289) ;  /* 0x0000009000017945 */ /* 0x000fe80003800000 */
        /* <DEDUP_REMOVED lines=8> */
.L_x_1290:
[----:B------:R-:W-:Y:S05]  /*16100*/  BSYNC B1 ;  /* 0x0000000000017941 */ /* 0x000fea0003800000 */
.L_x_1289:
[----:B------:R-:W-:Y:S01]  /*16110*/  IMAD R0, R18, 0x9000, R17 ;  /* 0x0000900012007824 */ /* 0x000fe200078e0211 */
[----:B------:R-:W-:Y:S01]  /*16120*/  UIADD3 UR4, UP0, UR38, 0x470, URZ ;  /* 0x0000047026047890 */ /* 0x000fe2000ff1e03f */
[----:B------:R-:W-:Y:S01]  /*16130*/  PLOP3.LUT P0, PT, PT, PT, PT, 0x80, 0x0 ;  /* 0x000000000000781c */ /* 0x000fe20003f0f070 */
[----:B------:R-:W-:Y:S01]  /*16140*/  IMAD R19, R19, 0x60, RZ ;  /* 0x0000006013137824 */ /* 0x000fe200078e02ff */
[----:B------:R-:W-:Y:S01]  /*16150*/  UMOV UR6, 0x0 ;  /* 0x0000000000067882 */ /* 0x000fe20000000000 */
[----:B0-----:R-:W-:Y:S01]  /*16160*/  VIADD R2, R2, 0x30850 ;  /* 0x0003085002027836 */ /* 0x001fe20000000000 */
[----:B------:R-:W-:Y:S01]  /*16170*/  UIADD3.X UR5, URZ, UR39, URZ, UP0, !UPT ;  /* 0x000000273f057290 */ /* 0x000fe200087fe43f */
[----:B------:R-:W-:Y:S01]  /*16180*/  VIADD R3, R0, 0x400 ;  /* 0x0000040000037836 */ /* 0x000fe20000000000 */
[----:B------:R-:W-:Y:S01]  /*16190*/  UMOV UR7, 0x14f00000 ;  /* 0x14f0000000077882 */ /* 0x000fe20000000000 */
[----:B------:R-:W-:-:S09]  /*161a0*/  UMOV UR10, URZ ;  /* 0x0000003f000a7c82 */ /* 0x000fd20008000000 */
.L_x_1291:
        /* <DEDUP_REMOVED lines=15> */
.L_x_1292:
        /* <DEDUP_REMOVED lines=15> */
.L_x_1293:
        /* <DEDUP_REMOVED lines=10> */
.L_x_1286:
[----:B------:R-:W-:Y:S05]  /*16430*/  BSYNC B0 ;  /* 0x0000000000007941 */ /* 0x000fea0003800000 */
.L_x_1285:
[----:B------:R-:W2:Y:S01]  /*16440*/  LDL.LU R3, [R1+0x4] ;  /* 0x0000040001037983 */ /* 0x000ea20000300800 */
[----:B------:R-:W-:-:S05]  /*16450*/  VIADD R18, R18, 0x1 ;  /* 0x0000000112127836 */ /* 0x000fca0000000000 */
[----:B------:R-:W-:-:S04]  /*16460*/  ISETP.NE.AND P0, PT, R18, 0x2, PT ;  /* 0x000000021200780c */ /* 0x000fc80003f05270 */
[----:B------:R-:W-:Y:S02]  /*16470*/  SEL R0, RZ, 0x1, P0 ;  /* 0x00000001ff007807 */ /* 0x000fe40000000000 */
[----:B------:R-:W-:Y:S02]  /*16480*/  SEL R18, R18, RZ, P0 ;  /* 0x000000ff12127207 */ /* 0x000fe40000000000 */
[----:B--2---:R-:W-:-:S05]  /*16490*/  LOP3.LUT R3, R3, R0, RZ, 0x3c, !PT ;  /* 0x0000000003037212 */ /* 0x004fca00078e3cff */
[----:B------:R0:W-:Y:S02]  /*164a0*/  STL [R1+0x4], R3 ;  /* 0x0000040301007387 */ /* 0x0001e40000100800 */
.L_x_1208:
[----:B------:R-:W-:Y:S05]  /*164b0*/  BSYNC B7 ;  /* 0x0000000000077941 */ /* 0x000fea0003800000 */
.L_x_1206:
[----:B-1----:R-:W2:Y:S04]  /*164c0*/  LDL R0, [R1+0xc] ;  /* 0x00000c0001007983 */ /* 0x002ea80000100800 */
[----:B------:R1:W5:Y:S01]  /*164d0*/  LDL R2, [R1+0x14] ;  /* 0x0000140001027983 */ /* 0x0003620000100800 */
[----:B--2---:R-:W-:-:S13]  /*164e0*/  LOP3.LUT P0, RZ, R0, 0x4, RZ, 0xc0, !PT ;  /* 0x0000000400ff7812 */ /* 0x004fda000780c0ff */
[----:B-1----:R-:W-:Y:S05]  /*164f0*/  @!P0 BRA `(.L_x_1294) ;  /* 0x0000000000288947 */ /* 0x002fea0003800000 */
[----:B------:R-:W-:Y:S05]  /*16500*/  WARPSYNC.ALL ;  /* 0x0000000000007948 */ /* 0x000fea0003800000 */
[----:B------:R-:W1:Y:S08]  /*16510*/  S2UR UR5, SR_CgaCtaId ;  /* 0x00000000000579c3 */ /* 0x000e700000008800 */
[----:B------:R-:W-:Y:S06]  /*16520*/  BAR.SYNC.DEFER_BLOCKING 0x5, 0x180 ;  /* 0x0146000000007b1d */ /* 0x000fec0000010000 */
[----:B------:R-:W-:-:S02]  /*16530*/  UMOV UR4, 0x400 ;  /* 0x0000040000047882 */ /* 0x000fc40000000000 */
[----:B-1----:R-:W-:-:S06]  /*16540*/  ULEA UR4, UR5, UR4, 0x18 ;  /* 0x0000000405047291 */ /* 0x002fcc000f8ec03f */
[----:B------:R-:W-:-:S05]  /*16550*/  IMAD.U32 R17, RZ, RZ, UR4 ;  /* 0x00000004ff117e24 */ /* 0x000fca000f8e00ff */
[----:B-----5:R-:W1:Y:S04]  /*16560*/  LDS R2, [R17+0x308d0] ;  /* 0x0308d00011027984 */ /* 0x020e680000000800 */
[----:B-1----:R3:W-:Y:S01]  /*16570*/  STL [R1+0x14], R2 ;  /* 0x0000140201007387 */ /* 0x0027e20000100800 */
[----:B------:R-:W-:Y:S06]  /*16580*/  BAR.ARV 0x4, 0x180 ;  /* 0x0106000000007b1d */ /* 0x000fec0000002000 */
[----:B------:R-:W-:Y:S05]  /*16590*/  BRA `(.L_x_1295) ;  /* 0x00000000002c7947 */ /* 0x000fea0003800000 */
.L_x_1294:
[----:B------:R-:W-:-:S03]  /*165a0*/  UMOV UR4, 0xffffffff ;  /* 0xffffffff00047882 */ /* 0x000fc60000000000 */
[----:B------:R-:W-:Y:S05]  /*165b0*/  BRA.DIV UR4, `(.L_x_1296) ;  /* 0x0000001604f47947 */ /* 0x000fea000b800000 */
[----:B-----5:R1:W2:Y:S02]  /*165c0*/  SHFL.IDX PT, R14, R2, RZ, 0x1f ;  /* 0x00001fff020e7589 */ /* 0x0202a400000e0000 */
.L_x_1344:
[----:B0-----:R-:W0:Y:S01]  /*165d0*/  @!P1 S2R R3, SR_CgaCtaId ;  /* 0x0000000000039919 */ /* 0x001e220000008800 */
[----:B------:R-:W-:Y:S05]  /*165e0*/  WARPSYNC.ALL ;  /* 0x0000000000007948 */ /* 0x000fea0003800000 */
[----:B------:R-:W-:Y:S01]  /*165f0*/  BAR.SYNC.DEFER_BLOCKING 0x4, 0x180 ;  /* 0x0106000000007b1d */ /* 0x000fe20000010000 */
[----:B------:R-:W-:-:S05]  /*16600*/  @!P1 MOV R0, 0x400 ;  /* 0x0000040000009802 */ /* 0x000fca0000000f00 */
[----:B--2---:R2:W-:Y:S01]  /*16610*/  STL [R1+0x14], R14 ;  /* 0x0000140e01007387 */ /* 0x0045e20000100800 */
[----:B0-----:R-:W-:-:S05]  /*16620*/  @!P1 LEA R17, R3, R0, 0x18 ;  /* 0x0000000003119211 */ /* 0x001fca00078ec0ff */
[----:B------:R2:W-:Y:S01]  /*16630*/  @!P1 STS [R17+0x308d0], R2 ;  /* 0x0308d00211009388 */ /* 0x0005e20000000800 */
[----:B------:R-:W-:Y:S06]  /*16640*/  BAR.ARV 0x5, 0x180 ;  /* 0x0146000000007b1d */ /* 0x000fec0000002000 */
.L_x_1295:
[----:B------:R-:W4:Y:S01]  /*16650*/  LDL R0, [R1+0x14] ;  /* 0x0000140001007983 */ /* 0x000f220000100800 */
[----:B------:R-:W-:Y:S02]  /*16660*/  ULDC UR4, c[0x0][0xc38] ;  /* 0x00030e0000047ab9 */ /* 0x000fe40000000800 */
[----:B----4-:R-:W-:-:S13]  /*16670*/  ISETP.GE.AND P0, PT, R0, UR4, PT ;  /* 0x0000000400007c0c */ /* 0x010fda000bf06270 */
[----:B------:R-:W-:Y:S05]  /*16680*/  @!P0 BRA `(.L_x_1297) ;  /* 0xffffffb000dc8947 */ /* 0x000fea000383ffff */
.L_x_1197:
[----:B0-----:R-:W4:Y:S01]  /*16690*/  LDL.LU R0, [R1+0x18] ;  /* 0x0000180001007983 */ /* 0x001f220000300800 */
[----:B------:R-:W-:Y:S01]  /*166a0*/  BSSY B0, `(.L_x_1298) ;  /* 0x000000b000007945 */ /* 0x000fe20003800000 */
[----:B------:R-:W0:Y:S01]  /*166b0*/  S2R R5, SR_CgaCtaId ;  /* 0x0000000000057919 */ /* 0x000e220000008800 */
[----:B----4-:R-:W-:-:S05]  /*166c0*/  VIADD R0, R0, 0x1 ;  /* 0x0000000100007836 */ /* 0x010fca0000000000 */
[----:B-123--:R-:W-:-:S04]  /*166d0*/  LEA.HI R2, R0, R0, RZ, 0x1 ;  /* 0x0000000000027211 */ /* 0x00efc800078f08ff */
[----:B------:R-:W-:-:S05]  /*166e0*/  LOP3.LUT R3, R2, 0xfffffffe, RZ, 0xc0, !PT ;  /* 0xfffffffe02037812 */ /* 0x000fca00078ec0ff */
[----:B------:R-:W-:Y:S01]  /*166f0*/  IMAD.IADD R3, R0, 0x1, -R3 ;  /* 0x0000000100037824 */ /* 0x000fe200078e0a03 */
[----:B------:R-:W-:-:S04]  /*16700*/  MOV R0, 0x400 ;  /* 0x0000040000007802 */ /* 0x000fc80000000f00 */
[----:B0-----:R-:W-:Y:S02]  /*16710*/  LEA R0, R5, R0, 0x18 ;  /* 0x0000000005007211 */ /* 0x001fe400078ec0ff */
[----:B------:R-:W-:-:S04]  /*16720*/  SHF.L.U32 R3, R3, 0x1f, RZ ;  /* 0x0000001f03037819 */ /* 0x000fc800000006ff */
[----:B------:R-:W0:Y:S02]  /*16730*/  SYNCS.PHASECHK.TRANS64.TRYWAIT P0, [R0+URZ+0x30820], R3 ;  /* 0x03082003000075a7 */ /* 0x000e24000800017f */
[----:B0-----:R-:W-:Y:S05]  /*16740*/  @!P0 BRA `(.L_x_1299) ;  /* 0x0000001400b88947 */ /* 0x001fea0003800000 */
.L_x_1345:
[----:B------:R-:W-:Y:S05]  /*16750*/  BSYNC B0 ;  /* 0x0000000000007941 */ /* 0x000fea0003800000 */
.L_x_1298:
[----:B------:R-:W-:-:S03]  /*16760*/  UMOV UR4, 0xffffffff ;  /* 0xffffffff00047882 */ /* 0x000fc60000000000 */
[----:B------:R-:W-:Y:S05]  /*16770*/  BRA.DIV UR4, `(.L_x_1300) ;  /* 0x0000001604c07947 */ /* 0x000fea000b800000 */
[----:B------:R-:W1:Y:S02]  /*16780*/  S2R R2, SR_TID.X ;  /* 0x0000000000027919 */ /* 0x000e640000002100 */
[----:B-1----:R-:W-:-:S04]  /*16790*/  SHF.R.U32.HI R2, RZ, 0x5, R2 ;  /* 0x00000005ff027819 */ /* 0x002fc80000011602 */
[----:B------:R-:W-:-:S05]  /*167a0*/  LOP3.LUT R2, R2, 0x3, RZ, 0xc0, !PT ;  /* 0x0000000302027812 */ /* 0x000fca00078ec0ff */
[----:B------:R1:W2:Y:S02]  /*167b0*/  SHFL.IDX PT, R14, R2, RZ, 0x1f ;  /* 0x00001fff020e7589 */ /* 0x0002a400000e0000 */
.L_x_1348:
[----:B--2---:R-:W-:Y:S01]  /*167c0*/  ISETP.NE.AND P0, PT, R14, RZ, PT ;  /* 0x000000ff0e00720c */ /* 0x004fe20003f05270 */
[----:B------:R-:W-:-:S12]  /*167d0*/  BSSY B0, `(.L_x_1301) ;  /* 0x0000027000007945 */ /* 0x000fd80003800000 */
[----:B------:R-:W-:Y:S05]  /*167e0*/  @P0 BRA `(.L_x_1302) ;  /* 0x0000000000940947 */ /* 0x000fea0003800000 */
[----:B------:R-:W-:-:S03]  /*167f0*/  UMOV UR4, 0xffffffff ;  /* 0xffffffff00047882 */ /* 0x000fc60000000000 */
[----:B------:R-:W-:Y:S05]  /*16800*/  BRA.DIV UR4, `(.L_x_1303) ;  /* 0x0000001604d07947 */ /* 0x000fea000b800000 */
[----:B------:R-:W-:-:S13]  /*16810*/  ELECT P6, URZ, PT ;  /* 0x00000000003f782f */ /* 0x000fda00038c0000 */
.L_x_1351:
[----:B------:R-:W-:Y:S05]  /*16820*/  @!P6 BRA `(.L_x_1302) ;  /* 0x000000000084e947 */ /* 0x000fea0003800000 */
[----:B-1----:R-:W2:Y:S02]  /*16830*/  LDL R2, [R1+0x1c] ;  /* 0x00001c0001027983 */ /* 0x002ea40000100800 */
[----:B--2---:R-:W-:-:S13]  /*16840*/  R2UR UR4, R2 ;  /* 0x00000000020472ca */ /* 0x004fda00000e0000 */
[----:B------:R-:W-:-:S06]  /*16850*/  ULOP3.LUT UR4, UR4, 0x2, URZ, 0xfc, !UPT ;  /* 0x0000000204047892 */ /* 0x000fcc000f8efc3f */
[----:B------:R-:W-:-:S05]  /*16860*/  IMAD.U32 R2, RZ, RZ, UR4 ;  /* 0x00000004ff027e24 */ /* 0x000fca000f8e00ff */
[----:B------:R-:W-:-:S13]  /*16870*/  ISETP.NE.AND P2, PT, R2, 0x3, PT ;  /* 0x000000030200780c */ /* 0x000fda0003f45270 */
[----:B------:R-:W-:Y:S05]  /*16880*/  @!P2 BRA `(.L_x_1304) ;  /* 0x000000000004a947 */ /* 0x000fea0003800000 */
[----:B------:R-:W-:Y:S01]  /*16890*/  BPT.TRAP 0x1 ;  /* 0x000000040000795c */ /* 0x000fe20000300000 */
.L_x_1304:
[----:B------:R-:W2:Y:S01]  /*168a0*/  LDL.LU R7, [R1+0x4] ;  /* 0x0000040001077983 */ /* 0x000ea20000300800 */
        /* <DEDUP_REMOVED lines=12> */
.L_x_1352:
[----:B------:R-:W1:Y:S02]  /*16970*/  SYNCS.PHASECHK.TRANS64.TRYWAIT P0, [R3+URZ], R2 ;  /* 0x00000002030075a7 */ /* 0x000e64000800017f */
[----:B-1----:R-:W-:Y:S05]  /*16980*/  @!P0 BRA `(.L_x_1306) ;  /* 0x0000001400a48947 */ /* 0x002fea0003800000 */
.L_x_1353:
[----:B------:R-:W-:Y:S05]  /*16990*/  @!P2 BRA `(.L_x_1307) ;  /* 0x000000000004a947 */ /* 0x000fea0003800000 */
[----:B------:R-:W-:Y:S01]  /*169a0*/  BPT.TRAP 0x1 ;  /* 0x000000040000795c */ /* 0x000fe20000300000 */
.L_x_1307:
[----:B-1----:R-:W-:-:S04]  /*169b0*/  VIADD R3, R0, 0x30860 ;  /* 0x0003086000037836 */ /* 0x002fc80000000000 */
[----:B------:R-:W-:-:S04]  /*169c0*/  IMAD R18, R18, 0x8, R3 ;  /* 0x0000000812127824 */ /* 0x000fc800078e0203 */
[----:B------:R-:W1:Y:S02]  /*169d0*/  SYNCS.PHASECHK.TRANS64.TRYWAIT P0, [R18+URZ], R5 ;  /* 0x00000005120075a7 */ /* 0x000e64000800017f */
[----:B-1----:R-:W-:Y:S05]  /*169e0*/  @!P0 BRA `(.L_x_1308) ;  /* 0x0000001400a08947 */ /* 0x002fea0003800000 */
.L_x_1354:
[----:B------:R-:W-:-:S07]  /*169f0*/  IMAD R3, R4, 0x8, R3 ;  /* 0x0000000804037824 */ /* 0x000fce00078e0203 */
.L_x_1309:
[----:B--2---:R2:W3:Y:S02]  /*16a00*/  SYNCS.PHASECHK.TRANS64.TRYWAIT P0, [R3+URZ], R2 ;  /* 0x00000002030075a7 */ /* 0x0044e4000800017f */
[----:B---3--:R-:W-:Y:S05]  /*16a10*/  @!P0 NANOSLEEP.SYNCS 0x989680 ;  /* 0x009896800000895d */ /* 0x008fea0003900000 */
[----:B------:R-:W3:Y:S02]  /*16a20*/  @!P0 SYNCS.PHASECHK.TRANS64 P0, [R3+URZ], R2 ;  /* 0x00000002030085a7 */ /* 0x000ee4000800007f */
[----:B---3--:R-:W-:Y:S05]  /*16a30*/  @!P0 BRA `(.L_x_1309) ;  /* 0xfffffffc00f08947 */ /* 0x008fea000383ffff */
.L_x_1302:
[----:B------:R-:W-:Y:S05]  /*16a40*/  BSYNC B0 ;  /* 0x0000000000007941 */ /* 0x000fea0003800000 */
.L_x_1301:
[----:B------:R-:W-:Y:S05]  /*16a50*/  EXIT ;  /* 0x000000000000794d */ /* 0x000fea0003800000 */
.L_x_1110:
[----:B0-----:R-:W-:-:S04]  /*16a60*/  IMAD.U32 R3, RZ, RZ, UR38 ;  /* 0x00000026ff037e24 */ /* 0x001fc8000f8e00ff */
[----:B------:R0:W1:Y:S03]  /*16a70*/  SYNCS.PHASECHK.TRANS64.TRYWAIT P1, [R3+URZ+0x30800], R0 ;  /* 0x03080000030075a7 */ /* 0x000066000802017f */
[----:B-1----:R-:W-:Y:S05]  /*16a80*/  @!P1 NANOSLEEP.SYNCS 0x989680 ;  /* 0x009896800000995d */ /* 0x002fea0003900000 */
[----:B------:R-:W1:Y:S02]  /*16a90*/  @!P1 SYNCS.PHASECHK.TRANS64 P1, [R3+URZ+0x30800], R0 ;  /* 0x03080000030095a7 */ /* 0x000e64000802007f */
[----:B-1----:R-:W-:Y:S05]  /*16aa0*/  @!P1 BRA `(.L_x_1110) ;  /* 0xfffffffc00ec9947 */ /* 0x002fea000383ffff */
[----:B------:R-:W-:Y:S05]  /*16ab0*/  BRA `(.L_x_1310) ;  /* 0xfffffeb000487947 */ /* 0x000fea000383ffff */
.L_x_1114:
[----:B-1----:R1:W3:Y:S02]  /*16ac0*/  SYNCS.PHASECHK.TRANS64.TRYWAIT P1, [R11+URZ+0x30830], R0 ;  /* 0x030830000b0075a7 */ /* 0x0022e4000802017f */
[----:B---3--:R-:W-:Y:S05]  /*16ad0*/  @!P1 NANOSLEEP.SYNCS 0x989680 ;  /* 0x009896800000995d */ /* 0x008fea0003900000 */
[----:B------:R-:W3:Y:S02]  /*16ae0*/  @!P1 SYNCS.PHASECHK.TRANS64 P1, [R11+URZ+0x30830], R0 ;  /* 0x030830000b0095a7 */ /* 0x000ee4000802007f */
[----:B---3--:R-:W-:Y:S05]  /*16af0*/  @!P1 BRA `(.L_x_1114) ;  /* 0xfffffffc00f09947 */ /* 0x008fea000383ffff */
[----:B------:R-:W-:Y:S05]  /*16b00*/  BRA `(.L_x_1113) ;  /* 0xfffffeb0007c7947 */ /* 0x000fea000383ffff */
.L_x_1130:
[----:B-1----:R-:W-:-:S04]  /*16b10*/  IMAD.U32 R12, RZ, RZ, UR7 ;  /* 0x00000007ff0c7e24 */ /* 0x002fc8000f8e00ff */
[----:B------:R1:W2:Y:S03]  /*16b20*/  SYNCS.PHASECHK.TRANS64.TRYWAIT P1, [R12+URZ+0x30830], R9 ;  /* 0x030830090c0075a7 */ /* 0x0002a6000802017f */
[----:B--2---:R-:W-:Y:S05]  /*16b30*/  @!P1 NANOSLEEP.SYNCS 0x989680 ;  /* 0x009896800000995d */ /* 0x004fea0003900000 */
[----:B------:R-:W2:Y:S02]  /*16b40*/  @!P1 SYNCS.PHASECHK.TRANS64 P1, [R12+URZ+0x30830], R9 ;  /* 0x030830090c0095a7 */ /* 0x000ea4000802007f */
[----:B--2---:R-:W-:Y:S05]  /*16b50*/  @!P1 BRA `(.L_x_1130) ;  /* 0xfffffffc00ec9947 */ /* 0x004fea000383ffff */
[----:B------:R-:W-:Y:S05]  /*16b60*/  BRA `(.L_x_1129) ;  /* 0xfffffee400247947 */ /* 0x000fea000383ffff */
.L_x_1134:
[----:B01----:R-:W-:-:S04]  /*16b70*/  IMAD.U32 R9, RZ, RZ, UR6 ;  /* 0x00000006ff097e24 */ /* 0x003fc8000f8e00ff */
[----:B------:R0:W1:Y:S03]  /*16b80*/  SYNCS.PHASECHK.TRANS64.TRYWAIT P1, [R9+URZ+0x30850], R0 ;  /* 0x03085000090075a7 */ /* 0x000066000802017f */
[----:B-1----:R-:W-:Y:S05]  /*16b90*/  @!P1 NANOSLEEP.SYNCS 0x989680 ;  /* 0x009896800000995d */ /* 0x002fea0003900000 */
[----:B------:R-:W1:Y:S02]  /*16ba0*/  @!P1 SYNCS.PHASECHK.TRANS64 P1, [R9+URZ+0x30850], R0 ;  /* 0x03085000090095a7 */ /* 0x000e64000802007f */
[----:B-1----:R-:W-:Y:S05]  /*16bb0*/  @!P1 BRA `(.L_x_1134) ;  /* 0xfffffffc00ec9947 */ /* 0x002fea000383ffff */
[----:B------:R-:W-:Y:S05]  /*16bc0*/  BRA `(.L_x_1133) ;  /* 0xfffffeec00cc7947 */ /* 0x000fea000383ffff */
.L_x_1151:
[----:B-1----:R-:W-:-:S04]  /*16bd0*/  IMAD.U32 R4, RZ, RZ, UR6 ;  /* 0x00000006ff047e24 */ /* 0x002fc8000f8e00ff */
[----:B------:R1:W2:Y:S03]  /*16be0*/  SYNCS.PHASECHK.TRANS64.TRYWAIT P1, [R4+URZ+0x30830], R3 ;  /* 0x03083003040075a7 */ /* 0x0002a6000802017f */
[----:B--2---:R-:W-:Y:S05]  /*16bf0*/  @!P1 NANOSLEEP.SYNCS 0x989680 ;  /* 0x009896800000995d */ /* 0x004fea0003900000 */
[----:B------:R-:W2:Y:S02]  /*16c00*/  @!P1 SYNCS.PHASECHK.TRANS64 P1, [R4+URZ+0x30830], R3 ;  /* 0x03083003040095a7 */ /* 0x000ea4000802007f */
[----:B--2---:R-:W-:Y:S05]  /*16c10*/  @!P1 BRA `(.L_x_1151) ;  /* 0xfffffffc00ec9947 */ /* 0x004fea000383ffff */
[----:B------:R-:W-:Y:S05]  /*16c20*/  BRA `(.L_x_1150) ;  /* 0xffffff1c00187947 */ /* 0x000fea000383ffff */
.L_x_1155:
[----:B01----:R-:W-:-:S04]  /*16c30*/  IMAD.U32 R3, RZ, RZ, UR10 ;  /* 0x0000000aff037e24 */ /* 0x003fc8000f8e00ff */
[----:B------:R0:W1:Y:S03]  /*16c40*/  SYNCS.PHASECHK.TRANS64.TRYWAIT P1, [R3+URZ+0x30850], R0 ;  /* 0x03085000030075a7 */ /* 0x000066000802017f */
[----:B-1----:R-:W-:Y:S05]  /*16c50*/  @!P1 NANOSLEEP.SYNCS 0x989680 ;  /* 0x009896800000995d */ /* 0x002fea0003900000 */
[----:B------:R-:W1:Y:S02]  /*16c60*/  @!P1 SYNCS.PHASECHK.TRANS64 P1, [R3+URZ+0x30850], R0 ;  /* 0x03085000030095a7 */ /* 0x000e64000802007f */
[----:B-1----:R-:W-:Y:S05]  /*16c70*/  @!P1 BRA `(.L_x_1155) ;  /* 0xfffffffc00ec9947 */ /* 0x002fea000383ffff */
[----:B------:R-:W-:Y:S05]  /*16c80*/  BRA `(.L_x_1154) ;  /* 0xffffff2400c07947 */ /* 0x000fea000383ffff */
.L_x_1161:
[----:B-1----:R-:W-:-:S04]  /*16c90*/  IMAD.U32 R4, RZ, RZ, UR6 ;  /* 0x00000006ff047e24 */ /* 0x002fc8000f8e00ff */
[----:B------:R1:W2:Y:S03]  /*16ca0*/  SYNCS.PHASECHK.TRANS64.TRYWAIT P1, [R4+URZ+0x30830], R3 ;  /* 0x03083003040075a7 */ /* 0x0002a6000802017f */
[----:B--2---:R-:W-:Y:S05]  /*16cb0*/  @!P1 NANOSLEEP.SYNCS 0x989680 ;  /* 0x009896800000995d */ /* 0x004fea0003900000 */
[----:B------:R-:W2:Y:S02]  /*16cc0*/  @!P1 SYNCS.PHASECHK.TRANS64 P1, [R4+URZ+0x30830], R3 ;  /* 0x03083003040095a7 */ /* 0x000ea4000802007f */
[----:B--2---:R-:W-:Y:S05]  /*16cd0*/  @!P1 BRA `(.L_x_1161) ;  /* 0xfffffffc00ec9947 */ /* 0x004fea000383ffff */
[----:B------:R-:W-:Y:S05]  /*16ce0*/  BRA `(.L_x_1160) ;  /* 0xffffff40000c7947 */ /* 0x000fea000383ffff */
.L_x_1165:
[----:B01----:R-:W-:-:S04]  /*16cf0*/  IMAD.U32 R3, RZ, RZ, UR10 ;  /* 0x0000000aff037e24 */ /* 0x003fc8000f8e00ff */
[----:B------:R0:W1:Y:S03]  /*16d00*/  SYNCS.PHASECHK.TRANS64.TRYWAIT P1, [R3+URZ+0x30850], R0 ;  /* 0x03085000030075a7 */ /* 0x000066000802017f */
[----:B-1----:R-:W-:Y:S05]  /*16d10*/  @!P1 NANOSLEEP.SYNCS 0x989680 ;  /* 0x009896800000995d */ /* 0x002fea0003900000 */
[----:B------:R-:W1:Y:S02]  /*16d20*/  @!P1 SYNCS.PHASECHK.TRANS64 P1, [R3+URZ+0x30850], R0 ;  /* 0x03085000030095a7 */ /* 0x000e64000802007f */
[----:B-1----:R-:W-:Y:S05]  /*16d30*/  @!P1 BRA `(.L_x_1165) ;  /* 0xfffffffc00ec9947 */ /* 0x002fea000383ffff */
[----:B------:R-:W-:Y:S05]  /*16d40*/  BRA `(.L_x_1164) ;  /* 0xffffff4800b47947 */ /* 0x000fea000383ffff */
.L_x_1178:
[----:B-1----:R-:W-:-:S04]  /*16d50*/  IMAD.U32 R7, RZ, RZ, UR5 ;  /* 0x00000005ff077e24 */ /* 0x002fc8000f8e00ff */
[----:B------:R1:W2:Y:S03]  /*16d60*/  SYNCS.PHASECHK.TRANS64.TRYWAIT P0, [R7+URZ+0x30850], R0 ;  /* 0x03085000070075a7 */ /* 0x0002a6000800017f */
[----:B--2---:R-:W-:Y:S05]  /*16d70*/  @!P0 NANOSLEEP.SYNCS 0x989680 ;  /* 0x009896800000895d */ /* 0x004fea0003900000 */
[----:B------:R-:W2:Y:S02]  /*16d80*/  @!P0 SYNCS.PHASECHK.TRANS64 P0, [R7+URZ+0x30850], R0 ;  /* 0x03085000070085a7 */ /* 0x000ea4000800007f */
[----:B--2---:R-:W-:Y:S05]  /*16d90*/  @!P0 BRA `(.L_x_1178) ;  /* 0xfffffffc00ec8947 */ /* 0x004fea000383ffff */
[----:B------:R-:W-:Y:S05]  /*16da0*/  BRA `(.L_x_1177) ;  /* 0xffffff7800a47947 */ /* 0x000fea000383ffff */
.L_x_1214:
[----:B------:R-:W-:Y:S02]  /*16db0*/  IMAD.MOV.U32 R13, RZ, RZ, R4 ;  /* 0x000000ffff0d7224 */ /* 0x000fe400078e0004 */
[----:B------:R-:W-:Y:S02]  /*16dc0*/  IMAD.MOV.U32 R12, RZ, RZ, RZ ;  /* 0x000000ffff0c7224 */ /* 0x000fe400078e00ff */
[----:B------:R-:W-:Y:S02]  /*16dd0*/  IMAD.MOV.U32 R11, RZ, RZ, 0x1f ;  /* 0x0000001fff0b7424 */ /* 0x000fe400078e00ff */
[----:B------:R-:W-:-:S07]  /*16de0*/  IMAD.MOV.U32 R15, RZ, RZ, -0x1 ;  /* 0xffffffffff0f7424 */ /* 0x000fce00078e00ff */
[----:B0-----:R-:W-:Y:S05]  /*16df0*/  WARPSYNC.COLLECTIVE R15, `(.L_x_1311) ;  /* 0x000000000f087348 */ /* 0x001fea0003c00000 */
[----:B------:R1:W2:Y:S02]  /*16e00*/  SHFL.IDX P6, R14, R13, R12, R11 ;  /* 0x0000000c0d0e7389 */ /* 0x0002a400000c000b */
[----:B012---:R-:W-:Y:S01]  /*16e10*/  ENDCOLLECTIVE ;  /* 0x000000000000791b */ /* 0x007fe20003800000 */
.L_x_1311:
[----:B------:R-:W-:Y:S05]  /*16e20*/  BRA `(.L_x_1312) ;  /* 0xffffffb800ac7947 */ /* 0x000fea000383ffff */
.L_x_1216:
[----:B------:R-:W-:Y:S01]  /*16e30*/  BSSY B0, `(.L_x_1313) ;  /* 0x0000006000007945 */ /* 0x000fe20003800000 */
[----:B------:R-:W-:-:S07]  /*16e40*/  IMAD.MOV.U32 R15, RZ, RZ, -0x1 ;  /* 0xffffffffff0f7424 */ /* 0x000fce00078e00ff */
[----:B01----:R-:W-:Y:S05]  /*16e50*/  WARPSYNC.COLLECTIVE R15, `(.L_x_1314) ;  /* 0x000000000f0c7348 */ /* 0x003fea0003c00000 */
[----:B------:R-:W-:Y:S02]  /*16e60*/  ELECT P6, UR62, PT ;  /* 0x00000000003e782f */ /* 0x000fe400038c0000 */
[----:B------:R-:W-:Y:S01]  /*16e70*/  MOV R14, UR62 ;  /* 0x0000003e000e7c02 */ /* 0x000fe20008000f00 */
[----:B01----:R-:W-:Y:S10]  /*16e80*/  ENDCOLLECTIVE ;  /* 0x000000000000791b */ /* 0x003ff40003800000 */
.L_x_1314:
[----:B------:R-:W-:Y:S05]  /*16e90*/  BSYNC B0 ;  /* 0x0000000000007941 */ /* 0x000fea0003800000 */
.L_x_1313:
[----:B------:R-:W-:Y:S05]  /*16ea0*/  BRA `(.L_x_1315) ;  /* 0xffffffb800b07947 */ /* 0x000fea000383ffff */
.L_x_1218:
[----:B0-----:R0:W2:Y:S02]  /*16eb0*/  SYNCS.PHASECHK.TRANS64.TRYWAIT P0, [R0+URZ+0x30840], R2 ;  /* 0x03084002000075a7 */ /* 0x0010a4000800017f */
[----:B--2---:R-:W-:Y:S05]  /*16ec0*/  @!P0 NANOSLEEP.SYNCS 0x989680 ;  /* 0x009896800000895d */ /* 0x004fea0003900000 */
[----:B------:R-:W2:Y:S02]  /*16ed0*/  @!P0 SYNCS.PHASECHK.TRANS64 P0, [R0+URZ+0x30840], R2 ;  /* 0x03084002000085a7 */ /* 0x000ea4000800007f */
[----:B--2---:R-:W-:Y:S05]  /*16ee0*/  @!P0 BRA `(.L_x_1218) ;  /* 0xfffffffc00f08947 */ /* 0x004fea000383ffff */
[----:B------:R-:W-:Y:S05]  /*16ef0*/  BRA `(.L_x_1316) ;  /* 0xffffffbc00047947 */ /* 0x000fea000383ffff */
.L_x_1222:
[----:B------:R-:W-:Y:S01]  /*16f00*/  IMAD.MOV.U32 R13, RZ, RZ, R6 ;  /* 0x000000ffff0d7224 */ /* 0x000fe200078e0006 */
[----:B------:R-:W-:Y:S01]  /*16f10*/  LOP3.LUT R8, R8, 0x7f, RZ, 0xc0, !PT ;  /* 0x0000007f08087812 */ /* 0x000fe200078ec0ff */
[----:B------:R-:W-:Y:S02]  /*16f20*/  IMAD.MOV.U32 R12, RZ, RZ, RZ ;  /* 0x000000ffff0c7224 */ /* 0x000fe400078e00ff */
[----:B------:R-:W-:Y:S01]  /*16f30*/  IMAD.MOV.U32 R11, RZ, RZ, 0x181f ;  /* 0x0000181fff0b7424 */ /* 0x000fe200078e00ff */
[----:B------:R-:W-:Y:S01]  /*16f40*/  SHF.R.U32.HI R8, RZ, 0x3, R8 ;  /* 0x00000003ff087819 */ /* 0x000fe20000011608 */
[----:B------:R-:W-:-:S04]  /*16f50*/  IMAD.MOV.U32 R15, RZ, RZ, -0x1 ;  /* 0xffffffffff0f7424 */ /* 0x000fc800078e00ff */
[----:B------:R-:W-:-:S07]  /*16f60*/  VIADD R4, R8, UR43 ;  /* 0x0000002b08047c36 */ /* 0x000fce0008000000 */
[----:B-----5:R-:W-:Y:S05]  /*16f70*/  WARPSYNC.COLLECTIVE R15, `(.L_x_1317) ;  /* 0x000000000f087348 */ /* 0x020fea0003c00000 */
[----:B------:R0:W1:Y:S02]  /*16f80*/  SHFL.IDX P6, R14, R13, R12, R11 ;  /* 0x0000000c0d0e7389 */ /* 0x00006400000c000b */
[----:B01---5:R-:W-:Y:S01]  /*16f90*/  ENDCOLLECTIVE ;  /* 0x000000000000791b */ /* 0x023fe20003800000 */
.L_x_1317:
[----:B------:R-:W-:Y:S02]  /*16fa0*/  VIADD R8, R4, 0x10 ;  /* 0x0000001004087836 */ /* 0x000fe40000000000 */
[----:B------:R-:W-:Y:S02]  /*16fb0*/  IMAD.MOV.U32 R13, RZ, RZ, R0 ;  /* 0x000000ffff0d7224 */ /* 0x000fe400078e0000 */
[----:B------:R-:W-:-:S07]  /*16fc0*/  IMAD.MOV.U32 R2, RZ, RZ, R14 ;  /* 0x000000ffff027224 */ /* 0x000fce00078e000e */
[----:B------:R-:W-:Y:S05]  /*16fd0*/  WARPSYNC.COLLECTIVE R15, `(.L_x_1318) ;  /* 0x000000000f087348 */ /* 0x000fea0003c00000 */
[----:B------:R0:W1:Y:S02]  /*16fe0*/  SHFL.IDX P6, R14, R13, R12, R11 ;  /* 0x0000000c0d0e7389 */ /* 0x00006400000c000b */
[----:B01----:R-:W-:Y:S01]  /*16ff0*/  ENDCOLLECTIVE ;  /* 0x000000000000791b */ /* 0x003fe20003800000 */
.L_x_1318:
[----:B------:R-:W-:Y:S01]  /*17000*/  ULDC UR4, c[0x0][0x288] ;  /* 0x0000a20000047ab9 */ /* 0x000fe20000000800 */
[----:B------:R-:W-:Y:S01]  /*17010*/  ULDC.64 UR6, c[0x0][0x208] ;  /* 0x0000820000067ab9 */ /* 0x000fe20000000a00 */
[----:B------:R-:W-:-:S05]  /*17020*/  IMAD R5, R7, UR4, RZ ;  /* 0x0000000407057c24 */ /* 0x000fca000f8e02ff */
[----:B------:R-:W-:Y:S01]  /*17030*/  ISETP.GE.AND P4, PT, R4, R5, PT ;  /* 0x000000050400720c */ /* 0x000fe20003f86270 */
[----:B------:R-:W-:Y:S02]  /*17040*/  IMAD.MOV.U32 R13, RZ, RZ, R6 ;  /* 0x000000ffff0d7224 */ /* 0x000fe400078e0006 */
[----:B------:R-:W-:Y:S02]  /*17050*/  IMAD.MOV.U32 R12, RZ, RZ, 0x1 ;  /* 0x00000001ff0c7424 */ /* 0x000fe400078e00ff */
[----:B------:R-:W-:-:S08]  /*17060*/  IMAD.MOV.U32 R3, RZ, RZ, R14 ;  /* 0x000000ffff037224 */ /* 0x000fd000078e000e */
        /* <DEDUP_REMOVED lines=11> */
[----:B------:R-:W-:-:S13]  /*17120*/  ISETP.GE.AND P4, PT, R8, R5, PT ;  /* 0x000000050800720c */ /* 0x000fda0003f86270 */
[----:B0-----:R-:W-:Y:S05]  /*17130*/  WARPSYNC.COLLECTIVE R15, `(.L_x_1319) ;  /* 0x000000000f087348 */ /* 0x001fea0003c00000 */
[----:B------:R1:W2:Y:S02]  /*17140*/  SHFL.IDX P6, R14, R13, R12, R11 ;  /* 0x0000000c0d0e7389 */ /* 0x0002a400000c000b */
[----:B012---:R-:W-:Y:S01]  /*17150*/  ENDCOLLECTIVE ;  /* 0x000000000000791b */ /* 0x007fe20003800000 */
.L_x_1319:
[----:B------:R-:W-:Y:S02]  /*17160*/  IMAD.MOV.U32 R13, RZ, RZ, R0 ;  /* 0x000000ffff0d7224 */ /* 0x000fe400078e0000 */
[----:B------:R-:W-:-:S07]  /*17170*/  IMAD.MOV.U32 R2, RZ, RZ, R14 ;  /* 0x000000ffff027224 */ /* 0x000fce00078e000e */
[----:B------:R-:W-:Y:S05]  /*17180*/  WARPSYNC.COLLECTIVE R15, `(.L_x_1320) ;  /* 0x000000000f087348 */ /* 0x000fea0003c00000 */
[----:B------:R0:W1:Y:S02]  /*17190*/  SHFL.IDX P6, R14, R13, R12, R11 ;  /* 0x0000000c0d0e7389 */ /* 0x00006400000c000b */
[----:B01----:R-:W-:Y:S01]  /*171a0*/  ENDCOLLECTIVE ;  /* 0x000000000000791b */ /* 0x003fe20003800000 */
.L_x_1320:
[----:B------:R-:W-:Y:S01]  /*171b0*/  ULDC.64 UR4, c[0x0][0x208] ;  /* 0x0000820000047ab9 */ /* 0x000fe20000000a00 */
[----:B------:R-:W-:Y:S02]  /*171c0*/  IMAD.MOV.U32 R13, RZ, RZ, R6 ;  /* 0x000000ffff0d7224 */ /* 0x000fe400078e0006 */
[----:B------:R-:W-:Y:S02]  /*171d0*/  IMAD.MOV.U32 R12, RZ, RZ, 0x2 ;  /* 0x00000002ff0c7424 */ /* 0x000fe400078e00ff */
[----:B------:R-:W-:-:S05]  /*171e0*/  IMAD.MOV.U32 R3, RZ, RZ, R14 ;  /* 0x000000ffff037224 */ /* 0x000fca00078e000e */
        /* <DEDUP_REMOVED lines=10> */
[----:B------:R0:W-:Y:S02]  /*17290*/  @!P4 LDGSTS.E.BYPASS.LTC128B.128 [R9+0x1ac00], desc[UR4][R2.64+0x100], !P2 ;  /* 0x1ac001000209cfae */ /* 0x0001e4000d101d44 */
[----:B0-----:R-:W-:Y:S05]  /*172a0*/  WARPSYNC.COLLECTIVE R15, `(.L_x_1321) ;  /* 0x000000000f087348 */ /* 0x001fea0003c00000 */
[----:B------:R1:W2:Y:S02]  /*172b0*/  SHFL.IDX P6, R14, R13, R12, R11 ;  /* 0x0000000c0d0e7389 */ /* 0x0002a400000c000b */
[----:B012---:R-:W-:Y:S01]  /*172c0*/  ENDCOLLECTIVE ;  /* 0x000000000000791b */ /* 0x007fe20003800000 */
.L_x_1321:
[----:B------:R-:W-:-:S05]  /*172d0*/  VIADD R2, R4, 0x20 ;  /* 0x0000002004027836 */ /* 0x000fca0000000000 */
[----:B------:R-:W-:Y:S01]  /*172e0*/  ISETP.GE.AND P4, PT, R2, R5, PT ;  /* 0x000000050200720c */ /* 0x000fe20003f86270 */
[----:B------:R-:W-:Y:S02]  /*172f0*/  IMAD.MOV.U32 R13, RZ, RZ, R0 ;  /* 0x000000ffff0d7224 */ /* 0x000fe400078e0000 */
[----:B------:R-:W-:-:S10]  /*17300*/  IMAD.MOV.U32 R2, RZ, RZ, R14 ;  /* 0x000000ffff027224 */ /* 0x000fd400078e000e */
[----:B------:R-:W-:Y:S05]  /*17310*/  WARPSYNC.COLLECTIVE R15, `(.L_x_1322) ;  /* 0x000000000f087348 */ /* 0x000fea0003c00000 */
[----:B------:R0:W1:Y:S02]  /*17320*/  SHFL.IDX P6, R14, R13, R12, R11 ;  /* 0x0000000c0d0e7389 */ /* 0x00006400000c000b */
[----:B01----:R-:W-:Y:S01]  /*17330*/  ENDCOLLECTIVE ;  /* 0x000000000000791b */ /* 0x003fe20003800000 */
.L_x_1322:
        /* <DEDUP_REMOVED lines=18> */
.L_x_1323:
[----:B------:R-:W-:-:S05]  /*17460*/  VIADD R2, R4, 0x30 ;  /* 0x0000003004027836 */ /* 0x000fca0000000000 */
[----:B------:R-:W-:Y:S01]  /*17470*/  ISETP.GE.AND P4, PT, R2, R5, PT ;  /* 0x000000050200720c */ /* 0x000fe20003f86270 */
[----:B------:R-:W-:Y:S02]  /*17480*/  IMAD.MOV.U32 R13, RZ, RZ, R0 ;  /* 0x000000ffff0d7224 */ /* 0x000fe400078e0000 */
[----:B------:R-:W-:-:S10]  /*17490*/  IMAD.MOV.U32 R2, RZ, RZ, R14 ;  /* 0x000000ffff027224 */ /* 0x000fd400078e000e */
[----:B------:R-:W-:Y:S05]  /*174a0*/  WARPSYNC.COLLECTIVE R15, `(.L_x_1324) ;  /* 0x000000000f087348 */ /* 0x000fea0003c00000 */
[----:B------:R0:W1:Y:S02]  /*174b0*/  SHFL.IDX P6, R14, R13, R12, R11 ;  /* 0x0000000c0d0e7389 */ /* 0x00006400000c000b */
[----:B01----:R-:W-:Y:S01]  /*174c0*/  ENDCOLLECTIVE ;  /* 0x000000000000791b */ /* 0x003fe20003800000 */
.L_x_1324:
        /* <DEDUP_REMOVED lines=18> */
.L_x_1325:
[----:B------:R-:W-:-:S05]  /*175f0*/  VIADD R2, R4, 0x40 ;  /* 0x0000004004027836 */ /* 0x000fca0000000000 */
[----:B------:R-:W-:Y:S01]  /*17600*/  ISETP.GE.AND P4, PT, R2, R5, PT ;  /* 0x000000050200720c */ /* 0x000fe20003f86270 */
[----:B------:R-:W-:Y:S02]  /*17610*/  IMAD.MOV.U32 R13, RZ, RZ, R0 ;  /* 0x000000ffff0d7224 */ /* 0x000fe400078e0000 */
[----:B------:R-:W-:-:S10]  /*17620*/  IMAD.MOV.U32 R2, RZ, RZ, R14 ;  /* 0x000000ffff027224 */ /* 0x000fd400078e000e */
[----:B------:R-:W-:Y:S05]  /*17630*/  WARPSYNC.COLLECTIVE R15, `(.L_x_1326) ;  /* 0x000000000f087348 */ /* 0x000fea0003c00000 */
[----:B------:R0:W1:Y:S02]  /*17640*/  SHFL.IDX P6, R14, R13, R12, R11 ;  /* 0x0000000c0d0e7389 */ /* 0x00006400000c000b */
[----:B01----:R-:W-:Y:S01]  /*17650*/  ENDCOLLECTIVE ;  /* 0x000000000000791b */ /* 0x003fe20003800000 */
.L_x_1326:
        /* <DEDUP_REMOVED lines=18> */
.L_x_1327:
[----:B------:R-:W-:-:S05]  /*17780*/  VIADD R2, R4, 0x50 ;  /* 0x0000005004027836 */ /* 0x000fca0000000000 */
[----:B------:R-:W-:Y:S01]  /*17790*/  ISETP.GE.AND P4, PT, R2, R5, PT ;  /* 0x000000050200720c */ /* 0x000fe20003f86270 */
[----:B------:R-:W-:Y:S02]  /*177a0*/  IMAD.MOV.U32 R13, RZ, RZ, R0 ;  /* 0x000000ffff0d7224 */ /* 0x000fe400078e0000 */
[----:B------:R-:W-:-:S10]  /*177b0*/  IMAD.MOV.U32 R2, RZ, RZ, R14 ;  /* 0x000000ffff027224 */ /* 0x000fd400078e000e */
[----:B------:R-:W-:Y:S05]  /*177c0*/  WARPSYNC.COLLECTIVE R15, `(.L_x_1328) ;  /* 0x000000000f087348 */ /* 0x000fea0003c00000 */
[----:B------:R0:W1:Y:S02]  /*177d0*/  SHFL.IDX P6, R14, R13, R12, R11 ;  /* 0x0000000c0d0e7389 */ /* 0x00006400000c000b */
[----:B01----:R-:W-:Y:S01]  /*177e0*/  ENDCOLLECTIVE ;  /* 0x000000000000791b */ /* 0x003fe20003800000 */
.L_x_1328:
        /* <DEDUP_REMOVED lines=18> */
.L_x_1329:
[----:B------:R-:W-:-:S05]  /*17910*/  VIADD R2, R4, 0x60 ;  /* 0x0000006004027836 */ /* 0x000fca0000000000 */
[----:B------:R-:W-:Y:S01]  /*17920*/  ISETP.GE.AND P4, PT, R2, R5, PT ;  /* 0x000000050200720c */ /* 0x000fe20003f86270 */
[----:B------:R-:W-:Y:S02]  /*17930*/  IMAD.MOV.U32 R13, RZ, RZ, R0 ;  /* 0x000000ffff0d7224 */ /* 0x000fe400078e0000 */
[----:B------:R-:W-:-:S10]  /*17940*/  IMAD.MOV.U32 R2, RZ, RZ, R14 ;  /* 0x000000ffff027224 */ /* 0x000fd400078e000e */
[----:B------:R-:W-:Y:S05]  /*17950*/  WARPSYNC.COLLECTIVE R15, `(.L_x_1330) ;  /* 0x000000000f087348 */ /* 0x000fea0003c00000 */
[----:B------:R0:W1:Y:S02]  /*17960*/  SHFL.IDX P6, R14, R13, R12, R11 ;  /* 0x0000000c0d0e7389 */ /* 0x00006400000c000b */
[----:B01----:R-:W-:Y:S01]  /*17970*/  ENDCOLLECTIVE ;  /* 0x000000000000791b */ /* 0x003fe20003800000 */
.L_x_1330:
        /* <DEDUP_REMOVED lines=18> */
.L_x_1331:
[----:B------:R-:W-:Y:S02]  /*17aa0*/  IMAD.MOV.U32 R13, RZ, RZ, R0 ;  /* 0x000000ffff0d7224 */ /* 0x000fe400078e0000 */
[----:B------:R-:W-:-:S07]  /*17ab0*/  IMAD.MOV.U32 R6, RZ, RZ, R14 ;  /* 0x000000ffff067224 */ /* 0x000fce00078e000e */
[----:B------:R-:W-:Y:S05]  /*17ac0*/  WARPSYNC.COLLECTIVE R15, `(.L_x_1332) ;  /* 0x000000000f087348 */ /* 0x000fea0003c00000 */
[----:B------:R0:W1:Y:S02]  /*17ad0*/  SHFL.IDX P6, R14, R13, R12, R11 ;  /* 0x0000000c0d0e7389 */ /* 0x00006400000c000b */
[----:B01----:R-:W-:Y:S01]  /*17ae0*/  ENDCOLLECTIVE ;  /* 0x000000000000791b */ /* 0x003fe20003800000 */
.L_x_1332:
[----:B------:R-:W-:Y:S01]  /*17af0*/  IMAD.MOV.U32 R0, RZ, RZ, R14 ;  /* 0x000000ffff007224 */ /* 0x000fe200078e000e */
[----:B------:R-:W-:Y:S06]  /*17b00*/  BRA `(.L_x_1333) ;  /* 0xffffffbc00787947 */ /* 0x000fec000383ffff */
.L_x_1227:
[----:B0-----:R0:W1:Y:S02]  /*17b10*/  SYNCS.PHASECHK.TRANS64.TRYWAIT P0, [R17+URZ+0x30820], R0 ;  /* 0x03082000110075a7 */ /* 0x001064000800017f */
[----:B-1----:R-:W-:Y:S05]  /*17b20*/  @!P0 NANOSLEEP.SYNCS 0x989680 ;  /* 0x009896800000895d */ /* 0x002fea0003900000 */
[----:B------:R-:W1:Y:S02]  /*17b30*/  @!P0 SYNCS.PHASECHK.TRANS64 P0, [R17+URZ+0x30820], R0 ;  /* 0x03082000110085a7 */ /* 0x000e64000800007f */
[----:B-1----:R-:W-:Y:S05]  /*17b40*/  @!P0 BRA `(.L_x_1227) ;  /* 0xfffffffc00f08947 */ /* 0x002fea000383ffff */
[----:B------:R-:W-:Y:S05]  /*17b50*/  BRA `(.L_x_1334) ;  /* 0xffffffbc00f07947 */ /* 0x000fea000383ffff */
.L_x_1234:
[----:B0-----:R0:W1:Y:S02]  /*17b60*/  SYNCS.PHASECHK.TRANS64.TRYWAIT P0, [R3+URZ+0x30840], R2 ;  /* 0x03084002030075a7 */ /* 0x001064000800017f */
[----:B-1----:R-:W-:Y:S05]  /*17b70*/  @!P0 NANOSLEEP.SYNCS 0x989680 ;  /* 0x009896800000895d */ /* 0x002fea0003900000 */
[----:B------:R-:W1:Y:S02]  /*17b80*/  @!P0 SYNCS.PHASECHK.TRANS64 P0, [R3+URZ+0x30840], R2 ;  /* 0x03084002030085a7 */ /* 0x000e64000800007f */
[----:B-1----:R-:W-:Y:S05]  /*17b90*/  @!P0 BRA `(.L_x_1234) ;  /* 0xfffffffc00f08947 */ /* 0x002fea000383ffff */
[----:B------:R-:W-:Y:S05]  /*17ba0*/  BRA `(.L_x_1335) ;  /* 0xffffffc000ac7947 */ /* 0x000fea000383ffff */
.L_x_1241:
[----:B0-----:R0:W1:Y:S02]  /*17bb0*/  SYNCS.PHASECHK.TRANS64.TRYWAIT P0, [R3+URZ+0x60], R2 ;  /* 0x00006002030075a7 */ /* 0x001064000800017f */
[----:B-1----:R-:W-:Y:S05]  /*17bc0*/  @!P0 NANOSLEEP.SYNCS 0x989680 ;  /* 0x009896800000895d */ /* 0x002fea0003900000 */
[----:B------:R-:W1:Y:S02]  /*17bd0*/  @!P0 SYNCS.PHASECHK.TRANS64 P0, [R3+URZ+0x60], R2 ;  /* 0x00006002030085a7 */ /* 0x000e64000800007f */
[----:B-1----:R-:W-:Y:S05]  /*17be0*/  @!P0 BRA `(.L_x_1241) ;  /* 0xfffffffc00f08947 */ /* 0x002fea000383ffff */
[----:B------:R-:W-:Y:S05]  /*17bf0*/  BRA `(.L_x_1336) ;  /* 0xffffffc400bc7947 */ /* 0x000fea000383ffff */
.L_x_1252:
[----:B--2---:R2:W3:Y:S02]  /*17c00*/  SYNCS.PHASECHK.TRANS64.TRYWAIT P0, [R3+URZ+0x30840], R2 ;  /* 0x03084002030075a7 */ /* 0x0044e4000800017f */
[----:B---3--:R-:W-:Y:S05]  /*17c10*/  @!P0 NANOSLEEP.SYNCS 0x989680 ;  /* 0x009896800000895d */ /* 0x008fea0003900000 */
[----:B------:R-:W3:Y:S02]  /*17c20*/  @!P0 SYNCS.PHASECHK.TRANS64 P0, [R3+URZ+0x30840], R2 ;  /* 0x03084002030085a7 */ /* 0x000ee4000800007f */
[----:B---3--:R-:W-:Y:S05]  /*17c30*/  @!P0 BRA `(.L_x_1252) ;  /* 0xfffffffc00f08947 */ /* 0x008fea000383ffff */
[----:B------:R-:W-:Y:S05]  /*17c40*/  BRA `(.L_x_1337) ;  /* 0xffffffcc00807947 */ /* 0x000fea000383ffff */
.L_x_1259:
[----:B0-----:R0:W1:Y:S02]  /*17c50*/  SYNCS.PHASECHK.TRANS64.TRYWAIT P0, [R9+URZ+0x60], R2 ;  /* 0x00006002090075a7 */ /* 0x001064000800017f */
[----:B-1----:R-:W-:Y:S05]  /*17c60*/  @!P0 NANOSLEEP.SYNCS 0x989680 ;  /* 0x009896800000895d */ /* 0x002fea0003900000 */
[----:B------:R-:W1:Y:S02]  /*17c70*/  @!P0 SYNCS.PHASECHK.TRANS64 P0, [R9+URZ+0x60], R2 ;  /* 0x00006002090085a7 */ /* 0x000e64000800007f */
[----:B-1----:R-:W-:Y:S05]  /*17c80*/  @!P0 BRA `(.L_x_1259) ;  /* 0xfffffffc00f08947 */ /* 0x002fea000383ffff */
[----:B------:R-:W-:Y:S05]  /*17c90*/  BRA `(.L_x_1338) ;  /* 0xffffffd000907947 */ /* 0x000fea000383ffff */
.L_x_1269:
[----:B-1----:R1:W2:Y:S02]  /*17ca0*/  SYNCS.PHASECHK.TRANS64.TRYWAIT P0, [R2+URZ+0x30840], R3 ;  /* 0x03084003020075a7 */ /* 0x0022a4000800017f */
[----:B--2---:R-:W-:Y:S05]  /*17cb0*/  @!P0 NANOSLEEP.SYNCS 0x989680 ;  /* 0x009896800000895d */ /* 0x004fea0003900000 */
[----:B------:R-:W2:Y:S02]  /*17cc0*/  @!P0 SYNCS.PHASECHK.TRANS64 P0, [R2+URZ+0x30840], R3 ;  /* 0x03084003020085a7 */ /* 0x000ea4000800007f */
[----:B--2---:R-:W-:Y:S05]  /*17cd0*/  @!P0 BRA `(.L_x_1269) ;  /* 0xfffffffc00f08947 */ /* 0x004fea000383ffff */
[----:B------:R-:W-:Y:S05]  /*17ce0*/  BRA `(.L_x_1339) ;  /* 0xffffffd800247947 */ /* 0x000fea000383ffff */
.L_x_1276:
[----:B0-----:R0:W1:Y:S02]  /*17cf0*/  SYNCS.PHASECHK.TRANS64.TRYWAIT P0, [R2+URZ+0x60], R5 ;  /* 0x00006005020075a7 */ /* 0x001064000800017f */
[----:B-1----:R-:W-:Y:S05]  /*17d00*/  @!P0 NANOSLEEP.SYNCS 0x989680 ;  /* 0x009896800000895d */ /* 0x002fea0003900000 */
[----:B------:R-:W1:Y:S02]  /*17d10*/  @!P0 SYNCS.PHASECHK.TRANS64 P0, [R2+URZ+0x60], R5 ;  /* 0x00006005020085a7 */ /* 0x000e64000800007f */
[----:B-1----:R-:W-:Y:S05]  /*17d20*/  @!P0 BRA `(.L_x_1276) ;  /* 0xfffffffc00f08947 */ /* 0x002fea000383ffff */
[----:B------:R-:W-:Y:S05]  /*17d30*/  BRA `(.L_x_1340) ;  /* 0xffffffdc00347947 */ /* 0x000fea000383ffff */
.L_x_1288:
[----:B0-----:R0:W1:Y:S02]  /*17d40*/  SYNCS.PHASECHK.TRANS64.TRYWAIT P0, [R2+URZ+0x30860], R3 ;  /* 0x03086003020075a7 */ /* 0x001064000800017f */
[----:B-1----:R-:W-:Y:S05]  /*17d50*/  @!P0 NANOSLEEP.SYNCS 0x989680 ;  /* 0x009896800000895d */ /* 0x002fea0003900000 */
[----:B------:R-:W1:Y:S02]  /*17d60*/  @!P0 SYNCS.PHASECHK.TRANS64 P0, [R2+URZ+0x30860], R3 ;  /* 0x03086003020085a7 */ /* 0x000e64000800007f */
[----:B-1----:R-:W-:Y:S05]  /*17d70*/  @!P0 BRA `(.L_x_1288) ;  /* 0xfffffffc00f08947 */ /* 0x002fea000383ffff */
[----:B------:R-:W-:Y:S05]  /*17d80*/  BRA `(.L_x_1341) ;  /* 0xffffffe000b47947 */ /* 0x000fea000383ffff */
.L_x_1296:
[----:B------:R-:W-:Y:S01]  /*17d90*/  BSSY B0, `(.L_x_1342) ;  /* 0x0000008000007945 */ /* 0x000fe20003800000 */
[----:B-----5:R-:W-:Y:S02]  /*17da0*/  IMAD.MOV.U32 R13, RZ, RZ, R2 ;  /* 0x000000ffff0d7224 */ /* 0x020fe400078e0002 */
[----:B------:R-:W-:Y:S02]  /*17db0*/  IMAD.MOV.U32 R12, RZ, RZ, RZ ;  /* 0x000000ffff0c7224 */ /* 0x000fe400078e00ff */
[----:B------:R-:W-:Y:S02]  /*17dc0*/  IMAD.MOV.U32 R11, RZ, RZ, 0x1f ;  /* 0x0000001fff0b7424 */ /* 0x000fe400078e00ff */
[----:B------:R-:W-:-:S07]  /*17dd0*/  IMAD.MOV.U32 R15, RZ, RZ, -0x1 ;  /* 0xffffffffff0f7424 */ /* 0x000fce00078e00ff */
[----:B0-----:R-:W-:Y:S05]  /*17de0*/  WARPSYNC.COLLECTIVE R15, `(.L_x_1343) ;  /* 0x000000000f087348 */ /* 0x001fea0003c00000 */
[----:B------:R1:W2:Y:S02]  /*17df0*/  SHFL.IDX P6, R14, R13, R12, R11 ;  /* 0x0000000c0d0e7389 */ /* 0x0002a400000c000b */
[----:B012---:R-:W-:Y:S01]  /*17e00*/  ENDCOLLECTIVE ;  /* 0x000000000000791b */ /* 0x007fe20003800000 */
.L_x_1343:
[----:B------:R-:W-:Y:S05]  /*17e10*/  BSYNC B0 ;  /* 0x0000000000007941 */ /* 0x000fea0003800000 */
.L_x_1342:
[----:B------:R-:W-:Y:S05]  /*17e20*/  BRA `(.L_x_1344) ;  /* 0xffffffe400e87947 */ /* 0x000fea000383ffff */
.L_x_1299:
[----:B0-----:R0:W1:Y:S02]  /*17e30*/  SYNCS.PHASECHK.TRANS64.TRYWAIT P0, [R0+URZ+0x30820], R3 ;  /* 0x03082003000075a7 */ /* 0x001064000800017f */
[----:B-1----:R-:W-:Y:S05]  /*17e40*/  @!P0 NANOSLEEP.SYNCS 0x989680 ;  /* 0x009896800000895d */ /* 0x002fea0003900000 */
[----:B------:R-:W1:Y:S02]  /*17e50*/  @!P0 SYNCS.PHASECHK.TRANS64 P0, [R0+URZ+0x30820], R3 ;  /* 0x03082003000085a7 */ /* 0x000e64000800007f */
[----:B-1----:R-:W-:Y:S05]  /*17e60*/  @!P0 BRA `(.L_x_1299) ;  /* 0xfffffffc00f08947 */ /* 0x002fea000383ffff */
[----:B------:R-:W-:Y:S05]  /*17e70*/  BRA `(.L_x_1345) ;  /* 0xffffffe800347947 */ /* 0x000fea000383ffff */
.L_x_1300:
        /* <DEDUP_REMOVED lines=11> */
.L_x_1347:
[----:B------:R-:W-:Y:S05]  /*17f30*/  BSYNC B0 ;  /* 0x0000000000007941 */ /* 0x000fea0003800000 */
.L_x_1346:
[----:B------:R-:W-:Y:S05]  /*17f40*/  BRA `(.L_x_1348) ;  /* 0xffffffe8001c7947 */ /* 0x000fea000383ffff */
.L_x_1303:
[----:B------:R-:W-:Y:S01]  /*17f50*/  BSSY B1, `(.L_x_1349) ;  /* 0x0000006000017945 */ /* 0x000fe20003800000 */
[----:B------:R-:W-:-:S07]  /*17f60*/  IMAD.MOV.U32 R15, RZ, RZ, -0x1 ;  /* 0xffffffffff0f7424 */ /* 0x000fce00078e00ff */
[----:B01----:R-:W-:Y:S05]  /*17f70*/  WARPSYNC.COLLECTIVE R15, `(.L_x_1350) ;  /* 0x000000000f0c7348 */ /* 0x003fea0003c00000 */
[----:B------:R-:W-:Y:S02]  /*17f80*/  ELECT P6, UR62, PT ;  /* 0x00000000003e782f */ /* 0x000fe400038c0000 */
[----:B------:R-:W-:Y:S01]  /*17f90*/  MOV R14, UR62 ;  /* 0x0000003e000e7c02 */ /* 0x000fe20008000f00 */
[----:B01----:R-:W-:Y:S10]  /*17fa0*/  ENDCOLLECTIVE ;  /* 0x000000000000791b */ /* 0x003ff40003800000 */
.L_x_1350:
[----:B------:R-:W-:Y:S05]  /*17fb0*/  BSYNC B1 ;  /* 0x0000000000017941 */ /* 0x000fea0003800000 */
.L_x_1349:
[----:B------:R-:W-:Y:S05]  /*17fc0*/  BRA `(.L_x_1351) ;  /* 0xffffffe800147947 */ /* 0x000fea000383ffff */
.L_x_1305:
[----:B0-----:R0:W1:Y:S02]  /*17fd0*/  SYNCS.PHASECHK.TRANS64.TRYWAIT P0, [R6+URZ], R5 ;  /* 0x00000005060075a7 */ /* 0x001064000800017f */
[----:B-1----:R-:W-:Y:S05]  /*17fe0*/  @!P0 NANOSLEEP.SYNCS 0x989680 ;  /* 0x009896800000895d */ /* 0x002fea0003900000 */
[----:B------:R-:W1:Y:S02]  /*17ff0*/  @!P0 SYNCS.PHASECHK.TRANS64 P0, [R6+URZ], R5 ;  /* 0x00000005060085a7 */ /* 0x000e64000800007f */
[----:B-1----:R-:W-:Y:S05]  /*18000*/  @!P0 BRA `(.L_x_1305) ;  /* 0xfffffffc00f08947 */ /* 0x002fea000383ffff */
[----:B------:R-:W-:Y:S05]  /*18010*/  BRA `(.L_x_1352) ;  /* 0xffffffe800547947 */ /* 0x000fea000383ffff */
.L_x_1306:
[----:B-1----:R1:W2:Y:S02]  /*18020*/  SYNCS.PHASECHK.TRANS64.TRYWAIT P0, [R3+URZ], R2 ;  /* 0x00000002030075a7 */ /* 0x0022a4000800017f */
[----:B--2---:R-:W-:Y:S05]  /*18030*/  @!P0 NANOSLEEP.SYNCS 0x989680 ;  /* 0x009896800000895d */ /* 0x004fea0003900000 */
[----:B------:R-:W2:Y:S02]  /*18040*/  @!P0 SYNCS.PHASECHK.TRANS64 P0, [R3+URZ], R2 ;  /* 0x00000002030085a7 */ /* 0x000ea4000800007f */
[----:B--2---:R-:W-:Y:S05]  /*18050*/  @!P0 BRA `(.L_x_1306) ;  /* 0xfffffffc00f08947 */ /* 0x004fea000383ffff */
[----:B------:R-:W-:Y:S05]  /*18060*/  BRA `(.L_x_1353) ;  /* 0xffffffe800487947 */ /* 0x000fea000383ffff */
.L_x_1308:
[----:B-1----:R1:W2:Y:S02]  /*18070*/  SYNCS.PHASECHK.TRANS64.TRYWAIT P0, [R18+URZ], R5 ;  /* 0x00000005120075a7 */ /* 0x0022a4000800017f */
[----:B--2---:R-:W-:Y:S05]  /*18080*/  @!P0 NANOSLEEP.SYNCS 0x989680 ;  /* 0x009896800000895d */ /* 0x004fea0003900000 */
[----:B------:R-:W2:Y:S02]  /*18090*/  @!P0 SYNCS.PHASECHK.TRANS64 P0, [R18+URZ], R5 ;  /* 0x00000005120085a7 */ /* 0x000ea4000800007f */
[----:B--2---:R-:W-:Y:S05]  /*180a0*/  @!P0 BRA `(.L_x_1308) ;  /* 0xfffffffc00f08947 */ /* 0x004fea000383ffff */
[----:B------:R-:W-:Y:S05]  /*180b0*/  BRA `(.L_x_1354) ;  /* 0xffffffe8004c7947 */ /* 0x000fea000383ffff */
.L_x_1355:
        /* <DEDUP_REMOVED lines=12> */
.L_x_3244:


//--------------------- .text._ZN7cutlass13device_kernelIN5flash11enable_sm90INS1_16FlashAttnFwdSm90INS1_25CollectiveMainloopFwdSm90ILi2EN4cute5tupleIJNS5_1CILi1EEES8_S8_EEENS6_IJNS7_ILi128EEENS7_ILi96EEENS7_ILi192EEEEEELi192ENS_6half_tEfNS_4arch4Sm90ELb0ELb1ELb1ELb1ELb0ELb0ELb0ELb1ELb1ELb1ELb0ELb0EEENS1_21CollectiveEpilogueFwdINS6_IJSA_SC_SB_EEES9_SE_SG_Li256ELb1ELb1ELb0ELb0EEENS1_36VarlenDynamicPersistentTileSchedulerILi128ELi96ELi256ELi128ELb0ELb1ELb1ELb1ELb0ELb1EEEEEEEEEvNT_6ParamsE --------------------------
	.section	.text._ZN7cutlass13device_kernelIN5flash11enable_sm90INS1_16FlashAttnFwdSm90INS1_25CollectiveMainloopFwdSm90ILi2EN4cute5tupleIJNS5_1CILi1EEES8_S8_EEENS6_IJNS7_ILi128EEENS7_ILi96EEENS7_ILi192EEEEEELi192ENS_6half_tEfNS_4arch4Sm90ELb0ELb1ELb1ELb1ELb0ELb0ELb0ELb1ELb1ELb1ELb0ELb0EEENS1_21CollectiveEpilogueFwdINS6_IJSA_SC_SB_EEES9_SE_SG_Li256ELb1ELb1ELb0ELb0EEENS1_36VarlenDynamicPersistentTileSchedulerILi128ELi96ELi256ELi128ELb0ELb1ELb1ELb1ELb0ELb1EEEEEEEEEvNT_6ParamsE,"ax",@progbits
	.align	128
.text._ZN7cutlass13device_kernelIN5flash11enable_sm90INS1_16FlashAttnFwdSm90INS1_25CollectiveMainloopFwdSm90ILi2EN4cute5tupleIJNS5_1CILi1EEES8_S8_EEENS6_IJNS7_ILi128EEENS7_ILi96EEENS7_ILi192EEEEEELi192ENS_6half_tEfNS_4arch4Sm90ELb0ELb1ELb1ELb1ELb0ELb0ELb0ELb1ELb1ELb1ELb0ELb0EEENS1_21CollectiveEpilogueFwdINS6_IJSA_SC_SB_EEES9_SE_SG_Li256ELb1ELb1ELb0ELb0EEENS1_36VarlenDynamicPersistentTileSchedulerILi128ELi96ELi256ELi128ELb0ELb1ELb1ELb1ELb0ELb1EEEEEEEEEvNT_6ParamsE:
        .type           _ZN7cutlass13device_kernelIN5flash11enable_sm90INS1_16FlashAttnFwdSm90INS1_25CollectiveMainloopFwdSm90ILi2EN4cute5tupleIJNS5_1CILi1EEES8_S8_EEENS6_IJNS7_ILi128EEENS7_ILi96EEENS7_ILi192EEEEEELi192ENS_6half_tEfNS_4arch4Sm90ELb0ELb1ELb1ELb1ELb0ELb0ELb0ELb1ELb1ELb1ELb0ELb0EEENS1_21CollectiveEpilogueFwdINS6_IJSA_SC_SB_EEES9_SE_SG_Li256ELb1ELb1ELb0ELb0EEENS1_36VarlenDynamicPersistentTileSchedulerILi128ELi96ELi256ELi128ELb0ELb1ELb1ELb1ELb0ELb1EEEEEEEEEvNT_6ParamsE,@function
        .size           _ZN7cutlass13device_kernelIN5flash11enable_sm90INS1_16FlashAttnFwdSm90INS1_25CollectiveMainloopFwdSm90ILi2EN4cute5tupleIJNS5_1CILi1EEES8_S8_EEENS6_IJNS7_ILi128EEENS7_ILi96EEENS7_ILi192EEEEEELi192ENS_6half_tEfNS_4arch4Sm90ELb0ELb1ELb1ELb1ELb0ELb0ELb0ELb1ELb1ELb1ELb0ELb0EEENS1_21CollectiveEpilogueFwdINS6_IJSA_SC_SB_EEES9_SE_SG_Li256ELb1ELb1ELb0ELb0EEENS1_36VarlenDynamicPersistentTileSchedulerILi128ELi96ELi256ELi128ELb0ELb1ELb1ELb1ELb0ELb1EEEEEEEEEvNT_6ParamsE,(.L_x_3245 - _ZN7cutlass13device_kernelIN5flash11enable_sm90INS1_16FlashAttnFwdSm90INS1_25CollectiveMainloopFwdSm90ILi2EN4cute5tupleIJNS5_1CILi1EEES8_S8_EEENS6_IJNS7_ILi128EEENS7_ILi96EEENS7_ILi192EEEEEELi192ENS_6half_tEfNS_4arch4Sm90ELb0ELb1ELb1ELb1ELb0ELb0ELb0ELb1ELb1ELb1ELb0ELb0EEENS1_21CollectiveEpilogueFwdINS6_IJSA_SC_SB_EEES9_SE_SG_Li256ELb1ELb1ELb0ELb0EEENS1_36VarlenDynamicPersistentTileSchedulerILi128ELi96ELi256ELi128ELb0ELb1ELb1ELb1ELb0ELb1EEEEEEEEEvNT_6ParamsE)
        .other          _ZN7cutlass13device_kernelIN5flash11enable_sm90INS1_16FlashAttnFwdSm90INS1_25CollectiveMainloopFwdSm90ILi2EN4cute5tupleIJNS5_1CILi1EEES8_S8_EEENS6_IJNS7_ILi128EEENS7_ILi96EEENS7_ILi192EEEEEELi192ENS_6half_tEfNS_4arch4Sm90ELb0ELb1ELb1ELb1ELb0ELb0ELb0ELb1ELb1ELb1ELb0ELb0EEENS1_21CollectiveEpilogueFwdINS6_IJSA_SC_SB_EEES9_SE_SG_Li256ELb1ELb1ELb0ELb0EEENS1_36VarlenDynamicPersistentTileSchedulerILi128ELi96ELi256ELi128ELb0ELb1ELb1ELb1ELb0ELb1EEEEEEEEEvNT_6ParamsE,@"STO_CUDA_ENTRY STV_DEFAULT"
_ZN7cutlass13device_kernelIN5flash11enable_sm90INS1_16FlashAttnFwdSm90INS1_25CollectiveMainloopFwdSm90ILi2EN4cute5tupleIJNS5_1CILi1EEES8_S8_EEENS6_IJNS7_ILi128EEENS7_ILi96EEENS7_ILi192EEEEEELi192ENS_6half_tEfNS_4arch4Sm90ELb0ELb1ELb1ELb1ELb0ELb0ELb0ELb1ELb1ELb1ELb0ELb0EEENS1_21CollectiveEpilogueFwdINS6_IJSA_SC_SB_EEES9_SE_SG_Li256ELb1ELb1ELb0ELb0EEENS1_36VarlenDynamicPersistentTileSchedulerILi128ELi96ELi256ELi128ELb0ELb1ELb1ELb1ELb0ELb1EEEEEEEEEvNT_6ParamsE:
        /* <DEDUP_REMOVED lines=18> */
.L_x_1357:
[----:B------:R-:W-:Y:S05]  /*0120*/  BSYNC B0 ;  /* 0x0000000000007941 */ /* 0x000fea0003800000 */
.L_x_1356:
        /* <DEDUP_REMOVED lines=41> */
.L_x_1358:
        /* <DEDUP_REMOVED lines=22> */
.L_x_1359:
        /* <DEDUP_REMOVED lines=18> */
.L_x_1360:
        /* <DEDUP_REMOVED lines=22> */
.L_x_1361:
        /* <DEDUP_REMOVED lines=22> */
.L_x_1362:
        /* <DEDUP_REMOVED lines=8> */
.L_x_1364:
        /* <DEDUP_REMOVED lines=14> */
[----:B0-----:R-:W2:Y:S01]  /*0a60*/  LDL R2, [R1+0x48] ;  /* 0x0000480001027983 */ /* 0x001ea20000100800 */
[----:B------:R-:W-:Y:S01]  /*0a70*/  R2UR UR7, R6 ;  /* 0x00000000060772ca */ /* 0x000fe200000e0000 */
[----:B------:R-:W-:Y:S01]  /*0a80*/  UMOV UR36, URZ ;  /* 0x0000003f00247c82 */ /* 0x000fe20008000000 */
[----:B------:R-:W-:Y:S01]  /*0a90*/  R2UR UR6, R7 ;  /* 0x00000000070672ca */ /* 0x000fe200000e0000 */
[----:B------:R-:W0:Y:S01]  /*0aa0*/  S2R R0, SR_TID.X ;  /* 0x0000000000007919 */ /* 0x000e220000002100 */
[----:B------:R-:W-:Y:S01]  /*0ab0*/  R2UR UR5, R5 ;  /* 0x00000000050572ca */ /* 0x000fe200000e0000 */
[----:B------:R-:W-:Y:S01]  /*0ac0*/  UMOV UR37, URZ ;  /* 0x0000003f00257c82 */ /* 0x000fe20008000000 */
[----:B0-----:R-:W-:-:S05]  /*0ad0*/  VIADD R207, R0, 0xffffff80 ;  /* 0xffffff8000cf7836 */ /* 0x001fca0000000000 */
[----:B------:R-:W-:-:S04]  /*0ae0*/  SHF.R.S32.HI R0, RZ, 0x1f, R207 ;  /* 0x0000001fff007819 */ /* 0x000fc800000114cf */
[CC--:B------:R-:W-:Y:S02]  /*0af0*/  LEA.HI R3, R0.reuse, R207.reuse, RZ, 0x7 ;  /* 0x000000cf00037211 */ /* 0x0c0fe400078f38ff */
[----:B------:R-:W-:Y:S02]  /*0b00*/  LEA.HI R4, R0, R207, RZ, 0x5 ;  /* 0x000000cf00047211 */ /* 0x000fe400078f28ff */
[----:B------:R-:W-:-:S03]  /*0b10*/  SHF.R.S32.HI R200, RZ, 0x7, R3 ;  /* 0x00000007ffc87819 */ /* 0x000fc60000011403 */
[----:B------:R-:W-:-:S05]  /*0b20*/  IMAD.SHL.U32 R6, R4, 0x20, RZ ;  /* 0x0000002004067824 */ /* 0x000fca00078e00ff */
[----:B------:R-:W-:Y:S02]  /*0b30*/  LOP3.LUT R7, R6, 0xfffffc00, RZ, 0xc0, !PT ;  /* 0xfffffc0006077812 */ /* 0x000fe400078ec0ff */
[----:B------:R-:W-:-:S04]  /*0b40*/  LEA.HI R6, R0, R207, RZ, 0x2 ;  /* 0x000000cf00067211 */ /* 0x000fc800078f10ff */
[----:B------:R-:W-:-:S05]  /*0b50*/  LOP3.LUT R6, R6, 0xfffffffc, RZ, 0xc0, !PT ;  /* 0xfffffffc06067812 */ /* 0x000fca00078ec0ff */
[----:B------:R-:W-:Y:S01]  /*0b60*/  IMAD.IADD R6, R207, 0x1, -R6 ;  /* 0x00000001cf067824 */ /* 0x000fe200078e0a06 */
[----:B--2---:R-:W-:Y:S02]  /*0b70*/  R2UR UR4, R2 ;  /* 0x00000000020472ca */ /* 0x004fe400000e0000 */
[C---:B------:R-:W-:Y:S02]  /*0b80*/  LOP3.LUT R2, R3.reuse, 0xffffff80, RZ, 0xc0, !PT ;  /* 0xffffff8003027812 */ /* 0x040fe400078ec0ff */
[----:B------:R-:W-:-:S03]  /*0b90*/  LEA.HI R3, R3, R200, RZ, 0x1 ;  /* 0x000000c803037211 */ /* 0x000fc600078f08ff */
[C---:B------:R-:W-:Y:S01]  /*0ba0*/  IMAD.IADD R199, R207.reuse, 0x1, -R2 ;  /* 0x00000001cfc77824 */ /* 0x040fe200078e0a02 */
[CC--:B------:R-:W-:Y:S02]  /*0bb0*/  LEA.HI R2, R0.reuse, R207.reuse, RZ, 0x4 ;  /* 0x000000cf00027211 */ /* 0x0c0fe400078f20ff */
[----:B------:R-:W-:Y:S02]  /*0bc0*/  LEA.HI R0, R0, R207, RZ, 0x3 ;  /* 0x000000cf00007211 */ /* 0x000fe400078f18ff */
[----:B------:R-:W-:Y:S01]  /*0bd0*/  SHF.R.S32.HI R8, RZ, 0x1f, R199 ;  /* 0x0000001fff087819 */ /* 0x000fe200000114c7 */
[----:B------:R-:W-:Y:S01]  /*0be0*/  ULOP3.LUT UR8, UR4, 0x1, URZ, 0xfc, !UPT ;  /* 0x0000000104087892 */ /* 0x000fe2000f8efc3f */
[----:B------:R-:W-:Y:S02]  /*0bf0*/  SHF.R.S32.HI R5, RZ, 0x4, R2 ;  /* 0x00000004ff057819 */ /* 0x000fe40000011402 */
[----:B------:R-:W-:Y:S01]  /*0c00*/  LEA.HI R9, R8, R199, RZ, 0x2 ;  /* 0x000000c708097211 */ /* 0x000fe200078f10ff */
[----:B------:R-:W-:Y:S01]  /*0c10*/  UMOV UR4, URZ ;  /* 0x0000003f00047c82 */ /* 0x000fe20008000000 */
[C---:B------:R-:W-:Y:S01]  /*0c20*/  LOP3.LUT R4, R2.reuse, 0x3fffff0, RZ, 0xc0, !PT ;  /* 0x03fffff002047812 */ /* 0x040fe200078ec0ff */
[----:B------:R-:W-:Y:S01]  /*0c30*/  IMAD.U32 R203, RZ, RZ, UR8 ;  /* 0x00000008ffcb7e24 */ /* 0x000fe2000f8e00ff */
[--C-:B------:R-:W-:Y:S01]  /*0c40*/  SHF.R.S32.HI R10, RZ, 0x2, R9.reuse ;  /* 0x00000002ff0a7819 */ /* 0x100fe20000011409 */
[----:B------:R-:W-:Y:S01]  /*0c50*/  IMAD.U32 R198, RZ, RZ, UR4 ;  /* 0x00000004ffc67e24 */ /* 0x000fe2000f8e00ff */
[----:B------:R-:W-:Y:S01]  /*0c60*/  SHF.R.S32.HI R11, RZ, 0x1f, R9 ;  /* 0x0000001fff0b7819 */ /* 0x000fe20000011409 */
[----:B------:R-:W-:Y:S01]  /*0c70*/  IMAD.IADD R4, R207, 0x1, -R4 ;  /* 0x00000001cf047824 */ /* 0x000fe200078e0a04 */
[----:B------:R-:W-:-:S02]  /*0c80*/  LEA.HI R2, R2, R5, RZ, 0x1 ;  /* 0x0000000502027211 */ /* 0x000fc400078f08ff */
[----:B------:R-:W-:Y:S01]  /*0c90*/  LEA.HI R11, R11, R10, RZ, 0x3 ;  /* 0x0000000a0b0b7211 */ /* 0x000fe200078f18ff */
[----:B------:R-:W-:Y:S01]  /*0ca0*/  IMAD R7, R4, 0x40, R7 ;  /* 0x0000004004077824 */ /* 0x000fe200078e0207 */
[----:B------:R-:W-:Y:S02]  /*0cb0*/  LOP3.LUT R194, R0, 0xfffffff8, RZ, 0xc0, !PT ;  /* 0xfffffff800c27812 */ /* 0x000fe400078ec0ff */
[----:B------:R-:W-:Y:S02]  /*0cc0*/  LOP3.LUT R11, R11, 0xfffffff8, RZ, 0xc0, !PT ;  /* 0xfffffff80b0b7812 */ /* 0x000fe400078ec0ff */
[----:B------:R-:W-:Y:S01]  /*0cd0*/  LEA.HI R8, R8, R199, RZ, 0x5 ;  /* 0x000000c708087211 */ /* 0x000fe200078f28ff */
[----:B------:R-:W-:Y:S01]  /*0ce0*/  IMAD.IADD R194, R207, 0x1, -R194 ;  /* 0x00000001cfc27824 */ /* 0x000fe200078e0ac2 */
[----:B------:R-:W-:Y:S01]  /*0cf0*/  LOP3.LUT R2, R2, 0x1ffffffe, RZ, 0xc0, !PT ;  /* 0x1ffffffe02027812 */ /* 0x000fe200078ec0ff */
[----:B------:R-:W-:Y:S01]  /*0d00*/  IMAD.IADD R11, R10, 0x1, -R11 ;  /* 0x000000010a0b7824 */ /* 0x000fe200078e0a0b */
[----:B------:R-:W-:Y:S01]  /*0d10*/  SHF.R.S32.HI R8, RZ, 0x5, R8 ;  /* 0x00000005ff087819 */ /* 0x000fe20000011408 */
[----:B------:R-:W-:Y:S01]  /*0d20*/  IMAD.SHL.U32 R22, R194, 0x8, RZ ;  /* 0x00000008c2167824 */ /* 0x000fe200078e00ff */
[----:B------:R-:W-:Y:S01]  /*0d30*/  LEA.HI R4, R6, R6, RZ, 0x1 ;  /* 0x0000000606047211 */ /* 0x000fe200078f08ff */
[----:B------:R-:W-:Y:S01]  /*0d40*/  IMAD.IADD R2, R5, 0x1, -R2 ;  /* 0x0000000105027824 */ /* 0x000fe200078e0a02 */
        /* <DEDUP_REMOVED lines=13> */
[----:B------:R-:W-:-:S02]  /*0e20*/  IMAD R202, R2, 0x8, R7 ;  /* 0x0000000802ca7824 */ /* 0x000fc400078e0207 */
[----:B------:R-:W-:Y:S02]  /*0e30*/  IMAD.IADD R18, R199, 0x1, -R18 ;  /* 0x00000001c7127824 */ /* 0x000fe400078e0a12 */
[----:B------:R-:W-:-:S07]  /*0e40*/  IMAD R19, R6, 0x8, R201 ;  /* 0x0000000806137824 */ /* 0x000fce00078e02c9 */
.L_x_1464:
[----:B------:R-:W-:Y:S01]  /*0e50*/  ULDC.64 UR8, c[0x0][0xa28] ;  /* 0x00028a0000087ab9 */ /* 0x000fe20000000a00 */
[----:B01----:R-:W-:Y:S01]  /*0e60*/  IMAD.MOV.U32 R7, RZ, RZ, RZ ;  /* 0x000000ffff077224 */ /* 0x003fe200078e00ff */
[----:B------:R-:W-:Y:S01]  /*0e70*/  UISETP.NE.U32.AND UP0, UPT, UR8, URZ, UPT ;  /* 0x0000003f0800728c */ /* 0x000fe2000bf05070 */
[----:B------:R-:W-:-:S03]  /*0e80*/  ULDC.64 UR12, c[0x0][0x208] ;  /* 0x00008200000c7ab9 */ /* 0x000fc60000000a00 */
[----:B------:R-:W-:-:S03]  /*0e90*/  UISETP.NE.AND.EX UP0, UPT, UR9, URZ, UPT, UP0 ;  /* 0x0000003f0900728c */ /* 0x000fc6000bf05300 */
[----:B------:R-:W-:Y:S02]  /*0ea0*/  ULDC.64 UR8, c[0x0][0xa18] ;  /* 0x0002860000087ab9 */ /* 0x000fe40000000a00 */
[----:B------:R-:W-:Y:S01]  /*0eb0*/  UISETP.NE.U32.AND UP1, UPT, UR8, URZ, UPT ;  /* 0x0000003f0800728c */ /* 0x000fe2000bf25070 */
[----:B------:R-:W-:-:S03]  /*0ec0*/  PLOP3.LUT P0, PT, PT, PT, UP0, 0x80, 0x0 ;  /* 0x000000000000781c */ /* 0x000fc60003f0f008 */
[----:B------:R-:W-:-:S03]  /*0ed0*/  UISETP.NE.AND.EX UP1, UPT, UR9, URZ, UPT, UP1 ;  /* 0x0000003f0900728c */ /* 0x000fc6000bf25310 */
[----:B------:R-:W-:Y:S02]  /*0ee0*/  @UP0 ULDC.64 UR8, c[0x0][0xa28] ;  /* 0x00028a0000080ab9 */ /* 0x000fe40000000a00 */
[----:B------:R-:W-:Y:S01]  /*0ef0*/  @UP0 UIMAD.WIDE UR8, UR6, 0x4, UR8 ;  /* 0x00000004060808a5 */ /* 0x000fe2000f8e0208 */
[----:B------:R-:W-:-:S05]  /*0f00*/  PLOP3.LUT P2, PT, PT, PT, UP1, 0x80, 0x0 ;  /* 0x000000000000781c */ /* 0x000fca0003f4f018 */
[----:B------:R-:W-:Y:S01]  /*0f10*/  @UP1 ULDC.64 UR10, c[0x0][0xa18] ;  /* 0x00028600000a1ab9 */ /* 0x000fe20000000a00 */
[----:B------:R-:W-:Y:S02]  /*0f20*/  IMAD.U32 R2, RZ, RZ, UR8 ;  /* 0x00000008ff027e24 */ /* 0x000fe4000f8e00ff */
[----:B--2-4-:R-:W-:Y:S01]  /*0f30*/  IMAD.U32 R3, RZ, RZ, UR9 ;  /* 0x00000009ff037e24 */ /* 0x014fe2000f8e00ff */
[----:B------:R-:W-:Y:S01]  /*0f40*/  @UP1 UIMAD.WIDE UR8, UR6, 0x4, UR10 ;  /* 0x00000004060818a5 */ /* 0x000fe2000f8e020a */
[----:B------:R-:W-:-:S03]  /*0f50*/  ULDC UR4, c[0x0][0x288] ;  /* 0x0000a20000047ab9 */ /* 0x000fc60000000800 */
[----:B------:R0:W5:Y:S01]  /*0f60*/  @P0 LDG.E R7, desc[UR12][R2.64] ;  /* 0x0000000c02070981 */ /* 0x000162000c1e1900 */
[----:B------:R-:W-:Y:S01]  /*0f70*/  IMAD.U32 R17, RZ, RZ, UR4 ;  /* 0x00000004ff117e24 */ /* 0x000fe2000f8e00ff */
[----:B------:R-:W-:Y:S01]  /*0f80*/  ULDC UR4, c[0x0][0x424] ;  /* 0x0001090000047ab9 */ /* 0x000fe20000000800 */
[----:B------:R-:W-:Y:S02]  /*0f90*/  IMAD.U32 R4, RZ, RZ, UR8 ;  /* 0x00000008ff047e24 */ /* 0x000fe4000f8e00ff */
[----:B------:R-:W-:Y:S01]  /*0fa0*/  IMAD.U32 R5, RZ, RZ, UR9 ;  /* 0x00000009ff057e24 */ /* 0x000fe2000f8e00ff */
[----:B------:R-:W-:Y:S02]  /*0fb0*/  ULDC.64 UR8, c[0x0][0x418] ;  /* 0x0001060000087ab9 */ /* 0x000fe40000000a00 */
[----:B------:R-:W-:Y:S02]  /*0fc0*/  UISETP.NE.U32.AND UP0, UPT, UR8, URZ, UPT ;  /* 0x0000003f0800728c */ /* 0x000fe4000bf05070 */
[----:B------:R0:W5:Y:S01]  /*0fd0*/  @P2 LDG.E R17, desc[UR12][R4.64] ;  /* 0x0000000c04112981 */ /* 0x000162000c1e1900 */
[----:B------:R-:W-:Y:S01]  /*0fe0*/  IMAD.U32 R195, RZ, RZ, UR7 ;  /* 0x00000007ffc37e24 */ /* 0x000fe2000f8e00ff */
[----:B------:R-:W-:-:S03]  /*0ff0*/  UISETP.NE.AND.EX UP0, UPT, UR9, URZ, UPT, UP0 ;  /* 0x0000003f0900728c */ /* 0x000fc6000bf05300 */
[----:B------:R-:W-:Y:S01]  /*1000*/  ULDC.64 UR8, c[0x0][0xa20] ;  /* 0x0002880000087ab9 */ /* 0x000fe20000000a00 */
[----:B------:R-:W-:Y:S01]  /*1010*/  USEL UR4, UR4, 0x1, UP0 ;  /* 0x0000000104047887 */ /* 0x000fe20008000000 */
[----:B------:R-:W-:Y:S01]  /*1020*/  ISETP.NE.U32.AND P1, PT, RZ, UR8, PT ;  /* 0x00000008ff007c0c */ /* 0x000fe2000bf25070 */
[----:B------:R-:W-:Y:S02]  /*1030*/  ULDC UR8, c[0x0][0x2f0] ;  /* 0x0000bc0000087ab9 */ /* 0x000fe40000000800 */
[----:B------:R-:W-:Y:S01]  /*1040*/  UIMAD UR4, UR4, UR8, URZ ;  /* 0x00000008040472a4 */ /* 0x000fe2000f8e023f */
[----:B------:R-:W-:Y:S01]  /*1050*/  ISETP.NE.AND.EX P1, PT, RZ, UR9, PT, P1 ;  /* 0x00000009ff007c0c */ /* 0x000fe2000bf25310 */
[----:B0--3--:R-:W-:-:S12]  /*1060*/  @P2 BRA `(.L_x_1365) ;  /* 0x0000000000302947 */ /* 0x009fd80003800000 */
[----:B------:R-:W-:Y:S02]  /*1070*/  ULDC.64 UR8, c[0x0][0xa00] ;  /* 0x0002800000087ab9 */ /* 0x000fe40000000a00 */
[----:B------:R-:W-:-:S04]  /*1080*/  ISETP.NE.U32.AND P0, PT, RZ, UR8, PT ;  /* 0x00000008ff007c0c */ /* 0x000fc8000bf05070 */
[----:B------:R-:W-:-:S13]  /*1090*/  ISETP.NE.AND.EX P0, PT, RZ, UR9, PT, P0 ;  /* 0x00000009ff007c0c */ /* 0x000fda000bf05300 */
[----:B------:R-:W-:Y:S05]  /*10a0*/  @!P0 BRA `(.L_x_1365) ;  /* 0x0000000000208947 */ /* 0x000fea0003800000 */
[----:B------:R-:W-:Y:S01]  /*10b0*/  ULDC.64 UR8, c[0x0][0xa00] ;  /* 0x0002800000087ab9 */ /* 0x000fe20000000a00 */
[----:B------:R-:W-:Y:S01]  /*10c0*/  ULDC.64 UR10, c[0x0][0x208] ;  /* 0x00008200000a7ab9 */ /* 0x000fe20000000a00 */
[----:B------:R-:W-:-:S06]  /*10d0*/  UIMAD.WIDE UR8, UR6, 0x4, UR8 ;  /* 0x00000004060878a5 */ /* 0x000fcc000f8e0208 */
[----:B------:R-:W-:Y:S02]  /*10e0*/  IMAD.U32 R2, RZ, RZ, UR8 ;  /* 0x00000008ff027e24 */ /* 0x000fe4000f8e00ff */
[----:B------:R-:W-:-:S05]  /*10f0*/  IMAD.U32 R3, RZ, RZ, UR9 ;  /* 0x00000009ff037e24 */ /* 0x000fca000f8e00ff */
[----:B-----5:R-:W2:Y:S04]  /*1100*/  LDG.E R17, desc[UR10][R2.64] ;  /* 0x0000000a02117981 */ /* 0x020ea8000c1e1900 */
[----:B------:R-:W2:Y:S02]  /*1110*/  LDG.E R0, desc[UR10][R2.64+0x4] ;  /* 0x0000040a02007981 */ /* 0x000ea4000c1e1900 */
[----:B--2---:R-:W-:-:S07]  /*1120*/  IMAD.IADD R17, R0, 0x1, -R17 ;  /* 0x0000000100117824 */ /* 0x004fce00078e0a11 */
.L_x_1365:
[----:B------:R-:W-:Y:S02]  /*1130*/  IMAD.U32 R16, RZ, RZ, UR4 ;  /* 0x00000004ff107e24 */ /* 0x000fe4000f8e00ff */
[----:B------:R-:W-:Y:S01]  /*1140*/  IMAD.U32 R197, RZ, RZ, UR6 ;  /* 0x00000006ffc57e24 */ /* 0x000fe2000f8e00ff */
[----:B------:R-:W-:Y:S06]  /*1150*/  @!P1 BRA `(.L_x_1366) ;  /* 0x00000000001c9947 */ /* 0x000fec0003800000 */
[----:B------:R-:W-:Y:S01]  /*1160*/  ULDC.64 UR8, c[0x0][0xa20] ;  /* 0x0002880000087ab9 */ /* 0x000fe20000000a00 */
[----:B------:R-:W-:Y:S01]  /*1170*/  ULDC.64 UR10, c[0x0][0x208] ;  /* 0x00008200000a7ab9 */ /* 0x000fe20000000a00 */
[----:B------:R-:W-:-:S06]  /*1180*/  UIMAD.WIDE UR6, UR6, 0x4, UR8 ;  /* 0x00000004060678a5 */ /* 0x000fcc000f8e0208 */
[----:B------:R-:W-:Y:S02]  /*1190*/  IMAD.U32 R2, RZ, RZ, UR6 ;  /* 0x00000006ff027e24 */ /* 0x000fe4000f8e00ff */
[----:B------:R-:W-:-:S05]  /*11a0*/  IMAD.U32 R3, RZ, RZ, UR7 ;  /* 0x00000007ff037e24 */ /* 0x000fca000f8e00ff */
[----:B------:R0:W5:Y:S01]  /*11b0*/  LDG.E R16, desc[UR10][R2.64] ;  /* 0x0000000a02107981 */ /* 0x000162000c1e1900 */
[----:B------:R-:W-:Y:S05]  /*11c0*/  BRA `(.L_x_1367) ;  /* 0x0000000000307947 */ /* 0x000fea0003800000 */
.L_x_1366:
        /* <DEDUP_REMOVED lines=9> */
[----:B------:R-:W2:Y:S04]  /*1260*/  LDG.E R16, desc[UR10][R2.64] ;  /* 0x0000000a02107981 */ /* 0x000ea8000c1e1900 */
[----:B------:R-:W2:Y:S02]  /*1270*/  LDG.E R5, desc[UR10][R2.64+0x4] ;  /* 0x0000040a02057981 */ /* 0x000ea4000c1e1900 */
[----:B--2---:R-:W-:-:S07]  /*1280*/  IMAD.IADD R16, R5, 0x1, -R16 ;  /* 0x0000000105107824 */ /* 0x004fce00078e0a10 */
.L_x_1367:
[----:B------:R-:W1:Y:S01]  /*1290*/  LDC R0, c[0x0][0x448] ;  /* 0x00011200ff007b82 */ /* 0x000e620000000800 */
[----:B------:R-:W-:Y:S01]  /*12a0*/  USHF.L.U32 UR60, UR5, 0x7, URZ ;  /* 0x00000007053c7899 */ /* 0x000fe2000800063f */
[----:B-----5:R-:W-:-:S03]  /*12b0*/  IMAD.IADD R16, R16, 0x1, -R7 ;  /* 0x0000000110107824 */ /* 0x020fc600078e0a07 */
[----:B------:R-:W-:Y:S02]  /*12c0*/  UIADD3 UR4, UR60, 0x7f, URZ ;  /* 0x0000007f3c047890 */ /* 0x000fe4000fffe03f */
[----:B0-----:R-:W-:Y:S01]  /*12d0*/  IADD3 R3, R16, 0x1, -R17 ;  /* 0x0000000110037810 */ /* 0x001fe20007ffe811 */
[----:B------:R-:W0:Y:S01]  /*12e0*/  LDC.64 R8, c[0x0][0x9e0] ;  /* 0x00027800ff087b82 */ /* 0x000e220000000a00 */
[----:B-1----:R-:W-:Y:S02]  /*12f0*/  ISETP.NE.AND P1, PT, R0, 0x1, PT ;  /* 0x000000010000780c */ /* 0x002fe40003f25270 */
[----:B------:R-:W-:Y:S01]  /*1300*/  IMAD.U32 R0, RZ, RZ, UR4 ;  /* 0x00000004ff007e24 */ /* 0x000fe2000f8e00ff */
[----:B0-----:R-:W-:-:S10]  /*1310*/  ISETP.GE.AND P2, PT, R9, 0x1, PT ;  /* 0x000000010900780c */ /* 0x001fd40003f46270 */
[----:B------:R-:W0:Y:S08]  /*1320*/  @P1 LDC R2, c[0x0][0x44c] ;  /* 0x00011300ff021b82 */ /* 0x000e300000000800 */
[----:B------:R-:W1:Y:S01]  /*1330*/  @P1 LDC R5, c[0x0][0x450] ;  /* 0x00011400ff051b82 */ /* 0x000e620000000800 */
[----:B0-----:R-:W-:-:S05]  /*1340*/  @P1 IMAD.HI.U32 R2, R2, UR4, RZ ;  /* 0x0000000402021c27 */ /* 0x001fca000f8e00ff */
[----:B-1----:R-:W-:-:S05]  /*1350*/  @P1 SHF.R.U32.HI R0, RZ, R5, R2 ;  /* 0x00000005ff001219 */ /* 0x002fca0000011602 */
        /* <DEDUP_REMOVED lines=13> */
.L_x_1369:
[----:B------:R-:W-:-:S13]  /*1430*/  ISETP.NE.AND P0, PT, R9, 0x1, PT ;  /* 0x000000010900780c */ /* 0x000fda0003f05270 */
[----:B------:R-:W0:Y:S02]  /*1440*/  @P0 LDC.64 R4, c[0x0][0x9e8] ;  /* 0x00027a00ff040b82 */ /* 0x000e240000000a00 */
[----:B0-----:R-:W-:-:S05]  /*1450*/  @P0 IMAD.HI.U32 R4, R2, R4, RZ ;  /* 0x0000000402040227 */ /* 0x001fca00078e00ff */
[----:B------:R-:W-:-:S07]  /*1460*/  @P0 SHF.R.U32.HI R2, RZ, R5, R4 ;  /* 0x00000005ff020219 */ /* 0x000fce0000011604 */
.L_x_1370:
[----:B------:R-:W-:-:S05]  /*1470*/  IMAD R3, R2, R9, R9 ;  /* 0x0000000902037224 */ /* 0x000fca00078e0209 */
[----:B------:R-:W-:-:S07]  /*1480*/  VIMNMX R0, R0, R3, PT ;  /* 0x0000000300007248 */ /* 0x000fce0003fe0100 */
.L_x_1368:
[----:B------:R-:W0:Y:S01]  /*1490*/  @P1 LDC R4, c[0x0][0x44c] ;  /* 0x00011300ff041b82 */ /* 0x000e220000000800 */
[----:B------:R-:W-:Y:S01]  /*14a0*/  IMAD.U32 R3, RZ, RZ, UR60 ;  /* 0x0000003cff037e24 */ /* 0x000fe2000f8e00ff */
[----:B------:R-:W-:Y:S01]  /*14b0*/  ULDC UR4, c[0x0][0x9dc] ;  /* 0x0002770000047ab9 */ /* 0x000fe20000000800 */
[----:B------:R-:W-:Y:S02]  /*14c0*/  VIADD R2, R0, 0x5f ;  /* 0x0000005f00027836 */ /* 0x000fe40000000000 */
[C---:B------:R-:W-:Y:S02]  /*14d0*/  VIADD R0, R16.reuse, 0x5f ;  /* 0x0000005f10007836 */ /* 0x040fe40000000000 */
[----:B------:R-:W-:Y:S01]  /*14e0*/  IMAD.IADD R74, R16, 0x1, -R17 ;  /* 0x00000001104a7824 */ /* 0x000fe200078e0a11 */
        /* <DEDUP_REMOVED lines=23> */
.L_x_1372:
[----:B------:R-:W-:-:S13]  /*1660*/  ISETP.NE.AND P0, PT, R9, 0x1, PT ;  /* 0x000000010900780c */ /* 0x000fda0003f05270 */
[----:B------:R-:W0:Y:S02]  /*1670*/  @P0 LDC.64 R2, c[0x0][0x9e8] ;  /* 0x00027a00ff020b82 */ /* 0x000e240000000a00 */
[----:B0-----:R-:W-:-:S05]  /*1680*/  @P0 IMAD.HI.U32 R0, R4, R2, RZ ;  /* 0x0000000204000227 */ /* 0x001fca00078e00ff */
[----:B------:R-:W-:-:S07]  /*1690*/  @P0 SHF.R.U32.HI R4, RZ, R3, R0 ;  /* 0x00000003ff040219 */ /* 0x000fce0000011600 */
.L_x_1373:
[----:B------:R-:W-:-:S05]  /*16a0*/  IMAD R4, R4, R9, RZ ;  /* 0x0000000904047224 */ /* 0x000fca00078e02ff */
[----:B------:R-:W-:-:S13]  /*16b0*/  R2UR UR5, R4 ;  /* 0x00000000040572ca */ /* 0x000fda00000e0000 */
[----:B------:R-:W-:-:S04]  /*16c0*/  UISETP.LT.AND UP0, UPT, UR4, UR5, UPT ;  /* 0x000000050400728c */ /* 0x000fc8000bf01270 */
[----:B------:R-:W-:-:S12]  /*16d0*/  USEL UR4, UR4, UR5, !UP0 ;  /* 0x0000000504047287 */ /* 0x000fd8000c000000 */
.L_x_1371:
[----:B------:R-:W-:Y:S01]  /*16e0*/  UIMAD.WIDE UR4, UR4, 0x2aaaaaab, URZ ;  /* 0x2aaaaaab040478a5 */ /* 0x000fe2000f8e023f */
[----:B------:R-:W-:Y:S02]  /*16f0*/  PLOP3.LUT P0, PT, PT, PT, PT, 0x80, 0x0 ;  /* 0x000000000000781c */ /* 0x000fe40003f0f070 */
[----:B------:R-:W-:Y:S01]  /*1700*/  CS2R R2, SRZ ;  /* 0x0000000000027805 */ /* 0x000fe2000001ff00 */
[----:B------:R-:W-:Y:S01]  /*1710*/  IMAD.MOV.U32 R0, RZ, RZ, RZ ;  /* 0x000000ffff007224 */ /* 0x000fe200078e00ff */
        /* <DEDUP_REMOVED lines=87> */
.L_x_1375:
        /* <DEDUP_REMOVED lines=11> */
.L_x_1601:
[----:B------:R-:W-:Y:S05]  /*1d40*/  @!P0 BRA `(.L_x_1377) ;  /* 0x0000000000048947 */ /* 0x000fea0003800000 */
[----:B------:R-:W-:Y:S01]  /*1d50*/  BPT.TRAP 0x1 ;  /* 0x000000040000795c */ /* 0x000fe20000300000 */
.L_x_1377:
[----:B------:R-:W-:Y:S02]  /*1d60*/  IMAD.U32 R11, RZ, RZ, UR37 ;  /* 0x00000025ff0b7e24 */ /* 0x000fe4000f8e00ff */
[----:B0-----:R-:W-:-:S03]  /*1d70*/  IMAD.U32 R0, RZ, RZ, UR36 ;  /* 0x00000024ff007e24 */ /* 0x001fc6000f8e00ff */
[----:B------:R-:W-:Y:S02]  /*1d80*/  LEA R11, R11, UR38, 0x3 ;  /* 0x000000260b0b7c11 */ /* 0x000fe4000f8e18ff */
[----:B------:R-:W-:-:S04]  /*1d90*/  SHF.L.U32 R0, R0, 0x1f, RZ ;  /* 0x0000001f00007819 */ /* 0x000fc800000006ff */
[----:B------:R0:W1:Y:S01]  /*1da0*/  SYNCS.PHASECHK.TRANS64.TRYWAIT P1, [R11+URZ+0x30830], R0 ;  /* 0x030830000b0075a7 */ /* 0x000062000802017f */
[----:B------:R-:W-:Y:S05]  /*1db0*/  @!P0 BRA `(.L_x_1378) ;  /* 0x0000000000048947 */ /* 0x000fea0003800000 */
[----:B------:R-:W-:Y:S01]  /*1dc0*/  BPT.TRAP 0x1 ;  /* 0x000000040000795c */ /* 0x000fe20000300000 */
.L_x_1378:
        /* <DEDUP_REMOVED lines=9> */
.L_x_1379:
        /* <DEDUP_REMOVED lines=15> */
[----:B------:R-:W-:-:S02]  /*1f50*/  ULOP3.LUT UR4, UR39, 0x10000, URZ, 0xfc, !UPT ;  /* 0x0001000027047892 */ /* 0x000fc4000f8efc3f */
[----:B------:R-:W-:Y:S01]  /*1f60*/  UIMAD UR5, UR37, 0x900, UR61 ;  /* 0x00000900250578a4 */ /* 0x000fe2000f8e023d */
[----:B------:R-:W-:Y:S01]  /*1f70*/  IMAD.MOV.U32 R10, RZ, RZ, R4 ;  /* 0x000000ffff0a7224 */ /* 0x000fe200078e0004 */
[----:B------:R-:W-:Y:S02]  /*1f80*/  UIADD3 UR56, UR4, 0x2, URZ ;  /* 0x0000000204387890 */ /* 0x000fe4000fffe03f */
[----:B------:R-:W-:Y:S01]  /*1f90*/  UIADD3 UR58, UR5, 0x2, URZ ;  /* 0x00000002053a7890 */ /* 0x000fe2000fffe03f */
[----:B------:R-:W-:Y:S02]  /*1fa0*/  UMOV UR8, UR4 ;  /* 0x0000000400087c82 */ /* 0x000fe40008000000 */
[----:B------:R-:W-:Y:S01]  /*1fb0*/  UMOV UR10, UR5 ;  /* 0x00000005000a7c82 */ /* 0x000fe20008000000 */
[----:B------:R-:W-:Y:S01]  /*1fc0*/  UIADD3 UR52, UR4, 0x4, URZ ;  /* 0x0000000404347890 */ /* 0x000fe2000fffe03f */
[----:B------:R-:W-:Y:S01]  /*1fd0*/  HGMMA.64x96x16.F32 R24, gdesc[UR8], RZ, !UPT, gsb0 ;  /* 0x01600000081879f0 */ /* 0x000fe2000c0008ff */
[----:B------:R-:W-:Y:S01]  /*1fe0*/  UIADD3 UR54, UR5, 0x4, URZ ;  /* 0x0000000405367890 */ /* 0x000fe2000fffe03f */
[----:B------:R-:W-:Y:S01]  /*1ff0*/  IMAD.U32 R6, RZ, RZ, UR8 ;  /* 0x00000008ff067e24 */ /* 0x000fe2000f8e00ff */
        /* <DEDUP_REMOVED lines=8> */
[----:B------:R-:W-:Y:S01]  /*2080*/  UIADD3 UR16, UR4, 0x402, URZ ;  /* 0x0000040204107890 */ /* 0x000fe2000fffe03f */
[----:B---3--:R-:W-:Y:S01]  /*2090*/  LOP3.LUT P3, RZ, R12, 0x7f, RZ, 0xc0, !PT ;  /* 0x0000007f0cff7812 */ /* 0x008fe2000786c0ff */
[----:B------:R-:W-:Y:S01]  /*20a0*/  UIADD3 UR18, UR5, 0x302, URZ ;  /* 0x0000030205127890 */ /* 0x000fe2000fffe03f */
[----:B------:R-:W-:Y:S01]  /*20b0*/  IMAD.MOV.U32 R12, RZ, RZ, -0x60 ;  /* 0xffffffa0ff0c7424 */ /* 0x000fe200078e00ff */
[----:B------:R-:W-:Y:S01]  /*20c0*/  UMOV UR17, 0x40000040 ;  /* 0x4000004000117882 */ /* 0x000fe20000000000 */
[----:B------:R-:W-:Y:S01]  /*20d0*/  UMOV UR19, 0x40000040 ;  /* 0x4000004000137882 */ /* 0x000fe20000000000 */
[----:B------:R-:W-:Y:S01]  /*20e0*/  UIADD3 UR20, UR4, 0x404, URZ ;  /* 0x0000040404147890 */ /* 0x000fe2000fffe03f */
[----:B------:R-:W-:Y:S01]  /*20f0*/  IMAD R15, R75, R12, 0x61 ;  /* 0x000000614b0f7424 */ /* 0x000fe200078e020c */
[----:B------:R-:W-:Y:S01]  /*2100*/  UIADD3 UR22, UR5, 0x304, URZ ;  /* 0x0000030405167890 */ /* 0x000fe2000fffe03f */
[----:B------:R-:W-:Y:S01]  /*2110*/  UMOV UR21, 0x40000040 ;  /* 0x4000004000157882 */ /* 0x000fe20000000000 */
[----:B------:R-:W-:Y:S01]  /*2120*/  UMOV UR23, 0x40000040 ;  /* 0x4000004000177882 */ /* 0x000fe20000000000 */
[----:B------:R-:W-:Y:S01]  /*2130*/  UIADD3 UR24, UR4, 0x406, URZ ;  /* 0x0000040604187890 */ /* 0x000fe2000fffe03f */
[----:B------:R-:W-:Y:S01]  /*2140*/  IMAD R12, R18, -0x2, R15 ;  /* 0xfffffffe120c7824 */ /* 0x000fe200078e020f */
[----:B------:R-:W-:Y:S01]  /*2150*/  UIADD3 UR26, UR5, 0x306, URZ ;  /* 0x00000306051a7890 */ /* 0x000fe2000fffe03f */
[----:B------:R-:W-:Y:S01]  /*2160*/  VIADD R15, R15, 0xffffffff ;  /* 0xffffffff0f0f7836 */ /* 0x000fe20000000000 */
        /* <DEDUP_REMOVED lines=27> */
[----:B------:R-:W-:-:S04]  /*2320*/  @P2 SHF.R.U32.HI R10, RZ, UR5, R9 ;  /* 0x00000005ff0a2c19 */ /* 0x000fc80008011609 */
[----:B------:R-:W-:Y:S01]  /*2330*/  @!P3 PRMT R4, RZ, 0x654, R4 ;  /* 0x00000654ff04b816 */ /* 0x000fe20000000004 */
        /* <DEDUP_REMOVED lines=88> */
[----:B------:R-:W2:Y:S05]  /*28c0*/  MUFU.TANH R24, R24 ;  /* 0x0000001800187308 */ /* 0x000eaa0000002400 */
[----:B------:R-:W-:Y:S01]  /*28d0*/  PLOP3.LUT P1, PT, PT, PT, UP1, 0x40, 0x0 ;  /* 0x000000000000781c */ /* 0x000fe20003f2e818 */
[----:B-1----:R-:W-:-:S02]  /*28e0*/  IMAD R4, R75, -0x60, R16 ;  /* 0xffffffa04b047824 */ /* 0x002fc400078e0210 */
[----:B------:R-:W1:Y:S02]  /*28f0*/  MUFU.TANH R25, R25 ;  /* 0x0000001900197308 */ /* 0x000e640000002400 */
[----:B------:R-:W-:Y:S01]  /*2900*/  VIADD R9, R4, 0x60 ;  /* 0x0000006004097836 */ /* 0x000fe20000000000 */
[----:B------:R-:W-:-:S03]  /*2910*/  IADD3 R4, -R17, R12, R16 ;  /* 0x0000000c11047210 */ /* 0x000fc60007ffe110 */
[----:B------:R-:W-:Y:S02]  /*2920*/  IMAD R20, R18, -0x2, R9 ;  /* 0xfffffffe12147824 */ /* 0x000fe400078e0209 */
[----:B------:R-:W3:Y:S01]  /*2930*/  MUFU.TANH R2, R2 ;  /* 0x0000000200027308 */ /* 0x000ee20000002400 */
[C---:B------:R-:W-:Y:S02]  /*2940*/  VIADD R21, R4.reuse, UR4 ;  /* 0x0000000404157c36 */ /* 0x040fe40008000000 */
[----:B------:R-:W-:-:S03]  /*2950*/  VIADD R27, R4, UR54 ;  /* 0x00000036041b7c36 */ /* 0x000fc60008000000 */
[----:B0-----:R-:W-:Y:S01]  /*2960*/  VIADDMNMX R4, R66, R21, R20, PT ;  /* 0x0000001542047246 */ /* 0x001fe20003800114 */
[----:B------:R-:W-:Y:S01]  /*2970*/  IMAD.IADD R9, R27, 0x1, R66 ;  /* 0x000000011b097824 */ /* 0x000fe200078e0242 */
        /* <DEDUP_REMOVED lines=45> */
[----:B-----5:R-:W-:Y:S01]  /*2c50*/  VIADD R31, R12, 0xffffffff ;  /* 0xffffffff0c1f7836 */ /* 0x020fe20000000000 */
[----:B-1234-:R-:W-:Y:S06]  /*2c60*/  @P1 BRA `(.L_x_1381) ;  /* 0x0000000000541947 */ /* 0x01efec0003800000 */
[----:B------:R-:W-:Y:S01]  /*2c70*/  IADD3 R12, -R17, R16, R66 ;  /* 0x00000010110c7210 */ /* 0x000fe20007ffe142 */
        /* <DEDUP_REMOVED lines=11> */
.L_x_1383:
[----:B------:R-:W-:-:S06]  /*2d30*/  UISETP.NE.AND UP2, UPT, UR5, 0x1, UPT ;  /* 0x000000010500788c */ /* 0x000fcc000bf45270 */
[----:B------:R-:W-:-:S05]  /*2d40*/  PLOP3.LUT P1, PT, PT, PT, UP2, 0x80, 0x0 ;  /* 0x000000000000781c */ /* 0x000fca0003f2f028 */
[----:B------:R-:W-:-:S08]  /*2d50*/  @UP2 ULDC.64 UR6, c[0x0][0x9e8] ;  /* 0x00027a0000062ab9 */ /* 0x000fd00000000a00 */
[----:B------:R-:W-:-:S05]  /*2d60*/  @P1 IMAD.HI.U32 R63, R12, UR6, RZ ;  /* 0x000000060c3f1c27 */ /* 0x000fca000f8e00ff */
[----:B------:R-:W-:-:S07]  /*2d70*/  @P1 SHF.R.U32.HI R12, RZ, UR7, R63 ;  /* 0x00000007ff0c1c19 */ /* 0x000fce000801163f */
.L_x_1384:
[----:B------:R-:W-:Y:S05]  /*2d80*/  BSYNC B0 ;  /* 0x0000000000007941 */ /* 0x000fea0003800000 */
.L_x_1382:
[----:B------:R-:W-:-:S05]  /*2d90*/  IMAD R12, R12, UR5, R31 ;  /* 0x000000050c0c7c24 */ /* 0x000fca000f8e021f */
[----:B------:R-:W-:Y:S02]  /*2da0*/  VIMNMX R9, R9, R12, !PT ;  /* 0x0000000c09097248 */ /* 0x000fe40007fe0100 */
[----:B------:R-:W-:-:S07]  /*2db0*/  VIADDMNMX R4, R12, UR5, R4, PT ;  /* 0x000000050c047c46 */ /* 0x000fce000b800104 */
.L_x_1381:
[C---:B------:R-:W-:Y:S02]  /*2dc0*/  ISETP.GE.AND P1, PT, R15.reuse, 0x2, PT ;  /* 0x000000020f00780c */ /* 0x040fe40003f26270 */
        /* <DEDUP_REMOVED lines=29> */
[C---:B------:R-:W-:Y:S02]  /*2fa0*/  ISETP.LT.OR P3, PT, R4.reuse, 0x1a, P3 ;  /* 0x0000001a0400780c */ /* 0x040fe40001f61670 */
        /* <DEDUP_REMOVED lines=102> */
.L_x_1387:
[----:B------:R-:W-:-:S06]  /*3610*/  UISETP.NE.AND UP2, UPT, UR5, 0x1, UPT ;  /* 0x000000010500788c */ /* 0x000fcc000bf45270 */
[----:B------:R-:W-:-:S05]  /*3620*/  PLOP3.LUT P5, PT, PT, PT, UP2, 0x80, 0x0 ;  /* 0x000000000000781c */ /* 0x000fca0003faf028 */
[----:B------:R-:W-:-:S08]  /*3630*/  @UP2 ULDC.64 UR6, c[0x0][0x9e8] ;  /* 0x00027a0000062ab9 */ /* 0x000fd00000000a00 */
[----:B------:R-:W-:Y:S01]  /*3640*/  @P5 IMAD.HI.U32 R9, R4, UR6, RZ ;  /* 0x0000000604095c27 */ /* 0x000fe2000f8e00ff */
[----:B------:R-:W-:-:S13]  /*3650*/  PLOP3.LUT P5, PT, PT, PT, UP2, 0x80, 0x0 ;  /* 0x000000000000781c */ /* 0x000fda0003faf028 */
[----:B------:R-:W-:-:S07]  /*3660*/  @P5 SHF.R.U32.HI R4, RZ, UR7, R9 ;  /* 0x00000007ff045c19 */ /* 0x000fce0008011609 */
.L_x_1388:
[----:B------:R-:W-:Y:S05]  /*3670*/  BSYNC B0 ;  /* 0x0000000000007941 */ /* 0x000fea0003800000 */
.L_x_1386:
[----:B------:R-:W-:-:S05]  /*3680*/  IMAD R4, R4, UR5, R31 ;  /* 0x0000000504047c24 */ /* 0x000fca000f8e021f */
[----:B------:R-:W-:Y:S02]  /*3690*/  VIMNMX R20, R20, R4, !PT ;  /* 0x0000000414147248 */ /* 0x000fe40007fe0100 */
[----:B------:R-:W-:-:S07]  /*36a0*/  VIADDMNMX R15, R4, UR5, R15, PT ;  /* 0x00000005040f7c46 */ /* 0x000fce000b80010f */
.L_x_1385:
        /* <DEDUP_REMOVED lines=138> */
[----:B------:R0:W1:Y:S01]  /*3f50*/  MUFU.EX2 R188, R29 ;  /* 0x0000001d00bc7308 */ /* 0x0000620000000800 */
[----:B------:R-:W-:Y:S01]  /*3f60*/  ISETP.GT.AND P2, PT, R20, 0x50, !P2 ;  /* 0x000000501400780c */ /* 0x000fe20005744270 */
[-CC-:B------:R-:W-:Y:S01]  /*3f70*/  FFMA.FTZ R43, R65, R9.reuse, -R60.reuse ;  /* 0x00000009412b7223 */ /* 0x180fe2000001083c */
[----:B------:R-:W-:Y:S01]  /*3f80*/  ISETP.LT.OR P1, PT, R15, 0x4a, P1 ;  /* 0x0000004a0f00780c */ /* 0x000fe20000f21670 */
[--C-:B------:R-:W-:Y:S01]  /*3f90*/  FFMA.FTZ R39, R91, R9, -R60.reuse ;  /* 0x000000095b277223 */ /* 0x100fe2000001083c */
[----:B------:R-:W-:Y:S01]  /*3fa0*/  FMNMX.FTZ R25, R0, R25, !PT ;  /* 0x0000001900197209 */ /* 0x000fe20007810000 */
[-CC-:B------:R-:W-:Y:S01]  /*3fb0*/  FFMA.FTZ R14, R14, R9.reuse, -R60.reuse ;  /* 0x000000090e0e7223 */ /* 0x180fe2000001083c */
[C---:B------:R-:W-:Y:S01]  /*3fc0*/  ISETP.GT.AND P4, PT, R20.reuse, 0x58, !P4 ;  /* 0x000000581400780c */ /* 0x040fe20006784270 */
[----:B------:R-:W2:Y:S01]  /*3fd0*/  MUFU.EX2 R31, R31 ;  /* 0x0000001f001f7308 */ /* 0x000ea20000000800 */
[----:B------:R-:W-:Y:S01]  /*3fe0*/  ISETP.GT.AND P5, PT, R20, 0x59, !P5 ;  /* 0x000000591400780c */ /* 0x000fe20006fa4270 */
[----:B0-----:R-:W-:Y:S01]  /*3ff0*/  FFMA.FTZ R29, R77, R9, -R60 ;  /* 0x000000094d1d7223 */ /* 0x001fe2000001083c */
[----:B------:R-:W-:-:S02]  /*4000*/  ISETP.LT.OR P2, PT, R15, 0x51, P2 ;  /* 0x000000510f00780c */ /* 0x000fc40001741670 */
[----:B------:R-:W-:Y:S01]  /*4010*/  FSEL R20, R3, -INF , !P1 ;  /* 0xff80000003147808 */ /* 0x000fe20004800000 */
[--C-:B------:R-:W-:Y:S01]  /*4020*/  FFMA.FTZ R3, R83, R9, -R60.reuse ;  /* 0x0000000953037223 */ /* 0x100fe2000001083c */
[----:B------:R-:W-:Y:S01]  /*4030*/  FMNMX.FTZ R25, R50, R25, !PT ;  /* 0x0000001932197209 */ /* 0x000fe20007810000 */
[----:B------:R0:W3:Y:S01]  /*4040*/  MUFU.EX2 R190, R33 ;  /* 0x0000002100be7308 */ /* 0x0000e20000000800 */
[C---:B------:R-:W-:Y:S02]  /*4050*/  ISETP.LT.OR P3, PT, R15.reuse, 0x52, P3 ;  /* 0x000000520f00780c */ /* 0x040fe40001f61670 */
[----:B------:R-:W-:Y:S02]  /*4060*/  FSEL R8, R8, -INF , !P2 ;  /* 0xff80000008087808 */ /* 0x000fe40005000000 */
[----:B------:R-:W-:Y:S02]  /*4070*/  FMNMX.FTZ R25, R20, R25, !PT ;  /* 0x0000001914197209 */ /* 0x000fe40007810000 */
[----:B------:R-:W-:Y:S01]  /*4080*/  ISETP.LT.OR P4, PT, R15, 0x59, P4 ;  /* 0x000000590f00780c */ /* 0x000fe20002781670 */
[----:B------:R4:W-:Y:S01]  /*4090*/  MUFU.EX2 R180, R3 ;  /* 0x0000000300b47308 */ /* 0x0009e20000000800 */
[----:B------:R-:W-:Y:S01]  /*40a0*/  FSEL R52, R5, -INF , !P3 ;  /* 0xff80000005347808 */ /* 0x000fe20005800000 */
[--C-:B------:R-:W-:Y:S01]  /*40b0*/  FFMA.FTZ R5, R41, R9, -R60.reuse ;  /* 0x0000000929057223 */ /* 0x100fe2000001083c */
[----:B------:R-:W-:Y:S01]  /*40c0*/  FMNMX.FTZ R25, R8, R25, !PT ;  /* 0x0000001908197209 */ /* 0x000fe20007810000 */
[-CC-:B------:R-:W-:Y:S01]  /*40d0*/  FFMA.FTZ R41, R61, R9.reuse, -R60.reuse ;  /* 0x000000093d297223 */ /* 0x180fe2000001083c */
[----:B------:R-:W-:Y:S01]  /*40e0*/  ISETP.LT.OR P5, PT, R15, 0x5a, P5 ;  /* 0x0000005a0f00780c */ /* 0x000fe20002fa1670 */
[--C-:B0-----:R-:W-:Y:S01]  /*40f0*/  FFMA.FTZ R33, R81, R9, -R60.reuse ;  /* 0x0000000951217223 */ /* 0x101fe2000001083c */
[----:B------:R-:W-:Y:S01]  /*4100*/  FSEL R54, R13, -INF , !P4 ;  /* 0xff8000000d367808 */ /* 0x000fe20006000000 */
[----:B------:R-:W-:Y:S01]  /*4110*/  MUFU.EX2 R174, R41 ;  /* 0x0000002900ae7308 */ /* 0x000fe20000000800 */
[----:B------:R-:W-:Y:S01]  /*4120*/  FMNMX.FTZ R25, R52, R25, !PT ;  /* 0x0000001934197209 */ /* 0x000fe20007810000 */
[-CC-:B----4-:R-:W-:Y:S01]  /*4130*/  FFMA.FTZ R3, R85, R9.reuse, -R60.reuse ;  /* 0x0000000955037223 */ /* 0x190fe2000001083c */
[----:B------:R-:W-:Y:S01]  /*4140*/  FSEL R56, R11, -INF , !P5 ;  /* 0xff8000000b387808 */ /* 0x000fe20006800000 */
[--C-:B------:R-:W-:Y:S01]  /*4150*/  FFMA.FTZ R11, R45, R9, -R60.reuse ;  /* 0x000000092d0b7223 */ /* 0x100fe2000001083c */
[----:B------:R-:W-:Y:S01]  /*4160*/  FMNMX.FTZ R25, R54, R25, !PT ;  /* 0x0000001936197209 */ /* 0x000fe20007810000 */
[-CC-:B------:R-:W-:Y:S01]  /*4170*/  FFMA.FTZ R13, R87, R9.reuse, -R60.reuse ;  /* 0x00000009570d7223 */ /* 0x180fe2000001083c */
[----:B------:R-:W-:Y:S01]  /*4180*/  FFMA.FTZ R15, R49, R9, -R60 ;  /* 0x00000009310f7223 */ /* 0x000fe2000001083c */
[----:B------:R-:W-:Y:S01]  /*4190*/  MUFU.EX2 R182, R3 ;  /* 0x0000000300b67308 */ /* 0x000fe20000000800 */
[----:B------:R-:W-:-:S02]  /*41a0*/  FMNMX.FTZ R25, R56, R25, !PT ;  /* 0x0000001938197209 */ /* 0x000fc40007810000 */
[----:B------:R-:W-:-:S03]  /*41b0*/  R2UR UR11, R74 ;  /* 0x000000004a0b72ca */ /* 0x000fc600000e0000 */
[----:B------:R-:W0:Y:S02]  /*41c0*/  SHFL.BFLY PT, R58, R25, 0x2, 0x1f ;  /* 0x0c401f00193a7f89 */ /* 0x000e2400000e0000 */
[----:B------:R-:W4:Y:S08]  /*41d0*/  MUFU.EX2 R35, R35 ;  /* 0x0000002300237308 */ /* 0x000f300000000800 */
[----:B------:R5:W4:Y:S01]  /*41e0*/  MUFU.EX2 R184, R29 ;  /* 0x0000001d00b87308 */ /* 0x000b220000000800 */
[----:B------:R-:W-:-:S04]  /*41f0*/  UIADD3 UR6, UR11, UR10, URZ ;  /* 0x0000000a0b067290 */ /* 0x000fc8000fffe03f */
[----:B------:R-:W-:-:S03]  /*4200*/  UIADD3 UR4, UR6, UR4, URZ ;  /* 0x0000000406047290 */ /* 0x000fc6000fffe03f */
[----:B------:R-:W4:Y:S01]  /*4210*/  MUFU.EX2 R37, R37 ;  /* 0x0000002500257308 */ /* 0x000f220000000800 */
[-CC-:B-----5:R-:W-:Y:S01]  /*4220*/  FFMA.FTZ R29, R89, R9.reuse, -R60.reuse ;  /* 0x00000009591d7223 */ /* 0x1a0fe2000001083c */
[----:B0-----:R-:W-:Y:S01]  /*4230*/  FMNMX.FTZ R58, R25, R58, !PT ;  /* 0x0000003a193a7209 */ /* 0x001fe20007810000 */
[----:B------:R-:W-:-:S05]  /*4240*/  FFMA.FTZ R25, R57, R9, -R60 ;  /* 0x0000000939197223 */ /* 0x000fca000001083c */
[----:B------:R-:W-:Y:S01]  /*4250*/  MUFU.EX2 R168, R43 ;  /* 0x0000002b00a87308 */ /* 0x000fe20000000800 */
[----:B------:R-:W0:Y:S07]  /*4260*/  SHFL.BFLY PT, R3, R58, 0x1, 0x1f ;  /* 0x0c201f003a037f89 */ /* 0x000e2e00000e0000 */
[----:B------:R-:W-:Y:S08]  /*4270*/  MUFU.EX2 R172, R25 ;  /* 0x0000001900ac7308 */ /* 0x000ff00000000800 */
[----:B------:R5:W4:Y:S08]  /*4280*/  MUFU.EX2 R186, R33 ;  /* 0x0000002100ba7308 */ /* 0x000b300000000800 */
[----:B------:R-:W-:Y:S01]  /*4290*/  MUFU.EX2 R5, R5 ;  /* 0x0000000500057308 */ /* 0x000fe20000000800 */
[----:B-----5:R-:W-:Y:S01]  /*42a0*/  FFMA.FTZ R33, R53, R9, -R60 ;  /* 0x0000000935217223 */ /* 0x020fe2000001083c */
[----:B0-----:R-:W-:-:S04]  /*42b0*/  FMNMX.FTZ R3, R58, R3, !PT ;  /* 0x000000033a037209 */ /* 0x001fc80007810000 */
[C---:B------:R-:W-:Y:S01]  /*42c0*/  FSETP.NEU.FTZ.AND P1, PT, R3.reuse, -INF , PT ;  /* 0xff8000000300780b */ /* 0x040fe20003f3d000 */
[-C--:B------:R-:W-:Y:S01]  /*42d0*/  FMUL.FTZ R25, R3, R9.reuse ;  /* 0x0000000903197220 */ /* 0x080fe20000410000 */
[----:B------:R-:W-:Y:S04]  /*42e0*/  MUFU.EX2 R11, R11 ;  /* 0x0000000b000b7308 */ /* 0x000fe80000000800 */
[----:B------:R-:W-:Y:S02]  /*42f0*/  FSEL R41, R25, RZ, P1 ;  /* 0x000000ff19297208 */ /* 0x000fe40000800000 */
[----:B------:R-:W-:Y:S02]  /*4300*/  PLOP3.LUT P1, PT, PT, PT, UP1, 0x40, 0x0 ;  /* 0x000000000000781c */ /* 0x000fe40003f2e818 */
        /* <DEDUP_REMOVED lines=21> */
[----:B--2---:R-:W-:Y:S01]  /*4460*/  FADD.FTZ R43, R31, R26 ;  /* 0x0000001a1f2b7221 */ /* 0x004fe20000010000 */
[----:B------:R-:W-:Y:S01]  /*4470*/  F2FP.F16.F32.PACK_AB R188, R188, R27 ;  /* 0x0000001bbcbc723e */ /* 0x000fe200000000ff */
[-C--:B------:R-:W-:Y:S01]  /*4480*/  FFMA.FTZ R10, R10, R9.reuse, -R41 ;  /* 0x000000090a0a7223 */ /* 0x080fe20000010829 */
[----:B------:R-:W0:Y:S01]  /*4490*/  MUFU.EX2 R21, R21 ;  /* 0x0000001500157308 */ /* 0x000e220000000800 */
[----:B---3--:R-:W-:Y:S01]  /*44a0*/  FADD.FTZ R26, R190, R43 ;  /* 0x0000002bbe1a7221 */ /* 0x008fe20000010000 */
[-CC-:B------:R-:W-:Y:S01]  /*44b0*/  FFMA.FTZ R50, R50, R9.reuse, -R41.reuse ;  /* 0x0000000932327223 */ /* 0x180fe20000010829 */
[-CC-:B------:R-:W-:Y:S01]  /*44c0*/  FFMA.FTZ R20, R20, R9.reuse, -R41.reuse ;  /* 0x0000000914147223 */ /* 0x180fe20000010829 */
[-CC-:B------:R-:W-:Y:S01]  /*44d0*/  FFMA.FTZ R52, R52, R9.reuse, -R41.reuse ;  /* 0x0000000934347223 */ /* 0x180fe20000010829 */
[----:B----4-:R-:W-:Y:S01]  /*44e0*/  FADD.FTZ R43, R35, R26 ;  /* 0x0000001a232b7221 */ /* 0x010fe20000010000 */
[----:B------:R-:W-:Y:S01]  /*44f0*/  FFMA.FTZ R54, R54, R9, -R41 ;  /* 0x0000000936367223 */ /* 0x000fe20000010829 */
[----:B------:R-:W-:Y:S01]  /*4500*/  F2FP.F16.F32.PACK_AB R190, R190, R31 ;  /* 0x0000001fbebe723e */ /* 0x000fe200000000ff */
[----:B------:R-:W1:Y:S01]  /*4510*/  MUFU.EX2 R24, R24 ;  /* 0x0000001800187308 */ /* 0x000e620000000800 */
[C---:B------:R-:W-:Y:S01]  /*4520*/  FADD.FTZ R26, R184.reuse, R43 ;  /* 0x0000002bb81a7221 */ /* 0x040fe20000010000 */
[----:B------:R-:W-:-:S03]  /*4530*/  F2FP.F16.F32.PACK_AB R184, R184, R35 ;  /* 0x00000023b8b8723e */ /* 0x000fc600000000ff */
[----:B------:R-:W-:-:S03]  /*4540*/  FADD.FTZ R43, R37, R26 ;  /* 0x0000001a252b7221 */ /* 0x000fc60000010000 */
[----:B------:R-:W2:Y:S01]  /*4550*/  MUFU.EX2 R28, R28 ;  /* 0x0000001c001c7308 */ /* 0x000ea20000000800 */
[C---:B------:R-:W-:Y:S01]  /*4560*/  FADD.FTZ R43, R186.reuse, R43 ;  /* 0x0000002bba2b7221 */ /* 0x040fe20000010000 */
[----:B------:R-:W-:Y:S02]  /*4570*/  F2FP.F16.F32.PACK_AB R186, R186, R37 ;  /* 0x00000025baba723e */ /* 0x000fe400000000ff */
[----:B0-----:R-:W-:Y:S01]  /*4580*/  F2FP.F16.F32.PACK_AB R189, R21, R2 ;  /* 0x0000000215bd723e */ /* 0x001fe200000000ff */
[----:B------:R-:W-:Y:S01]  /*4590*/  FADD.FTZ R26, R180, R43 ;  /* 0x0000002bb41a7221 */ /* 0x000fe20000010000 */
[----:B------:R-:W-:Y:S01]  /*45a0*/  FADD.FTZ R43, R2, R21 ;  /* 0x00000015022b7221 */ /* 0x000fe20000010000 */
[C---:B------:R-:W-:Y:S01]  /*45b0*/  F2FP.F16.F32.PACK_AB R180, R5.reuse, R180 ;  /* 0x000000b405b4723e */ /* 0x040fe200000000ff */
[----:B------:R0:W3:Y:S01]  /*45c0*/  MUFU.EX2 R185, R30 ;  /* 0x0000001e00b97308 */ /* 0x0000e20000000800 */
[----:B------:R-:W-:Y:S01]  /*45d0*/  FADD.FTZ R45, R5, R26 ;  /* 0x0000001a052d7221 */ /* 0x000fe20000010000 */
[----:B-1----:R-:W-:-:S04]  /*45e0*/  FADD.FTZ R26, R24, R43 ;  /* 0x0000002b181a7221 */ /* 0x002fc80000010000 */
[C---:B------:R-:W-:Y:S01]  /*45f0*/  FADD.FTZ R43, R191.reuse, R26 ;  /* 0x0000001abf2b7221 */ /* 0x040fe20000010000 */
[----:B------:R-:W-:Y:S01]  /*4600*/  F2FP.F16.F32.PACK_AB R191, R191, R24 ;  /* 0x00000018bfbf723e */ /* 0x000fe200000000ff */
[----:B------:R-:W1:Y:S01]  /*4610*/  MUFU.EX2 R32, R32 ;  /* 0x0000002000207308 */ /* 0x000e620000000800 */
[----:B0-----:R-:W-:Y:S01]  /*4620*/  FADD.FTZ R30, R182, R45 ;  /* 0x0000002db61e7221 */ /* 0x001fe20000010000 */
[----:B--2---:R-:W-:Y:S01]  /*4630*/  FADD.FTZ R26, R28, R43 ;  /* 0x0000002b1c1a7221 */ /* 0x004fe20000010000 */
[C---:B------:R-:W-:Y:S02]  /*4640*/  F2FP.F16.F32.PACK_AB R182, R11.reuse, R182 ;  /* 0x000000b60bb6723e */ /* 0x040fe400000000ff */
[----:B------:R-:W-:-:S03]  /*4650*/  FADD.FTZ R30, R11, R30 ;  /* 0x0000001e0b1e7221 */ /* 0x000fc60000010000 */
[----:B------:R-:W0:Y:S01]  /*4660*/  MUFU.EX2 R187, R34 ;  /* 0x0000002200bb7308 */ /* 0x000e220000000800 */
[----:B---3--:R-:W-:Y:S01]  /*4670*/  FADD.FTZ R43, R185, R26 ;  /* 0x0000001ab92b7221 */ /* 0x008fe20000010000 */
[----:B------:R-:W-:Y:S01]  /*4680*/  FADD.FTZ R45, R13, R30 ;  /* 0x0000001e0d2d7221 */ /* 0x000fe20000010000 */
[----:B------:R-:W-:-:S05]  /*4690*/  F2FP.F16.F32.PACK_AB R185, R185, R28 ;  /* 0x0000001cb9b9723e */ /* 0x000fca00000000ff */
[----:B------:R-:W2:Y:S08]  /*46a0*/  MUFU.EX2 R36, R36 ;  /* 0x0000002400247308 */ /* 0x000eb00000000800 */
[----:B------:R-:W3:Y:S08]  /*46b0*/  MUFU.EX2 R181, R38 ;  /* 0x0000002600b57308 */ /* 0x000ef00000000800 */
[----:B------:R4:W-:Y:S08]  /*46c0*/  MUFU.EX2 R179, R12 ;  /* 0x0000000c00b37308 */ /* 0x0009f00000000800 */
[----:B------:R-:W-:Y:S01]  /*46d0*/  MUFU.EX2 R40, R40 ;  /* 0x0000002800287308 */ /* 0x000fe20000000800 */
[-C--:B----4-:R-:W-:Y:S01]  /*46e0*/  FFMA.FTZ R12, R8, R9.reuse, -R41 ;  /* 0x00000009080c7223 */ /* 0x090fe20000010829 */
[----:B-1----:R-:W-:Y:S01]  /*46f0*/  FADD.FTZ R8, R32, R43 ;  /* 0x0000002b20087221 */ /* 0x002fe20000010000 */
[----:B------:R-:W-:-:S03]  /*4700*/  FFMA.FTZ R41, R56, R9, -R41 ;  /* 0x0000000938297223 */ /* 0x000fc60000010829 */
[C---:B0-----:R-:W-:Y:S01]  /*4710*/  FADD.FTZ R43, R187.reuse, R8 ;  /* 0x00000008bb2b7221 */ /* 0x041fe20000010000 */
[----:B------:R-:W-:Y:S01]  /*4720*/  F2FP.F16.F32.PACK_AB R187, R187, R32 ;  /* 0x00000020bbbb723e */ /* 0x000fe200000000ff */
[----:B------:R-:W-:Y:S02]  /*4730*/  MUFU.EX2 R183, R42 ;  /* 0x0000002a00b77308 */ /* 0x000fe40000000800 */
[----:B--2---:R-:W-:-:S04]  /*4740*/  FADD.FTZ R8, R36, R43 ;  /* 0x0000002b24087221 */ /* 0x004fc80000010000 */
[C---:B---3--:R-:W-:Y:S01]  /*4750*/  FADD.FTZ R27, R181.reuse, R8 ;  /* 0x00000008b51b7221 */ /* 0x048fe20000010000 */
[----:B------:R-:W-:Y:S01]  /*4760*/  F2FP.F16.F32.PACK_AB R181, R181, R36 ;  /* 0x00000024b5b5723e */ /* 0x000fe200000000ff */
[----:B------:R-:W-:Y:S08]  /*4770*/  MUFU.EX2 R44, R44 ;  /* 0x0000002c002c7308 */ /* 0x000ff00000000800 */
[----:B------:R0:W1:Y:S08]  /*4780*/  MUFU.EX2 R176, R15 ;  /* 0x0000000f00b07308 */ /* 0x0000700000000800 */
[----:B------:R-:W-:Y:S01]  /*4790*/  MUFU.EX2 R177, R46 ;  /* 0x0000002e00b17308 */ /* 0x000fe20000000800 */
[----:B0-----:R-:W-:-:S07]  /*47a0*/  FFMA.FTZ R15, R93, R9, -R60 ;  /* 0x000000095d0f7223 */ /* 0x001fce000001083c */
[----:B------:R-:W0:Y:S01]  /*47b0*/  MUFU.EX2 R29, R29 ;  /* 0x0000001d001d7308 */ /* 0x000e220000000800 */
[C---:B-1----:R-:W-:Y:S01]  /*47c0*/  FADD.FTZ R26, R176.reuse, R45 ;  /* 0x0000002db01a7221 */ /* 0x042fe20000010000 */
        /* <DEDUP_REMOVED lines=66> */
.L_x_1390:
[----:B------:R-:W-:-:S11]  /*4bf0*/  UISETP.NE.AND UP2, UPT, UR5, 0x1, UPT ;  /* 0x000000010500788c */ /* 0x000fd6000bf45270 */
[----:B------:R-:W-:Y:S02]  /*4c00*/  @UP2 ULDC.64 UR6, c[0x0][0x9e8] ;  /* 0x00027a0000062ab9 */ /* 0x000fe40000000a00 */
[----:B------:R-:W-:-:S04]  /*4c10*/  UIMAD.WIDE.U32 UR10, UR14, UR6, URZ ;  /* 0x000000060e0a72a5 */ /* 0x000fc8000f8e003f */
[----:B------:R-:W-:-:S12]  /*4c20*/  @UP2 USHF.R.U32.HI UR14, URZ, UR7, UR11 ;  /* 0x000000073f0e2299 */ /* 0x000fd8000801160b */
.L_x_1391:
[----:B------:R-:W-:-:S04]  /*4c30*/  UIMAD UR5, UR14, UR5, UR5 ;  /* 0x000000050e0572a4 */ /* 0x000fc8000f8e0205 */
[----:B------:R-:W-:-:S04]  /*4c40*/  UISETP.LT.AND UP2, UPT, UR4, UR5, UPT ;  /* 0x000000050400728c */ /* 0x000fc8000bf41270 */
[----:B------:R-:W-:-:S12]  /*4c50*/  USEL UR4, UR4, UR5, UP2 ;  /* 0x0000000504047287 */ /* 0x000fd80009000000 */
.L_x_1389:
        /* <DEDUP_REMOVED lines=63> */
.L_x_1409:
[----:B------:R-:W-:-:S04]  /*5050*/  UIADD3 UR5, UR37, 0x1, URZ ;  /* 0x0000000125057890 */ /* 0x000fc8000fffe03f */
[----:B------:R-:W-:-:S04]  /*5060*/  UISETP.NE.AND UP2, UPT, UR5, 0x2, UPT ;  /* 0x000000020500788c */ /* 0x000fc8000bf45270 */
[----:B------:R-:W-:Y:S02]  /*5070*/  USEL UR39, URZ, 0x1, UP2 ;  /* 0x000000013f277887 */ /* 0x000fe40009000000 */
[----:B------:R-:W-:Y:S02]  /*5080*/  USEL UR5, UR5, URZ, UP2 ;  /* 0x0000003f05057287 */ /* 0x000fe40009000000 */
[----:B------:R-:W-:Y:S01]  /*5090*/  ULOP3.LUT UR39, UR36, UR39, URZ, 0x3c, !UPT ;  /* 0x0000002724277292 */ /* 0x000fe2000f8e3c3f */
[----:B------:R-:W-:Y:S11]  /*50a0*/  @!P0 BRA `(.L_x_1393) ;  /* 0x0000000000048947 */ /* 0x000ff60003800000 */
[----:B------:R-:W-:Y:S01]  /*50b0*/  BPT.TRAP 0x1 ;  /* 0x000000040000795c */ /* 0x000fe20000300000 */
.L_x_1393:
[----:B------:R-:W-:Y:S01]  /*50c0*/  ULEA UR7, UR5, UR38, 0x3 ;  /* 0x0000002605077291 */ /* 0x000fe2000f8e183f */
[----:B------:R-:W-:-:S05]  /*50d0*/  IMAD.U32 R9, RZ, RZ, UR39 ;  /* 0x00000027ff097e24 */ /* 0x000fca000f8e00ff */
[----:B------:R-:W-:-:S04]  /*50e0*/  SHF.L.U32 R9, R9, 0x1f, RZ ;  /* 0x0000001f09097819 */ /* 0x000fc800000006ff */
[----:B------:R0:W1:Y:S01]  /*50f0*/  SYNCS.PHASECHK.TRANS64.TRYWAIT P1, [UR7+0x30830], R9 ;  /* 0x03083009ff0075a7 */ /* 0x0000620008020147 */
[----:B------:R-:W-:Y:S05]  /*5100*/  @!P0 BRA `(.L_x_1394) ;  /* 0x0000000000048947 */ /* 0x000fea0003800000 */
[----:B------:R-:W-:Y:S01]  /*5110*/  BPT.TRAP 0x1 ;  /* 0x000000040000795c */ /* 0x000fe20000300000 */
.L_x_1394:
[----:B-1----:R-:W-:Y:S05]  /*5120*/  @P1 BRA `(.L_x_1395) ;  /* 0x0000000000081947 */ /* 0x002fea0003800000 */
[----:B------:R-:W1:Y:S02]  /*5130*/  SYNCS.PHASECHK.TRANS64.TRYWAIT P1, [UR7+0x30830], R9 ;  /* 0x03083009ff0075a7 */ /* 0x000e640008020147 */
[----:B-1----:R-:W-:Y:S05]  /*5140*/  @!P1 BRA `(.L_x_1396) ;  /* 0x0000013800849947 */ /* 0x002fea0003800000 */
.L_x_1395:
        /* <DEDUP_REMOVED lines=167> */
.L_x_1397:
[----:B------:R-:W-:Y:S01]  /*5bc0*/  ULEA UR6, UR37, UR38, 0x3 ;  /* 0x0000002625067291 */ /* 0x000fe2000f8e183f */
[----:B------:R-:W-:-:S05]  /*5bd0*/  IMAD.U32 R0, RZ, RZ, UR36 ;  /* 0x00000024ff007e24 */ /* 0x000fca000f8e00ff */
[----:B------:R-:W-:-:S04]  /*5be0*/  SHF.L.U32 R0, R0, 0x1f, RZ ;  /* 0x0000001f00007819 */ /* 0x000fc800000006ff */
[----:B------:R2:W3:Y:S01]  /*5bf0*/  SYNCS.PHASECHK.TRANS64.TRYWAIT P1, [UR6+0x30850], R0 ;  /* 0x03085000ff0075a7 */ /* 0x0004e20008020146 */
[----:B------:R-:W-:Y:S05]  /*5c00*/  @!P0 BRA `(.L_x_1398) ;  /* 0x0000000000048947 */ /* 0x000fea0003800000 */
[----:B------:R-:W-:Y:S01]  /*5c10*/  BPT.TRAP 0x1 ;  /* 0x000000040000795c */ /* 0x000fe20000300000 */
.L_x_1398:
[----:B---3--:R-:W-:Y:S05]  /*5c20*/  @P1 BRA `(.L_x_1399) ;  /* 0x0000000000081947 */ /* 0x008fea0003800000 */
[----:B------:R-:W3:Y:S02]  /*5c30*/  SYNCS.PHASECHK.TRANS64.TRYWAIT P1, [UR6+0x30850], R0 ;  /* 0x03085000ff0075a7 */ /* 0x000ee40008020146 */
[----:B---3--:R-:W-:Y:S05]  /*5c40*/  @!P1 BRA `(.L_x_1400) ;  /* 0x0000012c00dc9947 */ /* 0x008fea0003800000 */
.L_x_1399:
        /* <DEDUP_REMOVED lines=10> */
[----:B------:R-:W-:Y:S02]  /*5cf0*/  VIADD R143, R19, UR60 ;  /* 0x0000003c138f7c36 */ /* 0x000fe40008000000 */
[----:B0-2---:R-:W-:Y:S01]  /*5d00*/  FMUL.FTZ R0, R122, UR4 ;  /* 0x000000047a007c20 */ /* 0x005fe20008410000 */
[----:B------:R-:W-:Y:S01]  /*5d10*/  ULOP3.LUT UR10, UR10, 0x3000000, URZ, 0xfc, !UPT ;  /* 0x030000000a0a7892 */ /* 0x000fe2000f8efc3f */
[----:B------:R-:W-:Y:S01]  /*5d20*/  FMUL.FTZ R14, R127, UR4 ;  /* 0x000000047f0e7c20 */ /* 0x000fe20008410000 */
[----:B------:R-:W-:Y:S01]  /*5d30*/  FMUL.FTZ R122, R138, UR4 ;  /* 0x000000048a7a7c20 */ /* 0x000fe20008410000 */
[----:B------:R-:W-:Y:S01]  /*5d40*/  FMUL.FTZ R138, R140, UR4 ;  /* 0x000000048c8a7c20 */ /* 0x000fe20008410000 */
[----:B------:R-:W-:Y:S01]  /*5d50*/  UIMAD UR14, UR37, 0x900, UR10 ;  /* 0x00000900250e78a4 */ /* 0x000fe2000f8e020a */
[----:B------:R-:W-:Y:S01]  /*5d60*/  FMUL.FTZ R127, R162, UR4 ;  /* 0x00000004a27f7c20 */ /* 0x000fe20008410000 */
[----:B------:R-:W-:Y:S01]  /*5d70*/  FMUL.FTZ R140, R144, UR4 ;  /* 0x00000004908c7c20 */ /* 0x000fe20008410000 */
[----:B------:R-:W-:Y:S01]  /*5d80*/  FMUL.FTZ R144, R148, UR4 ;  /* 0x0000000494907c20 */ /* 0x000fe20008410000 */
[----:B------:R-:W-:Y:S01]  /*5d90*/  FMUL.FTZ R148, R152, UR4 ;  /* 0x0000000498947c20 */ /* 0x000fe20008410000 */
[----:B------:R-:W-:Y:S01]  /*5da0*/  FMUL.FTZ R152, R156, UR4 ;  /* 0x000000049c987c20 */ /* 0x000fe20008410000 */
[----:B-1----:R-:W-:Y:S01]  /*5db0*/  FMUL.FTZ R9, R120, UR4 ;  /* 0x0000000478097c20 */ /* 0x002fe20008410000 */
        /* <DEDUP_REMOVED lines=70> */
[----:B------:R-:W-:-:S10]  /*6220*/  FMUL.FTZ R121, R139, UR4 ;  /* 0x000000048b797c20 */ /* 0x000fd40008410000 */
        /* <DEDUP_REMOVED lines=24> */
[----:B------:R-:W-:Y:S02]  /*63b0*/  IMAD R147, R10, -0x60, RZ ;  /* 0xffffffa00a937824 */ /* 0x000fe400078e02ff */
[----:B------:R-:W-:Y:S01]  /*63c0*/  FMUL.FTZ R172, R124, UR4 ;  /* 0x000000047cac7c20 */ /* 0x000fe20008410000 */
        /* <DEDUP_REMOVED lines=14> */
[----:B------:R-:W5:Y:S01]  /*64b0*/  SHFL.IDX PT, R162, R143, RZ, 0x1c1f ;  /* 0x001c1fff8fa27589 */ /* 0x000f6200000e0000 */
[----:B------:R-:W-:Y:S01]  /*64c0*/  IMAD R13, R18, -0x2, R13 ;  /* 0xfffffffe120d7824 */ /* 0x000fe200078e020d */
[----:B------:R-:W0:Y:S01]  /*64d0*/  MUFU.TANH R172, R172 ;  /* 0x000000ac00ac7308 */ /* 0x000e220000002400 */
[----:B------:R-:W-:-:S02]  /*64e0*/  @!P3 VIADD R12, R12, 0x30840 ;  /* 0x000308400c0cb836 */ /* 0x000fc40000000000 */
[----:B------:R-:W-:Y:S01]  /*64f0*/  VIADD R145, R13, 0xffffffff ;  /* 0xffffffff0d917836 */ /* 0x000fe20000000000 */
[----:B------:R-:W-:Y:S02]  /*6500*/  IADD3 R149, -R17, R13, R16 ;  /* 0x0000000d11957210 */ /* 0x000fe40007ffe110 */
[----:B------:R-:W-:Y:S02]  /*6510*/  @!P3 PRMT R12, RZ, 0x654, R12 ;  /* 0x00000654ff0cb816 */ /* 0x000fe4000000000c */
[----:B------:R-:W0:Y:S01]  /*6520*/  MUFU.TANH R173, R173 ;  /* 0x000000ad00ad7308 */ /* 0x000e220000002400 */
[C---:B------:R-:W-:Y:S02]  /*6530*/  VIADD R151, R149.reuse, UR55 ;  /* 0x0000003795977c36 */ /* 0x040fe40008000000 */
[----:B------:R-:W-:-:S05]  /*6540*/  VIADD R149, R149, UR54 ;  /* 0x0000003695957c36 */ /* 0x000fca0008000000 */
[----:B------:R-:W0:Y:S01]  /*6550*/  MUFU.TANH R174, R174 ;  /* 0x000000ae00ae7308 */ /* 0x000e220000002400 */
[----:B-----5:R-:W-:-:S07]  /*6560*/  IMAD.IADD R153, R151, 0x1, R162 ;  /* 0x0000000197997824 */ /* 0x020fce00078e02a2 */
[----:B------:R-:W0:Y:S01]  /*6570*/  MUFU.TANH R175, R175 ;  /* 0x000000af00af7308 */ /* 0x000e220000002400 */
[----:B------:R-:W-:-:S07]  /*6580*/  IMAD.IADD R155, R149, 0x1, R162 ;  /* 0x00000001959b7824 */ /* 0x000fce00078e02a2 */
        /* <DEDUP_REMOVED lines=8> */
[----:B------:R-:W-:Y:S01]  /*6610*/  IADD3 R141, -R17, R16, R162 ;  /* 0x00000010118d7210 */ /* 0x000fe20007ffe1a2 */
        /* <DEDUP_REMOVED lines=11> */
.L_x_1403:
[----:B------:R-:W-:-:S05]  /*66d0*/  IMAD.U32 R162, RZ, RZ, UR51 ;  /* 0x00000033ffa27e24 */ /* 0x000fca000f8e00ff */
[----:B------:R-:W-:-:S13]  /*66e0*/  ISETP.NE.AND P1, PT, R162, 0x1, PT ;  /* 0x00000001a200780c */ /* 0x000fda0003f25270 */
[----:B0-----:R-:W0:Y:S02]  /*66f0*/  @P1 LDC.64 R12, c[0x0][0x9e8] ;  /* 0x00027a00ff0c1b82 */ /* 0x001e240000000a00 */
[----:B0-----:R-:W-:-:S05]  /*6700*/  @P1 IMAD.HI.U32 R12, R141, R12, RZ ;  /* 0x0000000c8d0c1227 */ /* 0x001fca00078e00ff */
[----:B------:R-:W-:-:S07]  /*6710*/  @P1 SHF.R.U32.HI R141, RZ, R13, R12 ;  /* 0x0000000dff8d1219 */ /* 0x000fce000001160c */
.L_x_1404:
[----:B------:R-:W-:Y:S05]  /*6720*/  BSYNC B0 ;  /* 0x0000000000007941 */ /* 0x000fea0003800000 */
.L_x_1402:
[----:B------:R-:W-:-:S05]  /*6730*/  IMAD R12, R141, R162, R145 ;  /* 0x000000a28d0c7224 */ /* 0x000fca00078e0291 */
[----:B------:R-:W-:Y:S02]  /*6740*/  VIADDMNMX R153, R12, R162, R153, PT ;  /* 0x000000a20c997246 */ /* 0x000fe40003800199 */
[----:B------:R-:W-:-:S07]  /*6750*/  VIMNMX R155, R155, R12, !PT ;  /* 0x0000000c9b9b7248 */ /* 0x000fce0007fe0100 */
.L_x_1401:
        /* <DEDUP_REMOVED lines=120> */
[----:B------:R-:W-:Y:S01]  /*6ee0*/  IADD3 R9, -R17, R16, R12 ;  /* 0x0000001011097210 */ /* 0x000fe20007ffe10c */
        /* <DEDUP_REMOVED lines=11> */
.L_x_1407:
[----:B------:R-:W-:-:S05]  /*6fa0*/  IMAD.U32 R184, RZ, RZ, UR51 ;  /* 0x00000033ffb87e24 */ /* 0x000fca000f8e00ff */
[----:B------:R-:W-:-:S13]  /*6fb0*/  ISETP.NE.AND P6, PT, R184, 0x1, PT ;  /* 0x00000001b800780c */ /* 0x000fda0003fc5270 */
[----:B------:R-:W0:Y:S02]  /*6fc0*/  @P6 LDC.64 R12, c[0x0][0x9e8] ;  /* 0x00027a00ff0c6b82 */ /* 0x000e240000000a00 */
[----:B0-----:R-:W-:-:S05]  /*6fd0*/  @P6 IMAD.HI.U32 R12, R9, R12, RZ ;  /* 0x0000000c090c6227 */ /* 0x001fca00078e00ff */
[----:B------:R-:W-:-:S07]  /*6fe0*/  @P6 SHF.R.U32.HI R9, RZ, R13, R12 ;  /* 0x0000000dff096219 */ /* 0x000fce000001160c */
.L_x_1408:
[----:B------:R-:W-:Y:S05]  /*6ff0*/  BSYNC B0 ;  /* 0x0000000000007941 */ /* 0x000fea0003800000 */
.L_x_1406:
[----:B------:R-:W-:-:S05]  /*7000*/  IMAD R12, R9, R184, R145 ;  /* 0x000000b8090c7224 */ /* 0x000fca00078e0291 */
[----:B------:R-:W-:Y:S02]  /*7010*/  VIADDMNMX R137, R12, R184, R137, PT ;  /* 0x000000b80c897246 */ /* 0x000fe40003800189 */
[----:B------:R-:W-:-:S07]  /*7020*/  VIMNMX R139, R139, R12, !PT ;  /* 0x0000000c8b8b7248 */ /* 0x000fce0007fe0100 */
.L_x_1405:
        /* <DEDUP_REMOVED lines=70> */
[----:B------:R-:W-:Y:S01]  /*7490*/  ISETP.LT.OR P1, PT, R137, 0x31, P1 ;  /* 0x000000318900780c */ /* 0x000fe20000f21670 */
[----:B------:R-:W0:Y:S01]  /*74a0*/  LDC R9, c[0x0][0x988] ;  /* 0x00026200ff097b82 */ /* 0x000e220000000800 */
[----:B------:R-:W-:Y:S01]  /*74b0*/  ISETP.NE.AND P2, PT, R187, RZ, PT ;  /* 0x000000ffbb00720c */ /* 0x000fe20003f45270 */
[----:B------:R-:W1:Y:S01]  /*74c0*/  SHFL.BFLY PT, R12, R11, 0x2, 0x1f ;  /* 0x0c401f000b0c7f89 */ /* 0x000e6200000e0000 */
[----:B------:R-:W-:Y:S02]  /*74d0*/  FSEL R126, R126, -INF , !P1 ;  /* 0xff8000007e7e7808 */ /* 0x000fe40004800000 */
[----:B------:R-:W-:-:S02]  /*74e0*/  ISETP.NE.AND P1, PT, R173, RZ, PT ;  /* 0x000000ffad00720c */ /* 0x000fc40003f25270 */
[----:B------:R-:W-:Y:S02]  /*74f0*/  ISETP.NE.AND P6, PT, R189, RZ, PT ;  /* 0x000000ffbd00720c */ /* 0x000fe40003fc5270 */
[C---:B------:R-:W-:Y:S02]  /*7500*/  ISETP.GT.AND P1, PT, R139.reuse, 0x31, !P1 ;  /* 0x000000318b00780c */ /* 0x040fe40004f24270 */
[----:B------:R-:W-:Y:S02]  /*7510*/  ISETP.GT.AND P3, PT, R139, 0x50, !P3 ;  /* 0x000000508b00780c */ /* 0x000fe40005f64270 */
[----:B------:R-:W-:Y:S02]  /*7520*/  ISETP.LT.OR P1, PT, R137, 0x32, P1 ;  /* 0x000000328900780c */ /* 0x000fe40000f21670 */
[----:B------:R-:W-:Y:S02]  /*7530*/  ISETP.GT.AND P4, PT, R139, 0x51, !P4 ;  /* 0x000000518b00780c */ /* 0x000fe40006784270 */
[----:B------:R-:W-:-:S02]  /*7540*/  FSEL R20, R125, -INF , !P1 ;  /* 0xff8000007d147808 */ /* 0x000fc40004800000 */
[----:B------:R-:W-:Y:S02]  /*7550*/  ISETP.NE.AND P1, PT, R175, RZ, PT ;  /* 0x000000ffaf00720c */ /* 0x000fe40003f25270 */
[----:B------:R-:W-:Y:S02]  /*7560*/  ISETP.LT.OR P3, PT, R137, 0x51, P3 ;  /* 0x000000518900780c */ /* 0x000fe40001f61670 */
[C---:B------:R-:W-:Y:S02]  /*7570*/  ISETP.GT.AND P1, PT, R139.reuse, 0x38, !P1 ;  /* 0x000000388b00780c */ /* 0x040fe40004f24270 */
[----:B------:R-:W-:Y:S02]  /*7580*/  ISETP.GT.AND P5, PT, R139, 0x58, !P5 ;  /* 0x000000588b00780c */ /* 0x000fe40006fa4270 */
[----:B------:R-:W-:Y:S02]  /*7590*/  ISETP.LT.OR P1, PT, R137, 0x39, P1 ;  /* 0x000000398900780c */ /* 0x000fe40000f21670 */
[----:B-1----:R-:W-:-:S02]  /*75a0*/  FMNMX.FTZ R13, R11, R12, !PT ;  /* 0x0000000c0b0d7209 */ /* 0x002fc40007810000 */
[----:B------:R-:W-:Y:S02]  /*75b0*/  FSEL R132, R132, -INF , !P1 ;  /* 0xff80000084847808 */ /* 0x000fe40004800000 */
[----:B------:R-:W-:Y:S01]  /*75c0*/  ISETP.NE.AND P1, PT, R177, RZ, PT ;  /* 0x000000ffb100720c */ /* 0x000fe20003f25270 */
[----:B------:R-:W1:Y:S01]  /*75d0*/  SHFL.BFLY PT, R12, R13, 0x1, 0x1f ;  /* 0x0c201f000d0c7f89 */ /* 0x000e6200000e0000 */
[----:B------:R-:W-:Y:S02]  /*75e0*/  ISETP.LT.OR P4, PT, R137, 0x52, P4 ;  /* 0x000000528900780c */ /* 0x000fe40002781670 */
[----:B------:R-:W-:Y:S02]  /*75f0*/  ISETP.GT.AND P1, PT, R139, 0x39, !P1 ;  /* 0x000000398b00780c */ /* 0x000fe40004f24270 */
[C---:B------:R-:W-:Y:S02]  /*7600*/  ISETP.LT.OR P5, PT, R137.reuse, 0x59, P5 ;  /* 0x000000598900780c */ /* 0x040fe40002fa1670 */
[----:B------:R-:W-:-:S02]  /*7610*/  ISETP.LT.OR P1, PT, R137, 0x3a, P1 ;  /* 0x0000003a8900780c */ /* 0x000fc40000f21670 */
[----:B------:R-:W-:Y:S02]  /*7620*/  FSEL R128, R128, -INF , !P4 ;  /* 0xff80000080807808 */ /* 0x000fe40006000000 */
[----:B------:R-:W-:Y:S02]  /*7630*/  FSEL R120, R131, -INF , !P1 ;  /* 0xff80000083787808 */ /* 0x000fe40004800000 */
[----:B------:R-:W-:-:S04]  /*7640*/  ISETP.NE.AND P1, PT, R179, RZ, PT ;  /* 0x000000ffb300720c */ /* 0x000fc80003f25270 */
[----:B------:R-:W-:-:S04]  /*7650*/  ISETP.GT.AND P1, PT, R139, 0x40, !P1 ;  /* 0x000000408b00780c */ /* 0x000fc80004f24270 */
[----:B------:R-:W-:Y:S02]  /*7660*/  ISETP.LT.OR P1, PT, R137, 0x41, P1 ;  /* 0x000000418900780c */ /* 0x000fe40000f21670 */
[----:B-1----:R-:W-:Y:S02]  /*7670*/  FMNMX.FTZ R12, R13, R12, !PT ;  /* 0x0000000c0d0c7209 */ /* 0x002fe40007810000 */
[----:B------:R-:W-:Y:S02]  /*7680*/  FSEL R134, R134, -INF , !P1 ;  /* 0xff80000086867808 */ /* 0x000fe40004800000 */
[----:B------:R-:W-:Y:S01]  /*7690*/  ISETP.NE.AND P1, PT, R181, RZ, PT ;  /* 0x000000ffb500720c */ /* 0x000fe20003f25270 */
[----:B0-----:R-:W-:-:S03]  /*76a0*/  FMUL.FTZ R121, R12, R9 ;  /* 0x000000090c797220 */ /* 0x001fc60000410000 */
[----:B------:R-:W-:-:S04]  /*76b0*/  ISETP.GT.AND P1, PT, R139, 0x41, !P1 ;  /* 0x000000418b00780c */ /* 0x000fc80004f24270 */
        /* <DEDUP_REMOVED lines=42> */
[----:B------:R-:W-:Y:S01]  /*7960*/  MUFU.EX2 R11, R141 ;  /* 0x0000008d000b7308 */ /* 0x000fe20000000800 */
[--C-:B0-----:R-:W-:Y:S01]  /*7970*/  FFMA.FTZ R172, R178, R9, -R121.reuse ;  /* 0x00000009b2ac7223 */ /* 0x101fe20000010879 */
[----:B------:R-:W-:Y:S01]  /*7980*/  FMNMX.FTZ R15, R186, R15, !PT ;  /* 0x0000000fba0f7209 */ /* 0x000fe20007810000 */
[-CC-:B------:R-:W-:Y:S01]  /*7990*/  FFMA.FTZ R178, R144, R9.reuse, -R121.reuse ;  /* 0x0000000990b27223 */ /* 0x180fe20000010879 */
[----:B------:R-:W-:Y:S01]  /*79a0*/  FFMA.FTZ R144, R154, R9, -R121 ;  /* 0x000000099a907223 */ /* 0x000fe20000010879 */
[----:B------:R-:W-:-:S02]  /*79b0*/  LOP3.LUT P6, RZ, R209, 0x7f, RZ, 0xc0, !PT ;  /* 0x0000007fd1ff7812 */ /* 0x000fc400078cc0ff */
        /* <DEDUP_REMOVED lines=8> */
[----:B0-----:R-:W-:Y:S01]  /*7a40*/  FSEL R174, R127, -INF , !P3 ;  /* 0xff8000007fae7808 */ /* 0x001fe20005800000 */
[--C-:B------:R-:W-:Y:S01]  /*7a50*/  FFMA.FTZ R127, R166, R9, -R121.reuse ;  /* 0x00000009a67f7223 */ /* 0x100fe20000010879 */
[----:B------:R-:W-:Y:S02]  /*7a60*/  FMNMX.FTZ R123, R132, R123, !PT ;  /* 0x0000007b847b7209 */ /* 0x000fe40007810000 */
[----:B------:R-:W-:Y:S01]  /*7a70*/  FSEL R166, R129, -INF , !P5 ;  /* 0xff80000081a67808 */ /* 0x000fe20006800000 */
[--C-:B------:R-:W-:Y:S01]  /*7a80*/  FFMA.FTZ R129, R146, R9, -R121.reuse ;  /* 0x0000000992817223 */ /* 0x100fe20000010879 */
[----:B------:R-:W-:Y:S01]  /*7a90*/  FMNMX.FTZ R123, R120, R123, !PT ;  /* 0x0000007b787b7209 */ /* 0x000fe20007810000 */
[----:B------:R-:W-:Y:S01]  /*7aa0*/  MUFU.EX2 R21, R180 ;  /* 0x000000b400157308 */ /* 0x000fe20000000800 */
[----:B------:R-:W-:-:S02]  /*7ab0*/  FFMA.FTZ R146, R158, R9, -R121 ;  /* 0x000000099e927223 */ /* 0x000fc40000010879 */
        /* <DEDUP_REMOVED lines=9> */
[----:B------:R0:W-:Y:S03]  /*7b50*/  MUFU.EX2 R123, R127 ;  /* 0x0000007f007b7308 */ /* 0x0001e60000000800 */
[----:B------:R-:W-:-:S04]  /*7b60*/  FMNMX.FTZ R125, R166, R125, !PT ;  /* 0x0000007da67d7209 */ /* 0x000fc80007810000 */
[----:B------:R-:W-:Y:S01]  /*7b70*/  FMNMX.FTZ R0, R130, R125, !PT ;  /* 0x0000007d82007209 */ /* 0x000fe20007810000 */
[----:B------:R-:W-:Y:S01]  /*7b80*/  MUFU.EX2 R172, R172 ;  /* 0x000000ac00ac7308 */ /* 0x000fe20000000800 */
[----:B0-----:R-:W-:-:S03]  /*7b90*/  FFMA.FTZ R127, R140, R9, -R121 ;  /* 0x000000098c7f7223 */ /* 0x001fc60000010879 */
[----:B------:R-:W0:Y:S04]  /*7ba0*/  SHFL.BFLY PT, R133, R0, 0x2, 0x1f ;  /* 0x0c401f0000857f89 */ /* 0x000e2800000e0000 */
        /* <DEDUP_REMOVED lines=21> */
[-CC-:B-1----:R-:W-:Y:S01]  /*7d00*/  FFMA.FTZ R148, R216, R9.reuse, -R121.reuse ;  /* 0x00000009d8947223 */ /* 0x182fe20000010879 */
[-CC-:B------:R-:W-:Y:S01]  /*7d10*/  FFMA.FTZ R150, R214, R9.reuse, -R121.reuse ;  /* 0x00000009d6967223 */ /* 0x180fe20000010879 */
        /* <DEDUP_REMOVED lines=29> */
[-CC-:B------:R-:W-:Y:S01]  /*7ef0*/  FFMA.FTZ R174, R174, R9.reuse, -R121.reuse ;  /* 0x00000009aeae7223 */ /* 0x180fe20000010879 */
[-CC-:B------:R-:W-:Y:S01]  /*7f00*/  FFMA.FTZ R128, R128, R9.reuse, -R121.reuse ;  /* 0x0000000980807223 */ /* 0x180fe20000010879 */
[-CC-:B------:R-:W-:Y:S01]  /*7f10*/  FFMA.FTZ R166, R166, R9.reuse, -R121.reuse ;  /* 0x00000009a6a67223 */ /* 0x180fe20000010879 */
[----:B------:R-:W-:Y:S01]  /*7f20*/  FFMA.FTZ R121, R130, R9, -R121 ;  /* 0x0000000982797223 */ /* 0x000fe20000010879 */
[----:B------:R-:W-:Y:S01]  /*7f30*/  IMAD.U32 R132, RZ, RZ, UR6 ;  /* 0x00000006ff847e24 */ /* 0x000fe2000f8e00ff */
[----:B------:R-:W-:Y:S01]  /*7f40*/  ISETP.GT.AND P1, PT, R10, UR50, PT ;  /* 0x000000320a007c0c */ /* 0x000fe2000bf24270 */
[----:B------:R-:W0:Y:S01]  /*7f50*/  MUFU.EX2 R150, R150 ;  /* 0x0000009600967308 */ /* 0x000e220000000800 */
[----:B-1----:R-:W-:Y:S01]  /*7f60*/  FADD.FTZ R8, R148, R5 ;  /* 0x0000000594087221 */ /* 0x002fe20000010000 */
[----:B------:R-:W-:Y:S01]  /*7f70*/  FADD.FTZ R5, R21, R126 ;  /* 0x0000007e15057221 */ /* 0x000fe20000010000 */
[----:B------:R-:W-:Y:S01]  /*7f80*/  @!P6 VIADD R132, R132, 0x30860 ;  /* 0x000308608484e836 */ /* 0x000fe20000000000 */
[----:B------:R-:W-:Y:S01]  /*7f90*/  F2FP.F16.F32.PACK_AB R184, R170, R15 ;  /* 0x0000000faab8723e */ /* 0x000fe200000000ff */
[----:B------:R-:W-:-:S02]  /*7fa0*/  VIADD R10, R10, 0xffffffff ;  /* 0xffffffff0a0a7836 */ /* 0x000fc40000000000 */
[----:B------:R-:W-:Y:S01]  /*7fb0*/  FADD.FTZ R5, R172, R5 ;  /* 0x00000005ac057221 */ /* 0x000fe20000010000 */
[----:B------:R-:W-:Y:S01]  /*7fc0*/  F2FP.F16.F32.PACK_AB R188, R176, R11 ;  /* 0x0000000bb0bc723e */ /* 0x000fe200000000ff */
[----:B------:R-:W1:Y:S01]  /*7fd0*/  MUFU.EX2 R185, R185 ;  /* 0x000000b900b97308 */ /* 0x000e620000000800 */
[----:B--2---:R-:W-:Y:S01]  /*7fe0*/  FADD.FTZ R3, R191, R8 ;  /* 0x00000008bf037221 */ /* 0x004fe20000010000 */
[----:B------:R-:W-:Y:S01]  /*7ff0*/  FADD.FTZ R126, R180, R5 ;  /* 0x00000005b47e7221 */ /* 0x000fe20000010000 */
[----:B------:R-:W-:Y:S02]  /*8000*/  @!P6 PRMT R132, RZ, 0x654, R132 ;  /* 0x00000654ff84e816 */ /* 0x000fe40000000084 */
[----:B------:R-:W-:Y:S01]  /*8010*/  F2FP.F16.F32.PACK_AB R190, R168, R13 ;  /* 0x0000000da8be723e */ /* 0x000fe200000000ff */
[----:B------:R-:W-:Y:S01]  /*8020*/  FADD.FTZ R5, R123, R126 ;  /* 0x0000007e7b057221 */ /* 0x000fe20000010000 */
[----:B------:R2:W-:Y:S01]  /*8030*/  @!P6 SYNCS.ARRIVE.TRANS64.RED.A1T0 RZ, [R132+URZ], RZ ;  /* 0x000000ff84ffe9a7 */ /* 0x0005e2000810043f */
[----:B------:R-:W3:Y:S01]  /*8040*/  MUFU.EX2 R152, R152 ;  /* 0x0000009800987308 */ /* 0x000ee20000000800 */
[----:B0-----:R-:W-:Y:S01]  /*8050*/  FADD.FTZ R8, R150, R3 ;  /* 0x0000000396087221 */ /* 0x001fe20000010000 */
[----:B------:R-:W-:Y:S01]  /*8060*/  FADD.FTZ R126, R182, R5 ;  /* 0x00000005b67e7221 */ /* 0x000fe20000010000 */
[----:B------:R-:W-:-:S02]  /*8070*/  F2FP.F16.F32.PACK_AB R186, R172, R21 ;  /* 0x00000015acba723e */ /* 0x000fc400000000ff */
[----:B------:R-:W-:Y:S01]  /*8080*/  F2FP.F16.F32.PACK_AB R180, R123, R180 ;  /* 0x000000b47bb4723e */ /* 0x000fe200000000ff */
[C---:B------:R-:W-:Y:S01]  /*8090*/  FADD.FTZ R126, R125.reuse, R126 ;  /* 0x0000007e7d7e7221 */ /* 0x040fe20000010000 */
[----:B------:R-:W-:Y:S01]  /*80a0*/  F2FP.F16.F32.PACK_AB R182, R125, R182 ;  /* 0x000000b67db6723e */ /* 0x000fe200000000ff */
[----:B------:R-:W0:Y:S01]  /*80b0*/  MUFU.EX2 R187, R187 ;  /* 0x000000bb00bb7308 */ /* 0x000e220000000800 */
[----:B-1----:R-:W-:Y:S01]  /*80c0*/  FADD.FTZ R3, R185, R8 ;  /* 0x00000008b9037221 */ /* 0x002fe20000010000 */
[----:B------:R-:W-:Y:S01]  /*80d0*/  FADD.FTZ R5, R127, R126 ;  /* 0x0000007e7f057221 */ /* 0x000fe20000010000 */
[----:B------:R-:W-:Y:S02]  /*80e0*/  F2FP.F16.F32.PACK_AB R176, R138, R127 ;  /* 0x0000007f8ab0723e */ /* 0x000fe400000000ff */
[----:B------:R-:W-:Y:S01]  /*80f0*/  F2FP.F16.F32.PACK_AB R189, R148, R189 ;  /* 0x000000bd94bd723e */ /* 0x000fe200000000ff */
[----:B------:R-:W-:Y:S01]  /*8100*/  FADD.FTZ R5, R138, R5 ;  /* 0x000000058a057221 */ /* 0x000fe20000010000 */
[----:B------:R-:W-:Y:S01]  /*8110*/  F2FP.F16.F32.PACK_AB R191, R150, R191 ;  /* 0x000000bf96bf723e */ /* 0x000fe200000000ff */
[----:B------:R-:W1:Y:S01]  /*8120*/  MUFU.EX2 R154, R154 ;  /* 0x0000009a009a7308 */ /* 0x000e620000000800 */
[----:B---3--:R-:W-:Y:S01]  /*8130*/  FADD.FTZ R8, R152, R3 ;  /* 0x0000000398087221 */ /* 0x008fe20000010000 */
[----:B------:R-:W-:Y:S01]  /*8140*/  FADD.FTZ R126, R178, R5 ;  /* 0x00000005b27e7221 */ /* 0x000fe20000010000 */
[----:B------:R-:W-:-:S02]  /*8150*/  F2FP.F16.F32.PACK_AB R178, R129, R178 ;  /* 0x000000b281b2723e */ /* 0x000fc400000000ff */
[----:B------:R-:W-:Y:S01]  /*8160*/  F2FP.F16.F32.PACK_AB R185, R152, R185 ;  /* 0x000000b998b9723e */ /* 0x000fe200000000ff */
[----:B------:R-:W-:Y:S02]  /*8170*/  FADD.FTZ R126, R129, R126 ;  /* 0x0000007e817e7221 */ /* 0x000fe40000010000 */
[----:B------:R-:W3:Y:S01]  /*8180*/  MUFU.EX2 R181, R181 ;  /* 0x000000b500b57308 */ /* 0x000ee20000000800 */
[----:B0-----:R-:W-:Y:S01]  /*8190*/  FADD.FTZ R3, R187, R8 ;  /* 0x00000008bb037221 */ /* 0x001fe20000010000 */
[----:B------:R-:W-:-:S06]  /*81a0*/  FADD.FTZ R5, R131, R126 ;  /* 0x0000007e83057221 */ /* 0x000fcc0000010000 */
[----:B------:R-:W0:Y:S01]  /*81b0*/  MUFU.EX2 R156, R156 ;  /* 0x0000009c009c7308 */ /* 0x000e220000000800 */
[C---:B-1----:R-:W-:Y:S01]  /*81c0*/  FADD.FTZ R8, R154.reuse, R3 ;  /* 0x000000039a087221 */ /* 0x042fe20000010000 */
[----:B------:R-:W-:-:S06]  /*81d0*/  F2FP.F16.F32.PACK_AB R187, R154, R187 ;  /* 0x000000bb9abb723e */ /* 0x000fcc00000000ff */
[----:B------:R-:W1:Y:S01]  /*81e0*/  MUFU.EX2 R183, R183 ;  /* 0x000000b700b77308 */ /* 0x000e620000000800 */
[----:B---3--:R-:W-:-:S07]  /*81f0*/  FADD.FTZ R3, R181, R8 ;  /* 0x00000008b5037221 */ /* 0x008fce0000010000 */
[----:B------:R-:W3:Y:S01]  /*8200*/  MUFU.EX2 R124, R124 ;  /* 0x0000007c007c7308 */ /* 0x000ee20000000800 */
[C---:B0-----:R-:W-:Y:S01]  /*8210*/  FADD.FTZ R8, R156.reuse, R3 ;  /* 0x000000039c087221 */ /* 0x041fe20000010000 */
[----:B------:R-:W-:-:S06]  /*8220*/  F2FP.F16.F32.PACK_AB R181, R156, R181 ;  /* 0x000000b59cb5723e */ /* 0x000fcc00000000ff */
[----:B------:R-:W0:Y:S01]  /*8230*/  MUFU.EX2 R177, R177 ;  /* 0x000000b100b17308 */ /* 0x000e220000000800 */
[----:B-1----:R-:W-:-:S07]  /*8240*/  FADD.FTZ R3, R183, R8 ;  /* 0x00000008b7037221 */ /* 0x002fce0000010000 */
[----:B------:R-:W1:Y:S01]  /*8250*/  MUFU.EX2 R20, R20 ;  /* 0x0000001400147308 */ /* 0x000e620000000800 */
[C---:B---3--:R-:W-:Y:S01]  /*8260*/  FADD.FTZ R8, R124.reuse, R3 ;  /* 0x000000037c087221 */ /* 0x048fe20000010000 */
[----:B------:R-:W-:-:S06]  /*8270*/  F2FP.F16.F32.PACK_AB R183, R124, R183 ;  /* 0x000000b77cb7723e */ /* 0x000fcc00000000ff */
[----:B------:R-:W3:Y:S01]  /*8280*/  MUFU.EX2 R179, R179 ;  /* 0x000000b300b37308 */ /* 0x000ee20000000800 */
[----:B0-----:R-:W-:-:S07]  /*8290*/  FADD.FTZ R3, R177, R8 ;  /* 0x00000008b1037221 */ /* 0x001fce0000010000 */
        /* <DEDUP_REMOVED lines=14> */
[C---:B0-----:R-:W-:Y:S01]  /*8380*/  FADD.FTZ R3, R14.reuse, R3 ;  /* 0x000000030e037221 */ /* 0x041fe20000010000 */
[----:B------:R-:W-:-:S06]  /*8390*/  F2FP.F16.F32.PACK_AB R173, R14, R173 ;  /* 0x000000ad0ead723e */ /* 0x000fcc00000000ff */
[----:B------:R-:W0:Y:S01]  /*83a0*/  MUFU.EX2 R144, R144 ;  /* 0x0000009000907308 */ /* 0x000e220000000800 */
[----:B-1----:R-:W-:-:S07]  /*83b0*/  FADD.FTZ R5, R133, R126 ;  /* 0x0000007e85057221 */ /* 0x002fce0000010000 */
[----:B------:R0:W1:Y:S01]  /*83c0*/  MUFU.EX2 R175, R122 ;  /* 0x0000007a00af7308 */ /* 0x0000620000000800 */
[----:B---3--:R-:W-:-:S07]  /*83d0*/  FADD.FTZ R3, R136, R3 ;  /* 0x0000000388037221 */ /* 0x008fce0000010000 */
[----:B------:R-:W3:Y:S01]  /*83e0*/  MUFU.EX2 R135, R135 ;  /* 0x0000008700877308 */ /* 0x000ee20000000800 */
[----:B0-----:R-:W-:-:S07]  /*83f0*/  FADD.FTZ R122, R144, R5 ;  /* 0x00000005907a7221 */ /* 0x001fce0000010000 */
[----:B------:R0:W4:Y:S01]  /*8400*/  MUFU.EX2 R130, R174 ;  /* 0x000000ae00827308 */ /* 0x0001220000000800 */
[C---:B-1----:R-:W-:Y:S01]  /*8410*/  FADD.FTZ R3, R175.reuse, R3 ;  /* 0x00000003af037221 */ /* 0x042fe20000010000 */
[----:B------:R-:W-:-:S06]  /*8420*/  F2FP.F16.F32.PACK_AB R175, R175, R136 ;  /* 0x00000088afaf723e */ /* 0x000fcc00000000ff */
[----:B------:R-:W1:Y:S01]  /*8430*/  MUFU.EX2 R146, R146 ;  /* 0x0000009200927308 */ /* 0x000e620000000800 */
[----:B---3--:R-:W-:Y:S01]  /*8440*/  FADD.FTZ R5, R135, R122 ;  /* 0x0000007a87057221 */ /* 0x008fe20000010000 */
[----:B0-----:R-:W-:-:S06]  /*8450*/  F2FP.F16.F32.PACK_AB R174, R144, R133 ;  /* 0x0000008590ae723e */ /* 0x001fcc00000000ff */
[----:B------:R-:W0:Y:S01]  /*8460*/  MUFU.EX2 R128, R128 ;  /* 0x0000008000807308 */ /* 0x000e220000000800 */
[----:B----4-:R-:W-:-:S07]  /*8470*/  FADD.FTZ R3, R130, R3 ;  /* 0x0000000382037221 */ /* 0x010fce0000010000 */
[----:B------:R-:W3:Y:S01]  /*8480*/  MUFU.EX2 R137, R160 ;  /* 0x000000a000897308 */ /* 0x000ee20000000800 */
[C---:B-1----:R-:W-:Y:S01]  /*8490*/  FADD.FTZ R8, R146.reuse, R5 ;  /* 0x0000000592087221 */ /* 0x042fe20000010000 */
[----:B------:R-:W-:-:S06]  /*84a0*/  F2FP.F16.F32.PACK_AB R168, R146, R135 ;  /* 0x0000008792a8723e */ /* 0x000fcc00000000ff */
[----:B------:R-:W1:Y:S01]  /*84b0*/  MUFU.EX2 R166, R166 ;  /* 0x000000a600a67308 */ /* 0x000e620000000800 */
[C---:B0-----:R-:W-:Y:S01]  /*84c0*/  FADD.FTZ R3, R128.reuse, R3 ;  /* 0x0000000380037221 */ /* 0x041fe20000010000 */
[----:B------:R-:W-:-:S06]  /*84d0*/  F2FP.F16.F32.PACK_AB R169, R128, R130 ;  /* 0x0000008280a9723e */ /* 0x000fcc00000000ff */
[----:B------:R-:W0:Y:S01]  /*84e0*/  MUFU.EX2 R4, R4 ;  /* 0x0000000400047308 */ /* 0x000e220000000800 */
[----:B---3--:R-:W-:-:S07]  /*84f0*/  FADD.FTZ R5, R137, R8 ;  /* 0x0000000889057221 */ /* 0x008fce0000010000 */
[----:B------:R-:W3:Y:S01]  /*8500*/  MUFU.EX2 R121, R121 ;  /* 0x0000007900797308 */ /* 0x000ee20000000800 */
[----:B-1----:R-:W-:Y:S01]  /*8510*/  FADD.FTZ R3, R166, R3 ;  /* 0x00000003a6037221 */ /* 0x002fe20000010000 */
[C---:B0-----:R-:W-:Y:S01]  /*8520*/  FADD.FTZ R8, R4.reuse, R5 ;  /* 0x0000000504087221 */ /* 0x041fe20000010000 */
[----:B------:R-:W-:Y:S01]  /*8530*/  F2FP.F16.F32.PACK_AB R170, R4, R137 ;  /* 0x0000008904aa723e */ /* 0x000fe200000000ff */
[----:B------:R-:W-:Y:S02]  /*8540*/  IMAD.MOV.U32 R4, RZ, RZ, R12 ;  /* 0x000000ffff047224 */ /* 0x000fe400078e000c */
[C---:B---3--:R-:W-:Y:S01]  /*8550*/  FADD.FTZ R5, R121.reuse, R3 ;  /* 0x0000000379057221 */ /* 0x048fe20000010000 */
[----:B------:R-:W-:Y:S01]  /*8560*/  F2FP.F16.F32.PACK_AB R171, R121, R166 ;  /* 0x000000a679ab723e */ /* 0x000fe200000000ff */
[----:B------:R-:W-:Y:S01]  /*8570*/  IMAD.MOV.U32 R3, RZ, RZ, R140 ;  /* 0x000000ffff037224 */ /* 0x000fe200078e008c */
[----:B--2---:R-:W-:Y:S06]  /*8580*/  @P1 BRA `(.L_x_1409) ;  /* 0xffffffc800b01947 */ /* 0x004fec000383ffff */
[----:B------:R-:W-:Y:S01]  /*8590*/  IMAD.MOV.U32 R3, RZ, RZ, R140 ;  /* 0x000000ffff037224 */ /* 0x000fe200078e008c */
[----:B------:R-:W-:Y:S01]  /*85a0*/  UMOV UR37, UR5 ;  /* 0x0000000500257c82 */ /* 0x000fe20008000000 */
[----:B------:R-:W-:Y:S01]  /*85b0*/  IMAD.MOV.U32 R4, RZ, RZ, R12 ;  /* 0x000000ffff047224 */ /* 0x000fe200078e000c */
[----:B------:R-:W-:-:S06]  /*85c0*/  UMOV UR36, UR39 ;  /* 0x0000002700247c82 */ /* 0x000fcc0008000000 */
.L_x_1392:
        /* <DEDUP_REMOVED lines=27> */
.L_x_1411:
[----:B------:R-:W-:-:S11]  /*8780*/  UISETP.NE.AND UP2, UPT, UR10, 0x1, UPT ;  /* 0x000000010a00788c */ /* 0x000fd6000bf45270 */
[----:B------:R-:W-:Y:S02]  /*8790*/  @UP2 ULDC.64 UR4, c[0x0][0x9e8] ;  /* 0x00027a0000042ab9 */ /* 0x000fe40000000a00 */
[----:B------:R-:W-:-:S04]  /*87a0*/  UIMAD.WIDE.U32 UR6, UR11, UR4, URZ ;  /* 0x000000040b0672a5 */ /* 0x000fc8000f8e003f */
[----:B------:R-:W-:-:S12]  /*87b0*/  @UP2 USHF.R.U32.HI UR11, URZ, UR5, UR7 ;  /* 0x000000053f0b2299 */ /* 0x000fd80008011607 */
.L_x_1412:
[----:B------:R-:W-:-:S04]  /*87c0*/  UIMAD UR10, UR11, UR10, URZ ;  /* 0x0000000a0b0a72a4 */ /* 0x000fc8000f8e023f */
[----:B------:R-:W-:-:S04]  /*87d0*/  UISETP.LT.AND UP2, UPT, UR14, UR10, UPT ;  /* 0x0000000a0e00728c */ /* 0x000fc8000bf41270 */
[----:B------:R-:W-:-:S12]  /*87e0*/  USEL UR14, UR14, UR10, !UP2 ;  /* 0x0000000a0e0e7287 */ /* 0x000fd8000d000000 */
.L_x_1410:
        /* <DEDUP_REMOVED lines=14> */
.L_x_1422:
[----:B------:R-:W-:-:S04]  /*88d0*/  UIADD3 UR37, UR4, 0x1, URZ ;  /* 0x0000000104257890 */ /* 0x000fc8000fffe03f */
[----:B------:R-:W-:-:S04]  /*88e0*/  UISETP.NE.AND UP2, UPT, UR37, 0x2, UPT ;  /* 0x000000022500788c */ /* 0x000fc8000bf45270 */
[----:B------:R-:W-:Y:S02]  /*88f0*/  USEL UR36, URZ, 0x1, UP2 ;  /* 0x000000013f247887 */ /* 0x000fe40009000000 */
[----:B------:R-:W-:Y:S02]  /*8900*/  USEL UR37, UR37, URZ, UP2 ;  /* 0x0000003f25257287 */ /* 0x000fe40009000000 */
[----:B------:R-:W-:Y:S01]  /*8910*/  ULOP3.LUT UR36, UR7, UR36, URZ, 0x3c, !UPT ;  /* 0x0000002407247292 */ /* 0x000fe2000f8e3c3f */
[----:B------:R-:W-:Y:S11]  /*8920*/  @!P0 BRA `(.L_x_1414) ;  /* 0x0000000000048947 */ /* 0x000ff60003800000 */
[----:B------:R-:W-:Y:S01]  /*8930*/  BPT.TRAP 0x1 ;  /* 0x000000040000795c */ /* 0x000fe20000300000 */
.L_x_1414:
[----:B------:R-:W-:Y:S01]  /*8940*/  ULEA UR6, UR37, UR38, 0x3 ;  /* 0x0000002625067291 */ /* 0x000fe2000f8e183f */
[----:B------:R-:W-:-:S05]  /*8950*/  IMAD.U32 R3, RZ, RZ, UR36 ;  /* 0x00000024ff037e24 */ /* 0x000fca000f8e00ff */
[----:B------:R-:W-:-:S04]  /*8960*/  SHF.L.U32 R3, R3, 0x1f, RZ ;  /* 0x0000001f03037819 */ /* 0x000fc800000006ff */
[----:B------:R0:W1:Y:S01]  /*8970*/  SYNCS.PHASECHK.TRANS64.TRYWAIT P1, [UR6+0x30830], R3 ;  /* 0x03083003ff0075a7 */ /* 0x0000620008020146 */
[----:B------:R-:W-:Y:S05]  /*8980*/  @!P0 BRA `(.L_x_1415) ;  /* 0x0000000000048947 */ /* 0x000fea0003800000 */
[----:B------:R-:W-:Y:S01]  /*8990*/  BPT.TRAP 0x1 ;  /* 0x000000040000795c */ /* 0x000fe20000300000 */
.L_x_1415:
[----:B-1----:R-:W-:Y:S05]  /*89a0*/  @P1 BRA `(.L_x_1416) ;  /* 0x0000000000081947 */ /* 0x002fea0003800000 */
[----:B------:R-:W1:Y:S02]  /*89b0*/  SYNCS.PHASECHK.TRANS64.TRYWAIT P1, [UR6+0x30830], R3 ;  /* 0x03083003ff0075a7 */ /* 0x000e640008020146 */
[----:B-1----:R-:W-:Y:S05]  /*89c0*/  @!P1 BRA `(.L_x_1417) ;  /* 0x0000010000949947 */ /* 0x002fea0003800000 */
.L_x_1416:
        /* <DEDUP_REMOVED lines=167> */
.L_x_1418:
[----:B------:R-:W-:Y:S01]  /*9440*/  ULEA UR10, UR4, UR38, 0x3 ;  /* 0x00000026040a7291 */ /* 0x000fe2000f8e183f */
[----:B------:R-:W-:-:S05]  /*9450*/  IMAD.U32 R0, RZ, RZ, UR7 ;  /* 0x00000007ff007e24 */ /* 0x000fca000f8e00ff */
[----:B------:R-:W-:-:S04]  /*9460*/  SHF.L.U32 R0, R0, 0x1f, RZ ;  /* 0x0000001f00007819 */ /* 0x000fc800000006ff */
[----:B------:R2:W3:Y:S01]  /*9470*/  SYNCS.PHASECHK.TRANS64.TRYWAIT P1, [UR10+0x30850], R0 ;  /* 0x03085000ff0075a7 */ /* 0x0004e2000802014a */
[----:B------:R-:W-:Y:S05]  /*9480*/  @!P0 BRA `(.L_x_1419) ;  /* 0x0000000000048947 */ /* 0x000fea0003800000 */
[----:B------:R-:W-:Y:S01]  /*9490*/  BPT.TRAP 0x1 ;  /* 0x000000040000795c */ /* 0x000fe20000300000 */
.L_x_1419:
[----:B---3--:R-:W-:Y:S05]  /*94a0*/  @P1 BRA `(.L_x_1420) ;  /* 0x0000000000081947 */ /* 0x008fea0003800000 */
[----:B------:R-:W3:Y:S02]  /*94b0*/  SYNCS.PHASECHK.TRANS64.TRYWAIT P1, [UR10+0x30850], R0 ;  /* 0x03085000ff0075a7 */ /* 0x000ee4000802014a */
[----:B---3--:R-:W-:Y:S05]  /*94c0*/  @!P1 BRA `(.L_x_1421) ;  /* 0x000000f400ec9947 */ /* 0x008fea0003800000 */
.L_x_1420:
        /* <DEDUP_REMOVED lines=56> */
[----:B------:R-:W0:Y:S01]  /*9850*/  LDC R9, c[0x0][0x988] ;  /* 0x00026200ff097b82 */ /* 0x000e220000000800 */
[----:B------:R-:W1:Y:S02]  /*9860*/  S2R R209, SR_TID.X ;  /* 0x0000000000d17919 */ /* 0x000e640000002100 */
        /* <DEDUP_REMOVED lines=71> */
[----:B------:R-:W1:Y:S01]  /*9ce0*/  MUFU.TANH R180, R180 ;  /* 0x000000b400b47308 */ /* 0x000e620000002400 */
[----:B------:R-:W-:Y:S01]  /*9cf0*/  UIADD3 UR6, UR4, 0x200, URZ ;  /* 0x0000020004067890 */ /* 0x000fe2000fffe03f */
[----:B------:R-:W-:-:S06]  /*9d00*/  UMOV UR7, 0x40000040 ;  /* 0x4000004000077882 */ /* 0x000fcc0000000000 */
[----:B------:R-:W3:Y:S08]  /*9d10*/  MUFU.TANH R182, R182 ;  /* 0x000000b600b67308 */ /* 0x000ef00000002400 */
[----:B------:R-:W4:Y:S01]  /*9d20*/  MUFU.TANH R148, R148 ;  /* 0x0000009400947308 */ /* 0x000f220000002400 */
[----:B-1----:R-:W-:-:S07]  /*9d30*/  FMNMX.FTZ R3, R180, R3, !PT ;  /* 0x00000003b4037209 */ /* 0x002fce0007810000 */
[----:B------:R-:W1:Y:S01]  /*9d40*/  MUFU.TANH R150, R150 ;  /* 0x0000009600967308 */ /* 0x000e620000002400 */
        /* <DEDUP_REMOVED lines=9> */
[----:B--2---:R-:W2:Y:S02]  /*9de0*/  SHFL.BFLY PT, R0, R3, 0x2, 0x1f ;  /* 0x0c401f0003007f89 */ /* 0x004ea400000e0000 */
[----:B--2---:R-:W-:-:S05]  /*9df0*/  FMNMX.FTZ R0, R3, R0, !PT ;  /* 0x0000000003007209 */ /* 0x004fca0007810000 */
[----:B------:R-:W2:Y:S02]  /*9e00*/  SHFL.BFLY PT, R3, R0, 0x1, 0x1f ;  /* 0x0c201f0000037f89 */ /* 0x000ea400000e0000 */
[----:B--2---:R-:W-:Y:S02]  /*9e10*/  FMNMX.FTZ R4, R0, R3, !PT ;  /* 0x0000000300047209 */ /* 0x004fe40007810000 */
        /* <DEDUP_REMOVED lines=31> */
[-C--:B------:R-:W-:Y:S01]  /*a010*/  FFMA.FTZ R160, R160, R9.reuse, -R127 ;  /* 0x00000009a0a07223 */ /* 0x080fe2000001087f */
[----:B------:R-:W-:Y:S01]  /*a020*/  FMUL.FTZ R0, R0, R9 ;  /* 0x0000000900007220 */ /* 0x000fe20000410000 */
[----:B------:R-:W-:Y:S01]  /*a030*/  FMNMX.FTZ R3, R138, R3, !PT ;  /* 0x000000038a037209 */ /* 0x000fe20007810000 */
[----:B------:R-:W-:Y:S03]  /*a040*/  MUFU.EX2 R11, R11 ;  /* 0x0000000b000b7308 */ /* 0x000fe60000000800 */
[----:B------:R-:W-:-:S04]  /*a050*/  FMNMX.FTZ R3, R140, R3, !PT ;  /* 0x000000038c037209 */ /* 0x000fc80007810000 */
[----:B------:R-:W-:Y:S01]  /*a060*/  FMNMX.FTZ R3, R142, R3, !PT ;  /* 0x000000038e037209 */ /* 0x000fe20007810000 */
[----:B------:R-:W-:Y:S03]  /*a070*/  MUFU.EX2 R0, R0 ;  /* 0x0000000000007308 */ /* 0x000fe60000000800 */
[----:B------:R-:W-:-:S04]  /*a080*/  FMNMX.FTZ R3, R144, R3, !PT ;  /* 0x0000000390037209 */ /* 0x000fc80007810000 */
[----:B------:R-:W-:Y:S01]  /*a090*/  FMNMX.FTZ R3, R146, R3, !PT ;  /* 0x0000000392037209 */ /* 0x000fe20007810000 */
[----:B------:R-:W0:Y:S03]  /*a0a0*/  MUFU.EX2 R14, R14 ;  /* 0x0000000e000e7308 */ /* 0x000e260000000800 */
[----:B----4-:R-:W-:-:S04]  /*a0b0*/  FMNMX.FTZ R3, R148, R3, !PT ;  /* 0x0000000394037209 */ /* 0x010fc80007810000 */
[----:B-1----:R-:W-:Y:S01]  /*a0c0*/  FMNMX.FTZ R3, R150, R3, !PT ;  /* 0x0000000396037209 */ /* 0x002fe20007810000 */
[----:B------:R-:W-:Y:S03]  /*a0d0*/  MUFU.EX2 R15, R15 ;  /* 0x0000000f000f7308 */ /* 0x000fe60000000800 */
[----:B------:R-:W-:-:S04]  /*a0e0*/  FMNMX.FTZ R3, R152, R3, !PT ;  /* 0x0000000398037209 */ /* 0x000fc80007810000 */
[----:B------:R-:W-:Y:S01]  /*a0f0*/  FMNMX.FTZ R3, R154, R3, !PT ;  /* 0x000000039a037209 */ /* 0x000fe20007810000 */
        /* <DEDUP_REMOVED lines=48> */
[-C--:B------:R-:W-:Y:S01]  /*a400*/  FFMA.FTZ R214, R230, R9.reuse, -R127 ;  /* 0x00000009e6d67223 */ /* 0x080fe2000001087f */
[-C--:B------:R-:W-:Y:S02]  /*a410*/  FMUL.FTZ R127, R3, R9.reuse ;  /* 0x00000009037f7220 */ /* 0x080fe40000410000 */
[----:B------:R-:W-:Y:S01]  /*a420*/  HGMMA.64x192x16.F32 R24, R168, gdesc[UR4].tnspB, R24, gsb0 ;  /* 0x42e00004a8187df0 */ /* 0x000fe20008000818 */
[----:B------:R-:W-:Y:S01]  /*a430*/  MUFU.EX2 R172, R172 ;  /* 0x000000ac00ac7308 */ /* 0x000fe20000000800 */
[-CC-:B------:R-:W-:Y:S01]  /*a440*/  FFMA.FTZ R189, R13, R9.reuse, -R127.reuse ;  /* 0x000000090dbd7223 */ /* 0x180fe2000001087f */
[----:B------:R-:W-:Y:S02]  /*a450*/  IMAD.U32 R13, RZ, RZ, UR37 ;  /* 0x00000025ff0d7e24 */ /* 0x000fe4000f8e00ff */
[-CC-:B------:R-:W-:Y:S01]  /*a460*/  FFMA.FTZ R20, R20, R9.reuse, -R127.reuse ;  /* 0x0000000914147223 */ /* 0x180fe2000001087f */
[-CC-:B------:R-:W-:Y:S01]  /*a470*/  FFMA.FTZ R191, R120, R9.reuse, -R127.reuse ;  /* 0x0000000978bf7223 */ /* 0x180fe2000001087f */
[-CC-:B------:R-:W-:Y:S01]  /*a480*/  FFMA.FTZ R120, R124, R9.reuse, -R127.reuse ;  /* 0x000000097c787223 */ /* 0x180fe2000001087f */
[-CC-:B------:R-:W-:Y:S01]  /*a490*/  FFMA.FTZ R185, R126, R9.reuse, -R127.reuse ;  /* 0x000000097eb97223 */ /* 0x180fe2000001087f */
[----:B------:R-:W-:Y:S01]  /*a4a0*/  @!P1 LEA R13, R13, UR38, 0x3 ;  /* 0x000000260d0d9c11 */ /* 0x000fe2000f8e18ff */
[----:B------:R-:W0:Y:S01]  /*a4b0*/  MUFU.EX2 R189, R189 ;  /* 0x000000bd00bd7308 */ /* 0x000e220000000800 */
[----:B------:R-:W-:Y:S01]  /*a4c0*/  FFMA.FTZ R181, R136, R9, -R127 ;  /* 0x0000000988b57223 */ /* 0x000fe2000001087f */
[----:B------:R-:W-:-:S02]  /*a4d0*/  IMAD.U32 R136, RZ, RZ, UR10 ;  /* 0x0000000aff887e24 */ /* 0x000fc4000f8e00ff */
[-CC-:B------:R-:W-:Y:S01]  /*a4e0*/  FFMA.FTZ R124, R130, R9.reuse, -R127.reuse ;  /* 0x00000009827c7223 */ /* 0x180fe2000001087f */
[----:B------:R-:W-:Y:S02]  /*a4f0*/  @!P1 VIADD R13, R13, 0x30840 ;  /* 0x000308400d0d9836 */ /* 0x000fe40000000000 */
[-CC-:B------:R-:W-:Y:S01]  /*a500*/  FFMA.FTZ R187, R132, R9.reuse, -R127.reuse ;  /* 0x0000000984bb7223 */ /* 0x180fe2000001087f */
[----:B------:R-:W-:Y:S02]  /*a510*/  @!P1 VIADD R136, R136, 0x30860 ;  /* 0x0003086088889836 */ /* 0x000fe40000000000 */
[-C--:B------:R-:W-:Y:S01]  /*a520*/  FFMA.FTZ R130, R138, R9.reuse, -R127 ;  /* 0x000000098a827223 */ /* 0x080fe2000001087f */
[----:B------:R-:W1:Y:S01]  /*a530*/  MUFU.EX2 R20, R20 ;  /* 0x0000001400147308 */ /* 0x000e620000000800 */
[----:B------:R-:W-:Y:S01]  /*a540*/  @!P1 PRMT R13, RZ, 0x654, R13 ;  /* 0x00000654ff0d9816 */ /* 0x000fe2000000000d */
[-CC-:B------:R-:W-:Y:S01]  /*a550*/  FFMA.FTZ R126, R134, R9.reuse, -R127.reuse ;  /* 0x00000009867e7223 */ /* 0x180fe2000001087f */
[----:B------:R-:W-:Y:S01]  /*a560*/  @!P1 PRMT R138, RZ, 0x654, R136 ;  /* 0x00000654ff8a9816 */ /* 0x000fe20000000088 */
[-CC-:B------:R-:W-:Y:S01]  /*a570*/  FFMA.FTZ R183, R140, R9.reuse, -R127.reuse ;  /* 0x000000098cb77223 */ /* 0x180fe2000001087f */
[-CC-:B------:R-:W-:Y:S01]  /*a580*/  FFMA.FTZ R132, R142, R9.reuse, -R127.reuse ;  /* 0x000000098e847223 */ /* 0x180fe2000001087f */
[-CC-:B------:R-:W-:Y:S01]  /*a590*/  FFMA.FTZ R177, R144, R9.reuse, -R127.reuse ;  /* 0x0000000990b17223 */ /* 0x180fe2000001087f */
        /* <DEDUP_REMOVED lines=12> */
[----:B------:R-:W-:Y:S01]  /*a660*/  FFMA.FTZ R166, R166, R9, -R127 ;  /* 0x00000009a6a67223 */ /* 0x000fe2000001087f */
[----:B------:R-:W-:Y:S01]  /*a670*/  UMOV UR7, UR36 ;  /* 0x0000002400077c82 */ /* 0x000fe20008000000 */
[----:B------:R-:W-:-:S03]  /*a680*/  F2FP.F16.F32.PACK_AB R182, R172, R125 ;  /* 0x0000007dacb6723e */ /* 0x000fc600000000ff */
        /* <DEDUP_REMOVED lines=18> */
[----:B------:R-:W0:Y:S01]  /*a7b0*/  MUFU.EX2 R214, R214 ;  /* 0x000000d600d67308 */ /* 0x000e220000000800 */
[----:B-1----:R-:W-:-:S07]  /*a7c0*/  F2FP.F16.F32.PACK_AB R175, R158, R156 ;  /* 0x0000009c9eaf723e */ /* 0x002fce00000000ff */
[----:B------:R-:W-:Y:S01]  /*a7d0*/  MUFU.EX2 R166, R166 ;  /* 0x000000a600a67308 */ /* 0x000fe20000000800 */
[----:B------:R-:W-:Y:S02]  /*a7e0*/  WARPGROUP.DEPBAR.LE gsb0, 0x0 ;  /* 0x00008000000079c5 */ /* 0x000fe40000010000 */
[----:B------:R1:W-:Y:S01]  /*a7f0*/  @!P1 SYNCS.ARRIVE.TRANS64.RED.A1T0 RZ, [R13+URZ], RZ ;  /* 0x000000ff0dff99a7 */ /* 0x0003e2000810043f */
[----:B------:R-:W-:Y:S02]  /*a800*/  F2FP.F16.F32.PACK_AB R170, R12, R139 ;  /* 0x0000008b0caa723e */ /* 0x000fe400000000ff */
[----:B0-----:R-:W-:Y:S01]  /*a810*/  F2FP.F16.F32.PACK_AB R168, R214, R137 ;  /* 0x00000089d6a8723e */ /* 0x001fe200000000ff */
[----:B-1----:R-:W-:Y:S01]  /*a820*/  FFMA.FTZ R13, R0, R8, R11 ;  /* 0x00000008000d7223 */ /* 0x002fe2000001000b */
[----:B------:R0:W-:Y:S01]  /*a830*/  @!P1 SYNCS.ARRIVE.TRANS64.RED.A1T0 RZ, [R138+URZ], RZ ;  /* 0x000000ff8aff99a7 */ /* 0x0001e2000810043f */
[C---:B------:R-:W-:Y:S01]  /*a840*/  ISETP.GT.AND P1, PT, R10.reuse, UR39, PT ;  /* 0x000000270a007c0c */ /* 0x040fe2000bf24270 */
[----:B------:R-:W-:-:S02]  /*a850*/  VIADD R10, R10, 0xffffffff ;  /* 0xffffffff0a0a7836 */ /* 0x000fc40000000000 */
[----:B------:R-:W-:Y:S01]  /*a860*/  FADD.FTZ R8, R14, R13 ;  /* 0x0000000d0e087221 */ /* 0x000fe20000010000 */
[----:B------:R-:W-:Y:S01]  /*a870*/  FADD.FTZ R13, R191, R136 ;  /* 0x00000088bf0d7221 */ /* 0x000fe20000010000 */
[C---:B------:R-:W-:Y:S02]  /*a880*/  F2FP.F16.F32.PACK_AB R191, R120.reuse, R191 ;  /* 0x000000bf78bf723e */ /* 0x040fe400000000ff */
        /* <DEDUP_REMOVED lines=66> */
.L_x_1413:
        /* <DEDUP_REMOVED lines=9> */
[----:B------:R-:W-:-:S05]  /*ad40*/  ULDC UR50, c[0x0][0x9e0] ;  /* 0x0002780000327ab9 */ /* 0x000fca0000000800 */
.L_x_1440:
[----:B------:R-:W-:-:S04]  /*ad50*/  UIADD3 UR37, UR4, 0x1, URZ ;  /* 0x0000000104257890 */ /* 0x000fc8000fffe03f */
[----:B------:R-:W-:-:S04]  /*ad60*/  UISETP.NE.AND UP2, UPT, UR37, 0x2, UPT ;  /* 0x000000022500788c */ /* 0x000fc8000bf45270 */
[----:B------:R-:W-:Y:S02]  /*ad70*/  USEL UR36, URZ, 0x1, UP2 ;  /* 0x000000013f247887 */ /* 0x000fe40009000000 */
[----:B------:R-:W-:Y:S02]  /*ad80*/  USEL UR37, UR37, URZ, UP2 ;  /* 0x0000003f25257287 */ /* 0x000fe40009000000 */
[----:B------:R-:W-:Y:S01]  /*ad90*/  ULOP3.LUT UR36, UR7, UR36, URZ, 0x3c, !UPT ;  /* 0x0000002407247292 */ /* 0x000fe2000f8e3c3f */
[----:B------:R-:W-:Y:S11]  /*ada0*/  @!P0 BRA `(.L_x_1424) ;  /* 0x0000000000048947 */ /* 0x000ff60003800000 */
[----:B------:R-:W-:Y:S01]  /*adb0*/  BPT.TRAP 0x1 ;  /* 0x000000040000795c */ /* 0x000fe20000300000 */
.L_x_1424:
[----:B------:R-:W-:Y:S01]  /*adc0*/  ULEA UR6, UR37, UR38, 0x3 ;  /* 0x0000002625067291 */ /* 0x000fe2000f8e183f */
[----:B------:R-:W-:-:S05]  /*add0*/  IMAD.U32 R3, RZ, RZ, UR36 ;  /* 0x00000024ff037e24 */ /* 0x000fca000f8e00ff */
[----:B------:R-:W-:-:S04]  /*ade0*/  SHF.L.U32 R3, R3, 0x1f, RZ ;  /* 0x0000001f03037819 */ /* 0x000fc800000006ff */
[----:B------:R0:W1:Y:S01]  /*adf0*/  SYNCS.PHASECHK.TRANS64.TRYWAIT P1, [UR6+0x30830], R3 ;  /* 0x03083003ff0075a7 */ /* 0x0000620008020146 */
[----:B------:R-:W-:Y:S05]  /*ae00*/  @!P0 BRA `(.L_x_1425) ;  /* 0x0000000000048947 */ /* 0x000fea0003800000 */
[----:B------:R-:W-:Y:S01]  /*ae10*/  BPT.TRAP 0x1 ;  /* 0x000000040000795c */ /* 0x000fe20000300000 */
.L_x_1425:
[----:B-1----:R-:W-:Y:S05]  /*ae20*/  @P1 BRA `(.L_x_1426) ;  /* 0x0000000000081947 */ /* 0x002fea0003800000 */
[----:B------:R-:W1:Y:S02]  /*ae30*/  SYNCS.PHASECHK.TRANS64.TRYWAIT P1, [UR6+0x30830], R3 ;  /* 0x03083003ff0075a7 */ /* 0x000e640008020146 */
[----:B-1----:R-:W-:Y:S05]  /*ae40*/  @!P1 BRA `(.L_x_1427) ;  /* 0x000000dc00a49947 */ /* 0x002fea0003800000 */
.L_x_1426:
        /* <DEDUP_REMOVED lines=167> */
.L_x_1428:
[----:B------:R-:W-:Y:S01]  /*b8c0*/  ULEA UR10, UR4, UR38, 0x3 ;  /* 0x00000026040a7291 */ /* 0x000fe2000f8e183f */
[----:B------:R-:W-:-:S05]  /*b8d0*/  IMAD.U32 R0, RZ, RZ, UR7 ;  /* 0x00000007ff007e24 */ /* 0x000fca000f8e00ff */
[----:B------:R-:W-:-:S04]  /*b8e0*/  SHF.L.U32 R0, R0, 0x1f, RZ ;  /* 0x0000001f00007819 */ /* 0x000fc800000006ff */
[----:B------:R2:W3:Y:S01]  /*b8f0*/  SYNCS.PHASECHK.TRANS64.TRYWAIT P1, [UR10+0x30850], R0 ;  /* 0x03085000ff0075a7 */ /* 0x0004e2000802014a */
[----:B------:R-:W-:Y:S05]  /*b900*/  @!P0 BRA `(.L_x_1429) ;  /* 0x0000000000048947 */ /* 0x000fea0003800000 */
[----:B------:R-:W-:Y:S01]  /*b910*/  BPT.TRAP 0x1 ;  /* 0x000000040000795c */ /* 0x000fe20000300000 */
.L_x_1429:
[----:B---3--:R-:W-:Y:S05]  /*b920*/  @P1 BRA `(.L_x_1430) ;  /* 0x0000000000081947 */ /* 0x008fea0003800000 */
[----:B------:R-:W3:Y:S02]  /*b930*/  SYNCS.PHASECHK.TRANS64.TRYWAIT P1, [UR10+0x30850], R0 ;  /* 0x03085000ff0075a7 */ /* 0x000ee4000802014a */
[----:B---3--:R-:W-:Y:S05]  /*b940*/  @!P1 BRA `(.L_x_1431) ;  /* 0x000000d000fc9947 */ /* 0x008fea0003800000 */
.L_x_1430:
[----:B------:R-:W-:Y:S01]  /*b950*/  UIADD3 UR6, UR38, 0x400, URZ ;  /* 0x0000040026067890 */ /* 0x000fe2000fffe03f */
[----:B------:R-:W-:Y:S01]  /*b960*/  WARPGROUP.ARRIVE ;  /* 0x00000000000079c5 */ /* 0x000fe20000000000 */
[----:B------:R-:W-:-:S05]  /*b970*/  UMOV UR7, 0x40000040 ;  /* 0x4000004000077882 */ /* 0x000fca0000000000 */
[----:B------:R-:W3:Y:S01]  /*b980*/  S2R R209, SR_TID.X ;  /* 0x0000000000d17919 */ /* 0x000ee20000002100 */
[----:B------:R-:W-:Y:S01]  /*b990*/  USHF.R.U32.HI UR6, URZ, 0x4, UR6 ;  /* 0x000000043f067899 */ /* 0x000fe20008011606 */
[----:B------:R-:W-:Y:S01]  /*b9a0*/  PLOP3.LUT P1, PT, PT, PT, UP0, 0x80, 0x0 ;  /* 0x000000000000781c */ /* 0x000fe20003f2f008 */
[----:B0-2---:R-:W-:Y:S01]  /*b9b0*/  FMUL.FTZ R0, R122, UR5 ;  /* 0x000000057a007c20 */ /* 0x005fe20008410000 */
[----:B------:R-:W-:Y:S01]  /*b9c0*/  PLOP3.LUT P2, PT, PT, PT, UP0, 0x80, 0x0 ;  /* 0x000000000000781c */ /* 0x000fe20003f4f008 */
[----:B------:R-:W-:Y:S01]  /*b9d0*/  ULOP3.LUT UR6, UR6, 0x3fff, URZ, 0xc0, !UPT ;  /* 0x00003fff06067892 */ /* 0x000fe2000f8ec03f */
[----:B------:R-:W-:Y:S01]  /*b9e0*/  FMUL.FTZ R9, R127, UR5 ;  /* 0x000000057f097c20 */ /* 0x000fe20008410000 */
[----:B------:R-:W-:Y:S01]  /*b9f0*/  FMUL.FTZ R122, R138, UR5 ;  /* 0x000000058a7a7c20 */ /* 0x000fe20008410000 */
[----:B------:R-:W-:Y:S01]  /*ba00*/  FMUL.FTZ R138, R140, UR5 ;  /* 0x000000058c8a7c20 */ /* 0x000fe20008410000 */
[----:B------:R-:W-:Y:S01]  /*ba10*/  ULOP3.LUT UR6, UR6, 0x3000000, URZ, 0xfc, !UPT ;  /* 0x0300000006067892 */ /* 0x000fe2000f8efc3f */
[----:B------:R-:W-:Y:S01]  /*ba20*/  FMUL.FTZ R127, R162, UR5 ;  /* 0x00000005a27f7c20 */ /* 0x000fe20008410000 */
[----:B------:R-:W-:-:S02]  /*ba30*/  IMAD.U32 R15, RZ, RZ, UR37 ;  /* 0x00000025ff0f7e24 */ /* 0x000fc4000f8e00ff */
[----:B------:R-:W-:Y:S01]  /*ba40*/  FMUL.FTZ R140, R144, UR5 ;  /* 0x00000005908c7c20 */ /* 0x000fe20008410000 */
[----:B------:R-:W-:Y:S01]  /*ba50*/  UIMAD UR4, UR4, 0x900, UR6 ;  /* 0x00000900040478a4 */ /* 0x000fe2000f8e0206 */
[----:B------:R-:W-:Y:S01]  /*ba60*/  FMUL.FTZ R144, R148, UR5 ;  /* 0x0000000594907c20 */ /* 0x000fe20008410000 */
[----:B------:R-:W-:Y:S01]  /*ba70*/  FMUL.FTZ R148, R152, UR5 ;  /* 0x0000000598947c20 */ /* 0x000fe20008410000 */
        /* <DEDUP_REMOVED lines=73> */
[----:B------:R-:W-:Y:S02]  /*bf10*/  VIADD R141, R19, UR60 ;  /* 0x0000003c138d7c36 */ /* 0x000fe40008000000 */
[----:B------:R-:W-:-:S09]  /*bf20*/  FMUL.FTZ R177, R132, UR5 ;  /* 0x0000000584b17c20 */ /* 0x000fd20008410000 */
        /* <DEDUP_REMOVED lines=13> */
[----:B------:R-:W-:Y:S01]  /*c000*/  @!P3 LEA R14, R15, UR38, 0x3 ;  /* 0x000000260f0ebc11 */ /* 0x000fe2000f8e18ff */
[----:B------:R-:W-:Y:S01]  /*c010*/  FMUL.FTZ R158, R161, UR5 ;  /* 0x00000005a19e7c20 */ /* 0x000fe20008410000 */
[----:B------:R-:W-:Y:S01]  /*c020*/  PLOP3.LUT P1, PT, PT, PT, UP1, 0x40, 0x0 ;  /* 0x000000000000781c */ /* 0x000fe20003f2e818 */
[----:B------:R-:W5:Y:S01]  /*c030*/  SHFL.IDX PT, R162, R141, RZ, 0x1c1f ;  /* 0x001c1fff8da27589 */ /* 0x000f6200000e0000 */
[----:B------:R-:W0:Y:S01]  /*c040*/  MUFU.TANH R176, R176 ;  /* 0x000000b000b07308 */ /* 0x000e220000002400 */
[----:B------:R-:W-:-:S05]  /*c050*/  @!P3 VIADD R14, R14, 0x30840 ;  /* 0x000308400e0eb836 */ /* 0x000fca0000000000 */
[----:B------:R-:W-:Y:S02]  /*c060*/  @!P3 PRMT R14, RZ, 0x654, R14 ;  /* 0x00000654ff0eb816 */ /* 0x000fe4000000000e */
        /* <DEDUP_REMOVED lines=15> */
[----:B------:R-:W-:Y:S02]  /*c160*/  IMAD R145, R10, -0x60, RZ ;  /* 0xffffffa00a917824 */ /* 0x000fe400078e02ff */
[----:B------:R-:W-:Y:S01]  /*c170*/  FMUL.FTZ R173, R125, UR5 ;  /* 0x000000057dad7c20 */ /* 0x000fe20008410000 */
[----:B------:R-:W-:Y:S01]  /*c180*/  HGMMA.64x192x16.F32 R24, R168, gdesc[UR4].tnspB, R24, gsb0 ;  /* 0x42e00004a8187df0 */ /* 0x000fe20008000818 */
[----:B------:R-:W-:Y:S01]  /*c190*/  FMUL.FTZ R174, R128, UR5 ;  /* 0x0000000580ae7c20 */ /* 0x000fe20008410000 */
[----:B------:R-:W-:Y:S01]  /*c1a0*/  FMUL.FTZ R175, R129, UR5 ;  /* 0x0000000581af7c20 */ /* 0x000fe20008410000 */
[----:B------:R-:W-:-:S02]  /*c1b0*/  VIADD R15, R145, 0x1 ;  /* 0x00000001910f7836 */ /* 0x000fc40000000000 */
[----:B------:R-:W-:Y:S01]  /*c1c0*/  FMUL.FTZ R125, R147, UR5 ;  /* 0x00000005937d7c20 */ /* 0x000fe20008410000 */
[----:B------:R-:W-:Y:S01]  /*c1d0*/  FMUL.FTZ R128, R163, UR5 ;  /* 0x00000005a3807c20 */ /* 0x000fe20008410000 */
[----:B------:R-:W-:Y:S01]  /*c1e0*/  FMUL.FTZ R129, R166, UR5 ;  /* 0x00000005a6817c20 */ /* 0x000fe20008410000 */
[----:B------:R-:W-:Y:S01]  /*c1f0*/  IMAD R15, R18, -0x2, R15 ;  /* 0xfffffffe120f7824 */ /* 0x000fe200078e020f */
[----:B------:R-:W0:Y:S03]  /*c200*/  MUFU.TANH R172, R172 ;  /* 0x000000ac00ac7308 */ /* 0x000e260000002400 */
[----:B------:R-:W-:Y:S01]  /*c210*/  VIADD R143, R15, 0xffffffff ;  /* 0xffffffff0f8f7836 */ /* 0x000fe20000000000 */
[----:B------:R-:W-:-:S04]  /*c220*/  IADD3 R147, -R17, R15, R16 ;  /* 0x0000000f11937210 */ /* 0x000fc80007ffe110 */
        /* <DEDUP_REMOVED lines=27> */
.L_x_1434:
[----:B------:R-:W-:-:S05]  /*c3e0*/  IMAD.U32 R162, RZ, RZ, UR39 ;  /* 0x00000027ffa27e24 */ /* 0x000fca000f8e00ff */
[----:B------:R-:W-:-:S13]  /*c3f0*/  ISETP.NE.AND P1, PT, R162, 0x1, PT ;  /* 0x00000001a200780c */ /* 0x000fda0003f25270 */
[----:B0-----:R-:W0:Y:S02]  /*c400*/  @P1 LDC.64 R14, c[0x0][0x9e8] ;  /* 0x00027a00ff0e1b82 */ /* 0x001e240000000a00 */
[----:B0-----:R-:W-:-:S05]  /*c410*/  @P1 IMAD.HI.U32 R14, R155, R14, RZ ;  /* 0x0000000e9b0e1227 */ /* 0x001fca00078e00ff */
[----:B------:R-:W-:-:S07]  /*c420*/  @P1 SHF.R.U32.HI R155, RZ, R15, R14 ;  /* 0x0000000fff9b1219 */ /* 0x000fce000001160e */
.L_x_1435:
[----:B------:R-:W-:Y:S05]  /*c430*/  BSYNC B0 ;  /* 0x0000000000007941 */ /* 0x000fea0003800000 */
.L_x_1433:
[----:B------:R-:W-:-:S05]  /*c440*/  IMAD R14, R155, R162, R143 ;  /* 0x000000a29b0e7224 */ /* 0x000fca00078e028f */
[----:B------:R-:W-:Y:S02]  /*c450*/  VIADDMNMX R151, R14, R162, R151, PT ;  /* 0x000000a20e977246 */ /* 0x000fe40003800197 */
[----:B------:R-:W-:-:S07]  /*c460*/  VIMNMX R153, R153, R14, !PT ;  /* 0x0000000e99997248 */ /* 0x000fce0007fe0100 */
.L_x_1432:
        /* <DEDUP_REMOVED lines=111> */
[----:B------:R-:W-:Y:S01]  /*cb60*/  FSEL R218, R3, -INF , !P6 ;  /* 0xff80000003da7808 */ /* 0x000fe20007000000 */
[----:B------:R-:W-:Y:S01]  /*cb70*/  IMAD.IADD R3, R149, 0x1, R14 ;  /* 0x0000000195037824 */ /* 0x000fe200078e020e */
        /* <DEDUP_REMOVED lines=19> */
.L_x_1438:
[----:B------:R-:W-:-:S05]  /*ccb0*/  IMAD.U32 R184, RZ, RZ, UR39 ;  /* 0x00000027ffb87e24 */ /* 0x000fca000f8e00ff */
[----:B------:R-:W-:-:S13]  /*ccc0*/  ISETP.NE.AND P6, PT, R184, 0x1, PT ;  /* 0x00000001b800780c */ /* 0x000fda0003fc5270 */
[----:B------:R-:W0:Y:S02]  /*ccd0*/  @P6 LDC.64 R14, c[0x0][0x9e8] ;  /* 0x00027a00ff0e6b82 */ /* 0x000e240000000a00 */
[----:B0-----:R-:W-:-:S05]  /*cce0*/  @P6 IMAD.HI.U32 R14, R139, R14, RZ ;  /* 0x0000000e8b0e6227 */ /* 0x001fca00078e00ff */
[----:B------:R-:W-:-:S07]  /*ccf0*/  @P6 SHF.R.U32.HI R139, RZ, R15, R14 ;  /* 0x0000000fff8b6219 */ /* 0x000fce000001160e */
.L_x_1439:
[----:B------:R-:W-:Y:S05]  /*cd00*/  BSYNC B0 ;  /* 0x0000000000007941 */ /* 0x000fea0003800000 */
.L_x_1437:
[----:B------:R-:W-:-:S05]  /*cd10*/  IMAD R14, R139, R184, R143 ;  /* 0x000000b88b0e7224 */ /* 0x000fca00078e028f */
[----:B------:R-:W-:Y:S02]  /*cd20*/  VIADDMNMX R3, R14, R184, R3, PT ;  /* 0x000000b80e037246 */ /* 0x000fe40003800103 */
[----:B------:R-:W-:-:S07]  /*cd30*/  VIMNMX R137, R137, R14, !PT ;  /* 0x0000000e89897248 */ /* 0x000fce0007fe0100 */
.L_x_1436:
[C---:B------:R-:W-:Y:S01]  /*cd40*/  ISETP.GT.AND P1, PT, R137.reuse, 0x1, !P1 ;  /* 0x000000018900780c */ /* 0x040fe20004f24270 */
[----:B------:R-:W-:Y:S01]  /*cd50*/  UMOV UR7, UR36 ;  /* 0x0000002400077c82 */ /* 0x000fe20008000000 */
[----:B------:R-:W-:Y:S02]  /*cd60*/  ISETP.GT.AND P2, PT, R137, 0x8, !P2 ;  /* 0x000000088900780c */ /* 0x000fe40005744270 */
        /* <DEDUP_REMOVED lines=32> */
[----:B------:R-:W-:Y:S02]  /*cf70*/  ISETP.NE.AND P2, PT, R186, RZ, PT ;  /* 0x000000ffba00720c */ /* 0x000fe40003f45270 */
        /* <DEDUP_REMOVED lines=55> */
[C---:B------:R-:W-:Y:S01]  /*d2f0*/  ISETP.LT.OR P5, PT, R3.reuse, 0x59, P5 ;  /* 0x000000590300780c */ /* 0x040fe20002fa1670 */
[----:B------:R-:W1:Y:S01]  /*d300*/  SHFL.BFLY PT, R4, R15, 0x1, 0x1f ;  /* 0x0c201f000f047f89 */ /* 0x000e6200000e0000 */
[----:B------:R-:W-:Y:S02]  /*d310*/  ISETP.LT.OR P1, PT, R3, 0x3a, P1 ;  /* 0x0000003a0300780c */ /* 0x000fe40000f21670 */
[----:B------:R-:W-:-:S02]  /*d320*/  FSEL R128, R128, -INF , !P4 ;  /* 0xff80000080807808 */ /* 0x000fc40006000000 */
[----:B------:R-:W-:Y:S02]  /*d330*/  FSEL R120, R131, -INF , !P1 ;  /* 0xff80000083787808 */ /* 0x000fe40004800000 */
[----:B------:R-:W-:Y:S02]  /*d340*/  ISETP.NE.AND P1, PT, R177, RZ, PT ;  /* 0x000000ffb100720c */ /* 0x000fe40003f25270 */
[----:B------:R-:W-:Y:S02]  /*d350*/  R2UR UR4, R23 ;  /* 0x00000000170472ca */ /* 0x000fe400000e0000 */
        /* <DEDUP_REMOVED lines=32> */
[--C-:B------:R-:W-:Y:S01]  /*d560*/  FFMA.FTZ R176, R176, R9, -R125.reuse ;  /* 0x00000009b0b07223 */ /* 0x100fe2000001087d */
[----:B------:R-:W-:Y:S01]  /*d570*/  FSEL R146, R4, RZ, P1 ;  /* 0x000000ff04927208 */ /* 0x000fe20000800000 */
        /* <DEDUP_REMOVED lines=14> */
[----:B------:R-:W-:Y:S01]  /*d660*/  FFMA.FTZ R141, R160, R9, -R125 ;  /* 0x00000009a08d7223 */ /* 0x000fe2000001087d */
[----:B------:R-:W-:Y:S01]  /*d670*/  LOP3.LUT P6, RZ, R209, 0x7f, RZ, 0xc0, !PT ;  /* 0x0000007fd1ff7812 */ /* 0x000fe200078cc0ff */
[----:B------:R0:W-:Y:S01]  /*d680*/  MUFU.EX2 R15, R172 ;  /* 0x000000ac000f7308 */ /* 0x0001e20000000800 */
[----:B------:R-:W-:-:S04]  /*d690*/  FMNMX.FTZ R21, R186, R21, !PT ;  /* 0x00000015ba157209 */ /* 0x000fc80007810000 */
[----:B------:R-:W-:-:S03]  /*d6a0*/  FMNMX.FTZ R121, R208, R21, !PT ;  /* 0x00000015d0797209 */ /* 0x000fc60007810000 */
[----:B------:R1:W-:Y:S01]  /*d6b0*/  MUFU.EX2 R21, R174 ;  /* 0x000000ae00157308 */ /* 0x0003e20000000800 */
[----:B------:R-:W-:Y:S01]  /*d6c0*/  FMNMX.FTZ R121, R124, R121, !PT ;  /* 0x000000797c797209 */ /* 0x000fe20007810000 */
[-CC-:B0-----:R-:W-:Y:S01]  /*d6d0*/  FFMA.FTZ R172, R178, R9.reuse, -R125.reuse ;  /* 0x00000009b2ac7223 */ /* 0x181fe2000001087d */
[-CC-:B------:R-:W-:Y:S01]  /*d6e0*/  FFMA.FTZ R178, R144, R9.reuse, -R125.reuse ;  /* 0x0000000990b27223 */ /* 0x180fe2000001087d */
[----:B------:R-:W-:Y:S01]  /*d6f0*/  FFMA.FTZ R144, R158, R9, -R125 ;  /* 0x000000099e907223 */ /* 0x000fe2000001087d */
[----:B------:R-:W-:-:S03]  /*d700*/  FMNMX.FTZ R121, R190, R121, !PT ;  /* 0x00000079be797209 */ /* 0x000fc60007810000 */
[----:B------:R-:W-:Y:S01]  /*d710*/  MUFU.EX2 R168, R168 ;  /* 0x000000a800a87308 */ /* 0x000fe20000000800 */
[----:B------:R-:W-:Y:S02]  /*d720*/  FMNMX.FTZ R121, R126, R121, !PT ;  /* 0x000000797e797209 */ /* 0x000fe40007810000 */
[----:B-1----:R-:W-:Y:S01]  /*d730*/  FSEL R174, R127, -INF , !P3 ;  /* 0xff8000007fae7808 */ /* 0x002fe20005800000 */
[--C-:B------:R-:W-:Y:S01]  /*d740*/  FFMA.FTZ R127, R166, R9, -R125.reuse ;  /* 0x00000009a67f7223 */ /* 0x100fe2000001087d */
[----:B------:R-:W-:Y:S02]  /*d750*/  FMNMX.FTZ R131, R20, R121, !PT ;  /* 0x0000007914837209 */ /* 0x000fe40007810000 */
[----:B------:R-:W-:Y:S01]  /*d760*/  FSEL R166, R129, -INF , !P5 ;  /* 0xff80000081a67808 */ /* 0x000fe20006800000 */
[--C-:B------:R-:W-:Y:S01]  /*d770*/  FFMA.FTZ R129, R138, R9, -R125.reuse ;  /* 0x000000098a817223 */ /* 0x100fe2000001087d */
[----:B------:R-:W-:Y:S01]  /*d780*/  FMNMX.FTZ R131, R132, R131, !PT ;  /* 0x0000008384837209 */ /* 0x000fe20007810000 */
[-CC-:B------:R-:W-:Y:S01]  /*d790*/  FFMA.FTZ R138, R142, R9.reuse, -R125.reuse ;  /* 0x000000098e8a7223 */ /* 0x180fe2000001087d */
[----:B------:R-:W-:Y:S01]  /*d7a0*/  MUFU.EX2 R170, R170 ;  /* 0x000000aa00aa7308 */ /* 0x000fe20000000800 */
[----:B------:R-:W-:Y:S01]  /*d7b0*/  FFMA.FTZ R142, R154, R9, -R125 ;  /* 0x000000099a8e7223 */ /* 0x000fe2000001087d */
[----:B------:R-:W-:-:S04]  /*d7c0*/  FMNMX.FTZ R131, R120, R131, !PT ;  /* 0x0000008378837209 */ /* 0x000fc80007810000 */
[----:B------:R-:W-:Y:S02]  /*d7d0*/  FMNMX.FTZ R131, R134, R131, !PT ;  /* 0x0000008386837209 */ /* 0x000fe40007810000 */
[----:B------:R-:W-:Y:S02]  /*d7e0*/  MUFU.EX2 R121, R180 ;  /* 0x000000b400797308 */ /* 0x000fe40000000800 */
[----:B------:R-:W-:-:S04]  /*d7f0*/  FMNMX.FTZ R131, R14, R131, !PT ;  /* 0x000000830e837209 */ /* 0x000fc80007810000 */
[----:B------:R-:W-:Y:S02]  /*d800*/  FMNMX.FTZ R131, R136, R131, !PT ;  /* 0x0000008388837209 */ /* 0x000fe40007810000 */
[----:B------:R-:W-:Y:S02]  /*d810*/  MUFU.EX2 R172, R172 ;  /* 0x000000ac00ac7308 */ /* 0x000fe40000000800 */
[----:B------:R-:W-:-:S04]  /*d820*/  FMNMX.FTZ R131, R122, R131, !PT ;  /* 0x000000837a837209 */ /* 0x000fc80007810000 */
[----:B------:R-:W-:Y:S02]  /*d830*/  FMNMX.FTZ R131, R174, R131, !PT ;  /* 0x00000083ae837209 */ /* 0x000fe40007810000 */
[----:B------:R0:W-:Y:S02]  /*d840*/  MUFU.EX2 R180, R182 ;  /* 0x000000b600b47308 */ /* 0x0001e40000000800 */
[----:B------:R-:W-:-:S04]  /*d850*/  FMNMX.FTZ R131, R128, R131, !PT ;  /* 0x0000008380837209 */ /* 0x000fc80007810000 */
[----:B------:R-:W-:Y:S02]  /*d860*/  FMNMX.FTZ R131, R166, R131, !PT ;  /* 0x00000083a6837209 */ /* 0x000fe40007810000 */
[----:B------:R-:W-:Y:S01]  /*d870*/  MUFU.EX2 R127, R127 ;  /* 0x0000007f007f7308 */ /* 0x000fe20000000800 */
[--C-:B0-----:R-:W-:Y:S01]  /*d880*/  FFMA.FTZ R182, R162, R9, -R125.reuse ;  /* 0x00000009a2b67223 */ /* 0x101fe2000001087d */
[----:B------:R-:W-:Y:S01]  /*d890*/  FMNMX.FTZ R0, R130, R131, !PT ;  /* 0x0000008382007209 */ /* 0x000fe20007810000 */
[-CC-:B------:R-:W-:Y:S01]  /*d8a0*/  FFMA.FTZ R131, R140, R9.reuse, -R125.reuse ;  /* 0x000000098c837223 */ /* 0x180fe2000001087d */
[----:B------:R-:W-:-:S03]  /*d8b0*/  FFMA.FTZ R140, R150, R9, -R125 ;  /* 0x00000009968c7223 */ /* 0x000fc6000001087d */
        /* <DEDUP_REMOVED lines=159> */
.L_x_1423:
        /* <DEDUP_REMOVED lines=99> */
.L_x_1441:
[----:B------:R-:W-:Y:S01]  /*e8e0*/  ULEA UR5, UR37, UR38, 0x3 ;  /* 0x0000002625057291 */ /* 0x000fe2000f8e183f */
[----:B------:R-:W-:-:S05]  /*e8f0*/  IMAD.U32 R0, RZ, RZ, UR36 ;  /* 0x00000024ff007e24 */ /* 0x000fca000f8e00ff */
[----:B------:R-:W-:-:S04]  /*e900*/  SHF.L.U32 R0, R0, 0x1f, RZ ;  /* 0x0000001f00007819 */ /* 0x000fc800000006ff */
[----:B------:R0:W1:Y:S01]  /*e910*/  SYNCS.PHASECHK.TRANS64.TRYWAIT P1, [UR5+0x30850], R0 ;  /* 0x03085000ff0075a7 */ /* 0x0000620008020145 */
[----:B------:R-:W-:Y:S05]  /*e920*/  @!P0 BRA `(.L_x_1442) ;  /* 0x0000000000048947 */ /* 0x000fea0003800000 */
[----:B------:R-:W-:Y:S01]  /*e930*/  BPT.TRAP 0x1 ;  /* 0x000000040000795c */ /* 0x000fe20000300000 */
.L_x_1442:
[----:B-1----:R-:W-:Y:S05]  /*e940*/  @P1 BRA `(.L_x_1443) ;  /* 0x0000000000081947 */ /* 0x002fea0003800000 */
[----:B------:R-:W1:Y:S02]  /*e950*/  SYNCS.PHASECHK.TRANS64.TRYWAIT P0, [UR5+0x30850], R0 ;  /* 0x03085000ff0075a7 */ /* 0x000e640008000145 */
[----:B-1----:R-:W-:Y:S05]  /*e960*/  @!P0 BRA `(.L_x_1444) ;  /* 0x000000a4000c8947 */ /* 0x002fea0003800000 */
.L_x_1443:
[----:B------:R-:W-:Y:S01]  /*e970*/  UIADD3 UR38, UR38, 0x400, URZ ;  /* 0x0000040026267890 */ /* 0x000fe2000fffe03f */
[----:B------:R-:W-:Y:S01]  /*e980*/  WARPGROUP.ARRIVE ;  /* 0x00000000000079c5 */ /* 0x000fe20000000000 */
[----:B------:R-:W-:Y:S01]  /*e990*/  UMOV UR7, 0x40000040 ;  /* 0x4000004000077882 */ /* 0x000fe20000000000 */
[----:B01----:R-:W0:Y:S01]  /*e9a0*/  SHFL.BFLY PT, R0, R5, 0x2, 0x1f ;  /* 0x0c401f0005007f89 */ /* 0x003e2200000e0000 */
[----:B------:R-:W-:Y:S01]  /*e9b0*/  USHF.R.U32.HI UR38, URZ, 0x4, UR38 ;  /* 0x000000043f267899 */ /* 0x000fe20008011626 */
[----:B------:R-:W-:Y:S01]  /*e9c0*/  IMAD.MOV.U32 R10, RZ, RZ, RZ ;  /* 0x000000ffff0a7224 */ /* 0x000fe200078e00ff */
[----:B------:R-:W-:Y:S01]  /*e9d0*/  R2UR UR8, R198 ;  /* 0x00000000c60872ca */ /* 0x000fe200000e0000 */
[----:B------:R-:W1:Y:S01]  /*e9e0*/  SHFL.BFLY PT, R7, R8, 0x2, 0x1f ;  /* 0x0c401f0008077f89 */ /* 0x000e6200000e0000 */
[----:B------:R-:W-:Y:S01]  /*e9f0*/  ULOP3.LUT UR38, UR38, 0x3fff, URZ, 0xc0, !UPT ;  /* 0x00003fff26267892 */ /* 0x000fe2000f8ec03f */
[----:B------:R-:W2:Y:S03]  /*ea00*/  S2R R12, SR_TID.X ;  /* 0x00000000000c7919 */ /* 0x000ea60000002100 */
        /* <DEDUP_REMOVED lines=8> */
[----:B0-----:R-:W-:Y:S01]  /*ea90*/  FADD.FTZ R2, R0, R5 ;  /* 0x0000000500027221 */ /* 0x001fe20000010000 */
[----:B------:R-:W-:Y:S01]  /*eaa0*/  UMOV UR7, 0x40000040 ;  /* 0x4000004000077882 */ /* 0x000fe20000000000 */
[----:B------:R-:W-:-:S02]  /*eab0*/  IMAD.U32 R198, RZ, RZ, UR8 ;  /* 0x00000008ffc67e24 */ /* 0x000fc4000f8e00ff */
[----:B-1----:R-:W-:Y:S01]  /*eac0*/  FADD.FTZ R7, R7, R8 ;  /* 0x0000000807077221 */ /* 0x002fe20000010000 */
        /* <DEDUP_REMOVED lines=9> */
[----:B------:R-:W-:Y:S02]  /*eb60*/  IMAD.U32 R7, RZ, RZ, UR5 ;  /* 0x00000005ff077e24 */ /* 0x000fe4000f8e00ff */
[----:B------:R-:W-:Y:S01]  /*eb70*/  IMAD.MOV.U32 R0, RZ, RZ, -0x800000 ;  /* 0xff800000ff007424 */ /* 0x000fe200078e00ff */
[----:B------:R-:W-:-:S03]  /*eb80*/  FSETP.NE.FTZ.AND P0, PT, R13, RZ, PT ;  /* 0x000000ff0d00720b */ /* 0x000fc60003f15000 */
[----:B------:R-:W-:-:S06]  /*eb90*/  @!P2 VIADD R7, R7, 0x30860 ;  /* 0x000308600707a836 */ /* 0x000fcc0000000000 */
[----:B------:R-:W0:Y:S04]  /*eba0*/  @P1 MUFU.LG2 R11, R14 ;  /* 0x0000000e000b1308 */ /* 0x000e280000000c00 */
[C---:B------:R-:W-:Y:S01]  /*ebb0*/  @P0 FMUL.FTZ R5, R9.reuse, 0.69314718246459960938 ;  /* 0x3f31721809050820 */ /* 0x040fe20000410000 */
[----:B------:R-:W-:-:S03]  /*ebc0*/  @P1 FMUL.FTZ R9, R9, 0.69314718246459960938 ;  /* 0x3f31721809091820 */ /* 0x000fc60000410000 */
[----:B------:R-:W1:Y:S08]  /*ebd0*/  @P0 MUFU.LG2 R6, R13 ;  /* 0x0000000d00060308 */ /* 0x000e700000000c00 */
[----:B------:R-:W2:Y:S01]  /*ebe0*/  @P1 MUFU.RCP R10, R14 ;  /* 0x0000000e000a1308 */ /* 0x000ea20000001000 */
[----:B0-----:R-:W-:-:S04]  /*ebf0*/  @P1 FMUL.FTZ R12, R11, 0.69314718246459960938 ;  /* 0x3f3172180b0c1820 */ /* 0x001fc80000410000 */
[----:B------:R-:W-:Y:S01]  /*ec00*/  @P1 FFMA.FTZ R2, R9, R3, R12 ;  /* 0x0000000309021223 */ /* 0x000fe2000001000c */
[----:B------:R-:W-:Y:S02]  /*ec10*/  @!P2 PRMT R9, RZ, 0x654, R7 ;  /* 0x00000654ff09a816 */ /* 0x000fe40000000007 */
[----:B------:R-:W0:Y:S01]  /*ec20*/  @P0 MUFU.RCP R8, R13 ;  /* 0x0000000d00080308 */ /* 0x000e220000001000 */
[----:B-1----:R-:W-:-:S04]  /*ec30*/  @P0 FMUL.FTZ R6, R6, 0.69314718246459960938 ;  /* 0x3f31721806060820 */ /* 0x002fc80000410000 */
[----:B------:R-:W-:Y:S01]  /*ec40*/  @P0 FFMA.FTZ R0, R5, R4, R6 ;  /* 0x0000000405000223 */ /* 0x000fe20000010006 */
[----:B------:R-:W-:Y:S01]  /*ec50*/  PLOP3.LUT P0, PT, PT, PT, PT, 0x8, 0x0 ;  /* 0x000000000000781c */ /* 0x000fe20003f0e170 */
        /* <DEDUP_REMOVED lines=27> */
[----:B------:R1:W-:Y:S01]  /*ee10*/  @!P2 SYNCS.ARRIVE.TRANS64.RED.A1T0 RZ, [R9+URZ], RZ ;  /* 0x000000ff09ffa9a7 */ /* 0x0003e2000810043f */
[----:B--2---:R-:W-:Y:S01]  /*ee20*/  FMUL.FTZ R125, R43, R10 ;  /* 0x0000000a2b7d7220 */ /* 0x004fe20000410000 */
[----:B0-----:R-:W-:Y:S01]  /*ee30*/  FMUL.FTZ R3, R32, R8 ;  /* 0x0000000820037220 */ /* 0x001fe20000410000 */
        /* <DEDUP_REMOVED lines=94> */
.L_x_1374:
[----:B------:R-:W0:Y:S01]  /*f420*/  S2R R8, SR_CgaCtaId ;  /* 0x0000000000087919 */ /* 0x000e220000008800 */
[----:B------:R-:W-:Y:S01]  /*f430*/  MOV R23, 0x400 ;  /* 0x0000040000177802 */ /* 0x000fe20000000f00 */
[----:B------:R-:W-:Y:S01]  /*f440*/  BSSY B0, `(.L_x_1445) ;  /* 0x0000288000007945 */ /* 0x000fe20003800000 */
[----:B------:R-:W-:Y:S02]  /*f450*/  BAR.SYNC.DEFER_BLOCKING 0x5, 0x180 ;  /* 0x0146000000007b1d */ /* 0x000fe40000010000 */
[----:B0-----:R-:W-:-:S05]  /*f460*/  LEA R23, R8, R23, 0x18 ;  /* 0x0000001708177211 */ /* 0x001fca00078ec0ff */
[----:B------:R-:W0:Y:S02]  /*f470*/  LDS.128 R8, [R23+0x308d0] ;  /* 0x0308d00017087984 */ /* 0x000e240000000c00 */
[----:B0-----:R-:W-:Y:S02]  /*f480*/  R2UR UR5, R9 ;  /* 0x00000000090572ca */ /* 0x001fe400000e0000 */
[----:B------:R-:W-:Y:S02]  /*f490*/  R2UR UR7, R10 ;  /* 0x000000000a0772ca */ /* 0x000fe400000e0000 */
[----:B------:R-:W-:Y:S01]  /*f4a0*/  R2UR UR6, R11 ;  /* 0x000000000b0672ca */ /* 0x000fe200000e0000 */
[----:B------:R-:W-:Y:S06]  /*f4b0*/  BAR.ARV 0x4, 0x180 ;  /* 0x0106000000007b1d */ /* 0x000fec0000002000 */
[----:B------:R-:W-:Y:S08]  /*f4c0*/  @P0 BRA `(.L_x_1446) ;  /* 0x0000001800ac0947 */ /* 0x000ff00003800000 */
[----:B------:R-:W0:Y:S01]  /*f4d0*/  S2R R8, SR_SWINHI ;  /* 0x0000000000087919 */ /* 0x000e220000002f00 */
[----:B------:R-:W-:Y:S01]  /*f4e0*/  F2FP.F16.F32.PACK_AB R4, R5, R4 ;  /* 0x000000040504723e */ /* 0x000fe200000000ff */
[----:B------:R-:W-:Y:S01]  /*f4f0*/  ULDC.64 UR8, c[0x0][0xc00] ;  /* 0x0003000000087ab9 */ /* 0x000fe20000000a00 */
[----:B------:R-:W-:Y:S01]  /*f500*/  F2FP.F16.F32.PACK_AB R6, R7, R6 ;  /* 0x000000060706723e */ /* 0x000fe200000000ff */
[----:B------:R-:W-:Y:S01]  /*f510*/  UISETP.NE.U32.AND UP0, UPT, UR8, URZ, UPT ;  /* 0x0000003f0800728c */ /* 0x000fe2000bf05070 */
[----:B------:R-:W-:Y:S01]  /*f520*/  F2FP.F16.F32.PACK_AB R5, R131, R32 ;  /* 0x000000208305723e */ /* 0x000fe200000000ff */
[----:B------:R-:W-:Y:S01]  /*f530*/  ULDC.64 UR12, c[0x0][0x208] ;  /* 0x00008200000c7ab9 */ /* 0x000fe20000000a00 */
[----:B------:R-:W-:Y:S01]  /*f540*/  F2FP.F16.F32.PACK_AB R7, R129, R20 ;  /* 0x000000148107723e */ /* 0x000fe200000000ff */
[----:B------:R-:W-:Y:S01]  /*f550*/  UISETP.NE.AND.EX UP0, UPT, UR9, URZ, UPT, UP0 ;  /* 0x0000003f0900728c */ /* 0x000fe2000bf05300 */
[----:B------:R-:W-:Y:S02]  /*f560*/  F2FP.F16.F32.PACK_AB R88, R89, R88 ;  /* 0x000000585958723e */ /* 0x000fe400000000ff */
[----:B------:R-:W-:Y:S01]  /*f570*/  F2FP.F16.F32.PACK_AB R89, R43, R90 ;  /* 0x0000005a2b59723e */ /* 0x000fe200000000ff */
[----:B------:R-:W-:Y:S01]  /*f580*/  ULDC.64 UR8, c[0x0][0xc00] ;  /* 0x0003000000087ab9 */ /* 0x000fe20000000a00 */
        /* <DEDUP_REMOVED lines=10> */
[----:B------:R-:W-:Y:S02]  /*f630*/  MOV R16, R23 ;  /* 0x0000001700107202 */ /* 0x000fe40000000f00 */
[----:B0-----:R-:W-:Y:S02]  /*f640*/  MOV R17, R8 ;  /* 0x0000000800117202 */ /* 0x001fe40000000f00 */
[----:B------:R-:W-:-:S02]  /*f650*/  F2FP.F16.F32.PACK_AB R107, R111, R110 ;  /* 0x0000006e6f6b723e */ /* 0x000fc400000000ff */
[----:B------:R-:W-:Y:S01]  /*f660*/  F2FP.F16.F32.PACK_AB R113, R115, R114 ;  /* 0x000000727371723e */ /* 0x000fe200000000ff */
[----:B------:R-:W-:Y:S01]  /*f670*/  IMAD.WIDE R38, R202, 0x2, R16 ;  /* 0x00000002ca267825 */ /* 0x000fe200078e0210 */
[----:B------:R-:W-:Y:S02]  /*f680*/  F2FP.F16.F32.PACK_AB R114, R117, R116 ;  /* 0x000000747572723e */ /* 0x000fe400000000ff */
[----:B------:R-:W-:Y:S02]  /*f690*/  F2FP.F16.F32.PACK_AB R115, R119, R118 ;  /* 0x000000767773723e */ /* 0x000fe400000000ff */
[C---:B------:R-:W-:Y:S02]  /*f6a0*/  LOP3.LUT R21, R38.reuse, 0x380, RZ, 0xc0, !PT ;  /* 0x0000038026157812 */ /* 0x040fe400078ec0ff */
[C---:B------:R-:W-:Y:S02]  /*f6b0*/  IADD3 R75, P2, R38.reuse, 0x20, RZ ;  /* 0x00000020264b7810 */ /* 0x040fe40007f5e0ff */
[----:B------:R-:W-:-:S02]  /*f6c0*/  IADD3 R95, P1, R38, 0x40, RZ ;  /* 0x00000040265f7810 */ /* 0x000fc40007f3e0ff */
[C---:B------:R-:W-:Y:S01]  /*f6d0*/  IADD3 R133, P6, R38.reuse, 0x60, RZ ;  /* 0x0000006026857810 */ /* 0x040fe20007fde0ff */
[--C-:B------:R-:W-:Y:S01]  /*f6e0*/  IMAD.X R9, RZ, RZ, R39.reuse, P2 ;  /* 0x000000ffff097224 */ /* 0x100fe200010e0627 */
[C---:B------:R-:W-:Y:S01]  /*f6f0*/  IADD3 R135, P5, R38.reuse, 0x4000, RZ ;  /* 0x0000400026877810 */ /* 0x040fe20007fbe0ff */
[--C-:B------:R-:W-:Y:S01]  /*f700*/  IMAD.X R11, RZ, RZ, R39.reuse, P1 ;  /* 0x000000ffff0b7224 */ /* 0x100fe200008e0627 */
[----:B------:R-:W-:Y:S01]  /*f710*/  SHF.R.U64 R21, R21, 0x3, RZ ;  /* 0x0000000315157819 */ /* 0x000fe200000012ff */
        /* <DEDUP_REMOVED lines=8> */
[----:B------:R-:W-:Y:S01]  /*f7a0*/  LOP3.LUT R8, R75, 0x380, RZ, 0xc0, !PT ;  /* 0x000003804b087812 */ /* 0x000fe200078ec0ff */
[--C-:B------:R-:W-:Y:S01]  /*f7b0*/  IMAD.X R29, RZ, RZ, R39.reuse, P3 ;  /* 0x000000ffff1d7224 */ /* 0x100fe200018e0627 */
[----:B------:R-:W-:Y:S01]  /*f7c0*/  LOP3.LUT R10, R95, 0x380, RZ, 0xc0, !PT ;  /* 0x000003805f0a7812 */ /* 0x000fe200078ec0ff */
[----:B------:R-:W-:Y:S01]  /*f7d0*/  IMAD.X R31, RZ, RZ, R39, P2 ;  /* 0x000000ffff1f7224 */ /* 0x000fe200010e0627 */
[----:B------:R-:W-:-:S02]  /*f7e0*/  IADD3 R145, P1, R38, 0x8020, RZ ;  /* 0x0000802026917810 */ /* 0x000fc40007f3e0ff */
[C---:B------:R-:W-:Y:S02]  /*f7f0*/  IADD3 R147, P6, R38.reuse, 0x8040, RZ ;  /* 0x0000804026937810 */ /* 0x040fe40007fde0ff */
[----:B------:R-:W-:Y:S01]  /*f800*/  IADD3 R149, P5, R38, 0x8060, RZ ;  /* 0x0000806026957810 */ /* 0x000fe20007fbe0ff */
[--C-:B------:R-:W-:Y:S01]  /*f810*/  IMAD.X R33, RZ, RZ, R39.reuse, P1 ;  /* 0x000000ffff217224 */ /* 0x100fe200008e0627 */
[----:B------:R-:W-:Y:S01]  /*f820*/  LOP3.LUT R38, R21, R38, RZ, 0x3c, !PT ;  /* 0x0000002615267212 */ /* 0x000fe200078e3cff */
[--C-:B------:R-:W-:Y:S01]  /*f830*/  IMAD.X R35, RZ, RZ, R39.reuse, P6 ;  /* 0x000000ffff237224 */ /* 0x100fe200030e0627 */
[----:B------:R-:W-:Y:S01]  /*f840*/  LOP3.LUT R12, R133, 0x380, RZ, 0xc0, !PT ;  /* 0x00000380850c7812 */ /* 0x000fe200078ec0ff */
[----:B------:R-:W-:Y:S01]  /*f850*/  IMAD.X R21, RZ, RZ, R39, P5 ;  /* 0x000000ffff157224 */ /* 0x000fe200028e0627 */
[----:B------:R-:W-:Y:S02]  /*f860*/  LOP3.LUT R14, R135, 0x380, RZ, 0xc0, !PT ;  /* 0x00000380870e7812 */ /* 0x000fe400078ec0ff */
[----:B------:R-:W-:-:S02]  /*f870*/  LOP3.LUT R24, R137, 0x380, RZ, 0xc0, !PT ;  /* 0x0000038089187812 */ /* 0x000fc400078ec0ff */
[----:B------:R-:W-:Y:S02]  /*f880*/  LOP3.LUT R26, R139, 0x380, RZ, 0xc0, !PT ;  /* 0x000003808b1a7812 */ /* 0x000fe400078ec0ff */
[----:B------:R-:W-:Y:S02]  /*f890*/  SHF.R.U64 R8, R8, 0x3, RZ ;  /* 0x0000000308087819 */ /* 0x000fe400000012ff */
[----:B------:R-:W-:Y:S02]  /*f8a0*/  SHF.R.U64 R10, R10, 0x3, RZ ;  /* 0x000000030a0a7819 */ /* 0x000fe400000012ff */
[----:B------:R-:W-:Y:S02]  /*f8b0*/  LOP3.LUT R28, R141, 0x380, RZ, 0xc0, !PT ;  /* 0x000003808d1c7812 */ /* 0x000fe400078ec0ff */
[----:B------:R-:W-:Y:S02]  /*f8c0*/  LOP3.LUT R30, R143, 0x380, RZ, 0xc0, !PT ;  /* 0x000003808f1e7812 */ /* 0x000fe400078ec0ff */
[----:B------:R-:W-:-:S02]  /*f8d0*/  SHF.R.U64 R12, R12, 0x3, RZ ;  /* 0x000000030c0c7819 */ /* 0x000fc400000012ff */
[----:B------:R-:W-:Y:S02]  /*f8e0*/  SHF.R.U64 R14, R14, 0x3, RZ ;  /* 0x000000030e0e7819 */ /* 0x000fe400000012ff */
[----:B------:R-:W-:Y:S01]  /*f8f0*/  MOV R132, R38 ;  /* 0x0000002600847202 */ /* 0x000fe20000000f00 */
[----:B------:R-:W-:Y:S01]  /*f900*/  BAR.SYNC.DEFER_BLOCKING 0x1, 0x100 ;  /* 0x0044000000007b1d */ /* 0x000fe20000010000 */
[----:B------:R-:W-:Y:S02]  /*f910*/  SHF.R.U64 R24, R24, 0x3, RZ ;  /* 0x0000000318187819 */ /* 0x000fe400000012ff */
[----:B------:R-:W-:Y:S02]  /*f920*/  SHF.R.U64 R26, R26, 0x3, RZ ;  /* 0x000000031a1a7819 */ /* 0x000fe400000012ff */
[----:B------:R-:W-:Y:S02]  /*f930*/  LOP3.LUT R38, R149, 0x380, RZ, 0xc0, !PT ;  /* 0x0000038095267812 */ /* 0x000fe400078ec0ff */
[----:B------:R-:W-:-:S02]  /*f940*/  LOP3.LUT R8, R8, R75, RZ, 0x3c, !PT ;  /* 0x0000004b08087212 */ /* 0x000fc400078e3cff */
[----:B------:R-:W-:Y:S02]  /*f950*/  LOP3.LUT R10, R10, R95, RZ, 0x3c, !PT ;  /* 0x0000005f0a0a7212 */ /* 0x000fe400078e3cff */
[----:B------:R-:W-:Y:S02]  /*f960*/  SHF.R.U64 R28, R28, 0x3, RZ ;  /* 0x000000031c1c7819 */ /* 0x000fe400000012ff */
[----:B------:R-:W-:Y:S02]  /*f970*/  SHF.R.U64 R30, R30, 0x3, RZ ;  /* 0x000000031e1e7819 */ /* 0x000fe400000012ff */
[----:B------:R-:W-:Y:S02]  /*f980*/  LOP3.LUT R32, R145, 0x380, RZ, 0xc0, !PT ;  /* 0x0000038091207812 */ /* 0x000fe400078ec0ff */
[----:B------:R-:W-:Y:S02]  /*f990*/  LOP3.LUT R12, R12, R133, RZ, 0x3c, !PT ;  /* 0x000000850c0c7212 */ /* 0x000fe400078e3cff */
[----:B------:R-:W-:-:S02]  /*f9a0*/  LOP3.LUT R14, R14, R135, RZ, 0x3c, !PT ;  /* 0x000000870e0e7212 */ /* 0x000fc400078e3cff */
[----:B------:R-:W-:Y:S02]  /*f9b0*/  LOP3.LUT R34, R147, 0x380, RZ, 0xc0, !PT ;  /* 0x0000038093227812 */ /* 0x000fe400078ec0ff */
[----:B------:R-:W-:Y:S01]  /*f9c0*/  LOP3.LUT R24, R24, R137, RZ, 0x3c, !PT ;  /* 0x0000008918187212 */ /* 0x000fe200078e3cff */
[----:B------:R0:W-:Y:S01]  /*f9d0*/  STSM.16.M88.4 [R132], R4 ;  /* 0x0000000484007844 */ /* 0x0001e20000000200 */
[----:B------:R-:W-:Y:S02]  /*f9e0*/  LOP3.LUT R26, R26, R139, RZ, 0x3c, !PT ;  /* 0x0000008b1a1a7212 */ /* 0x000fe400078e3cff */
[----:B------:R-:W-:Y:S02]  /*f9f0*/  SHF.R.U64 R38, R38, 0x3, RZ ;  /* 0x0000000326267819 */ /* 0x000fe400000012ff */
[----:B------:R-:W-:Y:S02]  /*fa00*/  LOP3.LUT R28, R28, R141, RZ, 0x3c, !PT ;  /* 0x0000008d1c1c7212 */ /* 0x000fe400078e3cff */
[----:B------:R-:W-:-:S02]  /*fa10*/  LOP3.LUT R30, R30, R143, RZ, 0x3c, !PT ;  /* 0x0000008f1e1e7212 */ /* 0x000fc400078e3cff */
[----:B------:R-:W-:Y:S02]  /*fa20*/  MOV R130, R8 ;  /* 0x0000000800827202 */ /* 0x000fe40000000f00 */
[----:B------:R-:W-:Y:S02]  /*fa30*/  MOV R129, R10 ;  /* 0x0000000a00817202 */ /* 0x000fe40000000f00 */
[----:B------:R-:W-:Y:S02]  /*fa40*/  SHF.R.U64 R32, R32, 0x3, RZ ;  /* 0x0000000320207819 */ /* 0x000fe400000012ff */
[----:B------:R-:W-:Y:S02]  /*fa50*/  F2FP.F16.F32.PACK_AB R8, R41, R40 ;  /* 0x000000282908723e */ /* 0x000fe400000000ff */
[----:B0-----:R-:W-:Y:S02]  /*fa60*/  F2FP.F16.F32.PACK_AB R4, R120, R3 ;  /* 0x000000037804723e */ /* 0x001fe400000000ff */
[----:B------:R-:W-:-:S02]  /*fa70*/  F2FP.F16.F32.PACK_AB R5, R127, R124 ;  /* 0x0000007c7f05723e */ /* 0x000fc400000000ff */
[----:B------:R-:W-:Y:S02]  /*fa80*/  F2FP.F16.F32.PACK_AB R6, R37, R36 ;  /* 0x000000242506723e */ /* 0x000fe400000000ff */
[----:B------:R-:W-:Y:S02]  /*fa90*/  F2FP.F16.F32.PACK_AB R7, R128, R123 ;  /* 0x0000007b8007723e */ /* 0x000fe400000000ff */
[----:B------:R-:W-:Y:S02]  /*faa0*/  F2FP.F16.F32.PACK_AB R9, R125, R122 ;  /* 0x0000007a7d09723e */ /* 0x000fe400000000ff */
[----:B------:R-:W-:Y:S01]  /*fab0*/  F2FP.F16.F32.PACK_AB R10, R45, R44 ;  /* 0x0000002c2d0a723e */ /* 0x000fe200000000ff */
[----:B------:R0:W-:Y:S01]  /*fac0*/  STSM.16.M88.4 [R130], R4 ;  /* 0x0000000482007844 */ /* 0x0001e20000000200 */
[----:B------:R-:W-:Y:S02]  /*fad0*/  F2FP.F16.F32.PACK_AB R11, R126, R121 ;  /* 0x000000797e0b723e */ /* 0x000fe400000000ff */
[----:B------:R-:W-:-:S02]  /*fae0*/  SHF.R.U64 R34, R34, 0x3, RZ ;  /* 0x0000000322227819 */ /* 0x000fc400000012ff */
        /* <DEDUP_REMOVED lines=10> */
[----:B------:R-:W-:Y:S02]  /*fb90*/  MOV R39, R28 ;  /* 0x0000001c00277202 */ /* 0x000fe40000000f00 */
[----:B------:R-:W-:Y:S01]  /*fba0*/  MOV R38, R30 ;  /* 0x0000001e00267202 */ /* 0x000fe20000000f00 */
[----:B------:R-:W-:Y:S01]  /*fbb0*/  STSM.16.M88.4 [R95], R12 ;  /* 0x0000000c5f007844 */ /* 0x000fe20000000200 */
[----:B------:R-:W-:-:S02]  /*fbc0*/  F2FP.F16.F32.PACK_AB R24, R57, R56 ;  /* 0x000000383918723e */ /* 0x000fc400000000ff */
[----:B------:R-:W-:Y:S02]  /*fbd0*/  F2FP.F16.F32.PACK_AB R25, R59, R58 ;  /* 0x0000003a3b19723e */ /* 0x000fe400000000ff */
[----:B------:R-:W-:Y:S02]  /*fbe0*/  F2FP.F16.F32.PACK_AB R26, R61, R60 ;  /* 0x0000003c3d1a723e */ /* 0x000fe400000000ff */
[----:B------:R-:W-:Y:S01]  /*fbf0*/  F2FP.F16.F32.PACK_AB R27, R63, R62 ;  /* 0x0000003e3f1b723e */ /* 0x000fe200000000ff */
[----:B------:R-:W2:Y:S01]  /*fc00*/  LDC R60, c[0x0][0xbe8] ;  /* 0x0002fa00ff3c7b82 */ /* 0x000ea20000000800 */
[----:B------:R-:W-:Y:S02]  /*fc10*/  LOP3.LUT R32, R32, R145, RZ, 0x3c, !PT ;  /* 0x0000009120207212 */ /* 0x000fe400078e3cff */
[----:B------:R-:W-:Y:S01]  /*fc20*/  F2FP.F16.F32.PACK_AB R28, R65, R64 ;  /* 0x00000040411c723e */ /* 0x000fe200000000ff */
[----:B------:R-:W-:Y:S01]  /*fc30*/  STSM.16.M88.4 [R94], R24 ;  /* 0x000000185e007844 */ /* 0x000fe20000000200 */
[----:B------:R-:W-:-:S02]  /*fc40*/  F2FP.F16.F32.PACK_AB R29, R67, R66 ;  /* 0x00000042431d723e */ /* 0x000fc400000000ff */
[----:B------:R-:W-:Y:S02]  /*fc50*/  F2FP.F16.F32.PACK_AB R30, R69, R68 ;  /* 0x00000044451e723e */ /* 0x000fe400000000ff */
[----:B------:R-:W-:Y:S02]  /*fc60*/  F2FP.F16.F32.PACK_AB R31, R71, R70 ;  /* 0x00000046471f723e */ /* 0x000fe400000000ff */
[----:B------:R-:W-:Y:S02]  /*fc70*/  LOP3.LUT R34, R34, R147, RZ, 0x3c, !PT ;  /* 0x0000009322227212 */ /* 0x000fe400078e3cff */
[----:B0-----:R-:W-:Y:S01]  /*fc80*/  F2FP.F16.F32.PACK_AB R4, R73, R72 ;  /* 0x000000484904723e */ /* 0x001fe200000000ff */
[----:B------:R-:W-:Y:S01]  /*fc90*/  STSM.16.M88.4 [R75], R28 ;  /* 0x0000001c4b007844 */ /* 0x000fe20000000200 */
[----:B------:R-:W-:Y:S02]  /*fca0*/  F2FP.F16.F32.PACK_AB R5, R47, R42 ;  /* 0x0000002a2f05723e */ /* 0x000fe400000000ff */
[----:B------:R-:W-:-:S02]  /*fcb0*/  F2FP.F16.F32.PACK_AB R6, R77, R76 ;  /* 0x0000004c4d06723e */ /* 0x000fc400000000ff */
[----:B------:R-:W-:Y:S02]  /*fcc0*/  F2FP.F16.F32.PACK_AB R7, R79, R78 ;  /* 0x0000004e4f07723e */ /* 0x000fe400000000ff */
[----:B-1----:R-:W-:Y:S02]  /*fcd0*/  F2FP.F16.F32.PACK_AB R8, R81, R80 ;  /* 0x000000505108723e */ /* 0x002fe400000000ff */
[----:B------:R-:W-:Y:S01]  /*fce0*/  F2FP.F16.F32.PACK_AB R9, R83, R82 ;  /* 0x000000525309723e */ /* 0x000fe200000000ff */
[----:B------:R0:W-:Y:S01]  /*fcf0*/  STSM.16.M88.4 [R74], R4 ;  /* 0x000000044a007844 */ /* 0x0001e20000000200 */
[----:B------:R-:W-:Y:S02]  /*fd00*/  F2FP.F16.F32.PACK_AB R10, R85, R84 ;  /* 0x00000054550a723e */ /* 0x000fe400000000ff */
[----:B------:R-:W-:Y:S02]  /*fd10*/  F2FP.F16.F32.PACK_AB R11, R87, R86 ;  /* 0x00000056570b723e */ /* 0x000fe400000000ff */
[----:B------:R-:W-:-:S02]  /*fd20*/  MOV R32, R32 ;  /* 0x0000002000207202 */ /* 0x000fc40000000f00 */
[----:B------:R-:W-:Y:S01]  /*fd30*/  MOV R34, R34 ;  /* 0x0000002200227202 */ /* 0x000fe20000000f00 */
[----:B------:R1:W-:Y:S01]  /*fd40*/  STSM.16.M88.4 [R39], R8 ;  /* 0x0000000827007844 */ /* 0x0003e20000000200 */
[----:B------:R-:W-:Y:S02]  /*fd50*/  MOV R20, R20 ;  /* 0x0000001400147202 */ /* 0x000fe40000000f00 */
[----:B------:R-:W-:Y:S01]  /*fd60*/  R2UR UR4, R197 ;  /* 0x00000000c50472ca */ /* 0x000fe200000e0000 */
[----:B------:R3:W-:Y:S01]  /*fd70*/  STSM.16.M88.4 [R38], R88 ;  /* 0x0000005826007844 */ /* 0x0007e20000000200 */
[----:B------:R-:W-:-:S03]  /*fd80*/  PLOP3.LUT P0, PT, PT, PT, UP0, 0x80, 0x0 ;  /* 0x000000000000781c */ /* 0x000fc60003f0f008 */
[----:B------:R3:W-:Y:S04]  /*fd90*/  STSM.16.M88.4 [R32], R96 ;  /* 0x0000006020007844 */ /* 0x0007e80000000200 */
[----:B------:R3:W-:Y:S04]  /*fda0*/  STSM.16.M88.4 [R34], R104 ;  /* 0x0000006822007844 */ /* 0x0007e80000000200 */
[----:B------:R3:W-:Y:S01]  /*fdb0*/  STSM.16.M88.4 [R20], R112 ;  /* 0x0000007014007844 */ /* 0x0007e20000000200 */
[----:B------:R-:W-:-:S06]  /*fdc0*/  UIMAD.WIDE UR8, UR4, 0x4, UR8 ;  /* 0x00000004040878a5 */ /* 0x000fcc000f8e0208 */
[----:B0-----:R-:W-:Y:S02]  /*fdd0*/  IMAD.U32 R4, RZ, RZ, UR8 ;  /* 0x00000008ff047e24 */ /* 0x001fe4000f8e00ff */
[----:B------:R-:W-:Y:S01]  /*fde0*/  IMAD.U32 R5, RZ, RZ, UR9 ;  /* 0x00000009ff057e24 */ /* 0x000fe2000f8e00ff */
[----:B------:R-:W-:Y:S01]  /*fdf0*/  BAR.SYNC.DEFER_BLOCKING 0x1, 0x100 ;  /* 0x0044000000007b1d */ /* 0x000fe20000010000 */
[----:B--2---:R-:W-:-:S05]  /*fe00*/  ISETP.NE.AND P1, PT, R60, 0x1, PT ;  /* 0x000000013c00780c */ /* 0x004fca0003f25270 */
[----:B------:R-:W-:Y:S01]  /*fe10*/  ULDC.64 UR8, c[0x0][0xc08] ;  /* 0x0003020000087ab9 */ /* 0x000fe20000000a00 */
[----:B------:R-:W2:Y:S01]  /*fe20*/  @P0 LDG.E R3, desc[UR12][R4.64] ;  /* 0x0000000c04030981 */ /* 0x000ea2000c1e1900 */
[----:B------:R-:W-:-:S06]  /*fe30*/  UISETP.NE.U32.AND UP1, UPT, UR8, URZ, UPT ;  /* 0x0000003f0800728c */ /* 0x000fcc000bf25070 */
[----:B------:R-:W0:Y:S01]  /*fe40*/  @P1 LDC R6, c[0x0][0xbec] ;  /* 0x0002fb00ff061b82 */ /* 0x000e220000000800 */
[----:B------:R-:W-:Y:S01]  /*fe50*/  ULDC UR10, c[0x0][0xa88] ;  /* 0x0002a200000a7ab9 */ /* 0x000fe20000000800 */
[----:B------:R-:W-:-:S06]  /*fe60*/  UISETP.NE.AND.EX UP1, UPT, UR9, URZ, UPT, UP1 ;  /* 0x0000003f0900728c */ /* 0x000fcc000bf25310 */
[----:B-1----:R-:W1:Y:S01]  /*fe70*/  @P1 LDC R8, c[0x0][0xbf0] ;  /* 0x0002fc00ff081b82 */ /* 0x002e620000000800 */
[----:B------:R-:W-:-:S04]  /*fe80*/  PLOP3.LUT P2, PT, PT, PT, UP1, 0x80, 0x0 ;  /* 0x000000000000781c */ /* 0x000fc80003f4f018 */
[----:B------:R-:W-:Y:S02]  /*fe90*/  @UP1 ULDC.64 UR8, c[0x0][0xc08] ;  /* 0x0003020000081ab9 */ /* 0x000fe40000000a00 */
[----:B------:R-:W-:-:S03]  /*fea0*/  @UP1 UIMAD.WIDE UR8, UR4, 0x4, UR8 ;  /* 0x00000004040818a5 */ /* 0x000fc6000f8e0208 */
[----:B------:R-:W-:-:S03]  /*feb0*/  UMOV UR4, URZ ;  /* 0x0000003f00047c82 */ /* 0x000fc60008000000 */
[----:B------:R-:W-:Y:S02]  /*fec0*/  IMAD.U32 R10, RZ, RZ, UR8 ;  /* 0x00000008ff0a7e24 */ /* 0x000fe4000f8e00ff */
[----:B------:R-:W-:Y:S01]  /*fed0*/  IMAD.U32 R11, RZ, RZ, UR9 ;  /* 0x00000009ff0b7e24 */ /* 0x000fe2000f8e00ff */
[----:B--2---:R-:W-:Y:S01]  /*fee0*/  @P0 R2UR UR4, R3 ;  /* 0x00000000030402ca */ /* 0x004fe200000e0000 */
[----:B------:R-:W-:-:S06]  /*fef0*/  IMAD.U32 R3, RZ, RZ, UR10 ;  /* 0x0000000aff037e24 */ /* 0x000fcc000f8e00ff */
[----:B------:R3:W5:Y:S01]  /*ff00*/  @P2 LDG.E R3, desc[UR12][R10.64] ;  /* 0x0000000c0a032981 */ /* 0x000762000c1e1900 */
[----:B01----:R-:W-:Y:S07]  /*ff10*/  @P2 BRA `(.L_x_1447) ;  /* 0x0000000000142947 */ /* 0x003fee0003800000 */
[----:B------:R-:W-:Y:S05]  /*ff20*/  @!P0 BRA `(.L_x_1447) ;  /* 0x0000000000108947 */ /* 0x000fea0003800000 */
[----:B------:R-:W-:Y:S02]  /*ff30*/  ULDC.64 UR8, c[0x0][0x208] ;  /* 0x0000820000087ab9 */ /* 0x000fe40000000a00 */
[----:B---3--:R-:W2:Y:S04]  /*ff40*/  LDG.E R10, desc[UR8][R4.64] ;  /* 0x00000008040a7981 */ /* 0x008ea8000c1e1900 */
[----:B-----5:R-:W2:Y:S02]  /*ff50*/  LDG.E R3, desc[UR8][R4.64+0x4] ;  /* 0x0000040804037981 */ /* 0x020ea4000c1e1900 */
[----:B--2---:R-:W-:-:S07]  /*ff60*/  IMAD.IADD R3, R3, 0x1, -R10 ;  /* 0x0000000103037824 */ /* 0x004fce00078e0a0a */
.L_x_1447:
[----:B------:R-:W-:Y:S01]  /*ff70*/  R2UR UR19, R195 ;  /* 0x00000000c31372ca */ /* 0x000fe200000e0000 */
[----:B------:R-:W-:Y:S01]  /*ff80*/  USHF.R.S32.HI UR9, URZ, 0x1f, UR4 ;  /* 0x0000001f3f097899 */ /* 0x000fe20008011404 */
[----:B------:R-:W-:Y:S01]  /*ff90*/  R2UR UR13, R197 ;  /* 0x00000000c50d72ca */ /* 0x000fe200000e0000 */
[----:B------:R-:W-:Y:S01]  /*ffa0*/  ULDC.64 UR14, c[0x0][0xb90] ;  /* 0x0002e400000e7ab9 */ /* 0x000fe20000000a00 */
[----:B------:R-:W-:Y:S01]  /*ffb0*/  UMOV UR8, UR4 ;  /* 0x0000000400087c82 */ /* 0x000fe20008000000 */
[----:B------:R-:W-:Y:S01]  /*ffc0*/  VIADD R9, R19, UR60 ;  /* 0x0000003c13097c36 */ /* 0x000fe20008000000 */
[----:B------:R-:W-:Y:S01]  /*ffd0*/  ULDC.64 UR20, c[0x0][0x208] ;  /* 0x0000820000147ab9 */ /* 0x000fe20000000a00 */
[----:B------:R-:W-:Y:S02]  /*ffe0*/  VIADD R26, R201, UR60 ;  /* 0x0000003cc91a7c36 */ /* 0x000fe40008000000 */
[----:B------:R-:W-:-:S04]  /*fff0*/  @P1 IMAD.HI.U32 R5, R9, R6, RZ ;  /* 0x0000000609051227 */ /* 0x000fc800078e00ff */
[----:B------:R-:W-:Y:S01]  /*10000*/  USHF.R.S32.HI UR16, URZ, 0x1f, UR19 ;  /* 0x0000001f3f107899 */ /* 0x000fe20008011413 */
[----:B------:R-:W-:Y:S01]  /*10010*/  IMAD.MOV.U32 R4, RZ, RZ, R9 ;  /* 0x000000ffff047224 */ /* 0x000fe200078e0009 */
[----:B------:R-:W-:Y:S01]  /*10020*/  UIMAD.WIDE.U32 UR10, UR19, UR14, UR8 ;  /* 0x0000000e130a72a5 */ /* 0x000fe2000f8e0008 */
[----:B------:R-:W-:Y:S01]  /*10030*/  @P1 SHF.R.U32.HI R4, RZ, R8, R5 ;  /* 0x00000008ff041219 */ /* 0x000fe20000011605 */
[----:B------:R-:W-:Y:S01]  /*10040*/  USHF.R.S32.HI UR8, URZ, 0x1f, UR13 ;  /* 0x0000001f3f087899 */ /* 0x000fe2000801140d */
[----:B------:R-:W-:Y:S01]  /*10050*/  IMAD R5, R196, 0x40, R22 ;  /* 0x00000040c4057824 */ /* 0x000fe200078e0216 */
[----:B------:R-:W-:Y:S01]  /*10060*/  UIMAD UR12, UR16, UR14, URZ ;  /* 0x0000000e100c72a4 */ /* 0x000fe2000f8e023f */
[----:B-----5:R-:W-:Y:S01]  /*10070*/  IMAD R63, R3, R60, RZ ;  /* 0x0000003c033f7224 */ /* 0x020fe200078e02ff */
[----:B------:R-:W-:Y:S01]  /*10080*/  USEL UR18, UR8, URZ, !UP0 ;  /* 0x0000003f08127287 */ /* 0x000fe2000c000000 */
[----:B------:R-:W-:Y:S01]  /*10090*/  IMAD.MOV R7, RZ, RZ, -R4 ;  /* 0x000000ffff077224 */ /* 0x000fe200078e0a04 */
[----:B------:R-:W-:Y:S01]  /*100a0*/  UIMAD UR12, UR19, UR15, UR12 ;  /* 0x0000000f130c72a4 */ /* 0x000fe2000f8e020c */
[----:B------:R-:W-:Y:S01]  /*100b0*/  IMAD.WIDE R16, R5, 0x2, R16 ;  /* 0x0000000205107825 */ /* 0x000fe200078e0210 */
[----:B------:R-:W-:Y:S01]  /*100c0*/  USEL UR17, UR13, URZ, !UP0 ;  /* 0x0000003f0d117287 */ /* 0x000fe2000c000000 */
[----:B------:R-:W-:Y:S01]  /*100d0*/  SHF.R.S32.HI R5, RZ, 0x1f, R4 ;  /* 0x0000001fff057819 */ /* 0x000fe20000011404 */
[----:B------:R-:W-:Y:S01]  /*100e0*/  ULDC.64 UR14, c[0x0][0xb98] ;  /* 0x0002e600000e7ab9 */ /* 0x000fe20000000a00 */
[----:B------:R-:W-:Y:S01]  /*100f0*/  UIADD3 UR11, UR11, UR12, URZ ;  /* 0x0000000c0b0b7290 */ /* 0x000fe2000fffe03f */
[----:B------:R-:W-:Y:S01]  /*10100*/  IMAD R7, R60, R7, R9 ;  /* 0x000000073c077224 */ /* 0x000fe200078e0209 */
[----:B------:R-:W-:Y:S01]  /*10110*/  UIMAD UR8, UR18, UR14, URZ ;  /* 0x0000000e120872a4 */ /* 0x000fe2000f8e023f */
[C---:B------:R-:W-:Y:S01]  /*10120*/  IADD3 R13, P2, R16.reuse, 0x1000, RZ ;  /* 0x00001000100d7810 */ /* 0x040fe20007f5e0ff */
[----:B------:R-:W-:Y:S01]  /*10130*/  UIMAD.WIDE.U32 UR10, UR17, UR14, UR10 ;  /* 0x0000000e110a72a5 */ /* 0x000fe2000f8e000a */
[----:B------:R-:W-:Y:S01]  /*10140*/  IADD3 R33, P3, R16, 0x6000, RZ ;  /* 0x0000600010217810 */ /* 0x000fe20007f7e0ff */
[----:B------:R-:W-:Y:S01]  /*10150*/  UIMAD UR8, UR17, UR15, UR8 ;  /* 0x0000000f110872a4 */ /* 0x000fe2000f8e0208 */
[----:B------:R-:W-:Y:S01]  /*10160*/  SHF.R.S32.HI R6, RZ, 0x1f, R7 ;  /* 0x0000001fff067819 */ /* 0x000fe20000011407 */
[----:B------:R-:W-:Y:S01]  /*10170*/  ULDC.64 UR12, c[0x0][0xaa0] ;  /* 0x0002a800000c7ab9 */ /* 0x000fe20000000a00 */
[----:B------:R-:W-:-:S02]  /*10180*/  LOP3.LUT R12, R13, 0x380, RZ, 0xc0, !PT ;  /* 0x000003800d0c7812 */ /* 0x000fc400078ec0ff */
[----:B------:R-:W-:Y:S01]  /*10190*/  IADD3 R4, P0, R4, UR10, RZ ;  /* 0x0000000a04047c10 */ /* 0x000fe2000ff1e0ff */
[----:B------:R-:W-:Y:S01]  /*101a0*/  IMAD.U32 R8, RZ, RZ, UR8 ;  /* 0x00000008ff087e24 */ /* 0x000fe2000f8e00ff */
[----:B------:R-:W-:Y:S02]  /*101b0*/  SHF.R.U64 R12, R12, 0x3, RZ ;  /* 0x000000030c0c7819 */ /* 0x000fe400000012ff */
[----:B---3--:R-:W-:Y:S02]  /*101c0*/  LOP3.LUT R32, R33, 0x380, RZ, 0xc0, !PT ;  /* 0x0000038021207812 */ /* 0x008fe400078ec0ff */
[----:B------:R-:W-:Y:S01]  /*101d0*/  IADD3.X R5, R5, UR11, R8, P0, !PT ;  /* 0x0000000b05057c10 */ /* 0x000fe200087fe408 */
[----:B------:R-:W-:Y:S01]  /*101e0*/  ULDC.64 UR10, c[0x0][0xb88] ;  /* 0x0002e200000a7ab9 */ /* 0x000fe20000000a00 */
[----:B------:R-:W-:Y:S01]  /*101f0*/  LOP3.LUT R12, R12, R13, RZ, 0x3c, !PT ;  /* 0x0000000d0c0c7212 */ /* 0x000fe200078e3cff */
[----:B------:R-:W-:Y:S01]  /*10200*/  IMAD R6, R6, UR10, RZ ;  /* 0x0000000a06067c24 */ /* 0x000fe2000f8e02ff */
[----:B------:R-:W-:Y:S01]  /*10210*/  SHF.R.U64 R32, R32, 0x3, RZ ;  /* 0x0000000320207819 */ /* 0x000fe200000012ff */
[----:B------:R-:W-:Y:S01]  /*10220*/  IMAD.WIDE.U32 R4, R7, UR10, R4 ;  /* 0x0000000a07047c25 */ /* 0x000fe2000f8e0004 */
[----:B------:R-:W-:-:S02]  /*10230*/  IADD3 R9, P6, R16, 0x2000, RZ ;  /* 0x0000200010097810 */ /* 0x000fc40007fde0ff */
[----:B------:R-:W-:Y:S01]  /*10240*/  LOP3.LUT R32, R32, R33, RZ, 0x3c, !PT ;  /* 0x0000002120207212 */ /* 0x000fe200078e3cff */
[----:B------:R-:W-:Y:S01]  /*10250*/  IMAD R11, R7, UR11, R6 ;  /* 0x0000000b070b7c24 */ /* 0x000fe2000f8e0206 */
[----:B------:R-:W-:Y:S01]  /*10260*/  ULDC.64 UR10, c[0x0][0xb50] ;  /* 0x0002d400000a7ab9 */ /* 0x000fe20000000a00 */
[----:B------:R-:W-:Y:S01]  /*10270*/  IMAD.X R13, RZ, RZ, R17, P2 ;  /* 0x000000ffff0d7224 */ /* 0x000fe200010e0611 */
[----:B------:R-:W-:Y:S01]  /*10280*/  IADD3 R25, P2, R16, 0x7000, RZ ;  /* 0x0000700010197810 */ /* 0x000fe20007f5e0ff */
[----:B------:R-:W-:Y:S01]  /*10290*/  IMAD.IADD R5, R5, 0x1, R11 ;  /* 0x0000000105057824 */ /* 0x000fe200078e020b */
[----:B------:R-:W-:Y:S01]  /*102a0*/  LEA R11, P0, R4, UR10, 0x2 ;  /* 0x0000000a040b7c11 */ /* 0x000fe2000f8010ff */
[----:B------:R-:W-:Y:S01]  /*102b0*/  IMAD.X R33, RZ, RZ, R17, P3 ;  /* 0x000000ffff217224 */ /* 0x000fe200018e0611 */
[----:B------:R-:W-:Y:S01]  /*102c0*/  LOP3.LUT R24, R25, 0x380, RZ, 0xc0, !PT ;  /* 0x0000038019187812 */ /* 0x000fe200078ec0ff */
[----:B------:R-:W-:Y:S01]  /*102d0*/  VIADD R6, R26, 0x8 ;  /* 0x000000081a067836 */ /* 0x000fe20000000000 */
[----:B------:R-:W-:Y:S01]  /*102e0*/  LEA.HI.X R14, R4, UR11, R5, 0x2, P0 ;  /* 0x0000000b040e7c11 */ /* 0x000fe200080f1405 */
[----:B------:R-:W-:Y:S01]  /*102f0*/  SHFL.IDX PT, R20, R11, RZ, 0x1c1f ;  /* 0x001c1fff0b147589 */ /* 0x000fe200000e0000 */
[----:B------:R-:W-:-:S02]  /*10300*/  IADD3 R41, P0, R16, 0x5000, RZ ;  /* 0x0000500010297810 */ /* 0x000fc40007f1e0ff */
[----:B------:R-:W-:Y:S01]  /*10310*/  SHF.R.U64 R24, R24, 0x3, RZ ;  /* 0x0000000318187819 */ /* 0x000fe200000012ff */
[----:B------:R-:W0:Y:S01]  /*10320*/  SHFL.IDX PT, R21, R14, RZ, 0x1c1f ;  /* 0x001c1fff0e157589 */ /* 0x000e2200000e0000 */
[----:B------:R-:W-:Y:S02]  /*10330*/  LOP3.LUT R40, R41, 0x380, RZ, 0xc0, !PT ;  /* 0x0000038029287812 */ /* 0x000fe400078ec0ff */
[----:B------:R-:W-:Y:S01]  /*10340*/  IADD3 R10, P3, R16, 0xb000, RZ ;  /* 0x0000b000100a7810 */ /* 0x000fe20007f7e0ff */
[----:B------:R-:W-:Y:S01]  /*10350*/  SHFL.IDX PT, R38, R11, 0x1, 0x1c1f ;  /* 0x003c1f000b267f89 */ /* 0x000fe200000e0000 */
[----:B------:R-:W-:Y:S02]  /*10360*/  SHF.R.U64 R40, R40, 0x3, RZ ;  /* 0x0000000328287819 */ /* 0x000fe400000012ff */
[----:B------:R-:W-:Y:S01]  /*10370*/  LOP3.LUT R24, R24, R25, RZ, 0x3c, !PT ;  /* 0x0000001918187212 */ /* 0x000fe200078e3cff */
[--C-:B------:R-:W-:Y:S01]  /*10380*/  IMAD.X R25, RZ, RZ, R17.reuse, P2 ;  /* 0x000000ffff197224 */ /* 0x100fe200010e0611 */
[----:B------:R-:W-:Y:S01]  /*10390*/  LOP3.LUT R40, R40, R41, RZ, 0x3c, !PT ;  /* 0x0000002928287212 */ /* 0x000fe200078e3cff */
[----:B------:R-:W-:Y:S01]  /*103a0*/  IMAD.X R41, RZ, RZ, R17, P0 ;  /* 0x000000ffff297224 */ /* 0x000fe200000e0611 */
[----:B------:R-:W-:Y:S01]  /*103b0*/  LOP3.LUT P0, RZ, R199, 0x3, RZ, 0xc0, !PT ;  /* 0x00000003c7ff7812 */ /* 0x000fe2000780c0ff */
[----:B------:R-:W1:Y:S01]  /*103c0*/  SHFL.IDX PT, R39, R14, 0x1, 0x1c1f ;  /* 0x003c1f000e277f89 */ /* 0x000e6200000e0000 */
[----:B------:R-:W-:-:S02]  /*103d0*/  LOP3.LUT R3, R10, 0x380, RZ, 0xc0, !PT ;  /* 0x000003800a037812 */ /* 0x000fc400078ec0ff */
[C---:B------:R-:W-:Y:S02]  /*103e0*/  IADD3 R45, P4, R16.reuse, 0x4000, RZ ;  /* 0x00004000102d7810 */ /* 0x040fe40007f9e0ff */
[----:B------:R-:W-:Y:S02]  /*103f0*/  LOP3.LUT R8, R9, 0x380, RZ, 0xc0, !PT ;  /* 0x0000038009087812 */ /* 0x000fe400078ec0ff */
[----:B------:R-:W-:Y:S01]  /*10400*/  LOP3.LUT R7, R16, 0x380, RZ, 0xc0, !PT ;  /* 0x0000038010077812 */ /* 0x000fe200078ec0ff */
[----:B------:R-:W-:Y:S01]  /*10410*/  UIMAD UR10, UR9, UR12, URZ ;  /* 0x0000000c090a72a4 */ /* 0x000fe2000f8e023f */
[----:B------:R-:W-:Y:S01]  /*10420*/  ISETP.GE.OR P2, PT, R26, R63, P0 ;  /* 0x0000003f1a00720c */ /* 0x000fe20000746670 */
[----:B------:R-:W-:Y:S01]  /*10430*/  IMAD.X R37, RZ, RZ, R17, P3 ;  /* 0x000000ffff257224 */ /* 0x000fe200018e0611 */
[----:B------:R-:W-:Y:S02]  /*10440*/  SHF.R.U64 R3, R3, 0x3, RZ ;  /* 0x0000000303037819 */ /* 0x000fe400000012ff */
[----:B------:R-:W-:-:S02]  /*10450*/  IADD3 R5, P5, R16, 0x3000, RZ ;  /* 0x0000300010057810 */ /* 0x000fc40007fbe0ff */
[----:B------:R-:W-:Y:S02]  /*10460*/  LOP3.LUT R36, R3, R10, RZ, 0x3c, !PT ;  /* 0x0000000a03247212 */ /* 0x000fe400078e3cff */
[----:B------:R-:W2:Y:S01]  /*10470*/  @P1 LDC R3, c[0x0][0xbec] ;  /* 0x0002fb00ff031b82 */ /* 0x000ea20000000800 */
[----:B------:R-:W-:Y:S02]  /*10480*/  LOP3.LUT R4, R5, 0x380, RZ, 0xc0, !PT ;  /* 0x0000038005047812 */ /* 0x000fe400078ec0ff */
[----:B------:R-:W-:Y:S02]  /*10490*/  LOP3.LUT R44, R45, 0x380, RZ, 0xc0, !PT ;  /* 0x000003802d2c7812 */ /* 0x000fe400078ec0ff */
[----:B0-----:R0:W-:Y:S01]  /*104a0*/  @!P2 ST.E desc[UR20][R20.64], R0 ;  /* 0x000000001400a985 */ /* 0x0011e2000c101914 */
[----:B------:R-:W-:Y:S02]  /*104b0*/  ISETP.GE.OR P0, PT, R6, R63, P0 ;  /* 0x0000003f0600720c */ /* 0x000fe40000706670 */
[----:B------:R-:W-:-:S02]  /*104c0*/  SHF.R.U64 R8, R8, 0x3, RZ ;  /* 0x0000000308087819 */ /* 0x000fc400000012ff */
[----:B------:R-:W-:Y:S02]  /*104d0*/  SHF.R.U64 R4, R4, 0x3, RZ ;  /* 0x0000000304047819 */ /* 0x000fe400000012ff */
[----:B------:R-:W-:Y:S02]  /*104e0*/  SHF.R.U64 R44, R44, 0x3, RZ ;  /* 0x000000032c2c7819 */ /* 0x000fe400000012ff */
[----:B------:R-:W-:Y:S02]  /*104f0*/  SHF.R.U64 R7, R7, 0x3, RZ ;  /* 0x0000000307077819 */ /* 0x000fe400000012ff */
[----:B------:R-:W-:Y:S01]  /*10500*/  LOP3.LUT R8, R8, R9, RZ, 0x3c, !PT ;  /* 0x0000000908087212 */ /* 0x000fe200078e3cff */
[----:B0-----:R-:W0:Y:S01]  /*10510*/  @P1 LDC R21, c[0x0][0xbf0] ;  /* 0x0002fc00ff151b82 */ /* 0x001e220000000800 */
[----:B------:R-:W-:Y:S01]  /*10520*/  LOP3.LUT R4, R4, R5, RZ, 0x3c, !PT ;  /* 0x0000000504047212 */ /* 0x000fe200078e3cff */
[--C-:B------:R-:W-:Y:S01]  /*10530*/  IMAD.X R9, RZ, RZ, R17.reuse, P6 ;  /* 0x000000ffff097224 */ /* 0x100fe200030e0611 */
[----:B------:R-:W-:Y:S01]  /*10540*/  LOP3.LUT R44, R44, R45, RZ, 0x3c, !PT ;  /* 0x0000002d2c2c7212 */ /* 0x000fe200078e3cff */
[--C-:B------:R-:W-:Y:S01]  /*10550*/  IMAD.X R5, RZ, RZ, R17.reuse, P5 ;  /* 0x000000ffff057224 */ /* 0x100fe200028e0611 */
[C---:B------:R-:W-:Y:S01]  /*10560*/  IADD3 R57, P6, R16.reuse, 0x8000, RZ ;  /* 0x0000800010397810 */ /* 0x040fe20007fde0ff */
[--C-:B------:R-:W-:Y:S01]  /*10570*/  IMAD.X R45, RZ, RZ, R17.reuse, P4 ;  /* 0x000000ffff2d7224 */ /* 0x100fe200020e0611 */
[C---:B------:R-:W-:Y:S01]  /*10580*/  IADD3 R53, P5, R16.reuse, 0x9000, RZ ;  /* 0x0000900010357810 */ /* 0x040fe20007fbe0ff */
[----:B------:R-:W-:Y:S01]  /*10590*/  UIMAD.WIDE.U32 UR8, UR4, UR12, URZ ;  /* 0x0000000c040872a5 */ /* 0x000fe2000f8e003f */
[----:B------:R-:W-:Y:S01]  /*105a0*/  IADD3 R49, P4, R16, 0xa000, RZ ;  /* 0x0000a00010317810 */ /* 0x000fe20007f9e0ff */
[----:B------:R-:W-:Y:S01]  /*105b0*/  UIMAD UR10, UR4, UR13, UR10 ;  /* 0x0000000d040a72a4 */ /* 0x000fe2000f8e020a */
[----:B------:R-:W-:Y:S01]  /*105c0*/  LOP3.LUT R16, R7, R16, RZ, 0x3c, !PT ;  /* 0x0000001007107212 */ /* 0x000fe200078e3cff */
[----:B------:R-:W-:Y:S01]  /*105d0*/  IMAD R0, R194, 0x20, R196 ;  /* 0x00000020c2007824 */ /* 0x000fe200078e02c4 */
[----:B------:R-:W-:Y:S01]  /*105e0*/  ULDC.64 UR12, c[0x0][0xae8] ;  /* 0x0002ba00000c7ab9 */ /* 0x000fe20000000a00 */
[----:B------:R-:W-:Y:S01]  /*105f0*/  UIADD3 UR9, UR9, UR10, URZ ;  /* 0x0000000a09097290 */ /* 0x000fe2000fffe03f */
[----:B------:R-:W-:Y:S01]  /*10600*/  LOP3.LUT R56, R57, 0x380, RZ, 0xc0, !PT ;  /* 0x0000038039387812 */ /* 0x000fe200078ec0ff */
[----:B------:R-:W-:Y:S01]  /*10610*/  UIMAD UR4, UR16, UR12, URZ ;  /* 0x0000000c100472a4 */ /* 0x000fe2000f8e023f */
[----:B------:R-:W-:Y:S01]  /*10620*/  LOP3.LUT R52, R53, 0x380, RZ, 0xc0, !PT ;  /* 0x0000038035347812 */ /* 0x000fe200078ec0ff */
[----:B-1----:R1:W-:Y:S01]  /*10630*/  @!P0 ST.E desc[UR20][R38.64], R2 ;  /* 0x0000000226008985 */ /* 0x0023e2000c101914 */
[----:B------:R-:W-:Y:S01]  /*10640*/  LOP3.LUT R48, R49, 0x380, RZ, 0xc0, !PT ;  /* 0x0000038031307812 */ /* 0x000fe200078ec0ff */
[----:B------:R-:W-:Y:S01]  /*10650*/  UIMAD UR4, UR19, UR13, UR4 ;  /* 0x0000000d130472a4 */ /* 0x000fe2000f8e0204 */
[----:B------:R-:W-:Y:S01]  /*10660*/  SHF.R.U64 R56, R56, 0x3, RZ ;  /* 0x0000000338387819 */ /* 0x000fe200000012ff */
[----:B------:R3:W5:Y:S01]  /*10670*/  LD.E.128 R28, desc[UR20][R16.64] ;  /* 0x00000014101c7980 */ /* 0x000762000c101d00 */
[----:B------:R-:W-:Y:S01]  /*10680*/  UIMAD.WIDE.U32 UR8, UR19, UR12, UR8 ;  /* 0x0000000c130872a5 */ /* 0x000fe2000f8e0008 */
[----:B------:R-:W-:Y:S01]  /*10690*/  SHF.R.U64 R52, R52, 0x3, RZ ;  /* 0x0000000334347819 */ /* 0x000fe200000012ff */
[----:B------:R-:W-:Y:S01]  /*106a0*/  ULDC.64 UR10, c[0x0][0xaf0] ;  /* 0x0002bc00000a7ab9 */ /* 0x000fe20000000a00 */
[----:B------:R-:W-:Y:S01]  /*106b0*/  SHF.R.U64 R48, R48, 0x3, RZ ;  /* 0x0000000330307819 */ /* 0x000fe200000012ff */
[----:B------:R-:W-:Y:S01]  /*106c0*/  UIADD3 UR9, UR9, UR4, URZ ;  /* 0x0000000409097290 */ /* 0x000fe2000fffe03f */
[----:B------:R-:W-:Y:S01]  /*106d0*/  LOP3.LUT R56, R56, R57, RZ, 0x3c, !PT ;  /* 0x0000003938387212 */ /* 0x000fe200078e3cff */
[----:B------:R-:W5:Y:S01]  /*106e0*/  LD.E.128 R12, desc[UR20][R12.64] ;  /* 0x000000140c0c7980 */ /* 0x000f62000c101d00 */
[----:B------:R-:W-:Y:S01]  /*106f0*/  LOP3.LUT R52, R52, R53, RZ, 0x3c, !PT ;  /* 0x0000003534347212 */ /* 0x000fe200078e3cff */
[----:B---3--:R-:W-:Y:S01]  /*10700*/  VIADD R16, R0, UR60 ;  /* 0x0000003c00107c36 */ /* 0x008fe20008000000 */
[----:B------:R-:W-:Y:S01]  /*10710*/  LOP3.LUT R48, R48, R49, RZ, 0x3c, !PT ;  /* 0x0000003130307212 */ /* 0x000fe200078e3cff */
[----:B------:R-:W-:Y:S01]  /*10720*/  UIMAD UR4, UR18, UR10, URZ ;  /* 0x0000000a120472a4 */ /* 0x000fe2000f8e023f */
[----:B------:R-:W-:Y:S01]  /*10730*/  IMAD.X R57, RZ, RZ, R17, P6 ;  /* 0x000000ffff397224 */ /* 0x000fe200030e0611 */
[----:B------:R-:W5:Y:S01]  /*10740*/  LD.E.128 R8, desc[UR20][R8.64] ;  /* 0x0000001408087980 */ /* 0x000f62000c101d00 */
[----:B--2---:R-:W-:Y:S01]  /*10750*/  @P1 IMAD.HI.U32 R0, R16, R3, RZ ;  /* 0x0000000310001227 */ /* 0x004fe200078e00ff */
[----:B------:R-:W-:-:S02]  /*10760*/  UIMAD UR4, UR17, UR11, UR4 ;  /* 0x0000000b110472a4 */ /* 0x000fc4000f8e0204 */
[----:B------:R-:W5:Y:S01]  /*10770*/  LD.E.128 R4, desc[UR20][R4.64] ;  /* 0x0000001404047980 */ /* 0x000f62000c101d00 */
[--C-:B------:R-:W-:Y:S02]  /*10780*/  IMAD.X R53, RZ, RZ, R17.reuse, P5 ;  /* 0x000000ffff357224 */ /* 0x100fe400028e0611 */
[----:B------:R-:W-:Y:S01]  /*10790*/  IMAD.X R49, RZ, RZ, R17, P4 ;  /* 0x000000ffff317224 */ /* 0x000fe200020e0611 */
[----:B------:R-:W-:Y:S01]  /*107a0*/  UIMAD.WIDE.U32 UR8, UR17, UR10, UR8 ;  /* 0x0000000a110872a5 */ /* 0x000fe2000f8e0008 */
[----:B------:R-:W-:Y:S01]  /*107b0*/  IMAD.MOV.U32 R17, RZ, RZ, R16 ;  /* 0x000000ffff117224 */ /* 0x000fe200078e0010 */
[----:B0-----:R-:W-:Y:S01]  /*107c0*/  @P1 SHF.R.U32.HI R17, RZ, R21, R0 ;  /* 0x00000015ff111219 */ /* 0x001fe20000011600 */
[----:B------:R-:W-:Y:S01]  /*107d0*/  ULDC.64 UR10, c[0x0][0xae0] ;  /* 0x0002b800000a7ab9 */ /* 0x000fe20000000a00 */
[----:B------:R-:W-:Y:S01]  /*107e0*/  UIADD3 UR4, UR9, UR4, URZ ;  /* 0x0000000409047290 */ /* 0x000fe2000fffe03f */
[----:B------:R-:W5:Y:S01]  /*107f0*/  LD.E.128 R44, desc[UR20][R44.64] ;  /* 0x000000142c2c7980 */ /* 0x000f62000c101d00 */
[--C-:B------:R-:W-:Y:S01]  /*10800*/  SHF.R.S32.HI R0, RZ, 0x1f, R17.reuse ;  /* 0x0000001fff007819 */ /* 0x100fe20000011411 */
[----:B------:R-:W-:-:S02]  /*10810*/  IMAD.MOV R21, RZ, RZ, -R17 ;  /* 0x000000ffff157224 */ /* 0x000fc400078e0a11 */
[----:B------:R-:W-:Y:S01]  /*10820*/  IMAD.U32 R3, RZ, RZ, UR9 ;  /* 0x00000009ff037e24 */ /* 0x000fe2000f8e00ff */
[----:B------:R-:W5:Y:S01]  /*10830*/  LD.E.128 R40, desc[UR20][R40.64] ;  /* 0x0000001428287980 */ /* 0x000f62000c101d00 */
[----:B------:R-:W-:Y:S02]  /*10840*/  IMAD R0, R0, UR10, RZ ;  /* 0x0000000a00007c24 */ /* 0x000fe4000f8e02ff */
[----:B------:R-:W-:Y:S01]  /*10850*/  IMAD R21, R60, R21, R16 ;  /* 0x000000153c157224 */ /* 0x000fe200078e0210 */
[----:B------:R-:W5:Y:S01]  /*10860*/  LD.E.128 R32, desc[UR20][R32.64] ;  /* 0x0000001420207980 */ /* 0x000f62000c101d00 */
[----:B-1----:R-:W-:Y:S01]  /*10870*/  IMAD.U32 R2, RZ, RZ, UR8 ;  /* 0x00000008ff027e24 */ /* 0x002fe2000f8e00ff */
[----:B------:R-:W-:Y:S01]  /*10880*/  ULDC.64 UR8, c[0x0][0xad8] ;  /* 0x0002b60000087ab9 */ /* 0x000fe20000000a00 */
[----:B------:R-:W-:Y:S01]  /*10890*/  IMAD.U32 R3, RZ, RZ, UR4 ;  /* 0x00000004ff037e24 */ /* 0x000fe2000f8e00ff */
[----:B------:R-:W5:Y:S01]  /*108a0*/  LD.E.128 R24, desc[UR20][R24.64] ;  /* 0x0000001418187980 */ /* 0x000f62000c101d00 */
[----:B------:R-:W-:Y:S01]  /*108b0*/  IMAD R61, R17, UR11, R0 ;  /* 0x0000000b113d7c24 */ /* 0x000fe2000f8e0200 */
[----:B------:R-:W-:-:S02]  /*108c0*/  SHF.R.S32.HI R0, RZ, 0x1f, R21 ;  /* 0x0000001fff007819 */ /* 0x000fc40000011415 */
[----:B------:R-:W5:Y:S01]  /*108d0*/  LD.E.128 R56, desc[UR20][R56.64] ;  /* 0x0000001438387980 */ /* 0x000f62000c101d00 */
[----:B------:R-:W-:-:S03]  /*108e0*/  IMAD.WIDE.U32 R2, R17, UR10, R2 ;  /* 0x0000000a11027c25 */ /* 0x000fc6000f8e0002 */
        /* <DEDUP_REMOVED lines=14> */
[----:B------:R-:W-:Y:S01]  /*109d0*/  ISETP.GE.AND P2, PT, R62, R63, PT ;  /* 0x0000003f3e00720c */ /* 0x000fe20003f46270 */
[----:B------:R-:W-:Y:S02]  /*109e0*/  ULDC.64 UR8, c[0x0][0xa80] ;  /* 0x0002a00000087ab9 */ /* 0x000fe40000000a00 */
[----:B------:R-:W-:Y:S01]  /*109f0*/  IMAD.IADD R3, R3, 0x1, R17 ;  /* 0x0000000103037824 */ /* 0x000fe200078e0211 */
[----:B------:R-:W-:Y:S01]  /*10a00*/  LEA R60, P3, R2, UR8, 0x1 ;  /* 0x00000008023c7c11 */ /* 0x000fe2000f8608ff */
[----:B------:R-:W-:-:S02]  /*10a10*/  VIADD R23, R23, 0x30820 ;  /* 0x0003082017177836 */ /* 0x000fc40000000000 */
[----:B------:R-:W-:Y:S01]  /*10a20*/  VIADD R0, R62, 0x20 ;  /* 0x000000203e007836 */ /* 0x000fe20000000000 */
[----:B------:R-:W-:Y:S02]  /*10a30*/  LEA.HI.X R61, R2, UR9, R3, 0x1, P3 ;  /* 0x00000009023d7c11 */ /* 0x000fe400098f0c03 */
[----:B------:R-:W-:Y:S02]  /*10a40*/  PRMT R23, RZ, 0x654, R23 ;  /* 0x00000654ff177816 */ /* 0x000fe40000000017 */
[-C--:B------:R-:W-:Y:S01]  /*10a50*/  ISETP.GE.AND P1, PT, R0, R63.reuse, PT ;  /* 0x0000003f0000720c */ /* 0x080fe20003f26270 */
[----:B------:R-:W-:Y:S01]  /*10a60*/  VIADD R0, R62, 0x40 ;  /* 0x000000403e007836 */ /* 0x000fe20000000000 */
[----:B0-----:R0:W-:Y:S01]  /*10a70*/  SYNCS.ARRIVE.TRANS64.RED.A1T0 RZ, [R23+URZ], RZ ;  /* 0x000000ff17ff79a7 */ /* 0x0011e2000810043f */
[----:B------:R0:W1:Y:S01]  /*10a80*/  SHFL.IDX PT, R17, R60, RZ, 0x181f ;  /* 0x00181fff3c117589 */ /* 0x00006200000e0000 */
[----:B------:R-:W-:Y:S03]  /*10a90*/  BSSY B1, `(.L_x_1448) ;  /* 0x0000012000017945 */ /* 0x000fe60003800000 */
[----:B------:R0:W2:Y:S01]  /*10aa0*/  SHFL.IDX PT, R21, R61, RZ, 0x181f ;  /* 0x00181fff3d157589 */ /* 0x0000a200000e0000 */
[----:B------:R-:W-:Y:S01]  /*10ab0*/  ISETP.GE.AND P0, PT, R0, R63, PT ;  /* 0x0000003f0000720c */ /* 0x000fe20003f06270 */
[----:B------:R-:W-:-:S12]  /*10ac0*/  @P2 BRA `(.L_x_1449) ;  /* 0x0000000000382947 */ /* 0x000fd80003800000 */
        /* <DEDUP_REMOVED lines=14> */
.L_x_1449:
[----:B------:R-:W-:Y:S05]  /*10bb0*/  BSYNC B1 ;  /* 0x0000000000017941 */ /* 0x000fea0003800000 */
.L_x_1448:
[----:B--23--:R2:W3:Y:S01]  /*10bc0*/  SHFL.IDX PT, R21, R61, 0x1, 0x181f ;  /* 0x00381f003d157f89 */ /* 0x00c4e200000e0000 */
[----:B------:R-:W-:Y:S03]  /*10bd0*/  BSSY B1, `(.L_x_1450) ;  /* 0x0000011000017945 */ /* 0x000fe60003800000 */
[----:B------:R2:W4:Y:S01]  /*10be0*/  SHFL.IDX PT, R3, R60, 0x1, 0x181f ;  /* 0x00381f003c037f89 */ /* 0x00052200000e0000 */
[----:B------:R-:W-:Y:S05]  /*10bf0*/  @P1 BRA `(.L_x_1451) ;  /* 0x0000000000381947 */ /* 0x000fea0003800000 */
[----:B------:R-:W-:Y:S01]  /*10c00*/  ULDC UR4, c[0x0][0xac8] ;  /* 0x0002b20000047ab9 */ /* 0x000fe20000000800 */
[----:B------:R-:W-:Y:S01]  /*10c10*/  ULDC.64 UR8, c[0x0][0x208] ;  /* 0x0000820000087ab9 */ /* 0x000fe20000000a00 */
[----:B------:R-:W-:Y:S02]  /*10c20*/  ISETP.GE.AND P4, PT, R22, UR4, PT ;  /* 0x0000000416007c0c */ /* 0x000fe4000bf86270 */
[----:B------:R-:W-:Y:S02]  /*10c30*/  ISETP.GE.AND P5, PT, R192, UR4, PT ;  /* 0x00000004c0007c0c */ /* 0x000fe4000bfa6270 */
[----:B------:R-:W-:-:S09]  /*10c40*/  ISETP.GE.AND P6, PT, R193, UR4, PT ;  /* 0x00000004c1007c0c */ /* 0x000fd2000bfc6270 */
[-C--:B----4-:R-:W-:Y:S02]  /*10c50*/  @!P4 LEA R2, P1, R22, R3.reuse, 0x1 ;  /* 0x000000031602c211 */ /* 0x090fe400078208ff */
[-C--:B------:R-:W-:Y:S02]  /*10c60*/  @!P5 LEA R16, P2, R192, R3.reuse, 0x1 ;  /* 0x00000003c010d211 */ /* 0x080fe400078408ff */
[C---:B------:R-:W-:Y:S02]  /*10c70*/  @!P6 LEA R20, P3, R193.reuse, R3, 0x1 ;  /* 0x00000003c114e211 */ /* 0x040fe400078608ff */
[-C--:B---3--:R-:W-:Y:S02]  /*10c80*/  @!P4 LEA.HI.X R3, R22, R21.reuse, R206, 0x1, P1 ;  /* 0x000000151603c211 */ /* 0x088fe400008f0cce */
[-C--:B-1----:R-:W-:Y:S02]  /*10c90*/  @!P5 LEA.HI.X R17, R192, R21.reuse, R205, 0x1, P2 ;  /* 0x00000015c011d211 */ /* 0x082fe400010f0ccd */
[----:B------:R-:W-:Y:S01]  /*10ca0*/  @!P6 LEA.HI.X R21, R193, R21, R204, 0x1, P3 ;  /* 0x00000015c115e211 */ /* 0x000fe200018f0ccc */
[----:B-----5:R1:W-:Y:S04]  /*10cb0*/  @!P4 ST.E.128 desc[UR8][R2.64], R12 ;  /* 0x0000000c0200c985 */ /* 0x0203e8000c101d08 */
[----:B------:R1:W-:Y:S04]  /*10cc0*/  @!P5 ST.E.128 desc[UR8][R16.64], R40 ;  /* 0x000000281000d985 */ /* 0x0003e8000c101d08 */
[----:B------:R1:W-:Y:S02]  /*10cd0*/  @!P6 ST.E.128 desc[UR8][R20.64], R52 ;  /* 0x000000341400e985 */ /* 0x0003e4000c101d08 */
.L_x_1451:
[----:B------:R-:W-:Y:S05]  /*10ce0*/  BSYNC B1 ;  /* 0x0000000000017941 */ /* 0x000fea0003800000 */
.L_x_1450:
[----:B-1---5:R1:W0:Y:S01]  /*10cf0*/  SHFL.IDX PT, R15, R61, 0x2, 0x181f ;  /* 0x00581f003d0f7f89 */ /* 0x02222200000e0000 */
[----:B------:R-:W-:Y:S03]  /*10d00*/  BSSY B1, `(.L_x_1452) ;  /* 0x0000011000017945 */ /* 0x000fe60003800000 */
[----:B----4-:R1:W4:Y:S01]  /*10d10*/  SHFL.IDX PT, R3, R60, 0x2, 0x181f ;  /* 0x00581f003c037f89 */ /* 0x01032200000e0000 */
        /* <DEDUP_REMOVED lines=15> */
.L_x_1453:
[----:B------:R-:W-:Y:S05]  /*10e10*/  BSYNC B1 ;  /* 0x0000000000017941 */ /* 0x000fea0003800000 */
.L_x_1452:
[----:B------:R-:W-:Y:S01]  /*10e20*/  VIADD R0, R62, 0x60 ;  /* 0x000000603e007836 */ /* 0x000fe20000000000 */
[----:B012---:R-:W0:Y:S04]  /*10e30*/  SHFL.IDX PT, R61, R61, 0x3, 0x181f ;  /* 0x00781f003d3d7f89 */ /* 0x007e2800000e0000 */
        /* <DEDUP_REMOVED lines=9> */
[-C--:B0---4-:R-:W-:Y:S02]  /*10ed0*/  @!P2 LEA.HI.X R3, R22, R61.reuse, R206, 0x1, P0 ;  /* 0x0000003d1603a211 */ /* 0x091fe400000f0cce */
[----:B------:R-:W-:Y:S02]  /*10ee0*/  ISETP.GE.AND P0, PT, R193, UR4, PT ;  /* 0x00000004c1007c0c */ /* 0x000fe4000bf06270 */
[----:B------:R-:W-:Y:S01]  /*10ef0*/  @!P3 LEA.HI.X R9, R192, R61, R205, 0x1, P1 ;  /* 0x0000003dc009b211 */ /* 0x000fe200008f0ccd */
[----:B------:R1:W-:Y:S04]  /*10f00*/  @!P2 ST.E.128 desc[UR8][R2.64], R4 ;  /* 0x000000040200a985 */ /* 0x0003e8000c101d08 */
[----:B------:R1:W-:Y:S06]  /*10f10*/  @!P3 ST.E.128 desc[UR8][R8.64], R24 ;  /* 0x000000180800b985 */ /* 0x0003ec000c101d08 */
[----:B------:R-:W-:Y:S05]  /*10f20*/  @P0 BRA `(.L_x_1454) ;  /* 0x0000000c00640947 */ /* 0x000fea0003800000 */
[----:B-1----:R-:W-:Y:S01]  /*10f30*/  LEA R2, P0, R193, R11, 0x1 ;  /* 0x0000000bc1027211 */ /* 0x002fe200078008ff */
[----:B------:R-:W-:-:S03]  /*10f40*/  ULDC.64 UR8, c[0x0][0x208] ;  /* 0x0000820000087ab9 */ /* 0x000fc60000000a00 */
[----:B------:R-:W-:-:S05]  /*10f50*/  LEA.HI.X R3, R193, R61, R204, 0x1, P0 ;  /* 0x0000003dc1037211 */ /* 0x000fca00000f0ccc */
[----:B------:R0:W-:Y:S01]  /*10f60*/  ST.E.128 desc[UR8][R2.64], R36 ;  /* 0x0000002402007985 */ /* 0x0001e2000c101d08 */
[----:B------:R-:W-:Y:S05]  /*10f70*/  BRA `(.L_x_1454) ;  /* 0x0000000c00507947 */ /* 0x000fea0003800000 */
.L_x_1446:
[----:B------:R-:W-:Y:S01]  /*10f80*/  ULDC.64 UR8, c[0x0][0xc00] ;  /* 0x0003000000087ab9 */ /* 0x000fe20000000a00 */
[----:B------:R-:W-:Y:S01]  /*10f90*/  R2UR UR4, R197 ;  /* 0x00000000c50472ca */ /* 0x000fe200000e0000 */
[----:B------:R-:W-:Y:S01]  /*10fa0*/  UISETP.NE.U32.AND UP0, UPT, UR8, URZ, UPT ;  /* 0x0000003f0800728c */ /* 0x000fe2000bf05070 */
[----:B------:R-:W0:Y:S01]  /*10fb0*/  LDC R11, c[0x0][0xbe8] ;  /* 0x0002fa00ff0b7b82 */ /* 0x000e220000000800 */
[----:B------:R-:W-:Y:S01]  /*10fc0*/  ULDC.64 UR12, c[0x0][0x208] ;  /* 0x00008200000c7ab9 */ /* 0x000fe20000000a00 */
[----:B------:R-:W-:Y:S01]  /*10fd0*/  R2UR UR10, R195 ;  /* 0x00000000c30a72ca */ /* 0x000fe200000e0000 */
[----:B------:R-:W-:-:S03]  /*10fe0*/  UISETP.NE.AND.EX UP0, UPT, UR9, URZ, UPT, UP0 ;  /* 0x0000003f0900728c */ /* 0x000fc6000bf05300 */
[----:B------:R-:W-:-:S03]  /*10ff0*/  ULDC.64 UR8, c[0x0][0xc00] ;  /* 0x0003000000087ab9 */ /* 0x000fc60000000a00 */
[----:B------:R-:W-:Y:S02]  /*11000*/  PLOP3.LUT P2, PT, PT, PT, UP0, 0x80, 0x0 ;  /* 0x000000000000781c */ /* 0x000fe40003f4f008 */
[----:B------:R-:W-:-:S06]  /*11010*/  UIMAD.WIDE UR8, UR4, 0x4, UR8 ;  /* 0x00000004040878a5 */ /* 0x000fcc000f8e0208 */
[----:B------:R-:W-:Y:S02]  /*11020*/  IMAD.U32 R2, RZ, RZ, UR8 ;  /* 0x00000008ff027e24 */ /* 0x000fe4000f8e00ff */
[----:B------:R-:W-:Y:S01]  /*11030*/  IMAD.U32 R3, RZ, RZ, UR9 ;  /* 0x00000009ff037e24 */ /* 0x000fe2000f8e00ff */
[----:B------:R-:W-:-:S04]  /*11040*/  ULDC.64 UR8, c[0x0][0xc08] ;  /* 0x0003020000087ab9 */ /* 0x000fc80000000a00 */
[----:B------:R-:W2:Y:S01]  /*11050*/  @P2 LDG.E R6, desc[UR12][R2.64] ;  /* 0x0000000c02062981 */ /* 0x000ea2000c1e1900 */
[----:B0-----:R-:W-:Y:S01]  /*11060*/  ISETP.NE.AND P0, PT, R11, 0x1, PT ;  /* 0x000000010b00780c */ /* 0x001fe20003f05270 */
[----:B------:R-:W-:-:S04]  /*11070*/  UISETP.NE.U32.AND UP1, UPT, UR8, URZ, UPT ;  /* 0x0000003f0800728c */ /* 0x000fc8000bf25070 */
[----:B------:R-:W-:-:S06]  /*11080*/  UISETP.NE.AND.EX UP1, UPT, UR9, URZ, UPT, UP1 ;  /* 0x0000003f0900728c */ /* 0x000fcc000bf25310 */
[----:B------:R-:W-:Y:S02]  /*11090*/  PLOP3.LUT P3, PT, PT, PT, UP1, 0x80, 0x0 ;  /* 0x000000000000781c */ /* 0x000fe40003f6f018 */
[----:B------:R-:W0:Y:S03]  /*110a0*/  @P0 LDC R9, c[0x0][0xbec] ;  /* 0x0002fb00ff090b82 */ /* 0x000e260000000800 */
[----:B------:R-:W-:Y:S02]  /*110b0*/  @UP1 ULDC.64 UR8, c[0x0][0xc08] ;  /* 0x0003020000081ab9 */ /* 0x000fe40000000a00 */
[----:B------:R-:W-:-:S03]  /*110c0*/  @UP1 UIMAD.WIDE UR8, UR4, 0x4, UR8 ;  /* 0x00000004040818a5 */ /* 0x000fc6000f8e0208 */
[----:B------:R-:W-:Y:S02]  /*110d0*/  ULDC UR4, c[0x0][0xa88] ;  /* 0x0002a20000047ab9 */ /* 0x000fe40000000800 */
[----:B------:R-:W-:Y:S02]  /*110e0*/  IMAD.U32 R0, RZ, RZ, UR4 ;  /* 0x00000004ff007e24 */ /* 0x000fe4000f8e00ff */
[----:B------:R-:W-:Y:S02]  /*110f0*/  IMAD.U32 R4, RZ, RZ, UR8 ;  /* 0x00000008ff047e24 */ /* 0x000fe4000f8e00ff */
[----:B------:R-:W-:Y:S01]  /*11100*/  IMAD.U32 R5, RZ, RZ, UR9 ;  /* 0x00000009ff057e24 */ /* 0x000fe2000f8e00ff */
[----:B------:R-:W-:-:S04]  /*11110*/  UMOV UR4, URZ ;  /* 0x0000003f00047c82 */ /* 0x000fc80008000000 */
[----:B------:R1:W5:Y:S01]  /*11120*/  @P3 LDG.E R0, desc[UR12][R4.64] ;  /* 0x0000000c04003981 */ /* 0x000362000c1e1900 */
[----:B------:R-:W-:Y:S01]  /*11130*/  USHF.R.S32.HI UR12, URZ, 0x1f, UR10 ;  /* 0x0000001f3f0c7899 */ /* 0x000fe2000801140a */
[----:B------:R-:W-:Y:S02]  /*11140*/  ISETP.GE.AND P1, PT, R207, 0x80, PT ;  /* 0x00000080cf00780c */ /* 0x000fe40003f26270 */
[----:B--2---:R-:W-:Y:S01]  /*11150*/  @P2 R2UR UR4, R6 ;  /* 0x00000000060422ca */ /* 0x004fe200000e0000 */
[----:B01----:R-:W-:-:S14]  /*11160*/  @P3 BRA `(.L_x_1455) ;  /* 0x0000000000143947 */ /* 0x003fdc0003800000 */
[----:B------:R-:W-:Y:S05]  /*11170*/  @!P2 BRA `(.L_x_1455) ;  /* 0x000000000010a947 */ /* 0x000fea0003800000 */
[----:B------:R-:W-:Y:S02]  /*11180*/  ULDC.64 UR8, c[0x0][0x208] ;  /* 0x0000820000087ab9 */ /* 0x000fe40000000a00 */
[----:B------:R-:W2:Y:S04]  /*11190*/  LDG.E R5, desc[UR8][R2.64] ;  /* 0x0000000802057981 */ /* 0x000ea8000c1e1900 */
[----:B-----5:R-:W2:Y:S02]  /*111a0*/  LDG.E R0, desc[UR8][R2.64+0x4] ;  /* 0x0000040802007981 */ /* 0x020ea4000c1e1900 */
[----:B--2---:R-:W-:-:S07]  /*111b0*/  IMAD.IADD R0, R0, 0x1, -R5 ;  /* 0x0000000100007824 */ /* 0x004fce00078e0a05 */
.L_x_1455:
[----:B------:R-:W-:Y:S01]  /*111c0*/  R2UR UR9, R197 ;  /* 0x00000000c50972ca */ /* 0x000fe200000e0000 */
[----:B------:R-:W-:Y:S01]  /*111d0*/  USHF.R.S32.HI UR11, URZ, 0x1f, UR4 ;  /* 0x0000001f3f0b7899 */ /* 0x000fe20008011404 */
[----:B------:R-:W-:Y:S11]  /*111e0*/  BSSY B1, `(.L_x_1456) ;  /* 0x0000030000017945 */ /* 0x000ff60003800000 */
[----:B------:R-:W-:-:S02]  /*111f0*/  USHF.R.S32.HI UR8, URZ, 0x1f, UR9 ;  /* 0x0000001f3f087899 */ /* 0x000fc40008011409 */
[----:B------:R-:W-:Y:S02]  /*11200*/  USEL UR13, UR9, URZ, !UP0 ;  /* 0x0000003f090d7287 */ /* 0x000fe4000c000000 */
[----:B------:R-:W-:Y:S01]  /*11210*/  USEL UR14, UR8, URZ, !UP0 ;  /* 0x0000003f080e7287 */ /* 0x000fe2000c000000 */
[----:B------:R-:W-:Y:S11]  /*11220*/  @P1 BRA `(.L_x_1457) ;  /* 0x0000000000ac1947 */ /* 0x000ff60003800000 */
[----:B------:R-:W0:Y:S01]  /*11230*/  S2R R3, SR_TID.X ;  /* 0x0000000000037919 */ /* 0x000e220000002100 */
[----:B------:R-:W1:Y:S01]  /*11240*/  LDC R7, c[0x0][0xbe8] ;  /* 0x0002fa00ff077b82 */ /* 0x000e620000000800 */
[----:B------:R-:W-:Y:S02]  /*11250*/  IMAD.U32 R4, RZ, RZ, UR60 ;  /* 0x0000003cff047e24 */ /* 0x000fe4000f8e00ff */
[----:B-1---5:R-:W-:-:S03]  /*11260*/  IMAD R2, R0, R7, RZ ;  /* 0x0000000700027224 */ /* 0x022fc600078e02ff */
[----:B0-----:R-:W-:-:S04]  /*11270*/  IADD3 R4, R4, -0x80, R3 ;  /* 0xffffff8004047810 */ /* 0x001fc80007ffe003 */
[----:B------:R-:W-:-:S13]  /*11280*/  ISETP.GE.AND P1, PT, R4, R2, PT ;  /* 0x000000020400720c */ /* 0x000fda0003f26270 */
[----:B------:R-:W-:Y:S05]  /*11290*/  @P1 BRA `(.L_x_1457) ;  /* 0x0000000000901947 */ /* 0x000fea0003800000 */
[----:B------:R-:W-:Y:S01]  /*112a0*/  ISETP.NE.AND P1, PT, R7, 0x1, PT ;  /* 0x000000010700780c */ /* 0x000fe20003f25270 */
[----:B------:R-:W-:Y:S01]  /*112b0*/  ULDC.64 UR16, c[0x0][0xb90] ;  /* 0x0002e40000107ab9 */ /* 0x000fe20000000a00 */
[----:B------:R-:W-:Y:S01]  /*112c0*/  R2UR UR15, R195 ;  /* 0x00000000c30f72ca */ /* 0x000fe200000e0000 */
[----:B------:R-:W-:Y:S01]  /*112d0*/  UIMAD UR10, UR12, UR16, URZ ;  /* 0x000000100c0a72a4 */ /* 0x000fe2000f8e023f */
[----:B------:R-:W-:Y:S01]  /*112e0*/  IMAD.MOV.U32 R2, RZ, RZ, R4 ;  /* 0x000000ffff027224 */ /* 0x000fe200078e0004 */
[----:B------:R-:W-:Y:S01]  /*112f0*/  UMOV UR8, UR4 ;  /* 0x0000000400087c82 */ /* 0x000fe20008000000 */
[----:B------:R-:W-:Y:S01]  /*11300*/  UMOV UR9, UR11 ;  /* 0x0000000b00097c82 */ /* 0x000fe20008000000 */
[----:B------:R-:W-:-:S06]  /*11310*/  ULDC.64 UR18, c[0x0][0x208] ;  /* 0x0000820000127ab9 */ /* 0x000fcc0000000a00 */
[----:B------:R-:W0:Y:S02]  /*11320*/  @P1 LDC R3, c[0x0][0xbec] ;  /* 0x0002fb00ff031b82 */ /* 0x000e240000000800 */
[----:B------:R-:W-:Y:S02]  /*11330*/  UIMAD.WIDE.U32 UR8, UR15, UR16, UR8 ;  /* 0x000000100f0872a5 */ /* 0x000fe4000f8e0008 */
[----:B------:R-:W-:-:S03]  /*11340*/  UIMAD UR10, UR15, UR17, UR10 ;  /* 0x000000110f0a72a4 */ /* 0x000fc6000f8e020a */
[----:B------:R-:W-:Y:S01]  /*11350*/  ULDC.64 UR16, c[0x0][0xb98] ;  /* 0x0002e60000107ab9 */ /* 0x000fe20000000a00 */
[----:B------:R-:W1:Y:S01]  /*11360*/  @P1 LDC R6, c[0x0][0xbf0] ;  /* 0x0002fc00ff061b82 */ /* 0x000e620000000800 */
[----:B------:R-:W-:Y:S02]  /*11370*/  UIADD3 UR9, UR9, UR10, URZ ;  /* 0x0000000a09097290 */ /* 0x000fe4000fffe03f */
[----:B------:R-:W-:Y:S02]  /*11380*/  UIMAD UR10, UR14, UR16, URZ ;  /* 0x000000100e0a72a4 */ /* 0x000fe4000f8e023f */
[----:B------:R-:W-:Y:S02]  /*11390*/  UIMAD.WIDE.U32 UR8, UR13, UR16, UR8 ;  /* 0x000000100d0872a5 */ /* 0x000fe4000f8e0008 */
[----:B------:R-:W-:-:S03]  /*113a0*/  UIMAD UR10, UR13, UR17, UR10 ;  /* 0x000000110d0a72a4 */ /* 0x000fc6000f8e020a */
[----:B------:R-:W-:Y:S01]  /*113b0*/  ULDC.64 UR16, c[0x0][0xb88] ;  /* 0x0002e20000107ab9 */ /* 0x000fe20000000a00 */
[----:B0-----:R-:W-:-:S05]  /*113c0*/  @P1 IMAD.HI.U32 R3, R4, R3, RZ ;  /* 0x0000000304031227 */ /* 0x001fca00078e00ff */
[----:B-1----:R-:W-:Y:S01]  /*113d0*/  @P1 SHF.R.U32.HI R2, RZ, R6, R3 ;  /* 0x00000006ff021219 */ /* 0x002fe20000011603 */
[----:B------:R-:W-:-:S03]  /*113e0*/  IMAD.U32 R6, RZ, RZ, UR10 ;  /* 0x0000000aff067e24 */ /* 0x000fc6000f8e00ff */
[--C-:B------:R-:W-:Y:S01]  /*113f0*/  SHF.R.S32.HI R3, RZ, 0x1f, R2.reuse ;  /* 0x0000001fff037819 */ /* 0x100fe20000011402 */
[----:B------:R-:W-:Y:S01]  /*11400*/  IMAD.MOV R5, RZ, RZ, -R2 ;  /* 0x000000ffff057224 */ /* 0x000fe200078e0a02 */
[----:B------:R-:W-:-:S03]  /*11410*/  IADD3 R2, P1, R2, UR8, RZ ;  /* 0x0000000802027c10 */ /* 0x000fc6000ff3e0ff */
[----:B------:R-:W-:Y:S01]  /*11420*/  IMAD R5, R7, R5, R4 ;  /* 0x0000000507057224 */ /* 0x000fe200078e0204 */
[----:B------:R-:W-:Y:S01]  /*11430*/  IADD3.X R3, R3, UR9, R6, P1, !PT ;  /* 0x0000000903037c10 */ /* 0x000fe20008ffe406 */
[----:B------:R-:W-:-:S03]  /*11440*/  ULDC.64 UR8, c[0x0][0xb50] ;  /* 0x0002d40000087ab9 */ /* 0x000fc60000000a00 */
[----:B------:R-:W-:Y:S01]  /*11450*/  SHF.R.S32.HI R4, RZ, 0x1f, R5 ;  /* 0x0000001fff047819 */ /* 0x000fe20000011405 */
[----:B------:R-:W-:-:S04]  /*11460*/  IMAD.WIDE.U32 R2, R5, UR16, R2 ;  /* 0x0000001005027c25 */ /* 0x000fc8000f8e0002 */
[----:B------:R-:W-:-:S04]  /*11470*/  IMAD R4, R4, UR16, RZ ;  /* 0x0000001004047c24 */ /* 0x000fc8000f8e02ff */
[----:B------:R-:W-:Y:S01]  /*11480*/  IMAD R7, R5, UR17, R4 ;  /* 0x0000001105077c24 */ /* 0x000fe2000f8e0204 */
[----:B------:R-:W-:-:S03]  /*11490*/  LEA R4, P1, R2, UR8, 0x2 ;  /* 0x0000000802047c11 */ /* 0x000fc6000f8210ff */
[----:B------:R-:W-:-:S05]  /*114a0*/  IMAD.IADD R3, R3, 0x1, R7 ;  /* 0x0000000103037824 */ /* 0x000fca00078e0207 */
[----:B------:R-:W-:Y:S01]  /*114b0*/  LEA.HI.X R5, R2, UR9, R3, 0x2, P1 ;  /* 0x0000000902057c11 */ /* 0x000fe200088f1403 */
[----:B------:R-:W-:-:S05]  /*114c0*/  IMAD.MOV.U32 R3, RZ, RZ, -0x800000 ;  /* 0xff800000ff037424 */ /* 0x000fca00078e00ff */
[----:B------:R0:W-:Y:S02]  /*114d0*/  STG.E desc[UR18][R4.64], R3 ;  /* 0x0000000304007986 */ /* 0x0001e4000c101912 */
.L_x_1457:
[----:B------:R-:W-:Y:S05]  /*114e0*/  BSYNC B1 ;  /* 0x0000000000017941 */ /* 0x000fea0003800000 */
.L_x_1456:
[----:B0-----:R-:W0:Y:S01]  /*114f0*/  @P0 LDC R3, c[0x0][0xbf0] ;  /* 0x0002fc00ff030b82 */ /* 0x001e220000000800 */
[----:B------:R-:W-:Y:S01]  /*11500*/  ULDC.64 UR16, c[0x0][0xaa0] ;  /* 0x0002a80000107ab9 */ /* 0x000fe20000000a00 */
[----:B------:R-:W-:Y:S01]  /*11510*/  R2UR UR15, R195 ;  /* 0x00000000c30f72ca */ /* 0x000fe200000e0000 */
[----:B------:R-:W-:Y:S01]  /*11520*/  UIMAD UR10, UR11, UR16, URZ ;  /* 0x000000100b0a72a4 */ /* 0x000fe2000f8e023f */
[----:B------:R-:W-:Y:S01]  /*11530*/  IMAD R2, R194, 0x20, R196 ;  /* 0x00000020c2027824 */ /* 0x000fe200078e02c4 */
[----:B------:R-:W-:Y:S01]  /*11540*/  UIMAD.WIDE.U32 UR8, UR4, UR16, URZ ;  /* 0x00000010040872a5 */ /* 0x000fe2000f8e003f */
[----:B------:R-:W-:Y:S01]  /*11550*/  BSSY B1, `(.L_x_1458) ;  /* 0x000003d000017945 */ /* 0x000fe20003800000 */
[----:B------:R-:W-:Y:S01]  /*11560*/  UIMAD UR10, UR4, UR17, UR10 ;  /* 0x00000011040a72a4 */ /* 0x000fe2000f8e020a */
[----:B------:R-:W-:Y:S02]  /*11570*/  VIADD R6, R2, UR60 ;  /* 0x0000003c02067c36 */ /* 0x000fe40008000000 */
[----:B------:R-:W-:Y:S01]  /*11580*/  ULDC.64 UR16, c[0x0][0xae8] ;  /* 0x0002ba0000107ab9 */ /* 0x000fe20000000a00 */
[----:B------:R-:W-:Y:S01]  /*11590*/  UIADD3 UR9, UR9, UR10, URZ ;  /* 0x0000000a09097290 */ /* 0x000fe2000fffe03f */
[----:B------:R-:W-:Y:S01]  /*115a0*/  @P0 IMAD.HI.U32 R2, R6, R9, RZ ;  /* 0x0000000906020227 */ /* 0x000fe200078e00ff */
[----:B------:R-:W-:-:S02]  /*115b0*/  UIMAD UR4, UR12, UR16, URZ ;  /* 0x000000100c0472a4 */ /* 0x000fc4000f8e023f */
[----:B------:R-:W-:Y:S01]  /*115c0*/  UIMAD.WIDE.U32 UR8, UR15, UR16, UR8 ;  /* 0x000000100f0872a5 */ /* 0x000fe2000f8e0008 */
[----:B------:R-:W-:Y:S01]  /*115d0*/  IMAD.MOV.U32 R5, RZ, RZ, R6 ;  /* 0x000000ffff057224 */ /* 0x000fe200078e0006 */
[----:B------:R-:W-:Y:S01]  /*115e0*/  UIMAD UR4, UR15, UR17, UR4 ;  /* 0x000000110f0472a4 */ /* 0x000fe2000f8e0204 */
[----:B------:R-:W-:-:S03]  /*115f0*/  ULDC.64 UR10, c[0x0][0xaf0] ;  /* 0x0002bc00000a7ab9 */ /* 0x000fc60000000a00 */
[----:B------:R-:W-:Y:S02]  /*11600*/  UIADD3 UR9, UR9, UR4, URZ ;  /* 0x0000000409097290 */ /* 0x000fe4000fffe03f */
[----:B------:R-:W-:Y:S01]  /*11610*/  UIMAD UR4, UR14, UR10, URZ ;  /* 0x0000000a0e0472a4 */ /* 0x000fe2000f8e023f */
[----:B0-----:R-:W-:Y:S01]  /*11620*/  @P0 SHF.R.U32.HI R5, RZ, R3, R2 ;  /* 0x00000003ff050219 */ /* 0x001fe20000011602 */
[----:B------:R-:W-:Y:S02]  /*11630*/  UIMAD.WIDE.U32 UR8, UR13, UR10, UR8 ;  /* 0x0000000a0d0872a5 */ /* 0x000fe4000f8e0008 */
[----:B------:R-:W-:Y:S01]  /*11640*/  UIMAD UR4, UR13, UR11, UR4 ;  /* 0x0000000b0d0472a4 */ /* 0x000fe2000f8e0204 */
[--C-:B------:R-:W-:Y:S01]  /*11650*/  SHF.R.S32.HI R2, RZ, 0x1f, R5.reuse ;  /* 0x0000001fff027819 */ /* 0x100fe20000011405 */
[----:B------:R-:W-:Y:S01]  /*11660*/  IMAD.MOV R7, RZ, RZ, -R5 ;  /* 0x000000ffff077224 */ /* 0x000fe200078e0a05 */
[----:B------:R-:W-:Y:S01]  /*11670*/  ULDC.64 UR10, c[0x0][0xae0] ;  /* 0x0002b800000a7ab9 */ /* 0x000fe20000000a00 */
[----:B------:R-:W-:-:S02]  /*11680*/  UIADD3 UR4, UR9, UR4, URZ ;  /* 0x0000000409047290 */ /* 0x000fc4000fffe03f */
[----:B------:R-:W-:Y:S02]  /*11690*/  IMAD.U32 R3, RZ, RZ, UR9 ;  /* 0x00000009ff037e24 */ /* 0x000fe4000f8e00ff */
[----:B------:R-:W-:Y:S02]  /*116a0*/  IMAD R4, R2, UR10, RZ ;  /* 0x0000000a02047c24 */ /* 0x000fe4000f8e02ff */
[----:B------:R-:W-:Y:S02]  /*116b0*/  IMAD R7, R11, R7, R6 ;  /* 0x000000070b077224 */ /* 0x000fe400078e0206 */
[----:B------:R-:W-:Y:S01]  /*116c0*/  IMAD.U32 R2, RZ, RZ, UR8 ;  /* 0x00000008ff027e24 */ /* 0x000fe2000f8e00ff */
[----:B------:R-:W-:Y:S01]  /*116d0*/  ULDC.64 UR8, c[0x0][0xad8] ;  /* 0x0002b60000087ab9 */ /* 0x000fe20000000a00 */
[----:B------:R-:W-:Y:S02]  /*116e0*/  IMAD.U32 R3, RZ, RZ, UR4 ;  /* 0x00000004ff037e24 */ /* 0x000fe4000f8e00ff */
[C---:B------:R-:W-:Y:S01]  /*116f0*/  IMAD R9, R5.reuse, UR11, R4 ;  /* 0x0000000b05097c24 */ /* 0x040fe2000f8e0204 */
[----:B------:R-:W-:Y:S01]  /*11700*/  SHF.R.S32.HI R4, RZ, 0x1f, R7 ;  /* 0x0000001fff047819 */ /* 0x000fe20000011407 */
[----:B------:R-:W-:-:S04]  /*11710*/  IMAD.WIDE.U32 R2, R5, UR10, R2 ;  /* 0x0000000a05027c25 */ /* 0x000fc8000f8e0002 */
[----:B------:R-:W-:Y:S02]  /*11720*/  IMAD.IADD R3, R3, 0x1, R9 ;  /* 0x0000000103037824 */ /* 0x000fe400078e0209 */
[----:B------:R-:W-:Y:S02]  /*11730*/  IMAD R4, R4, UR8, RZ ;  /* 0x0000000804047c24 */ /* 0x000fe4000f8e02ff */
[----:B------:R-:W-:Y:S02]  /*11740*/  VIADD R6, R196, UR60 ;  /* 0x0000003cc4067c36 */ /* 0x000fe40008000000 */
[----:B-----5:R-:W-:Y:S02]  /*11750*/  IMAD R11, R0, R11, RZ ;  /* 0x0000000b000b7224 */ /* 0x020fe400078e02ff */
[C---:B------:R-:W-:Y:S02]  /*11760*/  IMAD R5, R7.reuse, UR9, R4 ;  /* 0x0000000907057c24 */ /* 0x040fe4000f8e0204 */
[----:B------:R-:W-:Y:S01]  /*11770*/  IMAD.WIDE.U32 R2, R7, UR8, R2 ;  /* 0x0000000807027c25 */ /* 0x000fe2000f8e0002 */
[----:B------:R-:W-:Y:S01]  /*11780*/  ISETP.GE.AND P2, PT, R6, R11, PT ;  /* 0x0000000b0600720c */ /* 0x000fe20003f46270 */
[----:B------:R-:W-:-:S02]  /*11790*/  ULDC.64 UR8, c[0x0][0xa80] ;  /* 0x0002a00000087ab9 */ /* 0x000fc40000000a00 */
[----:B------:R-:W-:Y:S01]  /*117a0*/  IMAD.IADD R3, R3, 0x1, R5 ;  /* 0x0000000103037824 */ /* 0x000fe200078e0205 */
[----:B------:R-:W-:Y:S01]  /*117b0*/  LEA R4, P3, R2, UR8, 0x1 ;  /* 0x0000000802047c11 */ /* 0x000fe2000f8608ff */
[----:B------:R-:W-:-:S03]  /*117c0*/  VIADD R0, R6, 0x20 ;  /* 0x0000002006007836 */ /* 0x000fc60000000000 */
[----:B------:R-:W-:Y:S01]  /*117d0*/  LEA.HI.X R5, R2, UR9, R3, 0x1, P3 ;  /* 0x0000000902057c11 */ /* 0x000fe200098f0c03 */
[----:B------:R0:W1:Y:S01]  /*117e0*/  SHFL.IDX PT, R7, R4, RZ, 0x181f ;  /* 0x00181fff04077589 */ /* 0x00006200000e0000 */
[-C--:B------:R-:W-:Y:S01]  /*117f0*/  ISETP.GE.AND P1, PT, R0, R11.reuse, PT ;  /* 0x0000000b0000720c */ /* 0x080fe20003f26270 */
[----:B------:R-:W-:Y:S02]  /*11800*/  VIADD R0, R6, 0x40 ;  /* 0x0000004006007836 */ /* 0x000fe40000000000 */
[----:B------:R0:W2:Y:S03]  /*11810*/  SHFL.IDX PT, R3, R5, RZ, 0x181f ;  /* 0x00181fff05037589 */ /* 0x0000a600000e0000 */
        /* <DEDUP_REMOVED lines=16> */
.L_x_1459:
[----:B------:R-:W-:Y:S05]  /*11920*/  BSYNC B1 ;  /* 0x0000000000017941 */ /* 0x000fea0003800000 */
.L_x_1458:
[----:B--23--:R2:W3:Y:S01]  /*11930*/  SHFL.IDX PT, R3, R5, 0x1, 0x181f ;  /* 0x00381f0005037f89 */ /* 0x00c4e200000e0000 */
[----:B------:R-:W-:Y:S03]  /*11940*/  BSSY B1, `(.L_x_1460) ;  /* 0x0000011000017945 */ /* 0x000fe60003800000 */
[----:B-1----:R2:W1:Y:S01]  /*11950*/  SHFL.IDX PT, R7, R4, 0x1, 0x181f ;  /* 0x00381f0004077f89 */ /* 0x00246200000e0000 */
        /* <DEDUP_REMOVED lines=15> */
.L_x_1461:
[----:B------:R-:W-:Y:S05]  /*11a50*/  BSYNC B1 ;  /* 0x0000000000017941 */ /* 0x000fea0003800000 */
.L_x_1460:
[----:B---34-:R3:W4:Y:S01]  /*11a60*/  SHFL.IDX PT, R3, R5, 0x2, 0x181f ;  /* 0x00581f0005037f89 */ /* 0x01872200000e0000 */
        /* <DEDUP_REMOVED lines=17> */
.L_x_1463:
[----:B------:R-:W-:Y:S05]  /*11b80*/  BSYNC B1 ;  /* 0x0000000000017941 */ /* 0x000fea0003800000 */
.L_x_1462:
[----:B------:R-:W-:Y:S01]  /*11b90*/  VIADD R0, R6, 0x60 ;  /* 0x0000006006007836 */ /* 0x000fe20000000000 */
[----:B0-23--:R-:W0:Y:S04]  /*11ba0*/  SHFL.IDX PT, R5, R5, 0x3, 0x181f ;  /* 0x00781f0005057f89 */ /* 0x00de2800000e0000 */
[----:B------:R-:W-:Y:S01]  /*11bb0*/  ISETP.GE.AND P0, PT, R0, R11, PT ;  /* 0x0000000b0000720c */ /* 0x000fe20003f06270 */
[----:B-1--4-:R1:W2:-:S12]  /*11bc0*/  SHFL.IDX PT, R3, R4, 0x3, 0x181f ;  /* 0x00781f0004037f89 */ /* 0x01229800000e0000 */
[----:B-1----:R-:W-:Y:S05]  /*11bd0*/  @P0 BRA `(.L_x_1454) ;  /* 0x0000000000380947 */ /* 0x002fea0003800000 */
[----:B------:R-:W-:Y:S01]  /*11be0*/  ULDC UR4, c[0x0][0xac8] ;  /* 0x0002b20000047ab9 */ /* 0x000fe20000000800 */
[----:B------:R-:W-:Y:S01]  /*11bf0*/  ULDC.64 UR8, c[0x0][0x208] ;  /* 0x0000820000087ab9 */ /* 0x000fe20000000a00 */
        /* <DEDUP_REMOVED lines=12> */
.L_x_1454:
[----:B------:R-:W-:Y:S05]  /*11cc0*/  BSYNC B0 ;  /* 0x0000000000007941 */ /* 0x000fea0003800000 */
.L_x_1445:
[----:B------:R-:W-:Y:S02]  /*11cd0*/  ULDC UR4, c[0x0][0xc3c] ;  /* 0x00030f0000047ab9 */ /* 0x000fe40000000800 */
[----:B------:R-:W-:-:S06]  /*11ce0*/  UISETP.GE.AND UP0, UPT, UR6, UR4, UPT ;  /* 0x000000040600728c */ /* 0x000fcc000bf06270 */
[----:B------:R-:W-:-:S13]  /*11cf0*/  PLOP3.LUT P0, PT, PT, PT, UP0, 0x80, 0x0 ;  /* 0x000000000000781c */ /* 0x000fda0003f0f008 */
[----:B------:R-:W-:Y:S05]  /*11d00*/  @!P0 BRA `(.L_x_1464) ;  /* 0xfffffef000508947 */ /* 0x000fea000383ffff */
[----:B------:R-:W-:Y:S05]  /*11d10*/  EXIT ;  /* 0x000000000000794d */ /* 0x000fea0003800000 */
.L_x_1363:
        /* <DEDUP_REMOVED lines=15> */
[----:B------:R-:W2:Y:S01]  /*11e10*/  LDS.128 R16, [UR4+0x308d0] ;  /* 0x0308d004ff107984 */ /* 0x000ea20008000c00 */
[----:B------:R-:W-:Y:S06]  /*11e20*/  BAR.ARV 0x4, 0x180 ;  /* 0x0106000000007b1d */ /* 0x000fec0000002000 */
[----:B------:R-:W-:Y:S05]  /*11e30*/  BRA `(.L_x_1466) ;  /* 0x0000000800947947 */ /* 0x000fea0003800000 */
.L_x_1465:
[----:B------:R-:W1:Y:S01]  /*11e40*/  S2R R0, SR_TID.X ;  /* 0x0000000000007919 */ /* 0x000e620000002100 */
[----:B------:R-:W-:Y:S01]  /*11e50*/  ULDC UR4, c[0x0][0xc3c] ;  /* 0x00030f0000047ab9 */ /* 0x000fe20000000800 */
[----:B------:R-:W-:Y:S01]  /*11e60*/  ULDC.64 UR6, c[0x0][0x208] ;  /* 0x0000820000067ab9 */ /* 0x000fe20000000a00 */
[----:B------:R-:W-:Y:S01]  /*11e70*/  ULDC UR5, c[0x0][0xc38] ;  /* 0x00030e0000057ab9 */ /* 0x000fe20000000800 */
[----:B-1----:R-:W-:-:S04]  /*11e80*/  LOP3.LUT R0, R0, 0x1f, RZ, 0xc0, !PT ;  /* 0x0000001f00007812 */ /* 0x002fc800078ec0ff */
[----:B------:R-:W-:-:S04]  /*11e90*/  ISETP.NE.AND P0, PT, R0, 0x1f, PT ;  /* 0x0000001f0000780c */ /* 0x000fc80003f05270 */
[----:B------:R-:W-:-:S13]  /*11ea0*/  ISETP.GE.OR P1, PT, R0, UR4, !P0 ;  /* 0x0000000400007c0c */ /* 0x000fda000c726670 */
[----:B0-----:R-:W0:Y:S02]  /*11eb0*/  @!P1 LDC.64 R2, c[0x0][0xc80] ;  /* 0x00032000ff029b82 */ /* 0x001e240000000a00 */
[----:B0-----:R-:W-:-:S05]  /*11ec0*/  @!P1 IMAD.WIDE.U32 R2, R0, 0x4, R2 ;  /* 0x0000000400029825 */ /* 0x001fca00078e0002 */
[----:B------:R-:W2:Y:S01]  /*11ed0*/  @!P1 LDG.E R5, desc[UR6][R2.64] ;  /* 0x0000000602059981 */ /* 0x000ea2000c1e1900 */
[C---:B------:R-:W-:Y:S01]  /*11ee0*/  ISETP.NE.AND P1, PT, R0.reuse, RZ, PT ;  /* 0x000000ff0000720c */ /* 0x040fe20003f25270 */
[----:B------:R-:W0:Y:S01]  /*11ef0*/  S2UR UR6, SR_CTAID.X ;  /* 0x00000000000679c3 */ /* 0x000e220000002500 */
[C---:B------:R-:W-:Y:S01]  /*11f00*/  ISETP.GE.U32.AND P2, PT, R0.reuse, 0x2, PT ;  /* 0x000000020000780c */ /* 0x040fe20003f46070 */
[----:B------:R-:W-:Y:S01]  /*11f10*/  UMOV UR4, URZ ;  /* 0x0000003f00047c82 */ /* 0x000fe20008000000 */
[C---:B------:R-:W-:Y:S01]  /*11f20*/  ISETP.GE.U32.AND P3, PT, R0.reuse, 0x4, PT ;  /* 0x000000040000780c */ /* 0x040fe20003f66070 */
[----:B------:R-:W-:Y:S01]  /*11f30*/  IMAD.MOV.U32 R16, RZ, RZ, RZ ;  /* 0x000000ffff107224 */ /* 0x000fe200078e00ff */
[C---:B------:R-:W-:Y:S02]  /*11f40*/  ISETP.GE.U32.AND P4, PT, R0.reuse, 0x8, PT ;  /* 0x000000080000780c */ /* 0x040fe40003f86070 */
[----:B------:R-:W-:Y:S01]  /*11f50*/  ISETP.GE.U32.AND P5, PT, R0, 0x10, PT ;  /* 0x000000100000780c */ /* 0x000fe20003fa6070 */
[----:B--2---:R-:W1:Y:S02]  /*11f60*/  SHFL.UP PT, R4, R5, 0x1, RZ ;  /* 0x0420000005047989 */ /* 0x004e6400000e00ff */
[----:B-1----:R-:W-:-:S05]  /*11f70*/  SEL R4, R4, RZ, P1 ;  /* 0x000000ff04047207 */ /* 0x002fca0000800000 */
[----:B------:R-:W-:-:S05]  /*11f80*/  IMAD.IADD R4, R5, 0x1, R4 ;  /* 0x0000000105047824 */ /* 0x000fca00078e0204 */
[----:B------:R-:W1:Y:S02]  /*11f90*/  SHFL.UP PT, R6, R4, 0x2, RZ ;  /* 0x0440000004067989 */ /* 0x000e6400000e00ff */
        /* <DEDUP_REMOVED lines=11> */
[----:B------:R-:W1:Y:S02]  /*12050*/  SHFL.IDX PT, R2, R4, 0x1f, 0x1f ;  /* 0x03e01f0004027f89 */ /* 0x000e6400000e0000 */
[----:B-1----:R-:W-:-:S04]  /*12060*/  IMAD R6, R2, UR5, RZ ;  /* 0x0000000502067c24 */ /* 0x002fc8000f8e02ff */
[----:B------:R-:W-:Y:S01]  /*12070*/  IMAD.MOV.U32 R7, RZ, RZ, R6 ;  /* 0x000000ffff077224 */ /* 0x000fe200078e0006 */
[----:B0-----:R-:W-:-:S13]  /*12080*/  ISETP.GT.AND P6, PT, R6, UR6, PT ;  /* 0x0000000606007c0c */ /* 0x001fda000bfc4270 */
[----:B------:R-:W-:Y:S05]  /*12090*/  @P6 BRA `(.L_x_1467) ;  /* 0x0000000000a06947 */ /* 0x000fea0003800000 */
[----:B------:R-:W0:Y:S01]  /*120a0*/  LDC R4, c[0x0][0xc3c] ;  /* 0x00030f00ff047b82 */ /* 0x000e220000000800 */
[----:B------:R-:W-:Y:S01]  /*120b0*/  IMAD.MOV.U32 R6, RZ, RZ, R7 ;  /* 0x000000ffff067224 */ /* 0x000fe200078e0007 */
[----:B------:R-:W-:Y:S01]  /*120c0*/  UMOV UR4, URZ ;  /* 0x0000003f00047c82 */ /* 0x000fe20008000000 */
[----:B------:R-:W-:Y:S01]  /*120d0*/  ULDC UR7, c[0x0][0xc3c] ;  /* 0x00030f0000077ab9 */ /* 0x000fe20000000800 */
[----:B------:R-:W-:-:S05]  /*120e0*/  ULDC UR5, c[0x0][0xc38] ;  /* 0x00030e0000057ab9 */ /* 0x000fca0000000800 */
.L_x_1471:
        /* <DEDUP_REMOVED lines=9> */
[----:B------:R-:W0:Y:S01]  /*12180*/  LDC.64 R2, c[0x0][0xc80] ;  /* 0x00032000ff027b82 */ /* 0x000e220000000a00 */
[----:B------:R-:W-:Y:S01]  /*12190*/  ULDC.64 UR8, c[0x0][0x208] ;  /* 0x0000820000087ab9 */ /* 0x000fe20000000a00 */
[----:B0-----:R-:W-:-:S05]  /*121a0*/  IMAD.WIDE R2, R7, 0x4, R2 ;  /* 0x0000000407027825 */ /* 0x001fca00078e0202 */
[----:B------:R0:W5:Y:S02]  /*121b0*/  LDG.E R5, desc[UR8][R2.64] ;  /* 0x0000000802057981 */ /* 0x000164000c1e1900 */
.L_x_1470:
[----:B------:R-:W-:Y:S05]  /*121c0*/  BSYNC B0 ;  /* 0x0000000000007941 */ /* 0x000fea0003800000 */
.L_x_1469:
[----:B0----5:R-:W0:Y:S02]  /*121d0*/  SHFL.UP PT, R2, R5, 0x1, RZ ;  /* 0x0420000005027989 */ /* 0x021e2400000e00ff */
        /* <DEDUP_REMOVED lines=19> */
[----:B------:R-:W-:-:S07]  /*12310*/  IMAD.MOV.U32 R4, RZ, RZ, R10 ;  /* 0x000000ffff047224 */ /* 0x000fce00078e000a */
.L_x_1467:
[----:B------:R-:W-:Y:S01]  /*12320*/  IMAD.IADD R7, R6, 0x1, -R7 ;  /* 0x0000000106077824 */ /* 0x000fe200078e0a07 */
[----:B------:R-:W-:-:S03]  /*12330*/  ULDC.64 UR8, c[0x0][0x208] ;  /* 0x0000820000087ab9 */ /* 0x000fc60000000a00 */
[----:B------:R-:W-:-:S05]  /*12340*/  IMAD R2, R4, UR5, R7 ;  /* 0x0000000504027c24 */ /* 0x000fca000f8e0207 */
[----:B------:R-:W-:Y:S02]  /*12350*/  ISETP.GT.AND P0, PT, R2, UR6, PT ;  /* 0x0000000602007c0c */ /* 0x000fe4000bf04270 */
[----:B------:R-:W0:Y:S11]  /*12360*/  LDC.64 R2, c[0x0][0xc90] ;  /* 0x00032400ff027b82 */ /* 0x000e360000000a00 */
[----:B------:R-:W-:-:S04]  /*12370*/  VOTE.ANY R11, PT, !P0 ;  /* 0x00000000000b7806 */ /* 0x000fc800040e0100 */
[----:B------:R-:W1:Y:S02]  /*12380*/  POPC R6, R11 ;  /* 0x0000000b00067309 */ /* 0x000e640000000000 */
[----:B-1----:R-:W-:-:S04]  /*12390*/  VIADD R19, R6, UR4 ;  /* 0x0000000406137c36 */ /* 0x002fc80008000000 */
[----:B0-----:R-:W-:-:S05]  /*123a0*/  IMAD.WIDE R2, R19, 0x4, R2 ;  /* 0x0000000413027825 */ /* 0x001fca00078e0202 */
[----:B------:R-:W2:Y:S01]  /*123b0*/  LDG.E R10, desc[UR8][R2.64] ;  /* 0x00000008020a7981 */ /* 0x000ea2000c1e1900 */
[----:B------:R-:W-:-:S03]  /*123c0*/  ISETP.NE.AND P0, PT, R11, RZ, PT ;  /* 0x000000ff0b00720c */ /* 0x000fc60003f05270 */
[----:B------:R-:W2:Y:S02]  /*123d0*/  SHFL.IDX PT, R5, R5, R6, 0x1f ;  /* 0x00001f0605057589 */ /* 0x000ea400000e0000 */
[----:B--2---:R-:W-:-:S05]  /*123e0*/  IMAD R8, R5, R10, RZ ;  /* 0x0000000a05087224 */ /* 0x004fca00078e02ff */
[----:B------:R-:W-:-:S04]  /*123f0*/  IABS R9, R8 ;  /* 0x0000000800097213 */ /* 0x000fc80000000000 */
[----:B------:R-:W0:Y:S08]  /*12400*/  I2F.RP R12, R9 ;  /* 0x00000009000c7306 */ /* 0x000e300000209400 */
[----:B0-----:R-:W0:Y:S02]  /*12410*/  MUFU.RCP R12, R12 ;  /* 0x0000000c000c7308 */ /* 0x001e240000001000 */
[----:B0-----:R-:W-:-:S06]  /*12420*/  VIADD R13, R12, 0xffffffe ;  /* 0x0ffffffe0c0d7836 */ /* 0x001fcc0000000000 */
[----:B------:R0:W1:Y:S01]  /*12430*/  F2I.FTZ.U32.TRUNC.NTZ R3, R13 ;  /* 0x0000000d00037305 */ /* 0x000062000021f000 */
[----:B------:R-:W-:Y:S05]  /*12440*/  @!P0 BRA `(.L_x_1472) ;  /* 0x0000000000088947 */ /* 0x000fea0003800000 */
[----:B------:R-:W-:-:S05]  /*12450*/  VIADD R11, R6, 0xffffffff ;  /* 0xffffffff060b7836 */ /* 0x000fca0000000000 */
[----:B------:R2:W3:Y:S02]  /*12460*/  SHFL.IDX PT, R16, R4, R11, 0x1f ;  /* 0x00001f0b04107589 */ /* 0x0004e400000e0000 */
.L_x_1472:
[----:B-1----:R-:W-:Y:S01]  /*12470*/  IMAD.MOV R2, RZ, RZ, -R3 ;  /* 0x000000ffff027224 */ /* 0x002fe200078e0a03 */
[----:B--2---:R-:W-:Y:S01]  /*12480*/  IABS R4, R8 ;  /* 0x0000000800047213 */ /* 0x004fe20000000000 */
[----:B---3--:R-:W-:Y:S02]  /*12490*/  IMAD R16, R16, UR5, R7 ;  /* 0x0000000510107c24 */ /* 0x008fe4000f8e0207 */
[----:B------:R-:W-:Y:S02]  /*124a0*/  IMAD R7, R2, R9, RZ ;  /* 0x0000000902077224 */ /* 0x000fe400078e02ff */
[----:B------:R-:W-:Y:S02]  /*124b0*/  IMAD.MOV.U32 R2, RZ, RZ, RZ ;  /* 0x000000ffff027224 */ /* 0x000fe400078e00ff */
[----:B------:R-:W-:Y:S02]  /*124c0*/  IMAD.MOV R4, RZ, RZ, -R4 ;  /* 0x000000ffff047224 */ /* 0x000fe400078e0a04 */
[----:B------:R-:W-:Y:S01]  /*124d0*/  IMAD.HI.U32 R2, R3, R7, R2 ;  /* 0x0000000703027227 */ /* 0x000fe200078e0002 */
[----:B------:R-:W-:-:S04]  /*124e0*/  IADD3 R7, -R16, UR6, RZ ;  /* 0x0000000610077c10 */ /* 0x000fc8000fffe1ff */
[----:B------:R-:W-:-:S05]  /*124f0*/  IABS R3, R7 ;  /* 0x0000000700037213 */ /* 0x000fca0000000000 */
[----:B------:R-:W-:-:S04]  /*12500*/  IMAD.HI.U32 R2, R2, R3, RZ ;  /* 0x0000000302027227 */ /* 0x000fc800078e00ff */
[----:B------:R-:W-:Y:S01]  /*12510*/  IMAD R4, R2, R4, R3 ;  /* 0x0000000402047224 */ /* 0x000fe200078e0203 */
[----:B------:R-:W-:-:S04]  /*12520*/  LOP3.LUT R3, R7, R8, RZ, 0x3c, !PT ;  /* 0x0000000807037212 */ /* 0x000fc800078e3cff */
[----:B------:R-:W-:Y:S02]  /*12530*/  ISETP.GT.U32.AND P1, PT, R9, R4, PT ;  /* 0x000000040900720c */ /* 0x000fe40003f24070 */
[----:B------:R-:W-:-:S11]  /*12540*/  ISETP.GE.AND P2, PT, R3, RZ, PT ;  /* 0x000000ff0300720c */ /* 0x000fd60003f46270 */
[----:B------:R-:W-:Y:S02]  /*12550*/  @!P1 IMAD.IADD R4, R4, 0x1, -R9 ;  /* 0x0000000104049824 */ /* 0x000fe400078e0a09 */
[----:B------:R-:W-:Y:S01]  /*12560*/  @!P1 VIADD R2, R2, 0x1 ;  /* 0x0000000102029836 */ /* 0x000fe20000000000 */
[----:B------:R-:W-:Y:S02]  /*12570*/  ISETP.NE.AND P1, PT, R8, RZ, PT ;  /* 0x000000ff0800720c */ /* 0x000fe40003f25270 */
[----:B------:R-:W-:-:S13]  /*12580*/  ISETP.GE.U32.AND P0, PT, R4, R9, PT ;  /* 0x000000090400720c */ /* 0x000fda0003f06070 */
[----:B------:R-:W-:-:S04]  /*12590*/  @P0 VIADD R2, R2, 0x1 ;  /* 0x0000000102020836 */ /* 0x000fc80000000000 */
[----:B------:R-:W-:-:S04]  /*125a0*/  IMAD.MOV.U32 R9, RZ, RZ, R2 ;  /* 0x000000ffff097224 */ /* 0x000fc800078e0002 */
[----:B------:R-:W-:Y:S01]  /*125b0*/  @!P2 IMAD.MOV R9, RZ, RZ, -R9 ;  /* 0x000000ffff09a224 */ /* 0x000fe200078e0a09 */
[----:B------:R-:W-:-:S05]  /*125c0*/  @!P1 LOP3.LUT R9, RZ, R8, RZ, 0x33, !PT ;  /* 0x00000008ff099212 */ /* 0x000fca00078e33ff */
[----:B------:R-:W-:Y:S02]  /*125d0*/  IMAD R4, R10, R9, RZ ;  /* 0x000000090a047224 */ /* 0x000fe400078e02ff */
[----:B------:R-:W-:Y:S02]  /*125e0*/  IMAD.MOV R9, RZ, RZ, -R9 ;  /* 0x000000ffff097224 */ /* 0x000fe400078e0a09 */
[----:B------:R-:W-:Y:S02]  /*125f0*/  IMAD.MOV R3, RZ, RZ, -R4 ;  /* 0x000000ffff037224 */ /* 0x000fe400078e0a04 */
[----:B------:R-:W-:-:S03]  /*12600*/  IMAD R7, R8, R9, R7 ;  /* 0x0000000908077224 */ /* 0x000fc600078e0207 */
[----:B------:R-:W-:Y:S01]  /*12610*/  VIADDMNMX R10, R3, UR5, R10, PT ;  /* 0x00000005030a7c46 */ /* 0x000fe2000b80010a */
[----:B------:R-:W-:Y:S01]  /*12620*/  IMAD.IADD R4, R7, 0x1, R4 ;  /* 0x0000000107047824 */ /* 0x000fe200078e0204 */
[----:B------:R-:W-:Y:S02]  /*12630*/  IABS R8, R7 ;  /* 0x0000000700087213 */ /* 0x000fe40000000000 */
[----:B------:R-:W-:-:S04]  /*12640*/  IABS R6, R10 ;  /* 0x0000000a00067213 */ /* 0x000fc80000000000 */
[----:B------:R-:W1:Y:S08]  /*12650*/  I2F.RP R11, R6 ;  /* 0x00000006000b7306 */ /* 0x000e700000209400 */
[----:B-1----:R-:W1:Y:S02]  /*12660*/  MUFU.RCP R11, R11 ;  /* 0x0000000b000b7308 */ /* 0x002e640000001000 */
[----:B-1----:R-:W-:-:S06]  /*12670*/  VIADD R2, R11, 0xffffffe ;  /* 0x0ffffffe0b027836 */ /* 0x002fcc0000000000 */
[----:B------:R1:W2:Y:S02]  /*12680*/  F2I.FTZ.U32.TRUNC.NTZ R3, R2 ;  /* 0x0000000200037305 */ /* 0x0002a4000021f000 */
[----:B-1----:R-:W-:Y:S02]  /*12690*/  IMAD.MOV.U32 R2, RZ, RZ, RZ ;  /* 0x000000ffff027224 */ /* 0x002fe400078e00ff */
[----:B--2---:R-:W-:-:S04]  /*126a0*/  IMAD.MOV R9, RZ, RZ, -R3 ;  /* 0x000000ffff097224 */ /* 0x004fc800078e0a03 */
[----:B------:R-:W-:-:S04]  /*126b0*/  IMAD R9, R9, R6, RZ ;  /* 0x0000000609097224 */ /* 0x000fc800078e02ff */
[----:B------:R-:W-:Y:S01]  /*126c0*/  IMAD.HI.U32 R3, R3, R9, R2 ;  /* 0x0000000903037227 */ /* 0x000fe200078e0002 */
[-C--:B------:R-:W-:Y:S02]  /*126d0*/  IABS R9, R10.reuse ;  /* 0x0000000a00097213 */ /* 0x080fe40000000000 */
[----:B------:R-:W-:-:S03]  /*126e0*/  LOP3.LUT R2, R7, R10, RZ, 0x3c, !PT ;  /* 0x0000000a07027212 */ /* 0x000fc600078e3cff */
[----:B------:R-:W-:Y:S01]  /*126f0*/  IMAD.MOV R9, RZ, RZ, -R9 ;  /* 0x000000ffff097224 */ /* 0x000fe200078e0a09 */
[----:B------:R-:W-:Y:S01]  /*12700*/  ISETP.GE.AND P2, PT, R2, RZ, PT ;  /* 0x000000ff0200720c */ /* 0x000fe20003f46270 */
[----:B------:R-:W-:-:S04]  /*12710*/  IMAD.HI.U32 R3, R3, R8, RZ ;  /* 0x0000000803037227 */ /* 0x000fc800078e00ff */
[----:B------:R-:W-:-:S05]  /*12720*/  IMAD R9, R3, R9, R8 ;  /* 0x0000000903097224 */ /* 0x000fca00078e0208 */
[----:B------:R-:W-:-:S13]  /*12730*/  ISETP.GT.U32.AND P1, PT, R6, R9, PT ;  /* 0x000000090600720c */ /* 0x000fda0003f24070 */
[----:B------:R-:W-:Y:S02]  /*12740*/  @!P1 IMAD.IADD R9, R9, 0x1, -R6 ;  /* 0x0000000109099824 */ /* 0x000fe400078e0a06 */
[----:B------:R-:W-:Y:S01]  /*12750*/  @!P1 VIADD R3, R3, 0x1 ;  /* 0x0000000103039836 */ /* 0x000fe20000000000 */
[----:B------:R-:W-:Y:S02]  /*12760*/  ISETP.NE.AND P1, PT, R10, RZ, PT ;  /* 0x000000ff0a00720c */ /* 0x000fe40003f25270 */
[----:B------:R-:W-:-:S13]  /*12770*/  ISETP.GE.U32.AND P0, PT, R9, R6, PT ;  /* 0x000000060900720c */ /* 0x000fda0003f06070 */
[----:B------:R-:W-:-:S04]  /*12780*/  @P0 VIADD R3, R3, 0x1 ;  /* 0x0000000103030836 */ /* 0x000fc80000000000 */
[----:B------:R-:W-:Y:S01]  /*12790*/  @!P2 IMAD.MOV R3, RZ, RZ, -R3 ;  /* 0x000000ffff03a224 */ /* 0x000fe200078e0a03 */
[----:B------:R-:W-:Y:S01]  /*127a0*/  @!P1 LOP3.LUT R3, RZ, R10, RZ, 0x33, !PT ;  /* 0x0000000aff039212 */ /* 0x000fe200078e33ff */
[----:B------:R-:W-:-:S03]  /*127b0*/  IMAD.MOV R10, RZ, RZ, -R10 ;  /* 0x000000ffff0a7224 */ /* 0x000fc600078e0a0a */
[----:B------:R-:W-:Y:S01]  /*127c0*/  LOP3.LUT R2, RZ, R3, RZ, 0x33, !PT ;  /* 0x00000003ff027212 */ /* 0x000fe200078e33ff */
[----:B------:R-:W-:-:S04]  /*127d0*/  IMAD R18, R3, R10, R4 ;  /* 0x0000000a03127224 */ /* 0x000fc800078e0204 */
[----:B------:R-:W-:Y:S01]  /*127e0*/  IMAD.IADD R17, R5, 0x1, R2 ;  /* 0x0000000105117824 */ /* 0x000fe200078e0202 */
[----:B------:R-:W-:Y:S06]  /*127f0*/  BRA `(.L_x_1473) ;  /* 0x00000000000c7947 */ /* 0x000fec0003800000 */
.L_x_1468:
[----:B------:R-:W-:Y:S02]  /*12800*/  IMAD.MOV.U32 R17, RZ, RZ, RZ ;  /* 0x000000ffff117224 */ /* 0x000fe400078e00ff */
[----:B------:R-:W-:Y:S02]  /*12810*/  IMAD.U32 R16, RZ, RZ, UR6 ;  /* 0x00000006ff107e24 */ /* 0x000fe4000f8e00ff */
[----:B------:R-:W-:-:S07]  /*12820*/  IMAD.MOV.U32 R18, RZ, RZ, RZ ;  /* 0x000000ffff127224 */ /* 0x000fce00078e00ff */
.L_x_1473:
[----:B------:R-:W-:-:S13]  /*12830*/  ISETP.NE.AND P0, PT, R0, RZ, PT ;  /* 0x000000ff0000720c */ /* 0x000fda0003f05270 */
[----:B------:R-:W1:Y:S01]  /*12840*/  @!P0 S2R R3, SR_CgaCtaId ;  /* 0x0000000000038919 */ /* 0x000e620000008800 */
[----:B------:R-:W-:-:S04]  /*12850*/  @!P0 MOV R0, 0x400 ;  /* 0x0000040000008802 */ /* 0x000fc80000000f00 */
[----:B-1----:R-:W-:-:S05]  /*12860*/  @!P0 LEA R0, R3, R0, 0x18 ;  /* 0x0000000003008211 */ /* 0x002fca00078ec0ff */
[----:B------:R1:W-:Y:S01]  /*12870*/  @!P0 STS.128 [R0+0x308d0], R16 ;  /* 0x0308d01000008388 */ /* 0x0003e20000000c00 */
[----:B------:R-:W-:Y:S06]  /*12880*/  BAR.ARV 0x5, 0x180 ;  /* 0x0146000000007b1d */ /* 0x000fec0000002000 */
.L_x_1466:
[----:B-1----:R-:W-:Y:S01]  /*12890*/  IMAD.MOV.U32 R0, RZ, RZ, 0x1 ;  /* 0x00000001ff007424 */ /* 0x002fe200078e00ff */
[----:B------:R1:W-:Y:S01]  /*128a0*/  STL [R1+0x4], RZ ;  /* 0x000004ff01007387 */ /* 0x0003e20000100800 */
[----:B------:R-:W-:Y:S02]  /*128b0*/  ULDC UR4, c[0x0][0xc3c] ;  /* 0x00030f0000047ab9 */ /* 0x000fe40000000800 */
[----:B--2---:R-:W-:Y:S01]  /*128c0*/  ISETP.GE.AND P0, PT, R19, UR4, PT ;  /* 0x0000000413007c0c */ /* 0x004fe2000bf06270 */
[----:B------:R1:W-:Y:S04]  /*128d0*/  STL [R1+0x10], R0 ;  /* 0x0000100001007387 */ /* 0x0003e80000100800 */
[----:B------:R1:W-:Y:S08]  /*128e0*/  STL [R1+0x38], RZ ;  /* 0x000038ff01007387 */ /* 0x0003f00000100800 */
[----:B-1----:R-:W-:Y:S05]  /*128f0*/  @P0 BRA `(.L_x_1474) ;  /* 0x0000005c00700947 */ /* 0x002fea0003800000 */
[----:B------:R-:W1:Y:S01]  /*12900*/  S2R R5, SR_TID.X ;  /* 0x0000000000057919 */ /* 0x000e620000002100 */
[----:B------:R-:W2:Y:S01]  /*12910*/  S2UR UR5, SR_CgaCtaId ;  /* 0x00000000000579c3 */ /* 0x000ea20000008800 */
[----:B------:R-:W-:Y:S01]  /*12920*/  UMOV UR4, 0x400 ;  /* 0x0000040000047882 */ /* 0x000fe20000000000 */
[----:B------:R-:W-:Y:S01]  /*12930*/  BSSY B8, `(.L_x_1474) ;  /* 0x00005d8000087945 */ /* 0x000fe20003800000 */
[----:B------:R-:W-:Y:S01]  /*12940*/  ULDC UR38, c[0x0][0xc] ;  /* 0x0000030000267ab9 */ /* 0x000fe20000000800 */
[----:B------:R-:W-:Y:S01]  /*12950*/  ULDC.64 UR36, c[0x0][0x198] ;  /* 0x0000660000247ab9 */ /* 0x000fe20000000a00 */
[----:B--2---:R-:W-:Y:S01]  /*12960*/  ULEA UR4, UR5, UR4, 0x18 ;  /* 0x0000000405047291 */ /* 0x004fe2000f8ec03f */
[C---:B-1----:R-:W-:Y:S01]  /*12970*/  IMAD.SHL.U32 R0, R5.reuse, 0x8, RZ ;  /* 0x0000000805007824 */ /* 0x042fe200078e00ff */
[----:B------:R-:W-:-:S04]  /*12980*/  LOP3.LUT R4, R5, 0x7f, RZ, 0xc0, !PT ;  /* 0x0000007f05047812 */ /* 0x000fc800078ec0ff */
[C---:B0-----:R-:W-:Y:S02]  /*12990*/  LOP3.LUT R2, R0.reuse, 0x1f8, RZ, 0xc0, !PT ;  /* 0x000001f800027812 */ /* 0x041fe400078ec0ff */
        /* <DEDUP_REMOVED lines=9> */
[----:B------:R-:W-:Y:S01]  /*12a30*/  STL [R1], R4 ;  /* 0x0000000401007387 */ /* 0x000fe20000100800 */
[----:B------:R-:W-:-:S03]  /*12a40*/  IMAD.MOV.U32 R2, RZ, RZ, 0x1 ;  /* 0x00000001ff027424 */ /* 0x000fc600078e00ff */
[----:B------:R-:W-:Y:S04]  /*12a50*/  STL [R1+0x1c], R3 ;  /* 0x00001c0301007387 */ /* 0x000fe80000100800 */
[----:B------:R-:W-:Y:S04]  /*12a60*/  STL [R1+0x38], RZ ;  /* 0x000038ff01007387 */ /* 0x000fe80000100800 */
[----:B------:R0:W-:Y:S04]  /*12a70*/  STL [R1+0x10], R2 ;  /* 0x0000100201007387 */ /* 0x0001e80000100800 */
[----:B------:R1:W-:Y:S01]  /*12a80*/  STL [R1+0x4], RZ ;  /* 0x000004ff01007387 */ /* 0x0003e20000100800 */
[----:B0-----:R-:W-:-:S02]  /*12a90*/  LOP3.LUT R2, R0, 0x40, RZ, 0xfc, !PT ;  /* 0x0000004000027812 */ /* 0x001fc400078efcff */
[----:B-1----:R-:W-:-:S07]  /*12aa0*/  LOP3.LUT R0, R0, 0x80, RZ, 0xfc, !PT ;  /* 0x0000008000007812 */ /* 0x002fce00078efcff */
.L_x_1588:
[----:B------:R-:W-:Y:S05]  /*12ab0*/  YIELD ;  /* 0x0000000000007946 */ /* 0x000fea0003800000 */
[----:B------:R-:W-:Y:S01]  /*12ac0*/  ULDC.64 UR4, c[0x0][0xa28] ;  /* 0x00028a0000047ab9 */ /* 0x000fe20000000a00 */
[----:B---3--:R-:W-:Y:S01]  /*12ad0*/  IMAD.MOV.U32 R0, RZ, RZ, RZ ;  /* 0x000000ffff007224 */ /* 0x008fe200078e00ff */
[----:B------:R-:W-:Y:S01]  /*12ae0*/  ISETP.NE.U32.AND P0, PT, RZ, UR4, PT ;  /* 0x00000004ff007c0c */ /* 0x000fe2000bf05070 */
[----:B0-----:R-:W0:Y:S01]  /*12af0*/  LDC.64 R4, c[0x0][0xa00] ;  /* 0x00028000ff047b82 */ /* 0x001e220000000a00 */
[----:B------:R-:W-:Y:S01]  /*12b00*/  ULDC.64 UR8, c[0x0][0x208] ;  /* 0x0000820000087ab9 */ /* 0x000fe20000000a00 */
[----:B-1----:R-:W-:-:S02]  /*12b10*/  CS2R R8, SRZ ;  /* 0x0000000000087805 */ /* 0x002fc4000001ff00 */
[----:B------:R-:W-:Y:S01]  /*12b20*/  ISETP.NE.AND.EX P0, PT, RZ, UR5, PT, P0 ;  /* 0x00000005ff007c0c */ /* 0x000fe2000bf05300 */
[----:B------:R-:W-:Y:S01]  /*12b30*/  ULDC.64 UR4, c[0x0][0xa18] ;  /* 0x0002860000047ab9 */ /* 0x000fe20000000a00 */
[----:B------:R-:W-:-:S11]  /*12b40*/  ULDC.64 UR6, c[0x0][0xa08] ;  /* 0x0002820000067ab9 */ /* 0x000fd60000000a00 */
[----:B------:R-:W1:Y:S02]  /*12b50*/  @P0 LDC.64 R2, c[0x0][0xa28] ;  /* 0x00028a00ff020b82 */ /* 0x000e640000000a00 */
[----:B-1----:R-:W-:-:S05]  /*12b60*/  @P0 IMAD.WIDE R2, R19, 0x4, R2 ;  /* 0x0000000413020825 */ /* 0x002fca00078e0202 */
[----:B------:R1:W5:Y:S01]  /*12b70*/  @P0 LDG.E R0, desc[UR8][R2.64] ;  /* 0x0000000802000981 */ /* 0x000362000c1e1900 */
[----:B------:R-:W-:Y:S01]  /*12b80*/  ISETP.NE.U32.AND P0, PT, RZ, UR4, PT ;  /* 0x00000004ff007c0c */ /* 0x000fe2000bf05070 */
[----:B0-----:R-:W-:Y:S01]  /*12b90*/  IMAD.WIDE R4, R19, 0x4, R4 ;  /* 0x0000000413047825 */ /* 0x001fe200078e0204 */
[----:B------:R-:W-:Y:S02]  /*12ba0*/  ISETP.NE.U32.AND P1, PT, RZ, UR6, PT ;  /* 0x00000006ff007c0c */ /* 0x000fe4000bf25070 */
[----:B------:R-:W-:Y:S01]  /*12bb0*/  ISETP.NE.AND.EX P2, PT, RZ, UR5, PT, P0 ;  /* 0x00000005ff007c0c */ /* 0x000fe2000bf45300 */
[----:B------:R-:W-:Y:S01]  /*12bc0*/  ULDC.64 UR4, c[0x0][0xa00] ;  /* 0x0002800000047ab9 */ /* 0x000fe20000000a00 */
[----:B------:R-:W-:Y:S02]  /*12bd0*/  ISETP.NE.AND.EX P1, PT, RZ, UR7, PT, P1 ;  /* 0x00000007ff007c0c */ /* 0x000fe4000bf25310 */
[----:B------:R-:W-:Y:S01]  /*12be0*/  ISETP.NE.U32.AND P0, PT, RZ, UR4, PT ;  /* 0x00000004ff007c0c */ /* 0x000fe2000bf05070 */
[----:B-1----:R-:W0:Y:S03]  /*12bf0*/  LDC.64 R2, c[0x0][0xa08] ;  /* 0x00028200ff027b82 */ /* 0x002e260000000a00 */
[----:B------:R-:W-:-:S05]  /*12c00*/  ISETP.NE.AND.EX P0, PT, RZ, UR5, PT, P0 ;  /* 0x00000005ff007c0c */ /* 0x000fca000bf05300 */
[----:B--2---:R-:W1:Y:S08]  /*12c10*/  @P2 LDC.64 R6, c[0x0][0xa18] ;  /* 0x00028600ff062b82 */ /* 0x004e700000000a00 */
[----:B------:R-:W2:Y:S01]  /*12c20*/  @P0 LDG.E R9, desc[UR8][R4.64] ;  /* 0x0000000804090981 */ /* 0x000ea2000c1e1900 */
[----:B------:R-:W-:Y:S01]  /*12c30*/  ULDC UR4, c[0x0][0x288] ;  /* 0x0000a20000047ab9 */ /* 0x000fe20000000800 */
[----:B0-----:R-:W-:-:S05]  /*12c40*/  IMAD.WIDE R2, R19, 0x4, R2 ;  /* 0x0000000413027825 */ /* 0x001fca00078e0202 */
[----:B------:R-:W5:Y:S01]  /*12c50*/  @P1 LDG.E R8, desc[UR8][R2.64] ;  /* 0x0000000802081981 */ /* 0x000f62000c1e1900 */
[----:B-1----:R-:W-:-:S03]  /*12c60*/  @P2 IMAD.WIDE R6, R19, 0x4, R6 ;  /* 0x0000000413062825 */ /* 0x002fc600078e0206 */
[----:B--2---:R0:W-:Y:S02]  /*12c70*/  STL [R1+0x34], R9 ;  /* 0x0000340901007387 */ /* 0x0041e40000100800 */
[----:B0-----:R-:W-:Y:S01]  /*12c80*/  IMAD.U32 R9, RZ, RZ, UR4 ;  /* 0x00000004ff097e24 */ /* 0x001fe2000f8e00ff */
[----:B------:R-:W-:-:S05]  /*12c90*/  ULDC.64 UR4, c[0x0][0x418] ;  /* 0x0001060000047ab9 */ /* 0x000fca0000000a00 */
        /* <DEDUP_REMOVED lines=11> */
[----:B------:R-:W-:Y:S02]  /*12d50*/  ULDC.64 UR4, c[0x0][0x208] ;  /* 0x0000820000047ab9 */ /* 0x000fe40000000a00 */
[----:B------:R-:W0:Y:S04]  /*12d60*/  LDG.E R7, desc[UR4][R4.64] ;  /* 0x0000000404077981 */ /* 0x000e28000c1e1900 */
[----:B------:R-:W0:Y:S02]  /*12d70*/  LDG.E R4, desc[UR4][R4.64+0x4] ;  /* 0x0000040404047981 */ /* 0x000e24000c1e1900 */
[----:B0-----:R-:W-:-:S05]  /*12d80*/  IMAD.IADD R9, R4, 0x1, -R7 ;  /* 0x0000000104097824 */ /* 0x001fca00078e0a07 */
[----:B------:R1:W-:Y:S02]  /*12d90*/  STL [R1+0x30], R9 ;  /* 0x0000300901007387 */ /* 0x0003e40000100800 */
.L_x_1475:
[----:B-----5:R-:W-:Y:S01]  /*12da0*/  IMAD.IADD R4, R8, 0x1, R0 ;  /* 0x0000000108047824 */ /* 0x020fe200078e0200 */
[----:B------:R-:W-:Y:S02]  /*12db0*/  ULDC.64 UR4, c[0x0][0xa20] ;  /* 0x0002880000047ab9 */ /* 0x000fe40000000a00 */
[----:B------:R-:W-:Y:S02]  /*12dc0*/  ISETP.NE.U32.AND P0, PT, RZ, UR4, PT ;  /* 0x00000004ff007c0c */ /* 0x000fe4000bf05070 */
[----:B------:R2:W-:Y:S02]  /*12dd0*/  STL [R1+0x14], R4 ;  /* 0x0000140401007387 */ /* 0x0005e40000100800 */
[----:B------:R-:W-:-:S13]  /*12de0*/  ISETP.NE.AND.EX P0, PT, RZ, UR5, PT, P0 ;  /* 0x00000005ff007c0c */ /* 0x000fda000bf05300 */
[----:B--2---:R-:W-:Y:S05]  /*12df0*/  @!P0 BRA `(.L_x_1476) ;  /* 0x0000000000148947 */ /* 0x004fea0003800000 */
[----:B------:R-:W2:Y:S01]  /*12e00*/  LDC.64 R2, c[0x0][0xa20] ;  /* 0x00028800ff027b82 */ /* 0x000ea20000000a00 */
[----:B------:R-:W-:Y:S01]  /*12e10*/  ULDC.64 UR4, c[0x0][0x208] ;  /* 0x0000820000047ab9 */ /* 0x000fe20000000a00 */
[----:B--2---:R-:W-:-:S05]  /*12e20*/  IMAD.WIDE R2, R19, 0x4, R2 ;  /* 0x0000000413027825 */ /* 0x004fca00078e0202 */
[----:B------:R2:W5:Y:S01]  /*12e30*/  LDG.E R6, desc[UR4][R2.64] ;  /* 0x0000000402067981 */ /* 0x000562000c1e1900 */
[----:B------:R-:W-:Y:S05]  /*12e40*/  BRA `(.L_x_1477) ;  /* 0x0000000000147947 */ /* 0x000fea0003800000 */
.L_x_1476:
[----:B------:R-:W-:Y:S05]  /*12e50*/  @!P1 BRA `(.L_x_1477) ;  /* 0x0000000000109947 */ /* 0x000fea0003800000 */
[----:B------:R-:W-:Y:S02]  /*12e60*/  ULDC.64 UR4, c[0x0][0x208] ;  /* 0x0000820000047ab9 */ /* 0x000fe40000000a00 */
[----:B------:R-:W2:Y:S04]  /*12e70*/  LDG.E R6, desc[UR4][R2.64] ;  /* 0x0000000402067981 */ /* 0x000ea8000c1e1900 */
[----:B------:R-:W2:Y:S02]  /*12e80*/  LDG.E R2, desc[UR4][R2.64+0x4] ;  /* 0x0000040402027981 */ /* 0x000ea4000c1e1900 */
[----:B--2---:R-:W-:-:S07]  /*12e90*/  IMAD.IADD R6, R2, 0x1, -R6 ;  /* 0x0000000102067824 */ /* 0x004fce00078e0a06 */
.L_x_1477:
[----:B--2---:R-:W2:Y:S01]  /*12ea0*/  LDC R2, c[0x0][0x448] ;  /* 0x00011200ff027b82 */ /* 0x004ea20000000800 */
[----:B------:R-:W-:Y:S02]  /*12eb0*/  IMAD.SHL.U32 R8, R17, 0x80, RZ ;  /* 0x0000008011087824 */ /* 0x000fe400078e00ff */
[----:B-----5:R-:W-:Y:S02]  /*12ec0*/  IMAD.IADD R0, R6, 0x1, -R0 ;  /* 0x0000000106007824 */ /* 0x020fe400078e0a00 */
[----:B------:R-:W-:Y:S01]  /*12ed0*/  VIADD R4, R8, 0x7f ;  /* 0x0000007f08047836 */ /* 0x000fe20000000000 */
[----:B------:R3:W-:Y:S03]  /*12ee0*/  STL [R1+0x2c], R8 ;  /* 0x00002c0801007387 */ /* 0x0007e60000100800 */
[----:B------:R-:W-:Y:S01]  /*12ef0*/  IMAD.MOV.U32 R6, RZ, RZ, R4 ;  /* 0x000000ffff067224 */ /* 0x000fe200078e0004 */
[----:B--2---:R-:W-:-:S13]  /*12f00*/  ISETP.NE.AND P1, PT, R2, 0x1, PT ;  /* 0x000000010200780c */ /* 0x004fda0003f25270 */
[----:B------:R-:W2:Y:S08]  /*12f10*/  @P1 LDC R3, c[0x0][0x44c] ;  /* 0x00011300ff031b82 */ /* 0x000eb00000000800 */
[----:B------:R-:W4:Y:S01]  /*12f20*/  @P1 LDC R2, c[0x0][0x450] ;  /* 0x00011400ff021b82 */ /* 0x000f220000000800 */
[----:B--2---:R-:W-:-:S05]  /*12f30*/  @P1 IMAD.HI.U32 R3, R4, R3, RZ ;  /* 0x0000000304031227 */ /* 0x004fca00078e00ff */
[----:B----4-:R-:W-:Y:S02]  /*12f40*/  @P1 SHF.R.U32.HI R6, RZ, R2, R3 ;  /* 0x00000002ff061219 */ /* 0x010fe40000011603 */
[----:B------:R-:W-:-:S05]  /*12f50*/  IADD3 R2, R0, 0x1, -R9 ;  /* 0x0000000100027810 */ /* 0x000fca0007ffe809 */
[----:B------:R-:W-:Y:S02]  /*12f60*/  IMAD.IADD R6, R2, 0x1, R6 ;  /* 0x0000000102067824 */ /* 0x000fe400078e0206 */
[----:B------:R-:W2:Y:S02]  /*12f70*/  LDC.64 R2, c[0x0][0x9e0] ;  /* 0x00027800ff027b82 */ /* 0x000ea40000000a00 */
[----:B--2---:R-:W-:Y:S01]  /*12f80*/  ISETP.GE.AND P2, PT, R3, 0x1, PT ;  /* 0x000000010300780c */ /* 0x004fe20003f46270 */
[----:B------:R-:W-:-:S12]  /*12f90*/  IMAD.IADD R2, R6, 0x1, R2 ;  /* 0x0000000106027824 */ /* 0x000fd800078e0202 */
[----:B---3--:R-:W-:Y:S05]  /*12fa0*/  @!P2 BRA `(.L_x_1478) ;  /* 0x000000000048a947 */ /* 0x008fea0003800000 */
[C---:B------:R-:W-:Y:S01]  /*12fb0*/  ISETP.GT.AND P0, PT, R6.reuse, RZ, PT ;  /* 0x000000ff0600720c */ /* 0x040fe20003f04270 */
[----:B------:R-:W-:Y:S01]  /*12fc0*/  BSSY B0, `(.L_x_1479) ;  /* 0x000000e000007945 */ /* 0x000fe20003800000 */
[----:B------:R-:W-:-:S11]  /*12fd0*/  VIADD R7, R6, 0xffffffff ;  /* 0xffffffff06077836 */ /* 0x000fd60000000000 */
[----:B------:R-:W-:Y:S05]  /*12fe0*/  @P0 BRA `(.L_x_1480) ;  /* 0x00000000001c0947 */ /* 0x000fea0003800000 */
[----:B------:R-:W-:Y:S01]  /*12ff0*/  ISETP.NE.AND P0, PT, R3, 0x1, PT ;  /* 0x000000010300780c */ /* 0x000fe20003f05270 */
[----:B------:R-:W-:-:S12]  /*13000*/  IMAD.MOV R6, RZ, RZ, -R6 ;  /* 0x000000ffff067224 */ /* 0x000fd800078e0a06 */
[----:B------:R-:W2:Y:S02]  /*13010*/  @P0 LDC.64 R4, c[0x0][0x9e8] ;  /* 0x00027a00ff040b82 */ /* 0x000ea40000000a00 */
[----:B--2---:R-:W-:-:S05]  /*13020*/  @P0 IMAD.HI.U32 R4, R6, R4, RZ ;  /* 0x0000000406040227 */ /* 0x004fca00078e00ff */
[----:B------:R-:W-:-:S04]  /*13030*/  @P0 SHF.R.U32.HI R6, RZ, R5, R4 ;  /* 0x00000005ff060219 */ /* 0x000fc80000011604 */
[----:B------:R-:W-:Y:S01]  /*13040*/  LOP3.LUT R7, RZ, R6, RZ, 0x33, !PT ;  /* 0x00000006ff077212 */ /* 0x000fe200078e33ff */
[----:B------:R-:W-:Y:S06]  /*13050*/  BRA `(.L_x_1481) ;  /* 0x0000000000107947 */ /* 0x000fec0003800000 */
.L_x_1480:
[----:B------:R-:W-:-:S13]  /*13060*/  ISETP.NE.AND P0, PT, R3, 0x1, PT ;  /* 0x000000010300780c */ /* 0x000fda0003f05270 */
[----:B------:R-:W2:Y:S02]  /*13070*/  @P0 LDC.64 R4, c[0x0][0x9e8] ;  /* 0x00027a00ff040b82 */ /* 0x000ea40000000a00 */
[----:B--2---:R-:W-:-:S05]  /*13080*/  @P0 IMAD.HI.U32 R4, R7, R4, RZ ;  /* 0x0000000407040227 */ /* 0x004fca00078e00ff */
[----:B------:R-:W-:-:S07]  /*13090*/  @P0 SHF.R.U32.HI R7, RZ, R5, R4 ;  /* 0x00000005ff070219 */ /* 0x000fce0000011604 */
.L_x_1481:
[----:B------:R-:W-:Y:S05]  /*130a0*/  BSYNC B0 ;  /* 0x0000000000007941 */ /* 0x000fea0003800000 */
.L_x_1479:
[----:B------:R-:W-:-:S05]  /*130b0*/  IMAD R7, R7, R3, R3 ;  /* 0x0000000307077224 */ /* 0x000fca00078e0203 */
[----:B------:R-:W-:-:S07]  /*130c0*/  VIMNMX R2, R2, R7, PT ;  /* 0x0000000702027248 */ /* 0x000fce0003fe0100 */
.L_x_1478:
[----:B------:R-:W2:Y:S01]  /*130d0*/  @P1 LDC R6, c[0x0][0x44c] ;  /* 0x00011300ff061b82 */ /* 0x000ea20000000800 */
[----:B------:R-:W-:Y:S01]  /*130e0*/  IMAD.MOV.U32 R4, RZ, RZ, R8 ;  /* 0x000000ffff047224 */ /* 0x000fe200078e0008 */
[----:B------:R-:W-:-:S06]  /*130f0*/  ULDC UR4, c[0x0][0x9dc] ;  /* 0x0002770000047ab9 */ /* 0x000fcc0000000800 */
[----:B------:R-:W3:Y:S01]  /*13100*/  @P1 LDC R5, c[0x0][0x450] ;  /* 0x00011400ff051b82 */ /* 0x000ee20000000800 */
[----:B--2---:R-:W-:-:S05]  /*13110*/  @P1 IMAD.HI.U32 R6, R8, R6, RZ ;  /* 0x0000000608061227 */ /* 0x004fca00078e00ff */
[----:B---3--:R-:W-:Y:S01]  /*13120*/  @P1 SHF.R.U32.HI R4, RZ, R5, R6 ;  /* 0x00000005ff041219 */ /* 0x008fe20000011606 */
[----:B------:R-:W-:Y:S02]  /*13130*/  VIADD R5, R2, 0x5f ;  /* 0x0000005f02057836 */ /* 0x000fe40000000000 */
[----:B------:R-:W-:Y:S01]  /*13140*/  VIADD R6, R0, 0x5f ;  /* 0x0000005f00067836 */ /* 0x000fe20000000000 */
[----:B------:R-:W-:Y:S01]  /*13150*/  IADD3 R2, R4, R0, -R9 ;  /* 0x0000000004027210 */ /* 0x000fe20007ffe809 */
[----:B------:R-:W-:-:S04]  /*13160*/  IMAD.HI R5, R5, 0x2aaaaaab, RZ ;  /* 0x2aaaaaab05057827 */ /* 0x000fc800078e02ff */
[----:B------:R-:W-:Y:S01]  /*13170*/  IMAD.HI R6, R6, 0x2aaaaaab, RZ ;  /* 0x2aaaaaab06067827 */ /* 0x000fe200078e02ff */
[----:B------:R-:W-:-:S04]  /*13180*/  SHF.R.U32.HI R0, RZ, 0x1f, R5 ;  /* 0x0000001fff007819 */ /* 0x000fc80000011605 */
[----:B------:R-:W-:Y:S02]  /*13190*/  SHF.R.U32.HI R4, RZ, 0x1f, R6 ;  /* 0x0000001fff047819 */ /* 0x000fe40000011606 */
[----:B------:R-:W-:Y:S02]  /*131a0*/  LEA.HI.SX32 R0, R5, R0, 0x1c ;  /* 0x0000000005007211 */ /* 0x000fe400078fe2ff */
[----:B------:R-:W-:-:S04]  /*131b0*/  LEA.HI.SX32 R4, R6, R4, 0x1c ;  /* 0x0000000406047211 */ /* 0x000fc800078fe2ff */
[----:B------:R-:W-:Y:S01]  /*131c0*/  VIMNMX R7, R4, R0, PT ;  /* 0x0000000004077248 */ /* 0x000fe20003fe0100 */
[----:B------:R-:W-:-:S04]  /*131d0*/  VIADD R0, R2, -UR4 ;  /* 0x8000000402007c36 */ /* 0x000fc80008000000 */
[----:B------:R2:W-:Y:S01]  /*131e0*/  STL [R1+0x28], R7 ;  /* 0x0000280701007387 */ /* 0x0005e20000100800 */
[----:B------:R-:W-:Y:S05]  /*131f0*/  @!P2 BRA `(.L_x_1482) ;  /* 0x000000000044a947 */ /* 0x000fea0003800000 */
[----:B------:R-:W-:Y:S01]  /*13200*/  ISETP.GT.AND P0, PT, R2, -0x1, PT ;  /* 0xffffffff0200780c */ /* 0x000fe20003f04270 */
[----:B------:R-:W-:-:S12]  /*13210*/  BSSY B0, `(.L_x_1483) ;  /* 0x000000d000007945 */ /* 0x000fd80003800000 */
[----:B------:R-:W-:Y:S05]  /*13220*/  @P0 BRA `(.L_x_1484) ;  /* 0x00000000001c0947 */ /* 0x000fea0003800000 */
[----:B------:R-:W-:Y:S02]  /*13230*/  ISETP.NE.AND P0, PT, R3, 0x1, PT ;  /* 0x000000010300780c */ /* 0x000fe40003f05270 */
[----:B------:R-:W-:-:S11]  /*13240*/  LOP3.LUT R2, RZ, R2, RZ, 0x33, !PT ;  /* 0x00000002ff027212 */ /* 0x000fd600078e33ff */
[----:B------:R-:W3:Y:S02]  /*13250*/  @P0 LDC.64 R4, c[0x0][0x9e8] ;  /* 0x00027a00ff040b82 */ /* 0x000ee40000000a00 */
[----:B---3--:R-:W-:-:S05]  /*13260*/  @P0 IMAD.HI.U32 R4, R2, R4, RZ ;  /* 0x0000000402040227 */ /* 0x008fca00078e00ff */
[----:B------:R-:W-:-:S04]  /*13270*/  @P0 SHF.R.U32.HI R2, RZ, R5, R4 ;  /* 0x00000005ff020219 */ /* 0x000fc80000011604 */
[----:B------:R-:W-:Y:S01]  /*13280*/  LOP3.LUT R2, RZ, R2, RZ, 0x33, !PT ;  /* 0x00000002ff027212 */ /* 0x000fe200078e33ff */
[----:B------:R-:W-:Y:S06]  /*13290*/  BRA `(.L_x_1485) ;  /* 0x0000000000107947 */ /* 0x000fec0003800000 */
.L_x_1484:
[----:B------:R-:W-:-:S13]  /*132a0*/  ISETP.NE.AND P0, PT, R3, 0x1, PT ;  /* 0x000000010300780c */ /* 0x000fda0003f05270 */
[----:B------:R-:W3:Y:S02]  /*132b0*/  @P0 LDC.64 R4, c[0x0][0x9e8] ;  /* 0x00027a00ff040b82 */ /* 0x000ee40000000a00 */
[----:B---3--:R-:W-:-:S05]  /*132c0*/  @P0 IMAD.HI.U32 R4, R2, R4, RZ ;  /* 0x0000000402040227 */ /* 0x008fca00078e00ff */
[----:B------:R-:W-:-:S07]  /*132d0*/  @P0 SHF.R.U32.HI R2, RZ, R5, R4 ;  /* 0x00000005ff020219 */ /* 0x000fce0000011604 */
.L_x_1485:
[----:B------:R-:W-:Y:S05]  /*132e0*/  BSYNC B0 ;  /* 0x0000000000007941 */ /* 0x000fea0003800000 */
.L_x_1483:
[----:B------:R-:W-:-:S05]  /*132f0*/  IMAD R2, R2, R3, RZ ;  /* 0x0000000302027224 */ /* 0x000fca00078e02ff */
[----:B------:R-:W-:-:S07]  /*13300*/  VIMNMX R0, R0, R2, !PT ;  /* 0x0000000200007248 */ /* 0x000fce0007fe0100 */
.L_x_1482:
[----:B------:R-:W-:Y:S01]  /*13310*/  IMAD.HI R0, R0, 0x2aaaaaab, RZ ;  /* 0x2aaaaaab00007827 */ /* 0x000fe200078e02ff */
[----:B------:R-:W-:Y:S04]  /*13320*/  BSSY B7, `(.L_x_1486) ;  /* 0x000046f000077945 */ /* 0x000fe80003800000 */
[----:B------:R-:W-:-:S04]  /*13330*/  SHF.R.U32.HI R2, RZ, 0x1f, R0 ;  /* 0x0000001fff027819 */ /* 0x000fc80000011600 */
[----:B------:R-:W-:-:S04]  /*13340*/  LEA.HI.SX32 R2, R0, R2, 0x1c ;  /* 0x0000000200027211 */ /* 0x000fc800078fe2ff */
[----:B------:R-:W-:-:S04]  /*13350*/  VIMNMX R3, RZ, R2, !PT ;  /* 0x00000002ff037248 */ /* 0x000fc80007fe0100 */
[----:B------:R-:W-:Y:S01]  /*13360*/  ISETP.GT.AND P0, PT, R7, R3, PT ;  /* 0x000000030700720c */ /* 0x000fe20003f04270 */
[----:B------:R3:W-:-:S12]  /*13370*/  STL [R1+0x20], R3 ;  /* 0x0000200301007387 */ /* 0x0007d80000100800 */
[----:B---3--:R-:W-:Y:S05]  /*13380*/  @P0 BRA `(.L_x_1487) ;  /* 0x0000000000480947 */ /* 0x008fea0003800000 */
[----:B------:R-:W3:Y:S02]  /*13390*/  S2R R3, SR_TID.X ;  /* 0x0000000000037919 */ /* 0x000ee40000002100 */
[----:B---3--:R-:W-:-:S04]  /*133a0*/  LOP3.LUT R3, R3, 0x7f, RZ, 0xc0, !PT ;  /* 0x0000007f03037812 */ /* 0x008fc800078ec0ff */
[----:B------:R-:W-:-:S13]  /*133b0*/  ISETP.NE.AND P0, PT, R3, RZ, PT ;  /* 0x000000ff0300720c */ /* 0x000fda0003f05270 */
[----:B------:R-:W-:Y:S05]  /*133c0*/  @P0 BRA `(.L_x_1488) ;  /* 0x0000004400900947 */ /* 0x000fea0003800000 */
[----:B------:R-:W3:Y:S01]  /*133d0*/  S2R R5, SR_LANEID ;  /* 0x0000000000057919 */ /* 0x000ee20000000000 */
[----:B------:R-:W-:Y:S01]  /*133e0*/  VOTEU.ANY UR4, UPT, PT ;  /* 0x0000000000047886 */ /* 0x000fe200038e0100 */
[----:B------:R-:W4:Y:S01]  /*133f0*/  LDC.64 R2, c[0x0][0xc60] ;  /* 0x00031800ff027b82 */ /* 0x000f220000000a00 */
[----:B------:R-:W3:Y:S01]  /*13400*/  FLO.U32 R0, UR4 ;  /* 0x0000000400007d00 */ /* 0x000ee200080e0000 */
[----:B------:R-:W-:Y:S01]  /*13410*/  ULDC.64 UR6, c[0x0][0x208] ;  /* 0x0000820000067ab9 */ /* 0x000fe20000000a00 */
[----:B---3--:R-:W-:-:S06]  /*13420*/  ISETP.EQ.U32.AND P0, PT, R0, R5, PT ;  /* 0x000000050000720c */ /* 0x008fcc0003f02070 */
[----:B------:R-:W4:Y:S07]  /*13430*/  POPC R5, UR4 ;  /* 0x0000000400057d09 */ /* 0x000f2e0008000000 */
[----:B----4-:R-:W3:Y:S01]  /*13440*/  @P0 ATOMG.E.ADD.STRONG.GPU PT, R3, desc[UR6][R2.64], R5 ;  /* 0x00000005020309a8 */ /* 0x010ee200081ee1c6 */
[----:B------:R-:W4:Y:S02]  /*13450*/  S2R R4, SR_LTMASK ;  /* 0x0000000000047919 */ /* 0x000f240000003900 */
[----:B----4-:R-:W-:-:S04]  /*13460*/  LOP3.LUT R4, R4, UR4, RZ, 0xc0, !PT ;  /* 0x0000000404047c12 */ /* 0x010fc8000f8ec0ff */
[----:B--2---:R-:W2:Y:S01]  /*13470*/  POPC R7, R4 ;  /* 0x0000000400077309 */ /* 0x004ea20000000000 */
[----:B---3--:R-:W2:Y:S02]  /*13480*/  SHFL.IDX PT, R0, R3, R0, 0x1f ;  /* 0x00001f0003007589 */ /* 0x008ea400000e0000 */
[----:B--2---:R-:W-:Y:S01]  /*13490*/  IADD3 R16, R0, UR38, R7 ;  /* 0x0000002600107c10 */ /* 0x004fe2000fffe007 */
[----:B------:R-:W-:Y:S06]  /*134a0*/  BRA `(.L_x_1488) ;  /* 0x0000004400587947 */ /* 0x000fec0003800000 */
.L_x_1487:
[----:B------:R-:W3:Y:S01]  /*134b0*/  LDL R17, [R1] ;  /* 0x0000000001117983 */ /* 0x000ee20000100800 */
[----:B------:R-:W-:Y:S01]  /*134c0*/  BSSY B6, `(.L_x_1489) ;  /* 0x0000014000067945 */ /* 0x000fe20003800000 */
[----:B---3--:R-:W-:-:S05]  /*134d0*/  VIADD R0, R17, 0x1e400 ;  /* 0x0001e40011007836 */ /* 0x008fca0000000000 */
[----:B------:R-:W-:-:S13]  /*134e0*/  LOP3.LUT P0, RZ, R0, 0x3ff, RZ, 0xc0, !PT ;  /* 0x000003ff00ff7812 */ /* 0x000fda000780c0ff */
[----:B------:R-:W-:Y:S05]  /*134f0*/  @!P0 BRA `(.L_x_1490) ;  /* 0x0000000000408947 */ /* 0x000fea0003800000 */
[----:B------:R-:W-:Y:S01]  /*13500*/  MOV R2, 0x0 ;  /* 0x0000000000027802 */ /* 0x000fe20000000f00 */
[----:B------:R-:W-:Y:S01]  /*13510*/  ULDC.64 UR6, c[0x4][0xa8] ;  /* 0x01002a0000067ab9 */ /* 0x000fe20000000a00 */
[----:B------:R-:W-:Y:S01]  /*13520*/  ULDC.64 UR8, c[0x4][0xb0] ;  /* 0x01002c0000087ab9 */ /* 0x000fe20000000a00 */
[----:B------:R-:W-:Y:S01]  /*13530*/  ULDC.64 UR4, c[0x4][0x30] ;  /* 0x01000c0000047ab9 */ /* 0x000fe20000000a00 */
[----:B------:R-:W-:Y:S02]  /*13540*/  IMAD.U32 R4, RZ, RZ, UR6 ;  /* 0x00000006ff047e24 */ /* 0x000fe4000f8e00ff */
[----:B------:R-:W3:Y:S01]  /*13550*/  LDC.64 R2, c[0x4][R2] ;  /* 0x0100000002027b82 */ /* 0x000ee20000000a00 */
[----:B------:R-:W-:Y:S02]  /*13560*/  IMAD.U32 R5, RZ, RZ, UR7 ;  /* 0x00000007ff057e24 */ /* 0x000fe4000f8e00ff */
[----:B------:R-:W-:Y:S02]  /*13570*/  IMAD.U32 R6, RZ, RZ, UR8 ;  /* 0x00000008ff067e24 */ /* 0x000fe4000f8e00ff */
[----:B--2---:R-:W-:-:S02]  /*13580*/  IMAD.U32 R7, RZ, RZ, UR9 ;  /* 0x00000009ff077e24 */ /* 0x004fc4000f8e00ff */
[----:B------:R-:W-:Y:S02]  /*13590*/  IMAD.U32 R10, RZ, RZ, UR4 ;  /* 0x00000004ff0a7e24 */ /* 0x000fe4000f8e00ff */
[----:B------:R-:W-:Y:S02]  /*135a0*/  IMAD.U32 R11, RZ, RZ, UR5 ;  /* 0x00000005ff0b7e24 */ /* 0x000fe4000f8e00ff */
[----:B------:R-:W-:Y:S02]  /*135b0*/  IMAD.MOV.U32 R8, RZ, RZ, 0x70 ;  /* 0x00000070ff087424 */ /* 0x000fe400078e00ff */
[----:B------:R-:W-:Y:S02]  /*135c0*/  IMAD.MOV.U32 R12, RZ, RZ, 0x1 ;  /* 0x00000001ff0c7424 */ /* 0x000fe400078e00ff */
[----:B------:R-:W-:-:S07]  /*135d0*/  IMAD.MOV.U32 R13, RZ, RZ, RZ ;  /* 0x000000ffff0d7224 */ /* 0x000fce00078e00ff */
[----:B------:R-:W-:-:S07]  /*135e0*/  LEPC R20, `(.L_x_1490) ;  /* 0x000000001014794e */ /* 0x000fce0000000000 */
[----:B01-3--:R-:W-:Y:S05]  /*135f0*/  CALL.ABS.NOINC R2 ;  /* 0x0000000002007343 */ /* 0x00bfea0003c00000 */
.L_x_1490:
[----:B------:R-:W-:Y:S05]  /*13600*/  BSYNC B6 ;  /* 0x0000000000067941 */ /* 0x000fea0003800000 */
.L_x_1489:
        /* <DEDUP_REMOVED lines=8> */
[----:B------:R3:W4:Y:S01]  /*13690*/  LDC.64 R2, c[0x4][R17] ;  /* 0x0100000011027b82 */ /* 0x0007220000000a00 */
[----:B------:R-:W-:Y:S02]  /*136a0*/  IMAD.U32 R4, RZ, RZ, UR6 ;  /* 0x00000006ff047e24 */ /* 0x000fe4000f8e00ff */
[----:B------:R-:W-:Y:S02]  /*136b0*/  IMAD.U32 R5, RZ, RZ, UR7 ;  /* 0x00000007ff057e24 */ /* 0x000fe4000f8e00ff */
[----:B------:R-:W-:Y:S02]  /*136c0*/  IMAD.U32 R6, RZ, RZ, UR8 ;  /* 0x00000008ff067e24 */ /* 0x000fe4000f8e00ff */
[----:B--2---:R-:W-:-:S02]  /*136d0*/  IMAD.U32 R7, RZ, RZ, UR9 ;  /* 0x00000009ff077e24 */ /* 0x004fc4000f8e00ff */
[----:B------:R-:W-:Y:S02]  /*136e0*/  IMAD.U32 R10, RZ, RZ, UR4 ;  /* 0x00000004ff0a7e24 */ /* 0x000fe4000f8e00ff */
[----:B------:R-:W-:Y:S02]  /*136f0*/  IMAD.U32 R11, RZ, RZ, UR5 ;  /* 0x00000005ff0b7e24 */ /* 0x000fe4000f8e00ff */
[----:B------:R-:W-:Y:S02]  /*13700*/  IMAD.MOV.U32 R8, RZ, RZ, 0x70 ;  /* 0x00000070ff087424 */ /* 0x000fe400078e00ff */
[----:B------:R-:W-:Y:S02]  /*13710*/  IMAD.MOV.U32 R12, RZ, RZ, 0x1 ;  /* 0x00000001ff0c7424 */ /* 0x000fe400078e00ff */
[----:B---3--:R-:W-:-:S07]  /*13720*/  IMAD.MOV.U32 R13, RZ, RZ, RZ ;  /* 0x000000ffff0d7224 */ /* 0x008fce00078e00ff */
[----:B------:R-:W-:-:S07]  /*13730*/  LEPC R20, `(.L_x_1493) ;  /* 0x000000001014794e */ /* 0x000fce0000000000 */
[----:B01--4-:R-:W-:Y:S05]  /*13740*/  CALL.ABS.NOINC R2 ;  /* 0x0000000002007343 */ /* 0x013fea0003c00000 */
.L_x_1493:
        /* <DEDUP_REMOVED lines=15> */
.L_x_1492:
[----:B------:R-:W-:Y:S05]  /*13840*/  BSYNC B6 ;  /* 0x0000000000067941 */ /* 0x000fea0003800000 */
.L_x_1491:
[----:B------:R-:W-:Y:S01]  /*13850*/  ULDC.64 UR4, c[0x0][0x9f8] ;  /* 0x00027e0000047ab9 */ /* 0x000fe20000000a00 */
[----:B------:R-:W3:Y:S01]  /*13860*/  LDL R17, [R1+0x28] ;  /* 0x0000280001117983 */ /* 0x000ee20000100800 */
[----:B------:R-:W-:Y:S01]  /*13870*/  ISETP.NE.U32.AND P0, PT, RZ, UR4, PT ;  /* 0x00000004ff007c0c */ /* 0x000fe2000bf05070 */
[----:B--2---:R-:W-:Y:S01]  /*13880*/  IMAD.MOV.U32 R7, RZ, RZ, R19 ;  /* 0x000000ffff077224 */ /* 0x004fe200078e0013 */
[----:B------:R-:W-:Y:S02]  /*13890*/  ULDC.64 UR6, c[0x0][0x208] ;  /* 0x0000820000067ab9 */ /* 0x000fe40000000a00 */
[----:B------:R-:W-:Y:S01]  /*138a0*/  ISETP.NE.AND.EX P0, PT, RZ, UR5, PT, P0 ;  /* 0x00000005ff007c0c */ /* 0x000fe2000bf05300 */
[----:B------:R-:W-:-:S12]  /*138b0*/  ULDC.64 UR4, c[0x0][0xa08] ;  /* 0x0002820000047ab9 */ /* 0x000fd80000000a00 */
[----:B------:R-:W2:Y:S02]  /*138c0*/  @P0 LDC.64 R2, c[0x0][0x9f8] ;  /* 0x00027e00ff020b82 */ /* 0x000ea40000000a00 */
[----:B--2---:R-:W-:-:S05]  /*138d0*/  @P0 IMAD.WIDE R2, R19, 0x4, R2 ;  /* 0x0000000413020825 */ /* 0x004fca00078e0202 */
[----:B------:R2:W4:Y:S02]  /*138e0*/  @P0 LDG.E R7, desc[UR6][R2.64] ;  /* 0x0000000602070981 */ /* 0x000524000c1e1900 */
[----:B--2---:R-:W2:Y:S02]  /*138f0*/  LDC.64 R2, c[0x0][0x418] ;  /* 0x00010600ff027b82 */ /* 0x004ea40000000a00 */
[----:B--2---:R-:W-:Y:S01]  /*13900*/  LOP3.LUT P0, RZ, R2, UR4, RZ, 0xfc, !PT ;  /* 0x0000000402ff7c12 */ /* 0x004fe2000f80fcff */
[----:B------:R-:W-:-:S03]  /*13910*/  UMOV UR4, 0xffffffff ;  /* 0xffffffff00047882 */ /* 0x000fc60000000000 */
[----:B------:R-:W-:Y:S01]  /*13920*/  LOP3.LUT P0, RZ, R3, UR5, RZ, 0xfc, P0 ;  /* 0x0000000503ff7c12 */ /* 0x000fe2000800fcff */
[----:B---3--:R-:W-:Y:S01]  /*13930*/  VIADD R0, R17, 0xffffffff ;  /* 0xffffffff11007836 */ /* 0x008fe20000000000 */
[----:B----4-:R-:W-:Y:S01]  /*13940*/  SHF.R.S32.HI R8, RZ, 0x1f, R7 ;  /* 0x0000001fff087819 */ /* 0x010fe20000011407 */
[----:B------:R2:W-:Y:S01]  /*13950*/  STL [R1+0xc], R7 ;  /* 0x00000c0701007387 */ /* 0x0005e20000100800 */
[----:B------:R-:W-:-:S03]  /*13960*/  SEL R17, R7, RZ, !P0 ;  /* 0x000000ff07117207 */ /* 0x000fc60004000000 */
[----:B------:R2:W-:Y:S01]  /*13970*/  STL [R1+0x18], R8 ;  /* 0x0000180801007387 */ /* 0x0005e20000100800 */
[----:B------:R-:W-:Y:S05]  /*13980*/  BRA.DIV UR4, `(.L_x_1494) ;  /* 0x00000056041c7947 */ /* 0x000fea000b800000 */
[----:B------:R-:W3:Y:S02]  /*13990*/  S2R R4, SR_TID.X ;  /* 0x0000000000047919 */ /* 0x000ee40000002100 */
[----:B---3--:R-:W-:-:S04]  /*139a0*/  SHF.R.U32.HI R4, RZ, 0x5, R4 ;  /* 0x00000005ff047819 */ /* 0x008fc80000011604 */
[----:B------:R-:W-:-:S05]  /*139b0*/  LOP3.LUT R4, R4, 0x3, RZ, 0xc0, !PT ;  /* 0x0000000304047812 */ /* 0x000fca00078ec0ff */
[----:B------:R3:W4:Y:S02]  /*139c0*/  SHFL.IDX PT, R14, R4, RZ, 0x1f ;  /* 0x00001fff040e7589 */ /* 0x00072400000e0000 */
.L_x_1604:
[----:B---3--:R-:W3:Y:S01]  /*139d0*/  LDL.LU R4, [R1+0x24] ;  /* 0x0000240001047983 */ /* 0x008ee20000300800 */
[----:B------:R-:W-:Y:S02]  /*139e0*/  PLOP3.LUT P1, PT, PT, PT, PT, 0x8, 0x0 ;  /* 0x000000000000781c */ /* 0x000fe40003f2e170 */
[----:B----4-:R-:W-:Y:S01]  /*139f0*/  ISETP.NE.AND P0, PT, R14, RZ, PT ;  /* 0x000000ff0e00720c */ /* 0x010fe20003f05270 */
[----:B------:R4:W-:Y:S01]  /*13a00*/  STL [R1+0x8], R0 ;  /* 0x0000080001007387 */ /* 0x0009e20000100800 */
[----:B---3--:R-:W-:-:S09]  /*13a10*/  LOP3.LUT R4, R4, 0xfffffffe, RZ, 0xc0, !PT ;  /* 0xfffffffe04047812 */ /* 0x008fd200078ec0ff */
[----:B------:R-:W-:-:S05]  /*13a20*/  @P1 LOP3.LUT R4, R4, 0x1, RZ, 0xfc, !PT ;  /* 0x0000000104041812 */ /* 0x000fca00078efcff */
[----:B------:R4:W-:Y:S01]  /*13a30*/  STL [R1+0x24], R4 ;  /* 0x0000240401007387 */ /* 0x0009e20000100800 */
[----:B------:R-:W-:Y:S05]  /*13a40*/  @P0 BRA `(.L_x_1495) ;  /* 0x00000004004c0947 */ /* 0x000fea0003800000 */
[----:B------:R-:W-:-:S03]  /*13a50*/  UMOV UR4, 0xffffffff ;  /* 0xffffffff00047882 */ /* 0x000fc60000000000 */
[----:B------:R-:W-:Y:S05]  /*13a60*/  BRA.DIV UR4, `(.L_x_1496) ;  /* 0x0000005604187947 */ /* 0x000fea000b800000 */
[----:B------:R-:W-:-:S13]  /*13a70*/  ELECT P6, URZ, PT ;  /* 0x00000000003f782f */ /* 0x000fda00038c0000 */
.L_x_1607:
[----:B------:R-:W-:Y:S05]  /*13a80*/  @!P6 BRA `(.L_x_1495) ;  /* 0x00000004003ce947 */ /* 0x000fea0003800000 */
[----:B------:R-:W-:-:S04]  /*13a90*/  ISETP.NE.U32.AND P0, PT, R2, RZ, PT ;  /* 0x000000ff0200720c */ /* 0x000fc80003f05070 */
[----:B------:R-:W-:-:S13]  /*13aa0*/  ISETP.NE.AND.EX P0, PT, R3, RZ, PT, P0 ;  /* 0x000000ff0300720c */ /* 0x000fda0003f05300 */
[----:B------:R-:W-:Y:S05]  /*13ab0*/  @!P0 BRA `(.L_x_1497) ;  /* 0x0000000000548947 */ /* 0x000fea0003800000 */
[----:B------:R-:W3:Y:S01]  /*13ac0*/  LDC R6, c[0x0][0x43c] ;  /* 0x00010f00ff067b82 */ /* 0x000ee20000000800 */
[----:B01----:R-:W-:Y:S01]  /*13ad0*/  IMAD.MOV.U32 R9, RZ, RZ, R0 ;  /* 0x000000ffff097224 */ /* 0x003fe200078e0000 */
[----:B------:R-:W-:Y:S01]  /*13ae0*/  ULDC.64 UR4, c[0x0][0x428] ;  /* 0x00010a0000047ab9 */ /* 0x000fe20000000a00 */
[----:B------:R-:W-:Y:S02]  /*13af0*/  ULDC.64 UR6, c[0x0][0x208] ;  /* 0x0000820000067ab9 */ /* 0x000fe40000000a00 */
[----:B----4-:R-:W-:Y:S01]  /*13b00*/  IMAD.MOV.U32 R0, RZ, RZ, R9 ;  /* 0x000000ffff007224 */ /* 0x010fe200078e0009 */
[----:B---3--:R-:W-:-:S13]  /*13b10*/  ISETP.NE.AND P0, PT, R6, 0x1, PT ;  /* 0x000000010600780c */ /* 0x008fda0003f05270 */
[----:B------:R-:W0:Y:S02]  /*13b20*/  @P0 LDC.64 R4, c[0x0][0x440] ;  /* 0x00011000ff040b82 */ /* 0x000e240000000a00 */
[----:B0-----:R-:W-:-:S05]  /*13b30*/  @P0 IMAD.HI.U32 R4, R9, R4, RZ ;  /* 0x0000000409040227 */ /* 0x001fca00078e00ff */
[----:B------:R-:W-:-:S04]  /*13b40*/  @P0 SHF.R.U32.HI R0, RZ, R5, R4 ;  /* 0x00000005ff000219 */ /* 0x000fc80000011604 */
[--C-:B------:R-:W-:Y:S01]  /*13b50*/  SHF.R.S32.HI R5, RZ, 0x1f, R0.reuse ;  /* 0x0000001fff057819 */ /* 0x100fe20000011400 */
[----:B------:R-:W-:-:S04]  /*13b60*/  IMAD.MOV R4, RZ, RZ, -R0 ;  /* 0x000000ffff047224 */ /* 0x000fc800078e0a00 */
[----:B------:R-:W-:Y:S02]  /*13b70*/  IMAD R9, R6, R4, R9 ;  /* 0x0000000406097224 */ /* 0x000fe400078e0209 */
[----:B------:R-:W-:Y:S02]  /*13b80*/  IMAD R6, R8, UR4, RZ ;  /* 0x0000000408067c24 */ /* 0x000fe4000f8e02ff */
[----:B------:R-:W-:Y:S01]  /*13b90*/  IMAD.MOV.U32 R4, RZ, RZ, R0 ;  /* 0x000000ffff047224 */ /* 0x000fe200078e0000 */
[----:B------:R3:W-:Y:S01]  /*13ba0*/  STL [R1+0x8], R9 ;  /* 0x0000080901007387 */ /* 0x0007e20000100800 */
[C---:B------:R-:W-:Y:S02]  /*13bb0*/  IMAD R0, R7.reuse, UR5, R6 ;  /* 0x0000000507007c24 */ /* 0x040fe4000f8e0206 */
[----:B------:R-:W-:-:S04]  /*13bc0*/  IMAD.WIDE.U32 R4, R7, UR4, R4 ;  /* 0x0000000407047c25 */ /* 0x000fc8000f8e0004 */
[----:B------:R-:W-:Y:S01]  /*13bd0*/  IMAD.IADD R0, R5, 0x1, R0 ;  /* 0x0000000105007824 */ /* 0x000fe200078e0200 */
[----:B------:R-:W-:-:S04]  /*13be0*/  LEA R2, P0, R4, R2, 0x2 ;  /* 0x0000000204027211 */ /* 0x000fc800078010ff */
[----:B------:R-:W-:-:S05]  /*13bf0*/  LEA.HI.X R3, R4, R3, R0, 0x2, P0 ;  /* 0x0000000304037211 */ /* 0x000fca00000f1400 */
[----:B------:R3:W5:Y:S04]  /*13c00*/  LDG.E R17, desc[UR6][R2.64] ;  /* 0x0000000602117981 */ /* 0x000768000c1e1900 */
.L_x_1497:
[----:B--2---:R-:W2:Y:S04]  /*13c10*/  LDL R7, [R1] ;  /* 0x0000000001077983 */ /* 0x004ea80000100800 */
[----:B----4-:R-:W2:Y:S04]  /*13c20*/  LDL R0, [R1+0x4] ;  /* 0x0000040001007983 */ /* 0x010ea80000100800 */
[----:B---3--:R-:W3:Y:S01]  /*13c30*/  LDL R2, [R1+0x10] ;  /* 0x0000100001027983 */ /* 0x008ee20000100800 */
[----:B--2---:R-:W-:Y:S01]  /*13c40*/  IMAD R0, R0, 0x8, R7 ;  /* 0x0000000800007824 */ /* 0x004fe200078e0207 */
[----:B---3--:R-:W-:-:S04]  /*13c50*/  SHF.L.U32 R2, R2, 0x1f, RZ ;  /* 0x0000001f02027819 */ /* 0x008fc800000006ff */
[----:B------:R-:W2:Y:S02]  /*13c60*/  SYNCS.PHASECHK.TRANS64.TRYWAIT P0, [R0+URZ+0x30840], R2 ;  /* 0x03084002000075a7 */ /* 0x000ea4000800017f */
[----:B--2---:R-:W-:Y:S05]  /*13c70*/  @!P0 BRA `(.L_x_1498) ;  /* 0x0000005000b48947 */ /* 0x004fea0003800000 */
.L_x_1608:
[----:B------:R-:W3:Y:S02]  /*13c80*/  S2R R3, SR_TID.X ;  /* 0x0000000000037919 */ /* 0x000ee40000002100 */
[----:B---3--:R-:W-:-:S04]  /*13c90*/  LOP3.LUT R3, R3, 0x7f, RZ, 0xc0, !PT ;  /* 0x0000007f03037812 */ /* 0x008fc800078ec0ff */
[----:B------:R-:W-:-:S13]  /*13ca0*/  ISETP.NE.AND P0, PT, R3, RZ, PT ;  /* 0x000000ff0300720c */ /* 0x000fda0003f05270 */
        /* <DEDUP_REMOVED lines=8> */
.L_x_1499:
[----:B------:R-:W3:Y:S04]  /*13d30*/  LDL R6, [R1] ;  /* 0x0000000001067983 */ /* 0x000ee80000100800 */
[----:B------:R-:W3:Y:S04]  /*13d40*/  LDL R5, [R1+0x4] ;  /* 0x0000040001057983 */ /* 0x000ee80000100800 */
[----:B------:R-:W4:Y:S04]  /*13d50*/  LDL R4, [R1+0x8] ;  /* 0x0000080001047983 */ /* 0x000f280000100800 */
[----:B------:R-:W4:Y:S04]  /*13d60*/  LDL R3, [R1+0x14] ;  /* 0x0000140001037983 */ /* 0x000f280000100800 */
[----:B--2---:R-:W2:Y:S01]  /*13d70*/  LDL.LU R2, [R1+0x24] ;  /* 0x0000240001027983 */ /* 0x004ea20000300800 */
[----:B------:R-:W-:Y:S01]  /*13d80*/  R2UR UR9, R0 ;  /* 0x00000000000972ca */ /* 0x000fe200000e0000 */
[----:B------:R-:W-:Y:S01]  /*13d90*/  UIADD3 UR4, UP0, UR36, 0x370, URZ ;  /* 0x0000037024047890 */ /* 0x000fe2000ff1e03f */
[----:B------:R-:W-:Y:S01]  /*13da0*/  R2UR UR12, R18 ;  /* 0x00000000120c72ca */ /* 0x000fe200000e0000 */
[----:B------:R-:W-:Y:S01]  /*13db0*/  UMOV UR10, URZ ;  /* 0x0000003f000a7c82 */ /* 0x000fe20008000000 */
[----:B-----5:R-:W-:Y:S01]  /*13dc0*/  R2UR UR13, R17 ;  /* 0x00000000110d72ca */ /* 0x020fe200000e0000 */
[----:B------:R-:W-:Y:S01]  /*13dd0*/  UMOV UR6, 0x0 ;  /* 0x0000000000067882 */ /* 0x000fe20000000000 */
[----:B------:R-:W-:Y:S01]  /*13de0*/  PLOP3.LUT P0, PT, PT, PT, PT, 0x80, 0x0 ;  /* 0x000000000000781c */ /* 0x000fe20003f0f070 */
[----:B------:R-:W-:Y:S01]  /*13df0*/  UMOV UR7, 0x14f00000 ;  /* 0x14f0000000077882 */ /* 0x000fe20000000000 */
[----:B------:R-:W-:-:S05]  /*13e00*/  UMOV UR16, 0x40 ;  /* 0x0000004000107882 */ /* 0x000fca0000000000 */
[----:B------:R-:W-:Y:S01]  /*13e10*/  UIADD3 UR9, UR9, 0x30830, URZ ;  /* 0x0003083009097890 */ /* 0x000fe2000fffe03f */
[----:B---3--:R-:W-:Y:S01]  /*13e20*/  IMAD R0, R5, 0x9000, R6 ;  /* 0x0000900005007824 */ /* 0x008fe200078e0206 */
[----:B----4-:R-:W-:-:S04]  /*13e30*/  R2UR UR11, R4 ;  /* 0x00000000040b72ca */ /* 0x010fc800000e0000 */
[----:B------:R-:W-:Y:S02]  /*13e40*/  R2UR UR8, R0 ;  /* 0x00000000000872ca */ /* 0x000fe400000e0000 */
[----:B------:R-:W-:Y:S02]  /*13e50*/  R2UR UR5, R3 ;  /* 0x00000000030572ca */ /* 0x000fe400000e0000 */
[----:B--2---:R-:W-:-:S04]  /*13e60*/  LOP3.LUT R2, R2, 0xfffffffe, RZ, 0xc0, !PT ;  /* 0xfffffffe02027812 */ /* 0x004fc800078ec0ff */
[----:B------:R-:W-:-:S05]  /*13e70*/  @P0 LOP3.LUT R2, R2, 0x1, RZ, 0xfc, !PT ;  /* 0x0000000102020812 */ /* 0x000fca00078efcff */
[----:B------:R-:W-:Y:S02]  /*13e80*/  UIADD3 UR14, UR8, 0x1e400, URZ ;  /* 0x0001e400080e7890 */ /* 0x000fe4000fffe03f */
[----:B------:R-:W-:Y:S01]  /*13e90*/  UIMAD UR11, UR11, 0x60, UR5 ;  /* 0x000000600b0b78a4 */ /* 0x000fe2000f8e0205 */
[----:B------:R3:W-:Y:S01]  /*13ea0*/  STL [R1+0x24], R2 ;  /* 0x0000240201007387 */ /* 0x0007e20000100800 */
[----:B------:R-:W-:Y:S02]  /*13eb0*/  UIADD3.X UR5, URZ, UR37, URZ, UP0, !UPT ;  /* 0x000000253f057290 */ /* 0x000fe400087fe43f */
[----:B------:R-:W-:Y:S02]  /*13ec0*/  UIADD3 UR15, UR8, 0x21400, URZ ;  /* 0x00021400080f7890 */ /* 0x000fe4000fffe03f */
[----:B------:R-:W-:-:S03]  /*13ed0*/  UIADD3 UR17, UR8, 0x24400, URZ ;  /* 0x0002440008117890 */ /* 0x000fc6000fffe03f */
[----:B------:R-:W-:Y:S01]  /*13ee0*/  UMOV UR8, UR14 ;  /* 0x0000000e00087c82 */ /* 0x000fe20008000000 */
[----:B------:R-:W-:Y:S01]  /*13ef0*/  UMOV UR14, 0x80 ;  /* 0x00000080000e7882 */ /* 0x000fe20000000000 */
[----:B------:R2:W-:Y:S02]  /*13f00*/  UTMALDG.4D [UR8], [UR4], desc[UR6] ;  /* 0x00000608040075b4 */ /* 0x0005e40008019000 */
[----:B--2---:R-:W-:Y:S01]  /*13f10*/  UMOV UR8, UR15 ;  /* 0x0000000f00087c82 */ /* 0x004fe20008000000 */
[----:B------:R-:W-:Y:S02]  /*13f20*/  UMOV UR10, UR16 ;  /* 0x00000010000a7c82 */ /* 0x000fe40008000000 */
[----:B------:R2:W-:Y:S02]  /*13f30*/  UTMALDG.4D [UR8], [UR4], desc[UR6] ;  /* 0x00000608040075b4 */ /* 0x0005e40008019000 */
[----:B--2---:R-:W-:Y:S01]  /*13f40*/  UMOV UR8, UR17 ;  /* 0x0000001100087c82 */ /* 0x004fe20008000000 */
[----:B------:R-:W-:-:S02]  /*13f50*/  UMOV UR10, UR14 ;  /* 0x0000000e000a7c82 */ /* 0x000fc40008000000 */
[----:B------:R3:W-:Y:S02]  /*13f60*/  UTMALDG.4D [UR8], [UR4], desc[UR6] ;  /* 0x00000608040075b4 */ /* 0x0007e40008019000 */
[----:B---3--:R-:W-:Y:S01]  /*13f70*/  NOP ;  /* 0x0000000000007918 */ /* 0x008fe20000000000 */
.L_x_1495:
[----:B----4-:R-:W3:Y:S04]  /*13f80*/  LDL R0, [R1] ;  /* 0x0000000001007983 */ /* 0x010ee80000100800 */
[----:B------:R-:W4:Y:S01]  /*13f90*/  LDL.LU R3, [R1+0x34] ;  /* 0x0000340001037983 */ /* 0x000f220000300800 */
[----:B------:R-:W-:Y:S05]  /*13fa0*/  WARPSYNC.ALL ;  /* 0x0000000000007948 */ /* 0x000fea0003800000 */
[----:B------:R-:W-:Y:S01]  /*13fb0*/  ULDC.64 UR4, c[0x0][0x298] ;  /* 0x0000a60000047ab9 */ /* 0x000fe20000000a00 */
[----:B------:R-:W-:Y:S01]  /*13fc0*/  BSSY B6, `(.L_x_1500) ;  /* 0x000001c000067945 */ /* 0x000fe20003800000 */
[----:B------:R-:W-:Y:S01]  /*13fd0*/  BAR.SYNC.DEFER_BLOCKING 0x8, 0x180 ;  /* 0x0206000000007b1d */ /* 0x000fe20000010000 */
[----:B---3--:R-:W-:Y:S01]  /*13fe0*/  VIADD R0, R0, 0x12400 ;  /* 0x0001240000007836 */ /* 0x008fe20000000000 */
[----:B----4-:R-:W-:Y:S01]  /*13ff0*/  SHF.R.S32.HI R2, RZ, 0x1f, R3 ;  /* 0x0000001fff027819 */ /* 0x010fe20000011403 */
[----:B------:R-:W-:-:S03]  /*14000*/  IMAD.WIDE.U32 R4, R3, UR4, RZ ;  /* 0x0000000403047c25 */ /* 0x000fc6000f8e00ff */
[----:B------:R-:W-:Y:S01]  /*14010*/  LOP3.LUT P0, RZ, R0, 0x3ff, RZ, 0xc0, !PT ;  /* 0x000003ff00ff7812 */ /* 0x000fe2000780c0ff */
[----:B------:R-:W-:Y:S01]  /*14020*/  IMAD R2, R2, UR4, RZ ;  /* 0x0000000402027c24 */ /* 0x000fe2000f8e02ff */
[----:B------:R3:W-:Y:S03]  /*14030*/  STL.64 [R1+0x40], R4 ;  /* 0x0000400401007387 */ /* 0x0007e60000100a00 */
[----:B------:R-:W-:-:S04]  /*14040*/  IMAD R2, R3, UR5, R2 ;  /* 0x0000000503027c24 */ /* 0x000fc8000f8e0202 */
[----:B------:R-:W-:-:S05]  /*14050*/  IMAD.IADD R0, R5, 0x1, R2 ;  /* 0x0000000105007824 */ /* 0x000fca00078e0202 */
[----:B------:R3:W-:Y:S01]  /*14060*/  STL [R1+0x34], R0 ;  /* 0x0000340001007387 */ /* 0x0007e20000100800 */
[----:B------:R-:W-:Y:S05]  /*14070*/  @!P0 BRA `(.L_x_1501) ;  /* 0x0000000000408947 */ /* 0x000fea0003800000 */
[----:B------:R-:W-:Y:S01]  /*14080*/  MOV R2, 0x0 ;  /* 0x0000000000027802 */ /* 0x000fe20000000f00 */
[----:B------:R-:W-:Y:S01]  /*14090*/  ULDC.64 UR6, c[0x4][0xa8] ;  /* 0x01002a0000067ab9 */ /* 0x000fe20000000a00 */
[----:B------:R-:W-:Y:S01]  /*140a0*/  ULDC.64 UR8, c[0x4][0xb0] ;  /* 0x01002c0000087ab9 */ /* 0x000fe20000000a00 */
[----:B------:R-:W-:Y:S01]  /*140b0*/  ULDC.64 UR4, c[0x4][0x20] ;  /* 0x0100080000047ab9 */ /* 0x000fe20000000a00 */
[----:B---3--:R-:W-:Y:S02]  /*140c0*/  IMAD.U32 R4, RZ, RZ, UR6 ;  /* 0x00000006ff047e24 */ /* 0x008fe4000f8e00ff */
        /* <DEDUP_REMOVED lines=11> */
.L_x_1501:
[----:B------:R-:W-:Y:S05]  /*14180*/  BSYNC B6 ;  /* 0x0000000000067941 */ /* 0x000fea0003800000 */
.L_x_1500:
[----:B---3--:R-:W3:Y:S01]  /*14190*/  LDL.LU R0, [R1+0x34] ;  /* 0x0000340001007983 */ /* 0x008ee20000300800 */
[----:B--2---:R-:W2:Y:S01]  /*141a0*/  LDC R7, c[0x0][0x448] ;  /* 0x00011200ff077b82 */ /* 0x004ea20000000800 */
[----:B------:R-:W-:Y:S01]  /*141b0*/  ULDC.64 UR4, c[0x0][0x2d8] ;  /* 0x0000b60000047ab9 */ /* 0x000fe20000000a00 */
[----:B------:R-:W-:Y:S01]  /*141c0*/  ULDC.64 UR6, c[0x0][0x280] ;  /* 0x0000a00000067ab9 */ /* 0x000fe20000000a00 */
[----:B------:R-:W3:Y:S04]  /*141d0*/  LDL.LU.64 R2, [R1+0x40] ;  /* 0x0000400001027983 */ /* 0x000ee80000300a00 */
[----:B01----:R-:W4:Y:S01]  /*141e0*/  LDL R9, [R1+0x2c] ;  /* 0x00002c0001097983 */ /* 0x003f220000100800 */
[----:B------:R-:W0:Y:S01]  /*141f0*/  S2R R5, SR_TID.X ;  /* 0x0000000000057919 */ /* 0x000e220000002100 */
[----:B------:R-:W1:Y:S01]  /*14200*/  S2R R6, SR_TID.X ;  /* 0x0000000000067919 */ /* 0x000e620000002100 */
[----:B------:R-:W1:Y:S01]  /*14210*/  S2R R10, SR_TID.X ;  /* 0x00000000000a7919 */ /* 0x000e620000002100 */
[----:B0-----:R-:W-:-:S04]  /*14220*/  LOP3.LUT R5, R5, 0x7f, RZ, 0xc0, !PT ;  /* 0x0000007f05057812 */ /* 0x001fc800078ec0ff */
[----:B------:R-:W-:Y:S01]  /*14230*/  SHF.R.U32.HI R5, RZ, 0x3, R5 ;  /* 0x00000003ff057819 */ /* 0x000fe20000011605 */
[----:B-1----:R-:W-:-:S05]  /*14240*/  IMAD.SHL.U32 R8, R6, 0x10, RZ ;  /* 0x0000001006087824 */ /* 0x002fca00078e00ff */
[----:B------:R-:W-:Y:S01]  /*14250*/  LOP3.LUT R8, R5, 0x70, R8, 0xf8, !PT ;  /* 0x0000007005087812 */ /* 0x000fe200078ef808 */
[----:B------:R-:W-:-:S05]  /*14260*/  IMAD.SHL.U32 R10, R10, 0x8, RZ ;  /* 0x000000080a0a7824 */ /* 0x000fca00078e00ff */
[----:B------:R-:W-:-:S04]  /*14270*/  LOP3.LUT R10, R10, 0x38, RZ, 0xc0, !PT ;  /* 0x000000380a0a7812 */ /* 0x000fc800078ec0ff */
[C---:B------:R-:W-:Y:S02]  /*14280*/  LOP3.LUT R11, R10.reuse, 0x40, RZ, 0xfc, !PT ;  /* 0x000000400a0b7812 */ /* 0x040fe400078efcff */
[----:B------:R-:W-:Y:S01]  /*14290*/  LOP3.LUT R10, R10, 0x80, RZ, 0xfc, !PT ;  /* 0x000000800a0a7812 */ /* 0x000fe200078efcff */
[----:B---3--:R-:W-:Y:S01]  /*142a0*/  IMAD.MOV.U32 R3, RZ, RZ, R0 ;  /* 0x000000ffff037224 */ /* 0x008fe200078e0000 */
[----:B------:R-:W-:-:S05]  /*142b0*/  SHF.R.S32.HI R0, RZ, 0x1f, R18 ;  /* 0x0000001fff007819 */ /* 0x000fca0000011412 */
[----:B------:R-:W-:Y:S02]  /*142c0*/  IMAD R0, R0, UR4, RZ ;  /* 0x0000000400007c24 */ /* 0x000fe4000f8e02ff */
[----:B------:R-:W-:-:S04]  /*142d0*/  IMAD.WIDE.U32 R2, R18, UR4, R2 ;  /* 0x0000000412027c25 */ /* 0x000fc8000f8e0002 */
[----:B------:R-:W-:Y:S01]  /*142e0*/  IMAD R0, R18, UR5, R0 ;  /* 0x0000000512007c24 */ /* 0x000fe2000f8e0200 */
[----:B------:R-:W-:Y:S02]  /*142f0*/  ULDC.64 UR4, c[0x0][0xa00] ;  /* 0x0002800000047ab9 */ /* 0x000fe40000000a00 */
[----:B------:R-:W-:Y:S01]  /*14300*/  ISETP.NE.U32.AND P0, PT, RZ, UR4, PT ;  /* 0x00000004ff007c0c */ /* 0x000fe2000bf05070 */
[----:B------:R-:W-:Y:S01]  /*14310*/  IMAD.IADD R3, R3, 0x1, R0 ;  /* 0x0000000103037824 */ /* 0x000fe200078e0200 */
[----:B------:R-:W-:Y:S02]  /*14320*/  SHF.R.S32.HI R0, RZ, 0x1f, R19 ;  /* 0x0000001fff007819 */ /* 0x000fe40000011413 */
[----:B------:R-:W-:Y:S01]  /*14330*/  ISETP.NE.AND.EX P0, PT, RZ, UR5, PT, P0 ;  /* 0x00000005ff007c0c */ /* 0x000fe2000bf05300 */
[----:B------:R-:W-:-:S03]  /*14340*/  ULDC.64 UR4, c[0x0][0x2e0] ;  /* 0x0000b80000047ab9 */ /* 0x000fc60000000a00 */
[----:B------:R-:W-:Y:S02]  /*14350*/  SEL R4, R0, RZ, !P0 ;  /* 0x000000ff00047207 */ /* 0x000fe40004000000 */
[----:B------:R-:W-:Y:S02]  /*14360*/  SEL R0, R19, RZ, !P0 ;  /* 0x000000ff13007207 */ /* 0x000fe40004000000 */
[----:B--2---:R-:W-:Y:S01]  /*14370*/  ISETP.NE.AND P0, PT, R7, 0x1, PT ;  /* 0x000000010700780c */ /* 0x004fe20003f05270 */
[----:B------:R-:W-:-:S12]  /*14380*/  IMAD R4, R4, UR4, RZ ;  /* 0x0000000404047c24 */ /* 0x000fd8000f8e02ff */
[----:B------:R-:W0:Y:S08]  /*14390*/  @P0 LDC R5, c[0x0][0x44c] ;  /* 0x00011300ff050b82 */ /* 0x000e300000000800 */
[----:B------:R-:W1:Y:S01]  /*143a0*/  @P0 LDC R6, c[0x0][0x450] ;  /* 0x00011400ff060b82 */ /* 0x000e620000000800 */
[----:B------:R-:W-:-:S04]  /*143b0*/  IMAD.WIDE.U32 R2, R0, UR4, R2 ;  /* 0x0000000400027c25 */ /* 0x000fc8000f8e0002 */
[----:B------:R-:W-:Y:S01]  /*143c0*/  IMAD R0, R0, UR5, R4 ;  /* 0x0000000500007c24 */ /* 0x000fe2000f8e0204 */
[----:B------:R-:W-:-:S03]  /*143d0*/  ULDC.64 UR4, c[0x0][0x2d0] ;  /* 0x0000b40000047ab9 */ /* 0x000fc60000000a00 */
[----:B------:R-:W-:Y:S02]  /*143e0*/  IMAD.IADD R3, R3, 0x1, R0 ;  /* 0x0000000103037824 */ /* 0x000fe400078e0200 */
[----:B----4-:R-:W-:-:S04]  /*143f0*/  IMAD.IADD R0, R8, 0x1, R9 ;  /* 0x0000000108007824 */ /* 0x010fc800078e0209 */
[----:B0-----:R-:W-:-:S04]  /*14400*/  @P0 IMAD.HI.U32 R5, R0, R5, RZ ;  /* 0x0000000500050227 */ /* 0x001fc800078e00ff */
[----:B------:R-:W-:Y:S01]  /*14410*/  IMAD.MOV.U32 R4, RZ, RZ, R0 ;  /* 0x000000ffff047224 */ /* 0x000fe200078e0000 */
[----:B-1----:R-:W-:-:S05]  /*14420*/  @P0 SHF.R.U32.HI R4, RZ, R6, R5 ;  /* 0x00000006ff040219 */ /* 0x002fca0000011605 */
[----:B------:R-:W-:-:S04]  /*14430*/  IMAD.MOV R5, RZ, RZ, -R4 ;  /* 0x000000ffff057224 */ /* 0x000fc800078e0a04 */
[----:B------:R-:W-:Y:S01]  /*14440*/  IMAD R0, R7, R5, R0 ;  /* 0x0000000507007224 */ /* 0x000fe200078e0200 */
[----:B------:R-:W-:Y:S01]  /*14450*/  SHF.R.S32.HI R5, RZ, 0x1f, R4 ;  /* 0x0000001fff057819 */ /* 0x000fe20000011404 */
        /* <DEDUP_REMOVED lines=9> */
[----:B------:R-:W-:Y:S02]  /*144f0*/  ISETP.GE.AND P0, PT, R10, UR4, PT ;  /* 0x000000040a007c0c */ /* 0x000fe4000bf06270 */
[----:B------:R0:W5:Y:S01]  /*14500*/  LDL R10, [R1+0x1c] ;  /* 0x00001c00010a7983 */ /* 0x0001620000100800 */
[----:B------:R-:W1:Y:S01]  /*14510*/  S2R R5, SR_TID.X ;  /* 0x0000000000057919 */ /* 0x000e620000002100 */
[----:B------:R-:W-:Y:S01]  /*14520*/  IMAD R0, R0, UR5, R4 ;  /* 0x0000000500007c24 */ /* 0x000fe2000f8e0204 */
[----:B------:R-:W-:-:S03]  /*14530*/  LEA R4, P3, R2, UR6, 0x1 ;  /* 0x0000000602047c11 */ /* 0x000fc6000f8608ff */
[----:B------:R-:W-:Y:S01]  /*14540*/  IMAD.IADD R0, R3, 0x1, R0 ;  /* 0x0000000103007824 */ /* 0x000fe200078e0200 */
[----:B------:R-:W-:-:S04]  /*14550*/  ISETP.GE.AND P1, PT, R11, UR4, PT ;  /* 0x000000040b007c0c */ /* 0x000fc8000bf26270 */
[----:B------:R-:W-:Y:S01]  /*14560*/  LEA.HI.X R3, R2, UR7, R0, 0x1, P3 ;  /* 0x0000000702037c11 */ /* 0x000fe200098f0c00 */
[----:B-1----:R-:W-:-:S05]  /*14570*/  IMAD.SHL.U32 R8, R5, 0x8, RZ ;  /* 0x0000000805087824 */ /* 0x002fca00078e00ff */
[----:B------:R-:W-:-:S04]  /*14580*/  LOP3.LUT R8, R8, 0x38, RZ, 0xc0, !PT ;  /* 0x0000003808087812 */ /* 0x000fc800078ec0ff */
[----:B------:R-:W-:Y:S01]  /*14590*/  ISETP.GE.AND P2, PT, R8, UR4, PT ;  /* 0x0000000408007c0c */ /* 0x000fe2000bf46270 */
[----:B------:R-:W-:-:S03]  /*145a0*/  UMOV UR4, 0xffffffff ;  /* 0xffffffff00047882 */ /* 0x000fc60000000000 */
[----:B0-----:R-:W-:Y:S09]  /*145b0*/  BRA.DIV UR4, `(.L_x_1502) ;  /* 0x0000004a04787947 */ /* 0x001ff2000b800000 */
[----:B------:R-:W0:Y:S01]  /*145c0*/  S2R R5, SR_TID.X ;  /* 0x0000000000057919 */ /* 0x000e220000002100 */
[----:B------:R-:W2:Y:S01]  /*145d0*/  LDL.LU R8, [R1+0x2c] ;  /* 0x00002c0001087983 */ /* 0x000ea20000300800 */
[----:B0-----:R-:W-:-:S04]  /*145e0*/  LOP3.LUT R5, R5, 0x7f, RZ, 0xc0, !PT ;  /* 0x0000007f05057812 */ /* 0x001fc800078ec0ff */
[----:B------:R-:W-:Y:S02]  /*145f0*/  SHF.R.U32.HI R6, RZ, 0x3, R5 ;  /* 0x00000003ff067819 */ /* 0x000fe40000011605 */
[----:B------:R-:W3:Y:S04]  /*14600*/  LDL.LU R5, [R1+0x30] ;  /* 0x0000300001057983 */ /* 0x000ee80000300800 */
[----:B------:R-:W-:Y:S01]  /*14610*/  SHFL.IDX PT, R9, R3, 0x1, 0x181f ;  /* 0x00381f0003097f89 */ /* 0x000fe200000e0000 */
[----:B------:R-:W-:Y:S01]  /*14620*/  ULDC.64 UR4, c[0x0][0x208] ;  /* 0x0000820000047ab9 */ /* 0x000fe20000000a00 */
[----:B--2---:R-:W-:Y:S02]  /*14630*/  IMAD.IADD R0, R6, 0x1, R8 ;  /* 0x0000000106007824 */ /* 0x004fe400078e0208 */
[----:B------:R-:W0:Y:S01]  /*14640*/  S2R R6, SR_TID.X ;  /* 0x0000000000067919 */ /* 0x000e220000002100 */
[----:B---3--:R-:W-:-:S02]  /*14650*/  IMAD R2, R5, R7, RZ ;  /* 0x0000000705027224 */ /* 0x008fc400078e02ff */
[----:B------:R-:W1:Y:S01]  /*14660*/  SHFL.IDX PT, R7, R4, RZ, 0x181f ;  /* 0x00181fff04077589 */ /* 0x000e6200000e0000 */
[----:B0-----:R-:W-:-:S03]  /*14670*/  IMAD.SHL.U32 R11, R6, 0x8, RZ ;  /* 0x00000008060b7824 */ /* 0x001fc600078e00ff */
[----:B------:R-:W0:Y:S01]  /*14680*/  SHFL.IDX PT, R6, R3, RZ, 0x181f ;  /* 0x00181fff03067589 */ /* 0x000e2200000e0000 */
[C---:B------:R-:W-:Y:S01]  /*14690*/  VIADD R5, R0.reuse, 0x10 ;  /* 0x0000001000057836 */ /* 0x040fe20000000000 */
[----:B------:R-:W-:-:S04]  /*146a0*/  ISETP.GE.AND P4, PT, R0, R2, PT ;  /* 0x000000020000720c */ /* 0x000fc80003f86270 */
[----:B------:R-:W-:Y:S02]  /*146b0*/  ISETP.GE.AND P3, PT, R5, R2, PT ;  /* 0x000000020500720c */ /* 0x000fe40003f66270 */
[----:B------:R-:W2:Y:S01]  /*146c0*/  SHFL.IDX PT, R5, R4, 0x1, 0x181f ;  /* 0x00381f0004057f89 */ /* 0x000ea200000e0000 */
[----:B------:R-:W-:-:S06]  /*146d0*/  LOP3.LUT R11, R11, 0x38, RZ, 0xc0, !PT ;  /* 0x000000380b0b7812 */ /* 0x000fcc00078ec0ff */
[----:B-1----:R-:W-:-:S05]  /*146e0*/  @!P4 LEA R7, P5, R11, R7, 0x1 ;  /* 0x000000070b07c211 */ /* 0x002fca00078a08ff */
[----:B0-----:R-:W-:-:S05]  /*146f0*/  @!P4 IMAD.X R6, RZ, RZ, R6, P5 ;  /* 0x000000ffff06c224 */ /* 0x001fca00028e0606 */
[----:B------:R-:W-:-:S04]  /*14700*/  @!P4 LOP3.LUT R7, R7, R6, RZ, 0x3c, !PT ;  /* 0x000000060707c212 */ /* 0x000fc800078e3cff */
[----:B------:R-:W-:Y:S02]  /*14710*/  @!P4 LOP3.LUT R6, R7, R6, RZ, 0x3c, !PT ;  /* 0x000000060706c212 */ /* 0x000fe400078e3cff */
[----:B--2---:R-:W-:Y:S02]  /*14720*/  @!P3 LEA R8, P5, R11, R5, 0x1 ;  /* 0x000000050b08b211 */ /* 0x004fe400078a08ff */
[----:B------:R-:W-:-:S03]  /*14730*/  @!P4 LOP3.LUT R7, R7, R6, RZ, 0x3c, !PT ;  /* 0x000000060707c212 */ /* 0x000fc600078e3cff */
[----:B------:R-:W-:Y:S02]  /*14740*/  @!P3 IMAD.X R5, RZ, RZ, R9, P5 ;  /* 0x000000ffff05b224 */ /* 0x000fe400028e0609 */
[----:B-----5:R-:W-:Y:S04]  /*14750*/  @!P4 LDGSTS.E.BYPASS.LTC128B.128 [R10+0x12400], desc[UR4][R6.64], !P2 ;  /* 0x12400000060acfae */ /* 0x020fe8000d101d44 */
[----:B------:R-:W-:Y:S04]  /*14760*/  @!P4 LDGSTS.E.BYPASS.LTC128B.128 [R10+0x16400], desc[UR4][R6.64+0x80], !P1 ;  /* 0x16400080060acfae */ /* 0x000fe8000c901d44 */
[----:B------:R0:W-:Y:S02]  /*14770*/  @!P4 LDGSTS.E.BYPASS.LTC128B.128 [R10+0x1a400], desc[UR4][R6.64+0x100], !P0 ;  /* 0x1a400100060acfae */ /* 0x0001e4000c101d44 */
[----:B0-----:R-:W-:-:S02]  /*14780*/  @!P3 IMAD.MOV.U32 R6, RZ, RZ, R8 ;  /* 0x000000ffff06b224 */ /* 0x001fc400078e0008 */
[----:B------:R-:W-:Y:S02]  /*14790*/  @!P3 IMAD.MOV.U32 R7, RZ, RZ, R5 ;  /* 0x000000ffff07b224 */ /* 0x000fe400078e0005 */
[----:B------:R-:W-:-:S03]  /*147a0*/  VIADD R5, R0, 0x20 ;  /* 0x0000002000057836 */ /* 0x000fc60000000000 */
[----:B------:R-:W-:Y:S04]  /*147b0*/  @!P3 LDGSTS.E.BYPASS.LTC128B.128 [R10+0x12c00], desc[UR4][R6.64], !P2 ;  /* 0x12c00000060abfae */ /* 0x000fe8000d101d44 */
[----:B------:R-:W-:Y:S04]  /*147c0*/  @!P3 LDGSTS.E.BYPASS.LTC128B.128 [R10+0x16c00], desc[UR4][R6.64+0x80], !P1 ;  /* 0x16c00080060abfae */ /* 0x000fe8000c901d44 */
[----:B------:R0:W-:Y:S01]  /*147d0*/  @!P3 LDGSTS.E.BYPASS.LTC128B.128 [R10+0x1ac00], desc[UR4][R6.64+0x100], !P0 ;  /* 0x1ac00100060abfae */ /* 0x0001e2000c101d44 */
[----:B------:R-:W-:-:S03]  /*147e0*/  ISETP.GE.AND P3, PT, R5, R2, PT ;  /* 0x000000020500720c */ /* 0x000fc60003f66270 */
[----:B------:R-:W1:Y:S04]  /*147f0*/  SHFL.IDX PT, R5, R4, 0x2, 0x181f ;  /* 0x00581f0004057f89 */ /* 0x000e6800000e0000 */
[----:B------:R-:W0:Y:S06]  /*14800*/  SHFL.IDX PT, R8, R3, 0x2, 0x181f ;  /* 0x00581f0003087f89 */ /* 0x000e2c00000e0000 */
        /* <DEDUP_REMOVED lines=44> */
[----:B0-----:R-:W-:-:S03]  /*14ad0*/  @!P4 LEA R5, P3, R11, R5, 0x1 ;  /* 0x000000050b05c211 */ /* 0x001fc600078608ff */
[----:B------:R-:W0:Y:S04]  /*14ae0*/  SHFL.IDX PT, R3, R3, 0x7, 0x181f ;  /* 0x00f81f0003037f89 */ /* 0x000e2800000e0000 */
[----:B------:R-:W2:Y:S01]  /*14af0*/  SHFL.IDX PT, R4, R4, 0x7, 0x181f ;  /* 0x00f81f0004047f89 */ /* 0x000ea200000e0000 */
[----:B-1----:R-:W-:-:S04]  /*14b00*/  @!P4 IMAD.X R6, RZ, RZ, R6, P3 ;  /* 0x000000ffff06c224 */ /* 0x002fc800018e0606 */
[----:B------:R-:W-:Y:S02]  /*14b10*/  @!P4 IMAD.MOV.U32 R7, RZ, RZ, R6 ;  /* 0x000000ffff07c224 */ /* 0x000fe400078e0006 */
[----:B------:R-:W-:-:S05]  /*14b20*/  @!P4 IMAD.MOV.U32 R6, RZ, RZ, R5 ;  /* 0x000000ffff06c224 */ /* 0x000fca00078e0005 */
[----:B------:R1:W-:Y:S04]  /*14b30*/  @!P4 LDGSTS.E.BYPASS.LTC128B.128 [R10+0x15400], desc[UR4][R6.64], !P2 ;  /* 0x15400000060acfae */ /* 0x0003e8000d101d44 */
[----:B------:R1:W-:Y:S04]  /*14b40*/  @!P4 LDGSTS.E.BYPASS.LTC128B.128 [R10+0x19400], desc[UR4][R6.64+0x80], !P1 ;  /* 0x19400080060acfae */ /* 0x0003e8000c901d44 */
[----:B0-2---:R1:W-:Y:S02]  /*14b50*/  @!P4 LDGSTS.E.BYPASS.LTC128B.128 [R10+0x1d400], desc[UR4][R6.64+0x100], !P0 ;  /* 0x1d400100060acfae */ /* 0x0053e4000c101d44 */
.L_x_1625:
[----:B------:R-:W-:Y:S01]  /*14b60*/  VIADD R0, R0, 0x70 ;  /* 0x0000007000007836 */ /* 0x000fe20000000000 */
[----:B------:R-:W-:Y:S04]  /*14b70*/  BSSY B0, `(.L_x_1503) ;  /* 0x000000f000007945 */ /* 0x000fe80003800000 */
[----:B------:R-:W-:-:S13]  /*14b80*/  ISETP.GE.AND P3, PT, R0, R2, PT ;  /* 0x000000020000720c */ /* 0x000fda0003f66270 */
[----:B------:R-:W-:Y:S05]  /*14b90*/  @P3 BRA `(.L_x_1504) ;  /* 0x0000000000303947 */ /* 0x000fea0003800000 */
[----:B------:R-:W0:Y:S01]  /*14ba0*/  S2R R5, SR_TID.X ;  /* 0x0000000000057919 */ /* 0x000e220000002100 */
[----:B------:R-:W-:Y:S01]  /*14bb0*/  ULDC.64 UR4, c[0x0][0x208] ;  /* 0x0000820000047ab9 */ /* 0x000fe20000000a00 */
[----:B0-----:R-:W-:-:S05]  /*14bc0*/  IMAD.SHL.U32 R5, R5, 0x8, RZ ;  /* 0x0000000805057824 */ /* 0x001fca00078e00ff */
        /* <DEDUP_REMOVED lines=9> */
.L_x_1504:
[----:B------:R-:W-:Y:S05]  /*14c60*/  BSYNC B0 ;  /* 0x0000000000007941 */ /* 0x000fea0003800000 */
.L_x_1503:
[----:B01----:R-:W2:Y:S01]  /*14c70*/  LDL R10, [R1] ;  /* 0x00000000010a7983 */ /* 0x003ea20000100800 */
[----:B------:R-:W-:Y:S01]  /*14c80*/  PLOP3.LUT P0, PT, PT, PT, PT, 0x80, 0x0 ;  /* 0x000000000000781c */ /* 0x000fe20003f0f070 */
[----:B------:R-:W-:Y:S01]  /*14c90*/  NOP ;  /* 0x0000000000007918 */ /* 0x000fe20000000000 */
[----:B--2---:R-:W-:-:S11]  /*14ca0*/  VIADD R10, R10, 0x30800 ;  /* 0x000308000a0a7836 */ /* 0x004fd60000000000 */
.L_x_1505:
[----:B------:R-:W2:Y:S01]  /*14cb0*/  LDL R2, [R1] ;  /* 0x0000000001027983 */ /* 0x000ea20000100800 */
        /* <DEDUP_REMOVED lines=18> */
.L_x_1626:
[----:B------:R-:W-:Y:S05]  /*14de0*/  BSYNC B0 ;  /* 0x0000000000007941 */ /* 0x000fea0003800000 */
.L_x_1506:
[----:B------:R-:W2:Y:S04]  /*14df0*/  LDL R3, [R1+0x28] ;  /* 0x0000280001037983 */ /* 0x000ea80000100800 */
[----:B0-----:R-:W3:Y:S01]  /*14e00*/  LDL R2, [R1+0x20] ;  /* 0x0000200001027983 */ /* 0x001ee20000100800 */
[----:B------:R-:W-:Y:S01]  /*14e10*/  BSSY B0, `(.L_x_1508) ;  /* 0x0000254000007945 */ /* 0x000fe20003800000 */
[----:B--2---:R-:W-:-:S05]  /*14e20*/  VIADD R0, R3, 0xfffffffe ;  /* 0xfffffffe03007836 */ /* 0x004fca0000000000 */
[----:B---3--:R-:W-:-:S13]  /*14e30*/  ISETP.GE.AND P0, PT, R0, R2, PT ;  /* 0x000000020000720c */ /* 0x008fda0003f06270 */
[----:B------:R-:W-:Y:S05]  /*14e40*/  @!P0 BRA `(.L_x_1509) ;  /* 0x0000002400408947 */ /* 0x000fea0003800000 */
[----:B------:R-:W-:Y:S01]  /*14e50*/  LOP3.LUT R8, RZ, R2, RZ, 0x33, !PT ;  /* 0x00000002ff087212 */ /* 0x000fe200078e33ff */
[----:B------:R-:W-:Y:S01]  /*14e60*/  IMAD.MOV R2, RZ, RZ, -R3 ;  /* 0x000000ffff027224 */ /* 0x000fe200078e0a03 */
[----:B------:R-:W-:Y:S04]  /*14e70*/  BSSY B2, `(.L_x_1510) ;  /* 0x00000ca000027945 */ /* 0x000fe80003800000 */
[----:B------:R-:W-:-:S05]  /*14e80*/  VIADDMNMX R8, R2, 0x1, R8, !PT ;  /* 0x0000000102087846 */ /* 0x000fca0007800108 */
[----:B------:R-:W-:-:S05]  /*14e90*/  IMAD.IADD R2, R3, 0x1, R8 ;  /* 0x0000000103027824 */ /* 0x000fca00078e0208 */
[----:B------:R-:W-:-:S04]  /*14ea0*/  LOP3.LUT R2, R2, 0x1, RZ, 0xc0, !PT ;  /* 0x0000000102027812 */ /* 0x000fc800078ec0ff */
[----:B------:R-:W-:-:S13]  /*14eb0*/  ISETP.NE.U32.AND P0, PT, R2, 0x1, PT ;  /* 0x000000010200780c */ /* 0x000fda0003f05070 */
[----:B------:R-:W-:Y:S05]  /*14ec0*/  @P0 BRA `(.L_x_1511) ;  /* 0x0000000c00100947 */ /* 0x000fea0003800000 */
[----:B------:R-:W2:Y:S04]  /*14ed0*/  LDL R5, [R1+0x24] ;  /* 0x0000240001057983 */ /* 0x000ea80000100800 */
[----:B------:R-:W3:Y:S04]  /*14ee0*/  LDL R4, [R1+0x4] ;  /* 0x0000040001047983 */ /* 0x000ee80000100800 */
[----:B------:R-:W4:Y:S01]  /*14ef0*/  LDL R3, [R1+0x10] ;  /* 0x0000100001037983 */ /* 0x000f220000100800 */
[----:B------:R-:W-:Y:S01]  /*14f00*/  BSSY B1, `(.L_x_1512) ;  /* 0x00000bc000017945 */ /* 0x000fe20003800000 */
[----:B--2---:R-:W-:Y:S01]  /*14f10*/  LOP3.LUT P1, RZ, R5, 0x1, RZ, 0xc0, !PT ;  /* 0x0000000105ff7812 */ /* 0x004fe2000782c0ff */
        /* <DEDUP_REMOVED lines=12> */
[----:B------:R-:W0:Y:S01]  /*14fe0*/  LDC R5, c[0x0][0x43c] ;  /* 0x00010f00ff057b82 */ /* 0x000e220000000800 */
[----:B------:R-:W-:Y:S02]  /*14ff0*/  ULDC.64 UR6, c[0x0][0x428] ;  /* 0x00010a0000067ab9 */ /* 0x000fe40000000a00 */
[----:B------:R-:W3:Y:S01]  /*15000*/  LDL R6, [R1+0xc] ;  /* 0x00000c0001067983 */ /* 0x000ee20000100800 */
        /* <DEDUP_REMOVED lines=16> */
.L_x_1514:
[----:B------:R-:W2:Y:S01]  /*15110*/  LDL R2, [R1] ;  /* 0x0000000001027983 */ /* 0x000ea20000100800 */
[----:B------:R-:W-:Y:S01]  /*15120*/  BSSY B3, `(.L_x_1515) ;  /* 0x0000005000037945 */ /* 0x000fe20003800000 */
[----:B--2---:R-:W-:Y:S01]  /*15130*/  IMAD R3, R7, 0x8, R2 ;  /* 0x0000000807037824 */ /* 0x004fe200078e0202 */
[----:B------:R-:W-:-:S04]  /*15140*/  SHF.L.U32 R2, R9, 0x1f, RZ ;  /* 0x0000001f09027819 */ /* 0x000fc800000006ff */
[----:B------:R-:W1:Y:S02]  /*15150*/  SYNCS.PHASECHK.TRANS64.TRYWAIT P0, [R3+URZ+0x30840], R2 ;  /* 0x03084002030075a7 */ /* 0x000e64000800017f */
[----:B-1----:R-:W-:Y:S05]  /*15160*/  @!P0 BRA `(.L_x_1516) ;  /* 0x00000048009c8947 */ /* 0x002fea0003800000 */
.L_x_1627:
[----:B------:R-:W-:Y:S05]  /*15170*/  BSYNC B3 ;  /* 0x0000000000037941 */ /* 0x000fea0003800000 */
.L_x_1515:
        /* <DEDUP_REMOVED lines=12> */
.L_x_1518:
[----:B------:R-:W-:Y:S05]  /*15240*/  BSYNC B3 ;  /* 0x0000000000037941 */ /* 0x000fea0003800000 */
.L_x_1517:
[----:B------:R-:W2:Y:S04]  /*15250*/  LDL R5, [R1] ;  /* 0x0000000001057983 */ /* 0x000ea80000100800 */
        /* <DEDUP_REMOVED lines=12> */
.L_x_1519:
        /* <DEDUP_REMOVED lines=16> */
.L_x_1520:
        /* <DEDUP_REMOVED lines=16> */
.L_x_1521:
        /* <DEDUP_REMOVED lines=17> */
.L_x_1628:
[----:B------:R-:W-:Y:S05]  /*15630*/  BSYNC B3 ;  /* 0x0000000000037941 */ /* 0x000fea0003800000 */
.L_x_1522:
[----:B------:R-:W-:Y:S01]  /*15640*/  BSSY B3, `(.L_x_1524) ;  /* 0x000000e000037945 */ /* 0x000fe20003800000 */
[----:B------:R-:W-:Y:S02]  /*15650*/  IMAD.MOV.U32 R12, RZ, RZ, 0x0 ;  /* 0x00000000ff0c7424 */ /* 0x000fe400078e00ff */
[----:B------:R-:W-:Y:S01]  /*15660*/  IMAD.MOV.U32 R13, RZ, RZ, 0x14f00000 ;  /* 0x14f00000ff0d7424 */ /* 0x000fe200078e00ff */
[----:B------:R-:W-:Y:S06]  /*15670*/  @P1 BRA `(.L_x_1525) ;  /* 0x0000000000281947 */ /* 0x000fec0003800000 */
[----:B0-----:R-:W2:Y:S04]  /*15680*/  LDL R3, [R1] ;  /* 0x0000000001037983 */ /* 0x001ea80000100800 */
[----:B------:R-:W2:Y:S01]  /*15690*/  LDL R6, [R1+0x4] ;  /* 0x0000040001067983 */ /* 0x000ea20000100800 */
[----:B------:R-:W0:Y:S02]  /*156a0*/  S2R R5, SR_TID.X ;  /* 0x0000000000057919 */ /* 0x000e240000002100 */
[----:B0-----:R-:W-:-:S04]  /*156b0*/  LOP3.LUT R5, R5, 0x1f, RZ, 0xc0, !PT ;  /* 0x0000001f05057812 */ /* 0x001fc800078ec0ff */
[----:B------:R-:W-:Y:S01]  /*156c0*/  ISETP.NE.AND P0, PT, R5, RZ, PT ;  /* 0x000000ff0500720c */ /* 0x000fe20003f05270 */
[----:B--2---:R-:W-:Y:S02]  /*156d0*/  IMAD R2, R6, 0x8, R3 ;  /* 0x0000000806027824 */ /* 0x004fe400078e0203 */
[----:B------:R-:W-:-:S04]  /*156e0*/  IMAD.MOV.U32 R3, RZ, RZ, 0x9000 ;  /* 0x00009000ff037424 */ /* 0x000fc800078e00ff */
[----:B------:R1:W-:Y:S06]  /*156f0*/  SYNCS.ARRIVE.TRANS64 RZ, [R2+URZ+0x30850], R3 ;  /* 0x0308500302ff79a7 */ /* 0x0003ec000800003f */
[----:B------:R-:W-:Y:S05]  /*15700*/  @!P0 BRA `(.L_x_1525) ;  /* 0x0000000000048947 */ /* 0x000fea0003800000 */
[----:B------:R-:W-:Y:S01]  /*15710*/  BPT.TRAP 0x1 ;  /* 0x000000040000795c */ /* 0x000fe20000300000 */
.L_x_1525:
[----:B------:R-:W-:Y:S05]  /*15720*/  BSYNC B3 ;  /* 0x0000000000037941 */ /* 0x000fea0003800000 */
.L_x_1524:
[----:B01----:R-:W2:Y:S01]  /*15730*/  LDL.LU R2, [R1+0x4] ;  /* 0x0000040001027983 */ /* 0x003ea20000300800 */
[----:B------:R-:W-:-:S03]  /*15740*/  R2UR UR10, R11 ;  /* 0x000000000b0a72ca */ /* 0x000fc600000e0000 */
[----:B------:R-:W3:Y:S04]  /*15750*/  LDL R6, [R1+0x14] ;  /* 0x0000140001067983 */ /* 0x000ee80000100800 */
[----:B------:R-:W3:Y:S04]  /*15760*/  LDL.LU R5, [R1+0x8] ;  /* 0x0000080001057983 */ /* 0x000ee80000300800 */
[----:B------:R-:W2:Y:S01]  /*15770*/  LDL R11, [R1] ;  /* 0x00000000010b7983 */ /* 0x000ea20000100800 */
[----:B------:R-:W-:Y:S01]  /*15780*/  R2UR UR6, R12 ;  /* 0x000000000c0672ca */ /* 0x000fe200000e0000 */
[----:B------:R-:W-:Y:S01]  /*15790*/  UIADD3 UR4, UP0, UR36, 0x470, URZ ;  /* 0x0000047024047890 */ /* 0x000fe2000ff1e03f */
[----:B------:R-:W-:-:S02]  /*157a0*/  R2UR UR7, R13 ;  /* 0x000000000d0772ca */ /* 0x000fc400000e0000 */
[----:B------:R-:W-:Y:S01]  /*157b0*/  PLOP3.LUT P0, PT, PT, PT, PT, 0x80, 0x0 ;  /* 0x000000000000781c */ /* 0x000fe20003f0f070 */
[----:B------:R-:W-:Y:S01]  /*157c0*/  UIADD3.X UR5, URZ, UR37, URZ, UP0, !UPT ;  /* 0x000000253f057290 */ /* 0x000fe200087fe43f */
[----:B---3--:R-:W-:Y:S02]  /*157d0*/  IMAD R5, R5, 0x60, R6 ;  /* 0x0000006005057824 */ /* 0x008fe400078e0206 */
[C-C-:B--2---:R-:W-:Y:S02]  /*157e0*/  IMAD R3, R2.reuse, 0x8, R11.reuse ;  /* 0x0000000802037824 */ /* 0x144fe400078e020b */
[----:B------:R-:W-:Y:S02]  /*157f0*/  IMAD R2, R2, 0x9000, R11 ;  /* 0x0000900002027824 */ /* 0x000fe400078e020b */
[----:B------:R-:W-:Y:S02]  /*15800*/  VIADD R3, R3, 0x30850 ;  /* 0x0003085003037836 */ /* 0x000fe40000000000 */
[----:B------:R-:W-:-:S07]  /*15810*/  VIADD R6, R2, 0x400 ;  /* 0x0000040002067836 */ /* 0x000fce0000000000 */
.L_x_1526:
        /* <DEDUP_REMOVED lines=15> */
.L_x_1527:
        /* <DEDUP_REMOVED lines=15> */
.L_x_1528:
        /* <DEDUP_REMOVED lines=12> */
.L_x_1513:
[----:B------:R-:W-:Y:S05]  /*15ac0*/  BSYNC B1 ;  /* 0x0000000000017941 */ /* 0x000fea0003800000 */
.L_x_1512:
[----:B0-----:R-:W2:Y:S04]  /*15ad0*/  LDL R0, [R1+0x28] ;  /* 0x0000280001007983 */ /* 0x001ea80000100800 */
[----:B------:R0:W-:Y:S04]  /*15ae0*/  STL [R1+0x4], R7 ;  /* 0x0000040701007387 */ /* 0x0001e80000100800 */
[----:B------:R0:W-:Y:S02]  /*15af0*/  STL [R1+0x10], R9 ;  /* 0x0000100901007387 */ /* 0x0001e40000100800 */
[----:B0-2---:R-:W-:-:S07]  /*15b00*/  VIADD R0, R0, 0xfffffffd ;  /* 0xfffffffd00007836 */ /* 0x005fce0000000000 */
.L_x_1511:
[----:B------:R-:W-:Y:S05]  /*15b10*/  BSYNC B2 ;  /* 0x0000000000027941 */ /* 0x000fea0003800000 */
.L_x_1510:
[----:B------:R-:W2:Y:S01]  /*15b20*/  LDL.LU R2, [R1+0x28] ;  /* 0x0000280001027983 */ /* 0x000ea20000300800 */
[----:B------:R-:W-:Y:S01]  /*15b30*/  VIADD R8, R8, 0xfffffffe ;  /* 0xfffffffe08087836 */ /* 0x000fe20000000000 */
[----:B--2---:R-:W-:-:S04]  /*15b40*/  LOP3.LUT R2, RZ, R2, RZ, 0x33, !PT ;  /* 0x00000002ff027212 */ /* 0x004fc800078e33ff */
[----:B------:R-:W-:-:S13]  /*15b50*/  ISETP.NE.AND P0, PT, R8, R2, PT ;  /* 0x000000020800720c */ /* 0x000fda0003f05270 */
[----:B------:R-:W-:Y:S05]  /*15b60*/  @!P0 BRA `(.L_x_1509) ;  /* 0x0000001400f88947 */ /* 0x000fea0003800000 */
[----:B------:R-:W-:-:S07]  /*15b70*/  IMAD.MOV.U32 R9, RZ, RZ, R17 ;  /* 0x000000ffff097224 */ /* 0x000fce00078e0011 */
.L_x_1563:
[----:B--2---:R-:W2:Y:S04]  /*15b80*/  LDL R4, [R1+0x24] ;  /* 0x0000240001047983 */ /* 0x004ea80000100800 */
[----:B------:R-:W3:Y:S04]  /*15b90*/  LDL R3, [R1+0x4] ;  /* 0x0000040001037983 */ /* 0x000ee80000100800 */
[----:B------:R-:W4:Y:S01]  /*15ba0*/  LDL R2, [R1+0x10] ;  /* 0x0000100001027983 */ /* 0x000f220000100800 */
[----:B------:R-:W-:Y:S05]  /*15bb0*/  YIELD ;  /* 0x0000000000007946 */ /* 0x000fea0003800000 */
[----:B------:R-:W-:Y:S01]  /*15bc0*/  BSSY B1, `(.L_x_1529) ;  /* 0x00000b8000017945 */ /* 0x000fe20003800000 */
[----:B--2---:R-:W-:Y:S01]  /*15bd0*/  LOP3.LUT P1, RZ, R4, 0x1, RZ, 0xc0, !PT ;  /* 0x0000000104ff7812 */ /* 0x004fe2000782c0ff */
[----:B---3--:R-:W-:-:S05]  /*15be0*/  VIADD R4, R3, 0x1 ;  /* 0x0000000103047836 */ /* 0x008fca0000000000 */
[----:B------:R-:W-:-:S04]  /*15bf0*/  ISETP.NE.AND P0, PT, R4, 0x2, PT ;  /* 0x000000020400780c */ /* 0x000fc80003f05270 */
[----:B------:R-:W-:Y:S02]  /*15c00*/  SEL R5, RZ, 0x1, P0 ;  /* 0x00000001ff057807 */ /* 0x000fe40000000000 */
[----:B------:R-:W-:Y:S02]  /*15c10*/  SEL R4, R4, RZ, P0 ;  /* 0x000000ff04047207 */ /* 0x000fe40000000000 */
[----:B----4-:R-:W-:Y:S01]  /*15c20*/  LOP3.LUT R5, R2, R5, RZ, 0x3c, !PT ;  /* 0x0000000502057212 */ /* 0x010fe200078e3cff */
[----:B01----:R-:W-:Y:S06]  /*15c30*/  @!P1 BRA `(.L_x_1530) ;  /* 0x0000000800c09947 */ /* 0x003fec0003800000 */
        /* <DEDUP_REMOVED lines=20> */
[----:B------:R-:W-:-:S04]  /*15d80*/  IMAD.WIDE.U32 R2, R11, UR6, R2 ;  /* 0x000000060b027c25 */ /* 0x000fc8000f8e0002 */
[----:B------:R-:W-:Y:S01]  /*15d90*/  IMAD.IADD R3, R6, 0x1, R3 ;  /* 0x0000000106037824 */ /* 0x000fe200078e0203 */
[----:B------:R-:W-:-:S04]  /*15da0*/  LEA R6, P0, R2, UR4, 0x2 ;  /* 0x0000000402067c11 */ /* 0x000fc8000f8010ff */
[----:B------:R-:W-:-:S05]  /*15db0*/  LEA.HI.X R7, R2, UR5, R3, 0x2, P0 ;  /* 0x0000000502077c11 */ /* 0x000fca00080f1403 */
[----:B------:R0:W5:Y:S04]  /*15dc0*/  LDG.E R9, desc[UR8][R6.64] ;  /* 0x0000000806097981 */ /* 0x000168000c1e1900 */
.L_x_1531:
[----:B------:R-:W2:Y:S01]  /*15dd0*/  LDL R2, [R1] ;  /* 0x0000000001027983 */ /* 0x000ea20000100800 */
[----:B------:R-:W-:Y:S01]  /*15de0*/  BSSY B2, `(.L_x_1532) ;  /* 0x0000005000027945 */ /* 0x000fe20003800000 */
[----:B--2---:R-:W-:Y:S01]  /*15df0*/  IMAD R3, R4, 0x8, R2 ;  /* 0x0000000804037824 */ /* 0x004fe200078e0202 */
[----:B------:R-:W-:-:S04]  /*15e00*/  SHF.L.U32 R2, R5, 0x1f, RZ ;  /* 0x0000001f05027819 */ /* 0x000fc800000006ff */
[----:B------:R-:W1:Y:S02]  /*15e10*/  SYNCS.PHASECHK.TRANS64.TRYWAIT P0, [R3+URZ+0x30840], R2 ;  /* 0x03084002030075a7 */ /* 0x000e64000800017f */
[----:B-1----:R-:W-:Y:S05]  /*15e20*/  @!P0 BRA `(.L_x_1533) ;  /* 0x0000003c00948947 */ /* 0x002fea0003800000 */
.L_x_1629:
[----:B------:R-:W-:Y:S05]  /*15e30*/  BSYNC B2 ;  /* 0x0000000000027941 */ /* 0x000fea0003800000 */
.L_x_1532:
        /* <DEDUP_REMOVED lines=12> */
.L_x_1535:
[----:B------:R-:W-:Y:S05]  /*15f00*/  BSYNC B2 ;  /* 0x0000000000027941 */ /* 0x000fea0003800000 */
.L_x_1534:
        /* <DEDUP_REMOVED lines=13> */
.L_x_1536:
        /* <DEDUP_REMOVED lines=16> */
.L_x_1537:
        /* <DEDUP_REMOVED lines=16> */
.L_x_1538:
        /* <DEDUP_REMOVED lines=17> */
.L_x_1630:
[----:B------:R-:W-:Y:S05]  /*162f0*/  BSYNC B2 ;  /* 0x0000000000027941 */ /* 0x000fea0003800000 */
.L_x_1539:
        /* <DEDUP_REMOVED lines=11> */
.L_x_1542:
[----:B------:R-:W-:Y:S05]  /*163b0*/  BSYNC B2 ;  /* 0x0000000000027941 */ /* 0x000fea0003800000 */
.L_x_1541:
[----:B0-----:R-:W2:Y:S01]  /*163c0*/  LDL.LU R3, [R1+0x4] ;  /* 0x0000040001037983 */ /* 0x001ea20000300800 */
[----:B------:R-:W-:-:S03]  /*163d0*/  R2UR UR10, R11 ;  /* 0x000000000b0a72ca */ /* 0x000fc600000e0000 */
[----:B------:R-:W3:Y:S04]  /*163e0*/  LDL R7, [R1+0x14] ;  /* 0x0000140001077983 */ /* 0x000ee80000100800 */
[----:B------:R-:W3:Y:S04]  /*163f0*/  LDL.LU R6, [R1+0x8] ;  /* 0x0000080001067983 */ /* 0x000ee80000300800 */
[----:B------:R-:W2:Y:S01]  /*16400*/  LDL R11, [R1] ;  /* 0x00000000010b7983 */ /* 0x000ea20000100800 */
[----:B------:R-:W-:Y:S01]  /*16410*/  R2UR UR6, R12 ;  /* 0x000000000c0672ca */ /* 0x000fe200000e0000 */
[----:B------:R-:W-:Y:S01]  /*16420*/  UIADD3 UR4, UP0, UR36, 0x470, URZ ;  /* 0x0000047024047890 */ /* 0x000fe2000ff1e03f */
[----:B------:R-:W-:Y:S01]  /*16430*/  R2UR UR7, R13 ;  /* 0x000000000d0772ca */ /* 0x000fe200000e0000 */
[----:B------:R-:W-:Y:S01]  /*16440*/  VIADD R2, R2, 0x50 ;  /* 0x0000005002027836 */ /* 0x000fe20000000000 */
[----:B------:R-:W-:Y:S01]  /*16450*/  PLOP3.LUT P0, PT, PT, PT, PT, 0x80, 0x0 ;  /* 0x000000000000781c */ /* 0x000fe20003f0f070 */
[----:B------:R-:W-:Y:S01]  /*16460*/  UIADD3.X UR5, URZ, UR37, URZ, UP0, !UPT ;  /* 0x000000253f057290 */ /* 0x000fe200087fe43f */
[----:B---3--:R-:W-:-:S02]  /*16470*/  IMAD R6, R6, 0x60, R7 ;  /* 0x0000006006067824 */ /* 0x008fc400078e0207 */
[----:B--2---:R-:W-:-:S04]  /*16480*/  IMAD R3, R3, 0x9000, R11 ;  /* 0x0000900003037824 */ /* 0x004fc800078e020b */
[----:B------:R-:W-:-:S07]  /*16490*/  VIADD R7, R3, 0x400 ;  /* 0x0000040003077836 */ /* 0x000fce0000000000 */
.L_x_1543:
        /* <DEDUP_REMOVED lines=15> */
.L_x_1544:
        /* <DEDUP_REMOVED lines=15> */
.L_x_1545:
        /* <DEDUP_REMOVED lines=12> */
.L_x_1530:
[----:B------:R-:W-:Y:S05]  /*16740*/  BSYNC B1 ;  /* 0x0000000000017941 */ /* 0x000fea0003800000 */
.L_x_1529:
[----:B------:R-:W2:Y:S01]  /*16750*/  LDL R2, [R1+0x24] ;  /* 0x0000240001027983 */ /* 0x000ea20000100800 */
[----:B------:R-:W-:Y:S01]  /*16760*/  VIADD R3, R4, 0x1 ;  /* 0x0000000104037836 */ /* 0x000fe20000000000 */
[----:B------:R-:W-:Y:S01]  /*16770*/  BSSY B1, `(.L_x_1546) ;  /* 0x00000b9000017945 */ /* 0x000fe20003800000 */
[----:B------:R-:W-:-:S03]  /*16780*/  VIADD R6, R0, 0xffffffff ;  /* 0xffffffff00067836 */ /* 0x000fc60000000000 */
[----:B------:R-:W-:-:S04]  /*16790*/  ISETP.NE.AND P0, PT, R3, 0x2, PT ;  /* 0x000000020300780c */ /* 0x000fc80003f05270 */
[----:B------:R-:W-:Y:S02]  /*167a0*/  SEL R12, R3, RZ, P0 ;  /* 0x000000ff030c7207 */ /* 0x000fe40000000000 */
[----:B--2---:R-:W-:Y:S02]  /*167b0*/  LOP3.LUT P1, RZ, R2, 0x1, RZ, 0xc0, !PT ;  /* 0x0000000102ff7812 */ /* 0x004fe4000782c0ff */
[----:B------:R-:W-:-:S04]  /*167c0*/  SEL R2, RZ, 0x1, P0 ;  /* 0x00000001ff027807 */ /* 0x000fc80000000000 */
[----:B------:R-:W-:-:S05]  /*167d0*/  LOP3.LUT R11, R5, R2, RZ, 0x3c, !PT ;  /* 0x00000002050b7212 */ /* 0x000fca00078e3cff */
[----:B------:R1:W-:Y:S04]  /*167e0*/  STL [R1+0x10], R11 ;  /* 0x0000100b01007387 */ /* 0x0003e80000100800 */
[----:B------:R1:W-:Y:S01]  /*167f0*/  STL [R1+0x4], R12 ;  /* 0x0000040c01007387 */ /* 0x0003e20000100800 */
[----:B------:R-:W-:Y:S05]  /*16800*/  @!P1 BRA `(.L_x_1547) ;  /* 0x0000000800bc9947 */ /* 0x000fea0003800000 */
[----:B------:R-:W-:Y:S01]  /*16810*/  ULDC.64 UR4, c[0x0][0x418] ;  /* 0x0001060000047ab9 */ /* 0x000fe20000000a00 */
[----:B------:R-:W-:Y:S01]  /*16820*/  IMAD.MOV.U32 R7, RZ, RZ, R6 ;  /* 0x000000ffff077224 */ /* 0x000fe200078e0006 */
[----:B------:R-:W-:-:S04]  /*16830*/  ISETP.NE.U32.AND P0, PT, RZ, UR4, PT ;  /* 0x00000004ff007c0c */ /* 0x000fc8000bf05070 */
[----:B------:R-:W-:-:S13]  /*16840*/  ISETP.NE.AND.EX P0, PT, RZ, UR5, PT, P0 ;  /* 0x00000005ff007c0c */ /* 0x000fda000bf05300 */
[----:B------:R-:W-:Y:S05]  /*16850*/  @!P0 BRA `(.L_x_1548) ;  /* 0x0000000000508947 */ /* 0x000fea0003800000 */
[----:B------:R-:W2:Y:S01]  /*16860*/  LDL R14, [R1+0x18] ;  /* 0x00001800010e7983 */ /* 0x000ea20000100800 */
[----:B0-----:R-:W0:Y:S01]  /*16870*/  LDC R8, c[0x0][0x43c] ;  /* 0x00010f00ff087b82 */ /* 0x001e220000000800 */
        /* <DEDUP_REMOVED lines=16> */
[----:B------:R-:W-:-:S06]  /*16980*/  LEA.HI.X R9, R2, UR5, R3, 0x2, P0 ;  /* 0x0000000502097c11 */ /* 0x000fcc00080f1403 */
[----:B------:R2:W5:Y:S03]  /*16990*/  LDG.E R9, desc[UR8][R8.64] ;  /* 0x0000000808097981 */ /* 0x000566000c1e1900 */
.L_x_1548:
[----:B------:R-:W3:Y:S01]  /*169a0*/  LDL R2, [R1] ;  /* 0x0000000001027983 */ /* 0x000ee20000100800 */
[----:B------:R-:W-:Y:S01]  /*169b0*/  SHF.L.U32 R3, R11, 0x1f, RZ ;  /* 0x0000001f0b037819 */ /* 0x000fe200000006ff */
[----:B------:R-:W-:Y:S01]  /*169c0*/  BSSY B2, `(.L_x_1549) ;  /* 0x0000004000027945 */ /* 0x000fe20003800000 */
[----:B---3--:R-:W-:-:S04]  /*169d0*/  IMAD R2, R12, 0x8, R2 ;  /* 0x000000080c027824 */ /* 0x008fc800078e0202 */
[----:B------:R-:W3:Y:S02]  /*169e0*/  SYNCS.PHASECHK.TRANS64.TRYWAIT P0, [R2+URZ+0x30840], R3 ;  /* 0x03084003020075a7 */ /* 0x000ee4000800017f */
[----:B---3--:R-:W-:Y:S05]  /*169f0*/  @!P0 BRA `(.L_x_1550) ;  /* 0x0000003000c88947 */ /* 0x008fea0003800000 */
.L_x_1631:
[----:B------:R-:W-:Y:S05]  /*16a00*/  BSYNC B2 ;  /* 0x0000000000027941 */ /* 0x000fea0003800000 */
.L_x_1549:
        /* <DEDUP_REMOVED lines=12> */
.L_x_1552:
[----:B------:R-:W-:Y:S05]  /*16ad0*/  BSYNC B2 ;  /* 0x0000000000027941 */ /* 0x000fea0003800000 */
.L_x_1551:
[----:B------:R-:W2:Y:S04]  /*16ae0*/  LDL R8, [R1+0x4] ;  /* 0x0000040001087983 */ /* 0x000ea80000100800 */
[----:B-1----:R-:W4:Y:S04]  /*16af0*/  LDL R11, [R1] ;  /* 0x00000000010b7983 */ /* 0x002f280000100800 */
[----:B---3--:R-:W3:Y:S01]  /*16b00*/  LDL R2, [R1+0x14] ;  /* 0x0000140001027983 */ /* 0x008ee20000100800 */
        /* <DEDUP_REMOVED lines=8> */
[----:B----4-:R-:W-:Y:S02]  /*16b90*/  IMAD R8, R8, 0x9000, R11 ;  /* 0x0000900008087824 */ /* 0x010fe400078e020b */
[----:B------:R-:W-:-:S02]  /*16ba0*/  VIADD R3, R3, 0x30 ;  /* 0x0000003003037836 */ /* 0x000fc40000000000 */
[----:B---3--:R-:W-:Y:S02]  /*16bb0*/  IMAD R2, R7, 0x60, R2 ;  /* 0x0000006007027824 */ /* 0x008fe400078e0202 */
[----:B------:R-:W-:-:S07]  /*16bc0*/  VIADD R11, R8, 0x1e400 ;  /* 0x0001e400080b7836 */ /* 0x000fce0000000000 */
.L_x_1553:
        /* <DEDUP_REMOVED lines=16> */
.L_x_1554:
        /* <DEDUP_REMOVED lines=16> */
.L_x_1555:
        /* <DEDUP_REMOVED lines=15> */
.L_x_1632:
[----:B------:R-:W-:Y:S05]  /*16ec0*/  BSYNC B2 ;  /* 0x0000000000027941 */ /* 0x000fea0003800000 */
.L_x_1556:
        /* <DEDUP_REMOVED lines=11> */
.L_x_1559:
[----:B------:R-:W-:Y:S05]  /*16f80*/  BSYNC B2 ;  /* 0x0000000000027941 */ /* 0x000fea0003800000 */
.L_x_1558:
[----:B------:R-:W2:Y:S04]  /*16f90*/  LDL R8, [R1] ;  /* 0x0000000001087983 */ /* 0x000ea80000100800 */
        /* <DEDUP_REMOVED lines=12> */
.L_x_1560:
        /* <DEDUP_REMOVED lines=15> */
.L_x_1561:
        /* <DEDUP_REMOVED lines=15> */
.L_x_1562:
        /* <DEDUP_REMOVED lines=12> */
.L_x_1547:
[----:B------:R-:W-:Y:S05]  /*17300*/  BSYNC B1 ;  /* 0x0000000000017941 */ /* 0x000fea0003800000 */
.L_x_1546:
[----:B------:R-:W3:Y:S01]  /*17310*/  LDL R2, [R1+0x20] ;  /* 0x0000200001027983 */ /* 0x000ee20000100800 */
[----:B------:R-:W-:Y:S01]  /*17320*/  VIADD R0, R0, 0xfffffffe ;  /* 0xfffffffe00007836 */ /* 0x000fe20000000000 */
[----:B---3--:R-:W-:-:S13]  /*17330*/  ISETP.GT.AND P0, PT, R6, R2, PT ;  /* 0x000000020600720c */ /* 0x008fda0003f04270 */
[----:B------:R-:W-:Y:S05]  /*17340*/  @P0 BRA `(.L_x_1563) ;  /* 0xffffffe8000c0947 */ /* 0x000fea000383ffff */
.L_x_1509:
[----:B------:R-:W-:Y:S05]  /*17350*/  BSYNC B0 ;  /* 0x0000000000007941 */ /* 0x000fea0003800000 */
.L_x_1508:
[----:B------:R-:W3:Y:S01]  /*17360*/  S2R R2, SR_TID.X ;  /* 0x0000000000027919 */ /* 0x000ee20000002100 */
[----:B------:R-:W-:Y:S01]  /*17370*/  BSSY B0, `(.L_x_1564) ;  /* 0x0000011000007945 */ /* 0x000fe20003800000 */
        /* <DEDUP_REMOVED lines=10> */
[----:B----4-:R-:W3:Y:S04]  /*17420*/  @P0 ATOMG.E.ADD.STRONG.GPU PT, R2, desc[UR6][R4.64], R2 ;  /* 0x00000002040209a8 */ /* 0x010ee800081ee1c6 */
[----:B---3--:R3:W4:Y:S02]  /*17430*/  SHFL.IDX PT, R2, R2, R0, 0x1f ;  /* 0x00001f0002027589 */ /* 0x00872400000e0000 */
[----:B---3--:R-:W3:Y:S02]  /*17440*/  S2R R0, SR_LTMASK ;  /* 0x0000000000007919 */ /* 0x008ee40000003900 */
[----:B---3--:R-:W-:-:S06]  /*17450*/  LOP3.LUT R0, R0, UR4, RZ, 0xc0, !PT ;  /* 0x0000000400007c12 */ /* 0x008fcc000f8ec0ff */
[----:B------:R-:W4:Y:S02]  /*17460*/  POPC R0, R0 ;  /* 0x0000000000007309 */ /* 0x000f240000000000 */
[----:B----4-:R-:W-:-:S07]  /*17470*/  IADD3 R16, R2, UR38, R0 ;  /* 0x0000002602107c10 */ /* 0x010fce000fffe000 */
.L_x_1565:
[----:B------:R-:W-:Y:S05]  /*17480*/  BSYNC B0 ;  /* 0x0000000000007941 */ /* 0x000fea0003800000 */
.L_x_1564:
[----:B------:R-:W3:Y:S01]  /*17490*/  LDL R0, [R1+0x24] ;  /* 0x0000240001007983 */ /* 0x000ee20000100800 */
[----:B------:R-:W-:Y:S01]  /*174a0*/  BSSY B0, `(.L_x_1566) ;  /* 0x000004d000007945 */ /* 0x000fe20003800000 */
[----:B---3--:R-:W-:-:S13]  /*174b0*/  LOP3.LUT P0, RZ, R0, 0x1, RZ, 0xc0, !PT ;  /* 0x0000000100ff7812 */ /* 0x008fda000780c0ff */
[----:B------:R-:W-:Y:S05]  /*174c0*/  @!P0 BRA `(.L_x_1567) ;  /* 0x0000000400288947 */ /* 0x000fea0003800000 */
[----:B------:R-:W3:Y:S04]  /*174d0*/  LDL R4, [R1] ;  /* 0x0000000001047983 */ /* 0x000ee80000100800 */
[----:B------:R-:W3:Y:S04]  /*174e0*/  LDL R0, [R1+0x4] ;  /* 0x0000040001007983 */ /* 0x000ee80000100800 */
[----:B------:R-:W4:Y:S01]  /*174f0*/  LDL R2, [R1+0x10] ;  /* 0x0000100001027983 */ /* 0x000f220000100800 */
[----:B------:R-:W-:Y:S01]  /*17500*/  BSSY B1, `(.L_x_1568) ;  /* 0x0000006000017945 */ /* 0x000fe20003800000 */
[----:B------:R-:W-:Y:S01]  /*17510*/  ISETP.NE.AND P1, PT, R3, RZ, PT ;  /* 0x000000ff0300720c */ /* 0x000fe20003f25270 */
[----:B---3--:R-:W-:Y:S01]  /*17520*/  IMAD R0, R0, 0x8, R4 ;  /* 0x0000000800007824 */ /* 0x008fe200078e0204 */
[----:B----4-:R-:W-:-:S04]  /*17530*/  SHF.L.U32 R2, R2, 0x1f, RZ ;  /* 0x0000001f02027819 */ /* 0x010fc800000006ff */
[----:B------:R-:W3:Y:S02]  /*17540*/  SYNCS.PHASECHK.TRANS64.TRYWAIT P0, [R0+URZ+0x30860], R2 ;  /* 0x03086002000075a7 */ /* 0x000ee4000800017f */
[----:B---3--:R-:W-:Y:S05]  /*17550*/  @!P0 BRA `(.L_x_1569) ;  /* 0x0000002800188947 */ /* 0x008fea0003800000 */
.L_x_1633:
[----:B------:R-:W-:Y:S05]  /*17560*/  BSYNC B1 ;  /* 0x0000000000017941 */ /* 0x000fea0003800000 */
.L_x_1568:
[----:B------:R-:W-:Y:S04]  /*17570*/  BSSY B1, `(.L_x_1570) ;  /* 0x0000009000017945 */ /* 0x000fe80003800000 */
        /* <DEDUP_REMOVED lines=8> */
.L_x_1571:
[----:B------:R-:W-:Y:S05]  /*17600*/  BSYNC B1 ;  /* 0x0000000000017941 */ /* 0x000fea0003800000 */
.L_x_1570:
[----:B------:R-:W4:Y:S04]  /*17610*/  LDL.LU R5, [R1+0x14] ;  /* 0x0000140001057983 */ /* 0x000f280000300800 */
[----:B------:R-:W4:Y:S04]  /*17620*/  LDL.LU R3, [R1+0x8] ;  /* 0x0000080001037983 */ /* 0x000f280000300800 */
[----:B------:R-:W5:Y:S04]  /*17630*/  LDL R4, [R1] ;  /* 0x0000000001047983 */ /* 0x000f680000100800 */
[----:B---3--:R-:W5:Y:S01]  /*17640*/  LDL R2, [R1+0x4] ;  /* 0x0000040001027983 */ /* 0x008f620000100800 */
[----:B------:R-:W-:Y:S01]  /*17650*/  UIADD3 UR4, UP0, UR36, 0x470, URZ ;  /* 0x0000047024047890 */ /* 0x000fe2000ff1e03f */
[----:B------:R-:W-:Y:S01]  /*17660*/  PLOP3.LUT P0, PT, PT, PT, PT, 0x80, 0x0 ;  /* 0x000000000000781c */ /* 0x000fe20003f0f070 */
[----:B------:R-:W-:Y:S01]  /*17670*/  VIADD R0, R0, 0x30850 ;  /* 0x0003085000007836 */ /* 0x000fe20000000000 */
[----:B------:R-:W-:Y:S01]  /*17680*/  UMOV UR6, 0x0 ;  /* 0x0000000000067882 */ /* 0x000fe20000000000 */
[----:B------:R-:W-:Y:S01]  /*17690*/  UIADD3.X UR5, URZ, UR37, URZ, UP0, !UPT ;  /* 0x000000253f057290 */ /* 0x000fe200087fe43f */
[----:B------:R-:W-:Y:S01]  /*176a0*/  UMOV UR7, 0x14f00000 ;  /* 0x14f0000000077882 */ /* 0x000fe20000000000 */
[----:B------:R-:W-:Y:S01]  /*176b0*/  UMOV UR10, URZ ;  /* 0x0000003f000a7c82 */ /* 0x000fe20008000000 */
[----:B----4-:R-:W-:-:S02]  /*176c0*/  IMAD R3, R3, 0x60, R5 ;  /* 0x0000006003037824 */ /* 0x010fc400078e0205 */
[----:B-----5:R-:W-:-:S04]  /*176d0*/  IMAD R2, R2, 0x9000, R4 ;  /* 0x0000900002027824 */ /* 0x020fc800078e0204 */
[----:B------:R-:W-:-:S07]  /*176e0*/  VIADD R4, R2, 0x400 ;  /* 0x0000040002047836 */ /* 0x000fce0000000000 */
.L_x_1572:
        /* <DEDUP_REMOVED lines=9> */
[----:B---3--:R-:W-:Y:S05]  /*17780*/  @P0 BRA.U.ANY `(.L_x_1572) ;  /* 0xfffffffd00d80947 */ /* 0x008fea000393ffff */
[----:B------:R-:W-:Y:S01]  /*17790*/  PLOP3.LUT P0, PT, PT, PT, PT, 0x80, 0x0 ;  /* 0x000000000000781c */ /* 0x000fe20003f0f070 */
[----:B------:R-:W-:Y:S01]  /*177a0*/  VIADD R4, R2, 0x3400 ;  /* 0x0000340002047836 */ /* 0x000fe20000000000 */
[----:B------:R-:W-:Y:S01]  /*177b0*/  UMOV UR6, 0x0 ;  /* 0x0000000000067882 */ /* 0x000fe20000000000 */
[----:B------:R-:W-:Y:S01]  /*177c0*/  UMOV UR7, 0x14f00000 ;  /* 0x14f0000000077882 */ /* 0x000fe20000000000 */
[----:B------:R-:W-:-:S09]  /*177d0*/  UMOV UR10, 0x40 ;  /* 0x00000040000a7882 */ /* 0x000fd20000000000 */
.L_x_1573:
        /* <DEDUP_REMOVED lines=15> */
.L_x_1574:
        /* <DEDUP_REMOVED lines=10> */
.L_x_1567:
[----:B------:R-:W-:Y:S05]  /*17970*/  BSYNC B0 ;  /* 0x0000000000007941 */ /* 0x000fea0003800000 */
.L_x_1566:
[----:B------:R-:W3:Y:S04]  /*17980*/  LDL.LU R5, [R1+0x4] ;  /* 0x0000040001057983 */ /* 0x000ee80000300800 */
[----:B------:R-:W4:Y:S01]  /*17990*/  LDL.LU R4, [R1+0x10] ;  /* 0x0000100001047983 */ /* 0x000f220000300800 */
[----:B---3--:R-:W-:-:S05]  /*179a0*/  VIADD R0, R5, 0x1 ;  /* 0x0000000105007836 */ /* 0x008fca0000000000 */
[----:B------:R-:W-:-:S04]  /*179b0*/  ISETP.NE.AND P0, PT, R0, 0x2, PT ;  /* 0x000000020000780c */ /* 0x000fc80003f05270 */
[----:B------:R-:W-:Y:S02]  /*179c0*/  SEL R2, RZ, 0x1, P0 ;  /* 0x00000001ff027807 */ /* 0x000fe40000000000 */
[----:B------:R-:W-:Y:S02]  /*179d0*/  SEL R0, R0, RZ, P0 ;  /* 0x000000ff00007207 */ /* 0x000fe40000000000 */
[----:B----4-:R-:W-:-:S03]  /*179e0*/  LOP3.LUT R4, R4, R2, RZ, 0x3c, !PT ;  /* 0x0000000204047212 */ /* 0x010fc600078e3cff */
[----:B------:R3:W-:Y:S04]  /*179f0*/  STL [R1+0x4], R0 ;  /* 0x0000040001007387 */ /* 0x0007e80000100800 */
[----:B------:R3:W-:Y:S02]  /*17a00*/  STL [R1+0x10], R4 ;  /* 0x0000100401007387 */ /* 0x0007e40000100800 */
.L_x_1488:
[----:B------:R-:W-:Y:S05]  /*17a10*/  BSYNC B7 ;  /* 0x0000000000077941 */ /* 0x000fea0003800000 */
.L_x_1486:
[----:B---3--:R-:W3:Y:S02]  /*17a20*/  LDL R0, [R1+0x24] ;  /* 0x0000240001007983 */ /* 0x008ee40000100800 */
[----:B---3--:R-:W-:-:S13]  /*17a30*/  LOP3.LUT P0, RZ, R0, 0x2, RZ, 0xc0, !PT ;  /* 0x0000000200ff7812 */ /* 0x008fda000780c0ff */
[----:B------:R-:W-:Y:S05]  /*17a40*/  @!P0 BRA `(.L_x_1575) ;  /* 0x0000000000288947 */ /* 0x000fea0003800000 */
[----:B------:R-:W-:Y:S05]  /*17a50*/  WARPSYNC.ALL ;  /* 0x0000000000007948 */ /* 0x000fea0003800000 */
[----:B------:R-:W3:Y:S08]  /*17a60*/  S2UR UR5, SR_CgaCtaId ;  /* 0x00000000000579c3 */ /* 0x000ef00000008800 */
[----:B------:R-:W-:Y:S06]  /*17a70*/  BAR.SYNC.DEFER_BLOCKING 0x5, 0x180 ;  /* 0x0146000000007b1d */ /* 0x000fec0000010000 */
[----:B------:R-:W-:-:S02]  /*17a80*/  UMOV UR4, 0x400 ;  /* 0x0000040000047882 */ /* 0x000fc40000000000 */
[----:B---3--:R-:W-:-:S06]  /*17a90*/  ULEA UR4, UR5, UR4, 0x18 ;  /* 0x0000000405047291 */ /* 0x008fcc000f8ec03f */
[----:B------:R-:W-:-:S05]  /*17aa0*/  IMAD.U32 R0, RZ, RZ, UR4 ;  /* 0x00000004ff007e24 */ /* 0x000fca000f8e00ff */
[----:B------:R3:W4:Y:S04]  /*17ab0*/  LDS.128 R16, [R0+0x308d0] ;  /* 0x0308d00000107984 */ /* 0x0007280000000c00 */
[----:B------:R3:W-:Y:S01]  /*17ac0*/  STL [R1], R0 ;  /* 0x0000000001007387 */ /* 0x0007e20000100800 */
[----:B------:R-:W-:Y:S06]  /*17ad0*/  BAR.ARV 0x4, 0x180 ;  /* 0x0106000000007b1d */ /* 0x000fec0000002000 */
[----:B------:R-:W-:Y:S05]  /*17ae0*/  BRA `(.L_x_1576) ;  /* 0x0000000800e47947 */ /* 0x000fea0003800000 */
.L_x_1575:
[----:B------:R-:W3:Y:S01]  /*17af0*/  S2R R0, SR_TID.X ;  /* 0x0000000000007919 */ /* 0x000ee20000002100 */
[----:B------:R-:W-:Y:S01]  /*17b00*/  UMOV UR4, 0xffffffff ;  /* 0xffffffff00047882 */ /* 0x000fe20000000000 */
[----:B---3--:R-:W-:-:S04]  /*17b10*/  LOP3.LUT R6, R0, 0x1f, RZ, 0xc0, !PT ;  /* 0x0000001f00067812 */ /* 0x008fc800078ec0ff */
[----:B------:R-:W-:Y:S01]  /*17b20*/  ISETP.NE.AND P0, PT, R6, 0x1f, PT ;  /* 0x0000001f0600780c */ /* 0x000fe20003f05270 */
[----:B------:R-:W-:-:S12]  /*17b30*/  BRA.DIV UR4, `(.L_x_1577) ;  /* 0x0000002204b47947 */ /* 0x000fd8000b800000 */
[----:B------:R-:W-:Y:S01]  /*17b40*/  IMAD.IADD R5, R19, 0x1, R6 ;  /* 0x0000000113057824 */ /* 0x000fe200078e0206 */
[----:B------:R-:W-:Y:S01]  /*17b50*/  ULDC UR4, c[0x0][0xc3c] ;  /* 0x00030f0000047ab9 */ /* 0x000fe20000000800 */
[----:B------:R-:W-:-:S03]  /*17b60*/  ULDC.64 UR6, c[0x0][0x208] ;  /* 0x0000820000067ab9 */ /* 0x000fc60000000a00 */
[----:B------:R-:W-:-:S13]  /*17b70*/  ISETP.GE.OR P1, PT, R5, UR4, !P0 ;  /* 0x0000000405007c0c */ /* 0x000fda000c726670 */
[----:B------:R-:W3:Y:S02]  /*17b80*/  @!P1 LDC.64 R2, c[0x0][0xc80] ;  /* 0x00032000ff029b82 */ /* 0x000ee40000000a00 */
[----:B---3--:R-:W-:-:S06]  /*17b90*/  @!P1 IMAD.WIDE R2, R5, 0x4, R2 ;  /* 0x0000000405029825 */ /* 0x008fcc00078e0202 */
[----:B------:R3:W4:Y:S01]  /*17ba0*/  @!P1 LDG.E R3, desc[UR6][R2.64] ;  /* 0x0000000602039981 */ /* 0x000722000c1e1900 */
[C---:B------:R-:W-:Y:S02]  /*17bb0*/  ISETP.GE.U32.AND P2, PT, R6.reuse, 0x2, PT ;  /* 0x000000020600780c */ /* 0x040fe40003f46070 */
[C---:B------:R-:W-:Y:S01]  /*17bc0*/  ISETP.GE.U32.AND P3, PT, R6.reuse, 0x4, PT ;  /* 0x000000040600780c */ /* 0x040fe20003f66070 */
[----:B------:R-:W-:Y:S01]  /*17bd0*/  SHFL.IDX PT, R0, R16, RZ, 0x1f ;  /* 0x00001fff10007589 */ /* 0x000fe200000e0000 */
[C---:B------:R-:W-:Y:S02]  /*17be0*/  ISETP.GE.U32.AND P4, PT, R6.reuse, 0x8, PT ;  /* 0x000000080600780c */ /* 0x040fe40003f86070 */
[C---:B------:R-:W-:Y:S01]  /*17bf0*/  ISETP.GE.U32.AND P5, PT, R6.reuse, 0x10, PT ;  /* 0x000000100600780c */ /* 0x040fe20003fa6070 */
[----:B---3--:R-:W-:Y:S02]  /*17c00*/  IMAD.MOV.U32 R2, RZ, RZ, RZ ;  /* 0x000000ffff027224 */ /* 0x008fe400078e00ff */
[----:B----4-:R-:W-:Y:S01]  /*17c10*/  @!P1 IMAD.MOV.U32 R2, RZ, RZ, R3 ;  /* 0x000000ffff029224 */ /* 0x010fe200078e0003 */
[----:B------:R-:W-:-:S04]  /*17c20*/  ISETP.NE.AND P1, PT, R6, RZ, PT ;  /* 0x000000ff0600720c */ /* 0x000fc80003f25270 */
[----:B------:R-:W3:Y:S02]  /*17c30*/  SHFL.UP PT, R14, R2, 0x1, RZ ;  /* 0x04200000020e7989 */ /* 0x000ee400000e00ff */
[----:B---3--:R-:W-:-:S05]  /*17c40*/  SEL R5, R14, RZ, P1 ;  /* 0x000000ff0e057207 */ /* 0x008fca0000800000 */
[----:B------:R-:W-:Y:S02]  /*17c50*/  IMAD.IADD R3, R2, 0x1, R5 ;  /* 0x0000000102037824 */ /* 0x000fe400078e0205 */
[----:B------:R-:W-:Y:S04]  /*17c60*/  SHFL.IDX PT, R5, R16, 0x1, 0x1f ;  /* 0x00201f0010057f89 */ /* 0x000fe800000e0000 */
[----:B------:R-:W3:Y:S02]  /*17c70*/  SHFL.UP PT, R4, R3, 0x2, RZ ;  /* 0x0440000003047989 */ /* 0x000ee400000e00ff */
[----:B---3--:R-:W-:-:S05]  /*17c80*/  SEL R4, R4, RZ, P2 ;  /* 0x000000ff04047207 */ /* 0x008fca0001000000 */
[----:B------:R-:W-:-:S05]  /*17c90*/  IMAD.IADD R3, R3, 0x1, R4 ;  /* 0x0000000103037824 */ /* 0x000fca00078e0204 */
        /* <DEDUP_REMOVED lines=9> */
[----:B------:R3:W4:Y:S02]  /*17d30*/  SHFL.IDX PT, R16, R3, 0x1f, 0x1f ;  /* 0x03e01f0003107f89 */ /* 0x00072400000e0000 */
.L_x_1643:
[----:B------:R-:W-:Y:S02]  /*17d40*/  ULDC UR4, c[0x0][0xc38] ;  /* 0x00030e0000047ab9 */ /* 0x000fe40000000800 */
[----:B------:R-:W-:-:S04]  /*17d50*/  IMAD.U32 R4, RZ, RZ, UR4 ;  /* 0x00000004ff047e24 */ /* 0x000fc8000f8e00ff */
[----:B----4-:R-:W-:-:S04]  /*17d60*/  IMAD R16, R16, R4, RZ ;  /* 0x0000000410107224 */ /* 0x010fc800078e02ff */
[----:B------:R-:W-:-:S05]  /*17d70*/  IMAD.IADD R5, R5, 0x1, R16 ;  /* 0x0000000105057824 */ /* 0x000fca00078e0210 */
[----:B------:R-:W-:-:S13]  /*17d80*/  ISETP.GT.AND P6, PT, R5, R0, PT ;  /* 0x000000000500720c */ /* 0x000fda0003fc4270 */
[----:B------:R-:W-:Y:S05]  /*17d90*/  @P6 BRA `(.L_x_1578) ;  /* 0x0000000000a06947 */ /* 0x000fea0003800000 */
.L_x_1583:
[----:B------:R-:W4:Y:S01]  /*17da0*/  LDC R2, c[0x0][0xc3c] ;  /* 0x00030f00ff027b82 */ /* 0x000f220000000800 */
[----:B------:R-:W-:-:S05]  /*17db0*/  VIADD R19, R19, 0x1f ;  /* 0x0000001f13137836 */ /* 0x000fca0000000000 */
[----:B----4-:R-:W-:-:S13]  /*17dc0*/  ISETP.GE.AND P6, PT, R19, R2, PT ;  /* 0x000000021300720c */ /* 0x010fda0003fc6270 */
[----:B------:R-:W-:Y:S05]  /*17dd0*/  @P6 BRA `(.L_x_1579) ;  /* 0x0000000400dc6947 */ /* 0x000fea0003800000 */
[----:B---3--:R-:W3:Y:S01]  /*17de0*/  S2R R3, SR_TID.X ;  /* 0x0000000000037919 */ /* 0x008ee20000002100 */
[----:B------:R-:W-:Y:S01]  /*17df0*/  BSSY B0, `(.L_x_1580) ;  /* 0x000000a000007945 */ /* 0x000fe20003800000 */
[----:B---3--:R-:W-:-:S05]  /*17e00*/  LOP3.LUT R3, R3, 0x1f, RZ, 0xc0, !PT ;  /* 0x0000001f03037812 */ /* 0x008fca00078ec0ff */
[----:B------:R-:W-:-:S05]  /*17e10*/  IMAD.IADD R4, R19, 0x1, R3 ;  /* 0x0000000113047824 */ /* 0x000fca00078e0203 */
[----:B------:R-:W-:Y:S01]  /*17e20*/  ISETP.GE.OR P6, PT, R4, R2, !P0 ;  /* 0x000000020400720c */ /* 0x000fe200047c6670 */
[----:B------:R-:W-:-:S12]  /*17e30*/  IMAD.MOV.U32 R2, RZ, RZ, RZ ;  /* 0x000000ffff027224 */ /* 0x000fd800078e00ff */
[----:B------:R-:W-:Y:S05]  /*17e40*/  @P6 BRA `(.L_x_1581) ;  /* 0x0000000000106947 */ /* 0x000fea0003800000 */
[----:B------:R-:W3:Y:S01]  /*17e50*/  LDC.64 R2, c[0x0][0xc80] ;  /* 0x00032000ff027b82 */ /* 0x000ee20000000a00 */
[----:B------:R-:W-:Y:S01]  /*17e60*/  ULDC.64 UR4, c[0x0][0x208] ;  /* 0x0000820000047ab9 */ /* 0x000fe20000000a00 */
[----:B---3--:R-:W-:-:S06]  /*17e70*/  IMAD.WIDE R2, R4, 0x4, R2 ;  /* 0x0000000404027825 */ /* 0x008fcc00078e0202 */
[----:B------:R3:W5:Y:S02]  /*17e80*/  LDG.E R2, desc[UR4][R2.64] ;  /* 0x0000000402027981 */ /* 0x000764000c1e1900 */
.L_x_1581:
[----:B------:R-:W-:Y:S05]  /*17e90*/  BSYNC B0 ;  /* 0x0000000000007941 */ /* 0x000fea0003800000 */
.L_x_1580:
[----:B------:R-:W-:-:S03]  /*17ea0*/  UMOV UR4, 0xffffffff ;  /* 0xffffffff00047882 */ /* 0x000fc60000000000 */
[----:B------:R-:W-:Y:S05]  /*17eb0*/  BRA.DIV UR4, `(.L_x_1582) ;  /* 0x0000002604107947 */ /* 0x000fea000b800000 */
[----:B-----5:R-:W3:Y:S02]  /*17ec0*/  SHFL.UP PT, R14, R2, 0x1, RZ ;  /* 0x04200000020e7989 */ /* 0x020ee400000e00ff */
        /* <DEDUP_REMOVED lines=15> */
.L_x_1651:
[----:B------:R-:W-:Y:S02]  /*17fc0*/  ULDC UR4, c[0x0][0xc38] ;  /* 0x00030e0000047ab9 */ /* 0x000fe40000000800 */
[----:B------:R-:W-:-:S04]  /*17fd0*/  IMAD.U32 R4, RZ, RZ, UR4 ;  /* 0x00000004ff047e24 */ /* 0x000fc8000f8e00ff */
[----:B----4-:R-:W-:-:S04]  /*17fe0*/  IMAD R16, R16, R4, RZ ;  /* 0x0000000410107224 */ /* 0x010fc800078e02ff */
[----:B------:R-:W-:-:S05]  /*17ff0*/  IMAD.IADD R5, R16, 0x1, R5 ;  /* 0x0000000110057824 */ /* 0x000fca00078e0205 */
[----:B------:R-:W-:-:S13]  /*18000*/  ISETP.GT.AND P6, PT, R5, R0, PT ;  /* 0x000000000500720c */ /* 0x000fda0003fc4270 */
[----:B------:R-:W-:Y:S05]  /*18010*/  @!P6 BRA `(.L_x_1583) ;  /* 0xfffffffc0060e947 */ /* 0x000fea000383ffff */
.L_x_1578:
[----:B------:R-:W-:Y:S01]  /*18020*/  IMAD.IADD R16, R5, 0x1, -R16 ;  /* 0x0000000105107824 */ /* 0x000fe200078e0a10 */
[----:B------:R-:W-:-:S03]  /*18030*/  UMOV UR4, 0xffffffff ;  /* 0xffffffff00047882 */ /* 0x000fc60000000000 */
[----:B------:R-:W-:-:S05]  /*18040*/  IMAD R5, R3, R4, R16 ;  /* 0x0000000403057224 */ /* 0x000fca00078e0210 */
[----:B------:R-:W-:Y:S01]  /*18050*/  ISETP.GT.AND P6, PT, R5, R0, PT ;  /* 0x000000000500720c */ /* 0x000fe20003fc4270 */
[----:B------:R-:W-:-:S12]  /*18060*/  BRA.DIV UR4, `(.L_x_1584) ;  /* 0x0000002604687947 */ /* 0x000fd8000b800000 */
[----:B------:R-:W-:-:S04]  /*18070*/  VOTE.ANY R5, PT, !P6 ;  /* 0x0000000000057806 */ /* 0x000fc800070e0100 */
[----:B------:R-:W4:Y:S02]  /*18080*/  POPC R6, R5 ;  /* 0x0000000500067309 */ /* 0x000f240000000000 */
[----:B----4-:R4:W0:Y:S02]  /*18090*/  SHFL.IDX PT, R17, R2, R6, 0x1f ;  /* 0x00001f0602117589 */ /* 0x01082400000e0000 */
.L_x_1655:
[----:B------:R-:W-:Y:S01]  /*180a0*/  ISETP.NE.AND P0, PT, R5, RZ, PT ;  /* 0x000000ff0500720c */ /* 0x000fe20003f05270 */
[----:B------:R-:W-:-:S12]  /*180b0*/  IMAD.MOV.U32 R5, RZ, RZ, RZ ;  /* 0x000000ffff057224 */ /* 0x000fd800078e00ff */
[----:B------:R-:W-:Y:S05]  /*180c0*/  @!P0 BRA `(.L_x_1585) ;  /* 0x0000000000148947 */ /* 0x000fea0003800000 */
[----:B------:R-:W-:Y:S01]  /*180d0*/  UMOV UR4, 0xffffffff ;  /* 0xffffffff00047882 */ /* 0x000fe20000000000 */
[----:B-1----:R-:W-:Y:S02]  /*180e0*/  VIADD R12, R6, 0xffffffff ;  /* 0xffffffff060c7836 */ /* 0x002fe40000000000 */
[----:B------:R-:W-:Y:S05]  /*180f0*/  BRA.DIV UR4, `(.L_x_1586) ;  /* 0x00000026048c7947 */ /* 0x000fea000b800000 */
[----:B---3--:R1:W3:Y:S02]  /*18100*/  SHFL.IDX PT, R3, R3, R12, 0x1f ;  /* 0x00001f0c03037589 */ /* 0x0082e400000e0000 */
.L_x_1658:
[----:B---3--:R-:W-:-:S07]  /*18110*/  IMAD.MOV.U32 R5, RZ, RZ, R3 ;  /* 0x000000ffff057224 */ /* 0x008fce00078e0003 */
.L_x_1585:
[----:B---34-:R-:W3:Y:S01]  /*18120*/  LDC.64 R2, c[0x0][0xc90] ;  /* 0x00032400ff027b82 */ /* 0x018ee20000000a00 */
[----:B------:R-:W-:Y:S01]  /*18130*/  IMAD.IADD R19, R6, 0x1, R19 ;  /* 0x0000000106137824 */ /* 0x000fe200078e0213 */
[----:B------:R-:W-:-:S03]  /*18140*/  ULDC.64 UR4, c[0x0][0x208] ;  /* 0x0000820000047ab9 */ /* 0x000fc60000000a00 */
[----:B---3--:R-:W-:-:S05]  /*18150*/  IMAD.WIDE R2, R19, 0x4, R2 ;  /* 0x0000000413027825 */ /* 0x008fca00078e0202 */
[----:B--2---:R-:W0:Y:S01]  /*18160*/  LDG.E R7, desc[UR4][R2.64] ;  /* 0x0000000402077981 */ /* 0x004e22000c1e1900 */
[----:B------:R-:W-:-:S04]  /*18170*/  IMAD R16, R5, R4, R16 ;  /* 0x0000000405107224 */ /* 0x000fc800078e0210 */
[----:B------:R-:W-:Y:S02]  /*18180*/  IMAD.IADD R0, R0, 0x1, -R16 ;  /* 0x0000000100007824 */ /* 0x000fe400078e0a10 */
[----:B0-----:R-:W-:-:S05]  /*18190*/  IMAD R6, R17, R7, RZ ;  /* 0x0000000711067224 */ /* 0x001fca00078e02ff */
[----:B------:R-:W-:-:S04]  /*181a0*/  IABS R8, R6 ;  /* 0x0000000600087213 */ /* 0x000fc80000000000 */
[----:B------:R-:W0:Y:S08]  /*181b0*/  I2F.RP R2, R8 ;  /* 0x0000000800027306 */ /* 0x000e300000209400 */
[----:B0-----:R-:W0:Y:S02]  /*181c0*/  MUFU.RCP R2, R2 ;  /* 0x0000000200027308 */ /* 0x001e240000001000 */
[----:B0-----:R-:W-:-:S06]  /*181d0*/  VIADD R2, R2, 0xffffffe ;  /* 0x0ffffffe02027836 */ /* 0x001fcc0000000000 */
[----:B------:R-:W0:Y:S02]  /*181e0*/  F2I.FTZ.U32.TRUNC.NTZ R3, R2 ;  /* 0x0000000200037305 */ /* 0x000e24000021f000 */
[----:B0-----:R-:W-:-:S04]  /*181f0*/  IMAD.MOV R2, RZ, RZ, -R3 ;  /* 0x000000ffff027224 */ /* 0x001fc800078e0a03 */
[----:B------:R-:W-:Y:S02]  /*18200*/  IMAD R5, R2, R8, RZ ;  /* 0x0000000802057224 */ /* 0x000fe400078e02ff */
[----:B------:R-:W-:-:S04]  /*18210*/  IMAD.MOV.U32 R2, RZ, RZ, RZ ;  /* 0x000000ffff027224 */ /* 0x000fc800078e00ff */
[----:B------:R-:W-:Y:S01]  /*18220*/  IMAD.HI.U32 R2, R3, R5, R2 ;  /* 0x0000000503027227 */ /* 0x000fe200078e0002 */
[----:B------:R-:W-:Y:S02]  /*18230*/  IABS R3, R0 ;  /* 0x0000000000037213 */ /* 0x000fe40000000000 */
[----:B------:R-:W-:-:S03]  /*18240*/  IABS R5, R6 ;  /* 0x0000000600057213 */ /* 0x000fc60000000000 */
[----:B------:R-:W-:-:S04]  /*18250*/  IMAD.HI.U32 R2, R2, R3, RZ ;  /* 0x0000000302027227 */ /* 0x000fc800078e00ff */
[----:B------:R-:W-:-:S04]  /*18260*/  IMAD.MOV R5, RZ, RZ, -R5 ;  /* 0x000000ffff057224 */ /* 0x000fc800078e0a05 */
        /* <DEDUP_REMOVED lines=11> */
[----:B------:R-:W-:Y:S02]  /*18320*/  IMAD R5, R7, R2, RZ ;  /* 0x0000000207057224 */ /* 0x000fe400078e02ff */
[----:B------:R-:W-:Y:S02]  /*18330*/  IMAD.MOV R2, RZ, RZ, -R2 ;  /* 0x000000ffff027224 */ /* 0x000fe400078e0a02 */
[----:B------:R-:W-:Y:S02]  /*18340*/  IMAD.MOV R3, RZ, RZ, -R5 ;  /* 0x000000ffff037224 */ /* 0x000fe400078e0a05 */
[----:B------:R-:W-:-:S03]  /*18350*/  IMAD R0, R6, R2, R0 ;  /* 0x0000000206007224 */ /* 0x000fc600078e0200 */
[----:B------:R-:W-:Y:S01]  /*18360*/  VIADDMNMX R4, R3, R4, R7, PT ;  /* 0x0000000403047246 */ /* 0x000fe20003800107 */
[----:B------:R-:W-:-:S03]  /*18370*/  IMAD.IADD R5, R0, 0x1, R5 ;  /* 0x0000000100057824 */ /* 0x000fc600078e0205 */
        /* <DEDUP_REMOVED lines=23> */
[----:B------:R-:W-:Y:S01]  /*184f0*/  @!P1 LOP3.LUT R2, RZ, R4, RZ, 0x33, !PT ;  /* 0x00000004ff029212 */ /* 0x000fe200078e33ff */
[----:B------:R-:W-:-:S04]  /*18500*/  IMAD.MOV R4, RZ, RZ, -R4 ;  /* 0x000000ffff047224 */ /* 0x000fc800078e0a04 */
[----:B------:R-:W-:Y:S01]  /*18510*/  IMAD R18, R2, R4, R5 ;  /* 0x0000000402127224 */ /* 0x000fe200078e0205 */
[----:B------:R-:W-:-:S05]  /*18520*/  LOP3.LUT R2, RZ, R2, RZ, 0x33, !PT ;  /* 0x00000002ff027212 */ /* 0x000fca00078e33ff */
[----:B------:R-:W-:Y:S01]  /*18530*/  IMAD.IADD R17, R17, 0x1, R2 ;  /* 0x0000000111117824 */ /* 0x000fe200078e0202 */
[----:B------:R-:W-:Y:S06]  /*18540*/  BRA `(.L_x_1587) ;  /* 0x00000000001c7947 */ /* 0x000fec0003800000 */
.L_x_1579:
[----:B------:R-:W-:Y:S01]  /*18550*/  UMOV UR4, URZ ;  /* 0x0000003f00047c82 */ /* 0x000fe20008000000 */
[----:B------:R-:W-:Y:S01]  /*18560*/  UMOV UR5, URZ ;  /* 0x0000003f00057c82 */ /* 0x000fe20008000000 */
[----:B------:R-:W-:Y:S01]  /*18570*/  ULDC UR6, c[0x0][0xc3c] ;  /* 0x00030f0000067ab9 */ /* 0x000fe20000000800 */
[----:B------:R-:W-:Y:S02]  /*18580*/  IMAD.MOV.U32 R16, RZ, RZ, R0 ;  /* 0x000000ffff107224 */ /* 0x000fe400078e0000 */
[----:B------:R-:W-:Y:S02]  /*18590*/  IMAD.U32 R17, RZ, RZ, UR4 ;  /* 0x00000004ff117e24 */ /* 0x000fe4000f8e00ff */
[----:B------:R-:W-:Y:S02]  /*185a0*/  IMAD.U32 R18, RZ, RZ, UR5 ;  /* 0x00000005ff127e24 */ /* 0x000fe4000f8e00ff */
[----:B------:R-:W-:-:S07]  /*185b0*/  IMAD.U32 R19, RZ, RZ, UR6 ;  /* 0x00000006ff137e24 */ /* 0x000fce000f8e00ff */
.L_x_1587:
[----:B------:R4:W5:Y:S01]  /*185c0*/  LDL R2, [R1] ;  /* 0x0000000001027983 */ /* 0x0009620000100800 */
[----:B------:R-:W0:Y:S01]  /*185d0*/  S2R R0, SR_TID.X ;  /* 0x0000000000007919 */ /* 0x000e220000002100 */
[----:B------:R-:W-:Y:S05]  /*185e0*/  WARPSYNC.ALL ;  /* 0x0000000000007948 */ /* 0x000fea0003800000 */
[----:B0-----:R-:W-:Y:S01]  /*185f0*/  LOP3.LUT R0, R0, 0x1f, RZ, 0xc0, !PT ;  /* 0x0000001f00007812 */ /* 0x001fe200078ec0ff */
[----:B------:R-:W-:Y:S03]  /*18600*/  BAR.SYNC.DEFER_BLOCKING 0x4, 0x180 ;  /* 0x0106000000007b1d */ /* 0x000fe60000010000 */
[----:B------:R-:W-:-:S13]  /*18610*/  ISETP.NE.AND P0, PT, R0, RZ, PT ;  /* 0x000000ff0000720c */ /* 0x000fda0003f05270 */
[----:B---3--:R-:W5:Y:S01]  /*18620*/  @!P0 S2R R3, SR_CgaCtaId ;  /* 0x0000000000038919 */ /* 0x008f620000008800 */
[----:B------:R-:W-:-:S04]  /*18630*/  @!P0 MOV R0, 0x400 ;  /* 0x0000040000008802 */ /* 0x000fc80000000f00 */
[----:B-----5:R-:W-:-:S05]  /*18640*/  @!P0 LEA R2, R3, R0, 0x18 ;  /* 0x0000000003028211 */ /* 0x020fca00078ec0ff */
[----:B------:R4:W-:Y:S04]  /*18650*/  @!P0 STS.128 [R2+0x308d0], R16 ;  /* 0x0308d01002008388 */ /* 0x0009e80000000c00 */
[----:B------:R4:W-:Y:S01]  /*18660*/  @!P0 STL [R1], R2 ;  /* 0x0000000201008387 */ /* 0x0009e20000100800 */
[----:B------:R-:W-:Y:S06]  /*18670*/  BAR.ARV 0x5, 0x180 ;  /* 0x0146000000007b1d */ /* 0x000fec0000002000 */
.L_x_1576:
[----:B------:R-:W-:Y:S02]  /*18680*/  ULDC UR4, c[0x0][0xc3c] ;  /* 0x00030f0000047ab9 */ /* 0x000fe40000000800 */
[----:B----4-:R-:W-:-:S13]  /*18690*/  ISETP.GE.AND P0, PT, R19, UR4, PT ;  /* 0x0000000413007c0c */ /* 0x010fda000bf06270 */
[----:B------:R-:W-:Y:S05]  /*186a0*/  @!P0 BRA `(.L_x_1588) ;  /* 0xffffffa400008947 */ /* 0x000fea000383ffff */
[----:B------:R-:W-:Y:S05]  /*186b0*/  BSYNC B8 ;  /* 0x0000000000087941 */ /* 0x000fea0003800000 */
.L_x_1474:
[----:B---3--:R-:W3:Y:S01]  /*186c0*/  LDL.LU R0, [R1+0x38] ;  /* 0x0000380001007983 */ /* 0x008ee20000300800 */
[----:B------:R-:W-:Y:S01]  /*186d0*/  BSSY B0, `(.L_x_1589) ;  /* 0x000000b000007945 */ /* 0x000fe20003800000 */
[----:B------:R-:W4:Y:S01]  /*186e0*/  S2R R5, SR_CgaCtaId ;  /* 0x0000000000057919 */ /* 0x000f220000008800 */
[----:B---3--:R-:W-:-:S05]  /*186f0*/  VIADD R0, R0, 0x1 ;  /* 0x0000000100007836 */ /* 0x008fca0000000000 */
[----:B0-----:R-:W-:-:S04]  /*18700*/  LEA.HI R2, R0, R0, RZ, 0x1 ;  /* 0x0000000000027211 */ /* 0x001fc800078f08ff */
[----:B------:R-:W-:-:S05]  /*18710*/  LOP3.LUT R3, R2, 0xfffffffe, RZ, 0xc0, !PT ;  /* 0xfffffffe02037812 */ /* 0x000fca00078ec0ff */
[----:B------:R-:W-:Y:S01]  /*18720*/  IMAD.IADD R3, R0, 0x1, -R3 ;  /* 0x0000000100037824 */ /* 0x000fe200078e0a03 */
[----:B------:R-:W-:-:S04]  /*18730*/  MOV R0, 0x400 ;  /* 0x0000040000007802 */ /* 0x000fc80000000f00 */
[----:B----4-:R-:W-:Y:S02]  /*18740*/  LEA R0, R5, R0, 0x18 ;  /* 0x0000000005007211 */ /* 0x010fe400078ec0ff */
[----:B------:R-:W-:-:S04]  /*18750*/  SHF.L.U32 R3, R3, 0x1f, RZ ;  /* 0x0000001f03037819 */ /* 0x000fc800000006ff */
[----:B------:R-:W0:Y:S02]  /*18760*/  SYNCS.PHASECHK.TRANS64.TRYWAIT P0, [R0+URZ+0x30820], R3 ;  /* 0x03082003000075a7 */ /* 0x000e24000800017f */
[----:B0-----:R-:W-:Y:S05]  /*18770*/  @!P0 BRA `(.L_x_1590) ;  /* 0x0000002000148947 */ /* 0x001fea0003800000 */
.L_x_1659:
[----:B------:R-:W-:Y:S05]  /*18780*/  BSYNC B0 ;  /* 0x0000000000007941 */ /* 0x000fea0003800000 */
.L_x_1589:
[----:B------:R-:W-:-:S03]  /*18790*/  UMOV UR4, 0xffffffff ;  /* 0xffffffff00047882 */ /* 0x000fc60000000000 */
[----:B------:R-:W-:Y:S05]  /*187a0*/  BRA.DIV UR4, `(.L_x_1591) ;  /* 0x00000022041c7947 */ /* 0x000fea000b800000 */
[----:B------:R-:W3:Y:S02]  /*187b0*/  S2R R2, SR_TID.X ;  /* 0x0000000000027919 */ /* 0x000ee40000002100 */
[----:B---3--:R-:W-:-:S04]  /*187c0*/  SHF.R.U32.HI R2, RZ, 0x5, R2 ;  /* 0x00000005ff027819 */ /* 0x008fc80000011602 */
[----:B------:R-:W-:-:S05]  /*187d0*/  LOP3.LUT R2, R2, 0x3, RZ, 0xc0, !PT ;  /* 0x0000000302027812 */ /* 0x000fca00078ec0ff */
[----:B------:R3:W4:Y:S02]  /*187e0*/  SHFL.IDX PT, R14, R2, RZ, 0x1f ;  /* 0x00001fff020e7589 */ /* 0x00072400000e0000 */
.L_x_1662:
[----:B----4-:R-:W-:Y:S01]  /*187f0*/  ISETP.NE.AND P0, PT, R14, RZ, PT ;  /* 0x000000ff0e00720c */ /* 0x010fe20003f05270 */
[----:B------:R-:W-:-:S12]  /*18800*/  BSSY B0, `(.L_x_1592) ;  /* 0x0000029000007945 */ /* 0x000fd80003800000 */
[----:B------:R-:W-:Y:S05]  /*18810*/  @P0 BRA `(.L_x_1593) ;  /* 0x00000000009c0947 */ /* 0x000fea0003800000 */
[----:B------:R-:W-:-:S03]  /*18820*/  UMOV UR4, 0xffffffff ;  /* 0xffffffff00047882 */ /* 0x000fc60000000000 */
[----:B------:R-:W-:Y:S05]  /*18830*/  BRA.DIV UR4, `(.L_x_1594) ;  /* 0x00000022042c7947 */ /* 0x000fea000b800000 */
[----:B------:R-:W-:-:S13]  /*18840*/  ELECT P6, URZ, PT ;  /* 0x00000000003f782f */ /* 0x000fda00038c0000 */
.L_x_1665:
[----:B------:R-:W-:Y:S05]  /*18850*/  @!P6 BRA `(.L_x_1593) ;  /* 0x00000000008ce947 */ /* 0x000fea0003800000 */
[----:B---3--:R-:W3:Y:S02]  /*18860*/  LDL R2, [R1+0x48] ;  /* 0x0000480001027983 */ /* 0x008ee40000100800 */
[----:B---3--:R-:W-:-:S13]  /*18870*/  R2UR UR4, R2 ;  /* 0x00000000020472ca */ /* 0x008fda00000e0000 */
[----:B------:R-:W-:-:S06]  /*18880*/  ULOP3.LUT UR4, UR4, 0x2, URZ, 0xfc, !UPT ;  /* 0x0000000204047892 */ /* 0x000fcc000f8efc3f */
[----:B------:R-:W-:-:S05]  /*18890*/  IMAD.U32 R2, RZ, RZ, UR4 ;  /* 0x00000004ff027e24 */ /* 0x000fca000f8e00ff */
[----:B------:R-:W-:-:S13]  /*188a0*/  ISETP.NE.AND P2, PT, R2, 0x3, PT ;  /* 0x000000030200780c */ /* 0x000fda0003f45270 */
[----:B------:R-:W-:Y:S05]  /*188b0*/  @!P2 BRA `(.L_x_1595) ;  /* 0x000000000004a947 */ /* 0x000fea0003800000 */
[----:B------:R-:W-:Y:S01]  /*188c0*/  BPT.TRAP 0x1 ;  /* 0x000000040000795c */ /* 0x000fe20000300000 */
.L_x_1595:
[----:B0-----:R-:W3:Y:S04]  /*188d0*/  LDL R3, [R1+0x4] ;  /* 0x0000040001037983 */ /* 0x001ee80000100800 */
[----:B--2---:R-:W2:Y:S01]  /*188e0*/  LDL.LU R7, [R1+0x10] ;  /* 0x0000100001077983 */ /* 0x004ea20000300800 */
[----:B------:R-:W-:-:S04]  /*188f0*/  VIADD R2, R0, 0x30840 ;  /* 0x0003084000027836 */ /* 0x000fc80000000000 */
[C---:B---3--:R-:W-:Y:S02]  /*18900*/  IMAD R6, R3.reuse, 0x8, R2 ;  /* 0x0000000803067824 */ /* 0x048fe400078e0202 */
        /* <DEDUP_REMOVED lines=10> */
.L_x_1666:
[----:B------:R-:W2:Y:S02]  /*189b0*/  SYNCS.PHASECHK.TRANS64.TRYWAIT P0, [R7+URZ], R2 ;  /* 0x00000002070075a7 */ /* 0x000ea4000800017f */
[----:B--2---:R-:W-:Y:S05]  /*189c0*/  @!P0 BRA `(.L_x_1597) ;  /* 0x0000001c00fc8947 */ /* 0x004fea0003800000 */
.L_x_1667:
[----:B------:R-:W-:Y:S05]  /*189d0*/  @!P2 BRA `(.L_x_1598) ;  /* 0x000000000004a947 */ /* 0x000fea0003800000 */
[----:B------:R-:W-:Y:S01]  /*189e0*/  BPT.TRAP 0x1 ;  /* 0x000000040000795c */ /* 0x000fe20000300000 */
.L_x_1598:
[----:B------:R-:W3:Y:S01]  /*189f0*/  LDL.LU R4, [R1+0x4] ;  /* 0x0000040001047983 */ /* 0x000ee20000300800 */
[----:B------:R-:W-:-:S04]  /*18a00*/  VIADD R0, R0, 0x30860 ;  /* 0x0003086000007836 */ /* 0x000fc80000000000 */
[----:B---3--:R-:W-:-:S04]  /*18a10*/  IMAD R4, R4, 0x8, R0 ;  /* 0x0000000804047824 */ /* 0x008fc800078e0200 */
[----:B------:R-:W3:Y:S02]  /*18a20*/  SYNCS.PHASECHK.TRANS64.TRYWAIT P0, [R4+URZ], R5 ;  /* 0x00000005040075a7 */ /* 0x000ee4000800017f */
[----:B---3--:R-:W-:Y:S05]  /*18a30*/  @!P0 BRA `(.L_x_1599) ;  /* 0x0000001c00f48947 */ /* 0x008fea0003800000 */
.L_x_1668:
[----:B------:R-:W-:-:S07]  /*18a40*/  IMAD R3, R3, 0x8, R0 ;  /* 0x0000000803037824 */ /* 0x000fce00078e0200 */
.L_x_1600:
[----:B----4-:R4:W0:Y:S02]  /*18a50*/  SYNCS.PHASECHK.TRANS64.TRYWAIT P0, [R3+URZ], R2 ;  /* 0x00000002030075a7 */ /* 0x010824000800017f */
[----:B0-----:R-:W-:Y:S05]  /*18a60*/  @!P0 NANOSLEEP.SYNCS 0x989680 ;  /* 0x009896800000895d */ /* 0x001fea0003900000 */
[----:B------:R-:W0:Y:S02]  /*18a70*/  @!P0 SYNCS.PHASECHK.TRANS64 P0, [R3+URZ], R2 ;  /* 0x00000002030085a7 */ /* 0x000e24000800007f */
[----:B0-----:R-:W-:Y:S05]  /*18a80*/  @!P0 BRA `(.L_x_1600) ;  /* 0xfffffffc00f08947 */ /* 0x001fea000383ffff */
.L_x_1593:
[----:B------:R-:W-:Y:S05]  /*18a90*/  BSYNC B0 ;  /* 0x0000000000007941 */ /* 0x000fea0003800000 */
.L_x_1592:
[----:B------:R-:W-:Y:S05]  /*18aa0*/  EXIT ;  /* 0x000000000000794d */ /* 0x000fea0003800000 */
.L_x_1376:
[----:B0-----:R-:W-:-:S04]  /*18ab0*/  IMAD.U32 R3, RZ, RZ, UR38 ;  /* 0x00000026ff037e24 */ /* 0x001fc8000f8e00ff */
[----:B------:R0:W1:Y:S03]  /*18ac0*/  SYNCS.PHASECHK.TRANS64.TRYWAIT P1, [R3+URZ+0x30800], R0 ;  /* 0x03080000030075a7 */ /* 0x000066000802017f */
[----:B-1----:R-:W-:Y:S05]  /*18ad0*/  @!P1 NANOSLEEP.SYNCS 0x989680 ;  /* 0x009896800000995d */ /* 0x002fea0003900000 */
[----:B------:R-:W1:Y:S02]  /*18ae0*/  @!P1 SYNCS.PHASECHK.TRANS64 P1, [R3+URZ+0x30800], R0 ;  /* 0x03080000030095a7 */ /* 0x000e64000802007f */
[----:B-1----:R-:W-:Y:S05]  /*18af0*/  @!P1 BRA `(.L_x_1376) ;  /* 0xfffffffc00ec9947 */ /* 0x002fea000383ffff */
[----:B------:R-:W-:Y:S05]  /*18b00*/  BRA `(.L_x_1601) ;  /* 0xfffffe90008c7947 */ /* 0x000fea000383ffff */
.L_x_1380:
[----:B-1----:R1:W3:Y:S02]  /*18b10*/  SYNCS.PHASECHK.TRANS64.TRYWAIT P1, [R11+URZ+0x30830], R0 ;  /* 0x030830000b0075a7 */ /* 0x0022e4000802017f */
[----:B---3--:R-:W-:Y:S05]  /*18b20*/  @!P1 NANOSLEEP.SYNCS 0x989680 ;  /* 0x009896800000995d */ /* 0x008fea0003900000 */
[----:B------:R-:W3:Y:S02]  /*18b30*/  @!P1 SYNCS.PHASECHK.TRANS64 P1, [R11+URZ+0x30830], R0 ;  /* 0x030830000b0095a7 */ /* 0x000ee4000802007f */
[----:B---3--:R-:W-:Y:S05]  /*18b40*/  @!P1 BRA `(.L_x_1380) ;  /* 0xfffffffc00f09947 */ /* 0x008fea000383ffff */
[----:B------:R-:W-:Y:S05]  /*18b50*/  BRA `(.L_x_1379) ;  /* 0xfffffe9000c07947 */ /* 0x000fea000383ffff */
.L_x_1396:
[----:B-1----:R-:W-:-:S04]  /*18b60*/  IMAD.U32 R12, RZ, RZ, UR7 ;  /* 0x00000007ff0c7e24 */ /* 0x002fc8000f8e00ff */
[----:B------:R1:W2:Y:S03]  /*18b70*/  SYNCS.PHASECHK.TRANS64.TRYWAIT P1, [R12+URZ+0x30830], R9 ;  /* 0x030830090c0075a7 */ /* 0x0002a6000802017f */
[----:B--2---:R-:W-:Y:S05]  /*18b80*/  @!P1 NANOSLEEP.SYNCS 0x989680 ;  /* 0x009896800000995d */ /* 0x004fea0003900000 */
[----:B------:R-:W2:Y:S02]  /*18b90*/  @!P1 SYNCS.PHASECHK.TRANS64 P1, [R12+URZ+0x30830], R9 ;  /* 0x030830090c0095a7 */ /* 0x000ea4000802007f */
[----:B--2---:R-:W-:Y:S05]  /*18ba0*/  @!P1 BRA `(.L_x_1396) ;  /* 0xfffffffc00ec9947 */ /* 0x004fea000383ffff */
[----:B------:R-:W-:Y:S05]  /*18bb0*/  BRA `(.L_x_1395) ;  /* 0xfffffec400647947 */ /* 0x000fea000383ffff */
.L_x_1400:
[----:B01----:R-:W-:-:S04]  /*18bc0*/  IMAD.U32 R9, RZ, RZ, UR6 ;  /* 0x00000006ff097e24 */ /* 0x003fc8000f8e00ff */
[----:B------:R0:W1:Y:S03]  /*18bd0*/  SYNCS.PHASECHK.TRANS64.TRYWAIT P1, [R9+URZ+0x30850], R0 ;  /* 0x03085000090075a7 */ /* 0x000066000802017f */
[----:B-1----:R-:W-:Y:S05]  /*18be0*/  @!P1 NANOSLEEP.SYNCS 0x989680 ;  /* 0x009896800000995d */ /* 0x002fea0003900000 */
[----:B------:R-:W1:Y:S02]  /*18bf0*/  @!P1 SYNCS.PHASECHK.TRANS64 P1, [R9+URZ+0x30850], R0 ;  /* 0x03085000090095a7 */ /* 0x000e64000802007f */
[----:B-1----:R-:W-:Y:S05]  /*18c00*/  @!P1 BRA `(.L_x_1400) ;  /* 0xfffffffc00ec9947 */ /* 0x002fea000383ffff */
[----:B------:R-:W-:Y:S05]  /*18c10*/  BRA `(.L_x_1399) ;  /* 0xfffffed0000c7947 */ /* 0x000fea000383ffff */
.L_x_1417:
[----:B-1----:R-:W-:-:S04]  /*18c20*/  IMAD.U32 R4, RZ, RZ, UR6 ;  /* 0x00000006ff047e24 */ /* 0x002fc8000f8e00ff */
[----:B------:R1:W2:Y:S03]  /*18c30*/  SYNCS.PHASECHK.TRANS64.TRYWAIT P1, [R4+URZ+0x30830], R3 ;  /* 0x03083003040075a7 */ /* 0x0002a6000802017f */
[----:B--2---:R-:W-:Y:S05]  /*18c40*/  @!P1 NANOSLEEP.SYNCS 0x989680 ;  /* 0x009896800000995d */ /* 0x004fea0003900000 */
[----:B------:R-:W2:Y:S02]  /*18c50*/  @!P1 SYNCS.PHASECHK.TRANS64 P1, [R4+URZ+0x30830], R3 ;  /* 0x03083003040095a7 */ /* 0x000ea4000802007f */
[----:B--2---:R-:W-:Y:S05]  /*18c60*/  @!P1 BRA `(.L_x_1417) ;  /* 0xfffffffc00ec9947 */ /* 0x004fea000383ffff */
[----:B------:R-:W-:Y:S05]  /*18c70*/  BRA `(.L_x_1416) ;  /* 0xfffffefc00547947 */ /* 0x000fea000383ffff */
.L_x_1421:
[----:B01----:R-:W-:-:S04]  /*18c80*/  IMAD.U32 R3, RZ, RZ, UR10 ;  /* 0x0000000aff037e24 */ /* 0x003fc8000f8e00ff */
[----:B------:R0:W1:Y:S03]  /*18c90*/  SYNCS.PHASECHK.TRANS64.TRYWAIT P1, [R3+URZ+0x30850], R0 ;  /* 0x03085000030075a7 */ /* 0x000066000802017f */
[----:B-1----:R-:W-:Y:S05]  /*18ca0*/  @!P1 NANOSLEEP.SYNCS 0x989680 ;  /* 0x009896800000995d */ /* 0x002fea0003900000 */
[----:B------:R-:W1:Y:S02]  /*18cb0*/  @!P1 SYNCS.PHASECHK.TRANS64 P1, [R3+URZ+0x30850], R0 ;  /* 0x03085000030095a7 */ /* 0x000e64000802007f */
[----:B-1----:R-:W-:Y:S05]  /*18cc0*/  @!P1 BRA `(.L_x_1421) ;  /* 0xfffffffc00ec9947 */ /* 0x002fea000383ffff */
[----:B------:R-:W-:Y:S05]  /*18cd0*/  BRA `(.L_x_1420) ;  /* 0xffffff0400fc7947 */ /* 0x000fea000383ffff */
.L_x_1427:
[----:B-1----:R-:W-:-:S04]  /*18ce0*/  IMAD.U32 R4, RZ, RZ, UR6 ;  /* 0x00000006ff047e24 */ /* 0x002fc8000f8e00ff */
[----:B------:R1:W2:Y:S03]  /*18cf0*/  SYNCS.PHASECHK.TRANS64.TRYWAIT P1, [R4+URZ+0x30830], R3 ;  /* 0x03083003040075a7 */ /* 0x0002a6000802017f */
[----:B--2---:R-:W-:Y:S05]  /*18d00*/  @!P1 NANOSLEEP.SYNCS 0x989680 ;  /* 0x009896800000995d */ /* 0x004fea0003900000 */
[----:B------:R-:W2:Y:S02]  /*18d10*/  @!P1 SYNCS.PHASECHK.TRANS64 P1, [R4+URZ+0x30830], R3 ;  /* 0x03083003040095a7 */ /* 0x000ea4000802007f */
[----:B--2---:R-:W-:Y:S05]  /*18d20*/  @!P1 BRA `(.L_x_1427) ;  /* 0xfffffffc00ec9947 */ /* 0x004fea000383ffff */
[----:B------:R-:W-:Y:S05]  /*18d30*/  BRA `(.L_x_1426) ;  /* 0xffffff2000447947 */ /* 0x000fea000383ffff */
.L_x_1431:
[----:B01----:R-:W-:-:S04]  /*18d40*/  IMAD.U32 R3, RZ, RZ, UR10 ;  /* 0x0000000aff037e24 */ /* 0x003fc8000f8e00ff */
[----:B------:R0:W1:Y:S03]  /*18d50*/  SYNCS.PHASECHK.TRANS64.TRYWAIT P1, [R3+URZ+0x30850], R0 ;  /* 0x03085000030075a7 */ /* 0x000066000802017f */
[----:B-1----:R-:W-:Y:S05]  /*18d60*/  @!P1 NANOSLEEP.SYNCS 0x989680 ;  /* 0x009896800000995d */ /* 0x002fea0003900000 */
[----:B------:R-:W1:Y:S02]  /*18d70*/  @!P1 SYNCS.PHASECHK.TRANS64 P1, [R3+URZ+0x30850], R0 ;  /* 0x03085000030095a7 */ /* 0x000e64000802007f */
[----:B-1----:R-:W-:Y:S05]  /*18d80*/  @!P1 BRA `(.L_x_1431) ;  /* 0xfffffffc00ec9947 */ /* 0x002fea000383ffff */
[----:B------:R-:W-:Y:S05]  /*18d90*/  BRA `(.L_x_1430) ;  /* 0xffffff2800ec7947 */ /* 0x000fea000383ffff */
.L_x_1444:
[----:B-1----:R-:W-:-:S04]  /*18da0*/  IMAD.U32 R7, RZ, RZ, UR5 ;  /* 0x00000005ff077e24 */ /* 0x002fc8000f8e00ff */
[----:B------:R1:W2:Y:S03]  /*18db0*/  SYNCS.PHASECHK.TRANS64.TRYWAIT P0, [R7+URZ+0x30850], R0 ;  /* 0x03085000070075a7 */ /* 0x0002a6000800017f */
[----:B--2---:R-:W-:Y:S05]  /*18dc0*/  @!P0 NANOSLEEP.SYNCS 0x989680 ;  /* 0x009896800000895d */ /* 0x004fea0003900000 */
[----:B------:R-:W2:Y:S02]  /*18dd0*/  @!P0 SYNCS.PHASECHK.TRANS64 P0, [R7+URZ+0x30850], R0 ;  /* 0x03085000070085a7 */ /* 0x000ea4000800007f */
[----:B--2---:R-:W-:Y:S05]  /*18de0*/  @!P0 BRA `(.L_x_1444) ;  /* 0xfffffffc00ec8947 */ /* 0x004fea000383ffff */
[----:B------:R-:W-:Y:S05]  /*18df0*/  BRA `(.L_x_1443) ;  /* 0xffffff5800dc7947 */ /* 0x000fea000383ffff */
.L_x_1494:
[----:B------:R-:W3:Y:S01]  /*18e00*/  S2R R4, SR_TID.X ;  /* 0x0000000000047919 */ /* 0x000ee20000002100 */
[----:B------:R-:W-:Y:S01]  /*18e10*/  BSSY B0, `(.L_x_1602) ;  /* 0x000000a000007945 */ /* 0x000fe20003800000 */
[----:B------:R-:W-:Y:S02]  /*18e20*/  IMAD.MOV.U32 R12, RZ, RZ, RZ ;  /* 0x000000ffff0c7224 */ /* 0x000fe400078e00ff */
[----:B------:R-:W-:Y:S02]  /*18e30*/  IMAD.MOV.U32 R11, RZ, RZ, 0x1f ;  /* 0x0000001fff0b7424 */ /* 0x000fe400078e00ff */
[----:B------:R-:W-:Y:S01]  /*18e40*/  IMAD.MOV.U32 R15, RZ, RZ, -0x1 ;  /* 0xffffffffff0f7424 */ /* 0x000fe200078e00ff */
[----:B---3--:R-:W-:-:S04]  /*18e50*/  SHF.R.U32.HI R4, RZ, 0x5, R4 ;  /* 0x00000005ff047819 */ /* 0x008fc80000011604 */
[----:B------:R-:W-:-:S05]  /*18e60*/  LOP3.LUT R4, R4, 0x3, RZ, 0xc0, !PT ;  /* 0x0000000304047812 */ /* 0x000fca00078ec0ff */
[----:B------:R-:W-:-:S07]  /*18e70*/  IMAD.MOV.U32 R13, RZ, RZ, R4 ;  /* 0x000000ffff0d7224 */ /* 0x000fce00078e0004 */
[----:B012---:R-:W-:Y:S05]  /*18e80*/  WARPSYNC.COLLECTIVE R15, `(.L_x_1603) ;  /* 0x000000000f087348 */ /* 0x007fea0003c00000 */
[----:B------:R3:W4:Y:S02]  /*18e90*/  SHFL.IDX P6, R14, R13, R12, R11 ;  /* 0x0000000c0d0e7389 */ /* 0x00072400000c000b */
[----:B01234-:R-:W-:Y:S01]  /*18ea0*/  ENDCOLLECTIVE ;  /* 0x000000000000791b */ /* 0x01ffe20003800000 */
.L_x_1603:
[----:B------:R-:W-:Y:S05]  /*18eb0*/  BSYNC B0 ;  /* 0x0000000000007941 */ /* 0x000fea0003800000 */
.L_x_1602:
[----:B------:R-:W-:Y:S05]  /*18ec0*/  BRA `(.L_x_1604) ;  /* 0xffffffa800c07947 */ /* 0x000fea000383ffff */
.L_x_1496:
[----:B------:R-:W-:Y:S01]  /*18ed0*/  BSSY B0, `(.L_x_1605) ;  /* 0x0000006000007945 */ /* 0x000fe20003800000 */
[----:B------:R-:W-:-:S07]  /*18ee0*/  IMAD.MOV.U32 R15, RZ, RZ, -0x1 ;  /* 0xffffffffff0f7424 */ /* 0x000fce00078e00ff */
[----:B012-4-:R-:W-:Y:S05]  /*18ef0*/  WARPSYNC.COLLECTIVE R15, `(.L_x_1606) ;  /* 0x000000000f0c7348 */ /* 0x017fea0003c00000 */
[----:B------:R-:W-:Y:S02]  /*18f00*/  ELECT P6, UR62, PT ;  /* 0x00000000003e782f */ /* 0x000fe400038c0000 */
[----:B------:R-:W-:Y:S01]  /*18f10*/  MOV R14, UR62 ;  /* 0x0000003e000e7c02 */ /* 0x000fe20008000f00 */
[----:B012-4-:R-:W-:Y:S10]  /*18f20*/  ENDCOLLECTIVE ;  /* 0x000000000000791b */ /* 0x017ff40003800000 */
.L_x_1606:
[----:B------:R-:W-:Y:S05]  /*18f30*/  BSYNC B0 ;  /* 0x0000000000007941 */ /* 0x000fea0003800000 */
.L_x_1605:
[----:B------:R-:W-:Y:S05]  /*18f40*/  BRA `(.L_x_1607) ;  /* 0xffffffa800cc7947 */ /* 0x000fea000383ffff */
.L_x_1498:
[----:B--2---:R2:W3:Y:S02]  /*18f50*/  SYNCS.PHASECHK.TRANS64.TRYWAIT P0, [R0+URZ+0x30840], R2 ;  /* 0x03084002000075a7 */ /* 0x0044e4000800017f */
[----:B---3--:R-:W-:Y:S05]  /*18f60*/  @!P0 NANOSLEEP.SYNCS 0x989680 ;  /* 0x009896800000895d */ /* 0x008fea0003900000 */
[----:B------:R-:W3:Y:S02]  /*18f70*/  @!P0 SYNCS.PHASECHK.TRANS64 P0, [R0+URZ+0x30840], R2 ;  /* 0x03084002000085a7 */ /* 0x000ee4000800007f */
[----:B---3--:R-:W-:Y:S05]  /*18f80*/  @!P0 BRA `(.L_x_1498) ;  /* 0xfffffffc00f08947 */ /* 0x008fea000383ffff */
[----:B------:R-:W-:Y:S05]  /*18f90*/  BRA `(.L_x_1608) ;  /* 0xffffffac00387947 */ /* 0x000fea000383ffff */
.L_x_1502:
[----:B------:R-:W2:Y:S01]  /*18fa0*/  LDL.LU R11, [R1+0x30] ;  /* 0x00003000010b7983 */ /* 0x000ea20000300800 */
[----:B------:R-:W-:Y:S01]  /*18fb0*/  IMAD.MOV.U32 R13, RZ, RZ, R3 ;  /* 0x000000ffff0d7224 */ /* 0x000fe200078e0003 */
[----:B------:R-:W-:Y:S01]  /*18fc0*/  LOP3.LUT R5, R5, 0x7f, RZ, 0xc0, !PT ;  /* 0x0000007f05057812 */ /* 0x000fe200078ec0ff */
[----:B------:R-:W-:Y:S02]  /*18fd0*/  IMAD.MOV.U32 R12, RZ, RZ, RZ ;  /* 0x000000ffff0c7224 */ /* 0x000fe400078e00ff */
[----:B------:R-:W-:Y:S01]  /*18fe0*/  IMAD.MOV.U32 R15, RZ, RZ, -0x1 ;  /* 0xffffffffff0f7424 */ /* 0x000fe200078e00ff */
[----:B------:R-:W-:-:S05]  /*18ff0*/  SHF.R.U32.HI R5, RZ, 0x3, R5 ;  /* 0x00000003ff057819 */ /* 0x000fca0000011605 */
[----:B------:R-:W-:-:S04]  /*19000*/  IMAD.IADD R0, R5, 0x1, R9 ;  /* 0x0000000105007824 */ /* 0x000fc800078e0209 */
[----:B------:R-:W-:Y:S02]  /*19010*/  VIADD R5, R0, 0x10 ;  /* 0x0000001000057836 */ /* 0x000fe40000000000 */
[----:B--2---:R-:W-:Y:S02]  /*19020*/  IMAD R2, R11, R7, RZ ;  /* 0x000000070b027224 */ /* 0x004fe400078e02ff */
[----:B------:R-:W-:-:S03]  /*19030*/  IMAD.MOV.U32 R11, RZ, RZ, 0x181f ;  /* 0x0000181fff0b7424 */ /* 0x000fc600078e00ff */
[----:B------:R-:W-:-:S13]  /*19040*/  ISETP.GE.AND P3, PT, R0, R2, PT ;  /* 0x000000020000720c */ /* 0x000fda0003f66270 */
[----:B-----5:R-:W-:Y:S05]  /*19050*/  WARPSYNC.COLLECTIVE R15, `(.L_x_1609) ;  /* 0x000000000f087348 */ /* 0x020fea0003c00000 */
[----:B------:R0:W1:Y:S02]  /*19060*/  SHFL.IDX P6, R14, R13, R12, R11 ;  /* 0x0000000c0d0e7389 */ /* 0x00006400000c000b */
[----:B01---5:R-:W-:Y:S01]  /*19070*/  ENDCOLLECTIVE ;  /* 0x000000000000791b */ /* 0x023fe20003800000 */
.L_x_1609:
[----:B------:R-:W-:Y:S02]  /*19080*/  IMAD.MOV.U32 R13, RZ, RZ, R4 ;  /* 0x000000ffff0d7224 */ /* 0x000fe400078e0004 */
[----:B------:R-:W-:-:S07]  /*19090*/  IMAD.MOV.U32 R6, RZ, RZ, R14 ;  /* 0x000000ffff067224 */ /* 0x000fce00078e000e */
[----:B------:R-:W-:Y:S05]  /*190a0*/  WARPSYNC.COLLECTIVE R15, `(.L_x_1610) ;  /* 0x000000000f087348 */ /* 0x000fea0003c00000 */
[----:B------:R0:W1:Y:S02]  /*190b0*/  SHFL.IDX P6, R14, R13, R12, R11 ;  /* 0x0000000c0d0e7389 */ /* 0x00006400000c000b */
[----:B01----:R-:W-:Y:S01]  /*190c0*/  ENDCOLLECTIVE ;  /* 0x000000000000791b */ /* 0x003fe20003800000 */
.L_x_1610:
        /* <DEDUP_REMOVED lines=19> */
.L_x_1611:
[----:B------:R-:W-:Y:S02]  /*19200*/  IMAD.MOV.U32 R13, RZ, RZ, R4 ;  /* 0x000000ffff0d7224 */ /* 0x000fe400078e0004 */
[----:B------:R-:W-:-:S07]  /*19210*/  IMAD.MOV.U32 R9, RZ, RZ, R14 ;  /* 0x000000ffff097224 */ /* 0x000fce00078e000e */
[----:B------:R-:W-:Y:S05]  /*19220*/  WARPSYNC.COLLECTIVE R15, `(.L_x_1612) ;  /* 0x000000000f087348 */ /* 0x000fea0003c00000 */
[----:B------:R0:W1:Y:S02]  /*19230*/  SHFL.IDX P6, R14, R13, R12, R11 ;  /* 0x0000000c0d0e7389 */ /* 0x00006400000c000b */
[----:B01----:R-:W-:Y:S01]  /*19240*/  ENDCOLLECTIVE ;  /* 0x000000000000791b */ /* 0x003fe20003800000 */
.L_x_1612:
[----:B------:R-:W-:Y:S01]  /*19250*/  ULDC.64 UR4, c[0x0][0x208] ;  /* 0x0000820000047ab9 */ /* 0x000fe20000000a00 */
[----:B------:R-:W-:Y:S02]  /*19260*/  IMAD.MOV.U32 R13, RZ, RZ, R3 ;  /* 0x000000ffff0d7224 */ /* 0x000fe400078e0003 */
[----:B------:R-:W-:Y:S02]  /*19270*/  IMAD.MOV.U32 R12, RZ, RZ, 0x2 ;  /* 0x00000002ff0c7424 */ /* 0x000fe400078e00ff */
[----:B------:R-:W-:-:S05]  /*19280*/  IMAD.MOV.U32 R5, RZ, RZ, R14 ;  /* 0x000000ffff057224 */ /* 0x000fca00078e000e */
[----:B------:R-:W-:-:S05]  /*19290*/  @!P3 LEA R8, P5, R8, R5, 0x1 ;  /* 0x000000050808b211 */ /* 0x000fca00078a08ff */
[----:B------:R-:W-:Y:S02]  /*192a0*/  @!P3 IMAD.X R5, RZ, RZ, R9, P5 ;  /* 0x000000ffff05b224 */ /* 0x000fe400028e0609 */
[----:B------:R-:W-:Y:S01]  /*192b0*/  @!P3 IMAD.MOV.U32 R6, RZ, RZ, R8 ;  /* 0x000000ffff06b224 */ /* 0x000fe200078e0008 */
[----:B------:R-:W0:Y:S01]  /*192c0*/  S2R R9, SR_TID.X ;  /* 0x0000000000097919 */ /* 0x000e220000002100 */
[----:B------:R-:W-:Y:S02]  /*192d0*/  @!P3 IMAD.MOV.U32 R7, RZ, RZ, R5 ;  /* 0x000000ffff07b224 */ /* 0x000fe400078e0005 */
[----:B------:R-:W-:-:S03]  /*192e0*/  VIADD R5, R0, 0x20 ;  /* 0x0000002000057836 */ /* 0x000fc60000000000 */
[----:B------:R-:W-:Y:S01]  /*192f0*/  @!PT LDS RZ, [RZ] ;  /* 0x00000000fffff984 */ /* 0x000fe20000000800 */
[----:B------:R-:W-:Y:S01]  /*19300*/  @!PT LDS RZ, [RZ] ;  /* 0x00000000fffff984 */ /* 0x000fe20000000800 */
[----:B------:R-:W-:Y:S01]  /*19310*/  @!PT LDS RZ, [RZ] ;  /* 0x00000000fffff984 */ /* 0x000fe20000000800 */
[----:B------:R1:W-:Y:S04]  /*19320*/  @!P3 LDGSTS.E.BYPASS.LTC128B.128 [R10+0x12c00], desc[UR4][R6.64], !P2 ;  /* 0x12c00000060abfae */ /* 0x0003e8000d101d44 */
[----:B------:R1:W-:Y:S04]  /*19330*/  @!P3 LDGSTS.E.BYPASS.LTC128B.128 [R10+0x16c00], desc[UR4][R6.64+0x80], !P1 ;  /* 0x16c00080060abfae */ /* 0x0003e8000c901d44 */
[----:B------:R1:W-:Y:S01]  /*19340*/  @!P3 LDGSTS.E.BYPASS.LTC128B.128 [R10+0x1ac00], desc[UR4][R6.64+0x100], !P0 ;  /* 0x1ac00100060abfae */ /* 0x0003e2000c101d44 */
[----:B------:R-:W-:-:S13]  /*19350*/  ISETP.GE.AND P3, PT, R5, R2, PT ;  /* 0x000000020500720c */ /* 0x000fda0003f66270 */
[----:B01----:R-:W-:Y:S05]  /*19360*/  WARPSYNC.COLLECTIVE R15, `(.L_x_1613) ;  /* 0x000000000f087348 */ /* 0x003fea0003c00000 */
[----:B------:R2:W3:Y:S02]  /*19370*/  SHFL.IDX P6, R14, R13, R12, R11 ;  /* 0x0000000c0d0e7389 */ /* 0x0004e400000c000b */
[----:B0123--:R-:W-:Y:S01]  /*19380*/  ENDCOLLECTIVE ;  /* 0x000000000000791b */ /* 0x00ffe20003800000 */
.L_x_1613:
[----:B------:R-:W-:Y:S02]  /*19390*/  IMAD.MOV.U32 R13, RZ, RZ, R4 ;  /* 0x000000ffff0d7224 */ /* 0x000fe400078e0004 */
[----:B------:R-:W-:-:S05]  /*193a0*/  IMAD.SHL.U32 R9, R9, 0x8, RZ ;  /* 0x0000000809097824 */ /* 0x000fca00078e00ff */
[----:B------:R-:W-:Y:S01]  /*193b0*/  LOP3.LUT R9, R9, 0x38, RZ, 0xc0, !PT ;  /* 0x0000003809097812 */ /* 0x000fe200078ec0ff */
[----:B------:R-:W-:-:S07]  /*193c0*/  IMAD.MOV.U32 R8, RZ, RZ, R14 ;  /* 0x000000ffff087224 */ /* 0x000fce00078e000e */
[----:B------:R-:W-:Y:S05]  /*193d0*/  WARPSYNC.COLLECTIVE R15, `(.L_x_1614) ;  /* 0x000000000f087348 */ /* 0x000fea0003c00000 */
[----:B------:R0:W1:Y:S02]  /*193e0*/  SHFL.IDX P6, R14, R13, R12, R11 ;  /* 0x0000000c0d0e7389 */ /* 0x00006400000c000b */
[----:B01----:R-:W-:Y:S01]  /*193f0*/  ENDCOLLECTIVE ;  /* 0x000000000000791b */ /* 0x003fe20003800000 */
.L_x_1614:
[----:B------:R-:W-:Y:S01]  /*19400*/  ULDC.64 UR4, c[0x0][0x208] ;  /* 0x0000820000047ab9 */ /* 0x000fe20000000a00 */
[----:B------:R-:W-:Y:S02]  /*19410*/  IMAD.MOV.U32 R13, RZ, RZ, R3 ;  /* 0x000000ffff0d7224 */ /* 0x000fe400078e0003 */
[----:B------:R-:W-:Y:S02]  /*19420*/  IMAD.MOV.U32 R12, RZ, RZ, 0x3 ;  /* 0x00000003ff0c7424 */ /* 0x000fe400078e00ff */
[----:B------:R-:W-:-:S05]  /*19430*/  IMAD.MOV.U32 R5, RZ, RZ, R14 ;  /* 0x000000ffff057224 */ /* 0x000fca00078e000e */
[----:B------:R-:W-:-:S05]  /*19440*/  @!P3 LEA R5, P4, R9, R5, 0x1 ;  /* 0x000000050905b211 */ /* 0x000fca00078808ff */
[----:B------:R-:W-:-:S04]  /*19450*/  @!P3 IMAD.X R6, RZ, RZ, R8, P4 ;  /* 0x000000ffff06b224 */ /* 0x000fc800020e0608 */
[----:B------:R-:W-:Y:S02]  /*19460*/  @!P3 IMAD.MOV.U32 R7, RZ, RZ, R6 ;  /* 0x000000ffff07b224 */ /* 0x000fe400078e0006 */
        /* <DEDUP_REMOVED lines=12> */
.L_x_1615:
[----:B------:R-:W-:Y:S02]  /*19530*/  IMAD.MOV.U32 R13, RZ, RZ, R4 ;  /* 0x000000ffff0d7224 */ /* 0x000fe400078e0004 */
[----:B------:R-:W-:-:S07]  /*19540*/  IMAD.MOV.U32 R6, RZ, RZ, R14 ;  /* 0x000000ffff067224 */ /* 0x000fce00078e000e */
[----:B------:R-:W-:Y:S05]  /*19550*/  WARPSYNC.COLLECTIVE R15, `(.L_x_1616) ;  /* 0x000000000f087348 */ /* 0x000fea0003c00000 */
[----:B------:R0:W1:Y:S02]  /*19560*/  SHFL.IDX P6, R14, R13, R12, R11 ;  /* 0x0000000c0d0e7389 */ /* 0x00006400000c000b */
[----:B01----:R-:W-:Y:S01]  /*19570*/  ENDCOLLECTIVE ;  /* 0x000000000000791b */ /* 0x003fe20003800000 */
.L_x_1616:
        /* <DEDUP_REMOVED lines=19> */
.L_x_1617:
[----:B------:R-:W-:Y:S02]  /*196b0*/  IMAD.MOV.U32 R13, RZ, RZ, R4 ;  /* 0x000000ffff0d7224 */ /* 0x000fe400078e0004 */
[----:B------:R-:W-:-:S07]  /*196c0*/  IMAD.MOV.U32 R6, RZ, RZ, R14 ;  /* 0x000000ffff067224 */ /* 0x000fce00078e000e */
[----:B------:R-:W-:Y:S05]  /*196d0*/  WARPSYNC.COLLECTIVE R15, `(.L_x_1618) ;  /* 0x000000000f087348 */ /* 0x000fea0003c00000 */
[----:B------:R0:W1:Y:S02]  /*196e0*/  SHFL.IDX P6, R14, R13, R12, R11 ;  /* 0x0000000c0d0e7389 */ /* 0x00006400000c000b */
[----:B01----:R-:W-:Y:S01]  /*196f0*/  ENDCOLLECTIVE ;  /* 0x000000000000791b */ /* 0x003fe20003800000 */
.L_x_1618:
        /* <DEDUP_REMOVED lines=19> */
.L_x_1619:
[----:B------:R-:W-:Y:S02]  /*19830*/  IMAD.MOV.U32 R13, RZ, RZ, R4 ;  /* 0x000000ffff0d7224 */ /* 0x000fe400078e0004 */
[----:B------:R-:W-:-:S07]  /*19840*/  IMAD.MOV.U32 R6, RZ, RZ, R14 ;  /* 0x000000ffff067224 */ /* 0x000fce00078e000e */
[----:B------:R-:W-:Y:S05]  /*19850*/  WARPSYNC.COLLECTIVE R15, `(.L_x_1620) ;  /* 0x000000000f087348 */ /* 0x000fea0003c00000 */
[----:B------:R0:W1:Y:S02]  /*19860*/  SHFL.IDX P6, R14, R13, R12, R11 ;  /* 0x0000000c0d0e7389 */ /* 0x00006400000c000b */
[----:B01----:R-:W-:Y:S01]  /*19870*/  ENDCOLLECTIVE ;  /* 0x000000000000791b */ /* 0x003fe20003800000 */
.L_x_1620:
[----:B------:R-:W-:Y:S01]  /*19880*/  ULDC.64 UR4, c[0x0][0x208] ;  /* 0x0000820000047ab9 */ /* 0x000fe20000000a00 */
[----:B------:R-:W-:Y:S02]  /*19890*/  IMAD.MOV.U32 R13, RZ, RZ, R3 ;  /* 0x000000ffff0d7224 */ /* 0x000fe400078e0003 */
[----:B------:R-:W-:Y:S02]  /*198a0*/  IMAD.MOV.U32 R12, RZ, RZ, 0x6 ;  /* 0x00000006ff0c7424 */ /* 0x000fe400078e00ff */
[----:B------:R-:W-:-:S05]  /*198b0*/  IMAD.MOV.U32 R5, RZ, RZ, R14 ;  /* 0x000000ffff057224 */ /* 0x000fca00078e000e */
[----:B------:R-:W-:-:S05]  /*198c0*/  @!P3 LEA R5, P4, R9, R5, 0x1 ;  /* 0x000000050905b211 */ /* 0x000fca00078808ff */
[----:B------:R-:W-:-:S04]  /*198d0*/  @!P3 IMAD.X R6, RZ, RZ, R6, P4 ;  /* 0x000000ffff06b224 */ /* 0x000fc800020e0606 */
[----:B------:R-:W-:Y:S02]  /*198e0*/  @!P3 IMAD.MOV.U32 R7, RZ, RZ, R6 ;  /* 0x000000ffff07b224 */ /* 0x000fe400078e0006 */
[----:B------:R-:W-:-:S05]  /*198f0*/  @!P3 IMAD.MOV.U32 R6, RZ, RZ, R5 ;  /* 0x000000ffff06b224 */ /* 0x000fca00078e0005 */
        /* <DEDUP_REMOVED lines=9> */
.L_x_1621:
[----:B------:R-:W-:-:S05]  /*19990*/  VIADD R7, R0, 0x60 ;  /* 0x0000006000077836 */ /* 0x000fca0000000000 */
[----:B------:R-:W-:Y:S01]  /*199a0*/  ISETP.GE.AND P4, PT, R7, R2, PT ;  /* 0x000000020700720c */ /* 0x000fe20003f86270 */
[----:B------:R-:W-:Y:S02]  /*199b0*/  IMAD.MOV.U32 R13, RZ, RZ, R4 ;  /* 0x000000ffff0d7224 */ /* 0x000fe400078e0004 */
[----:B------:R-:W-:-:S10]  /*199c0*/  IMAD.MOV.U32 R6, RZ, RZ, R14 ;  /* 0x000000ffff067224 */ /* 0x000fd400078e000e */
[----:B------:R-:W-:Y:S05]  /*199d0*/  WARPSYNC.COLLECTIVE R15, `(.L_x_1622) ;  /* 0x000000000f087348 */ /* 0x000fea0003c00000 */
[----:B------:R0:W1:Y:S02]  /*199e0*/  SHFL.IDX P6, R14, R13, R12, R11 ;  /* 0x0000000c0d0e7389 */ /* 0x00006400000c000b */
[----:B01----:R-:W-:Y:S01]  /*199f0*/  ENDCOLLECTIVE ;  /* 0x000000000000791b */ /* 0x003fe20003800000 */
.L_x_1622:
        /* <DEDUP_REMOVED lines=17> */
.L_x_1623:
[----:B------:R-:W-:Y:S02]  /*19b10*/  IMAD.MOV.U32 R13, RZ, RZ, R4 ;  /* 0x000000ffff0d7224 */ /* 0x000fe400078e0004 */
[----:B------:R-:W-:-:S07]  /*19b20*/  IMAD.MOV.U32 R3, RZ, RZ, R14 ;  /* 0x000000ffff037224 */ /* 0x000fce00078e000e */
[----:B------:R-:W-:Y:S05]  /*19b30*/  WARPSYNC.COLLECTIVE R15, `(.L_x_1624) ;  /* 0x000000000f087348 */ /* 0x000fea0003c00000 */
[----:B------:R0:W1:Y:S02]  /*19b40*/  SHFL.IDX P6, R14, R13, R12, R11 ;  /* 0x0000000c0d0e7389 */ /* 0x00006400000c000b */
[----:B01----:R-:W-:Y:S01]  /*19b50*/  ENDCOLLECTIVE ;  /* 0x000000000000791b */ /* 0x003fe20003800000 */
.L_x_1624:
[----:B------:R-:W-:Y:S01]  /*19b60*/  IMAD.MOV.U32 R4, RZ, RZ, R14 ;  /* 0x000000ffff047224 */ /* 0x000fe200078e000e */
[----:B------:R-:W-:Y:S06]  /*19b70*/  BRA `(.L_x_1625) ;  /* 0xffffffac00f87947 */ /* 0x000fec000383ffff */
.L_x_1507:
[----:B0-----:R-:W2:Y:S02]  /*19b80*/  LDL R2, [R1] ;  /* 0x0000000001027983 */ /* 0x001ea40000100800 */
[----:B--2---:R0:W1:Y:S02]  /*19b90*/  SYNCS.PHASECHK.TRANS64.TRYWAIT P0, [R2+URZ+0x30820], R0 ;  /* 0x03082000020075a7 */ /* 0x004064000800017f */
[----:B-1----:R-:W-:Y:S05]  /*19ba0*/  @!P0 NANOSLEEP.SYNCS 0x989680 ;  /* 0x009896800000895d */ /* 0x002fea0003900000 */
[----:B------:R-:W1:Y:S02]  /*19bb0*/  @!P0 SYNCS.PHASECHK.TRANS64 P0, [R2+URZ+0x30820], R0 ;  /* 0x03082000020085a7 */ /* 0x000e64000800007f */
[----:B-1----:R-:W-:Y:S05]  /*19bc0*/  @!P0 BRA `(.L_x_1507) ;  /* 0xfffffffc00ec8947 */ /* 0x002fea000383ffff */
[----:B------:R-:W-:Y:S05]  /*19bd0*/  BRA `(.L_x_1626) ;  /* 0xffffffb000807947 */ /* 0x000fea000383ffff */
.L_x_1516:
[----:B-1----:R1:W2:Y:S02]  /*19be0*/  SYNCS.PHASECHK.TRANS64.TRYWAIT P0, [R3+URZ+0x30840], R2 ;  /* 0x03084002030075a7 */ /* 0x0022a4000800017f */
[----:B--2---:R-:W-:Y:S05]  /*19bf0*/  @!P0 NANOSLEEP.SYNCS 0x989680 ;  /* 0x009896800000895d */ /* 0x004fea0003900000 */
[----:B------:R-:W2:Y:S02]  /*19c00*/  @!P0 SYNCS.PHASECHK.TRANS64 P0, [R3+URZ+0x30840], R2 ;  /* 0x03084002030085a7 */ /* 0x000ea4000800007f */
[----:B--2---:R-:W-:Y:S05]  /*19c10*/  @!P0 BRA `(.L_x_1516) ;  /* 0xfffffffc00f08947 */ /* 0x004fea000383ffff */
[----:B------:R-:W-:Y:S05]  /*19c20*/  BRA `(.L_x_1627) ;  /* 0xffffffb400507947 */ /* 0x000fea000383ffff */
.L_x_1523:
[----:B0-----:R0:W1:Y:S02]  /*19c30*/  SYNCS.PHASECHK.TRANS64.TRYWAIT P0, [R3+URZ+0x60], R2 ;  /* 0x00006002030075a7 */ /* 0x001064000800017f */
[----:B-1----:R-:W-:Y:S05]  /*19c40*/  @!P0 NANOSLEEP.SYNCS 0x989680 ;  /* 0x009896800000895d */ /* 0x002fea0003900000 */
[----:B------:R-:W1:Y:S02]  /*19c50*/  @!P0 SYNCS.PHASECHK.TRANS64 P0, [R3+URZ+0x60], R2 ;  /* 0x00006002030085a7 */ /* 0x000e64000800007f */
[----:B-1----:R-:W-:Y:S05]  /*19c60*/  @!P0 BRA `(.L_x_1523) ;  /* 0xfffffffc00f08947 */ /* 0x002fea000383ffff */
[----:B------:R-:W-:Y:S05]  /*19c70*/  BRA `(.L_x_1628) ;  /* 0xffffffb8006c7947 */ /* 0x000fea000383ffff */
.L_x_1533:
[----:B-1----:R1:W2:Y:S02]  /*19c80*/  SYNCS.PHASECHK.TRANS64.TRYWAIT P0, [R3+URZ+0x30840], R2 ;  /* 0x03084002030075a7 */ /* 0x0022a4000800017f */
[----:B--2---:R-:W-:Y:S05]  /*19c90*/  @!P0 NANOSLEEP.SYNCS 0x989680 ;  /* 0x009896800000895d */ /* 0x004fea0003900000 */
[----:B------:R-:W2:Y:S02]  /*19ca0*/  @!P0 SYNCS.PHASECHK.TRANS64 P0, [R3+URZ+0x30840], R2 ;  /* 0x03084002030085a7 */ /* 0x000ea4000800007f */
[----:B--2---:R-:W-:Y:S05]  /*19cb0*/  @!P0 BRA `(.L_x_1533) ;  /* 0xfffffffc00f08947 */ /* 0x004fea000383ffff */
[----:B------:R-:W-:Y:S05]  /*19cc0*/  BRA `(.L_x_1629) ;  /* 0xffffffc000587947 */ /* 0x000fea000383ffff */
.L_x_1540:
[----:B0-----:R0:W1:Y:S02]  /*19cd0*/  SYNCS.PHASECHK.TRANS64.TRYWAIT P0, [R2+URZ+0x60], R3 ;  /* 0x00006003020075a7 */ /* 0x001064000800017f */
[----:B-1----:R-:W-:Y:S05]  /*19ce0*/  @!P0 NANOSLEEP.SYNCS 0x989680 ;  /* 0x009896800000895d */ /* 0x002fea0003900000 */
[----:B------:R-:W1:Y:S02]  /*19cf0*/  @!P0 SYNCS.PHASECHK.TRANS64 P0, [R2+URZ+0x60], R3 ;  /* 0x00006003020085a7 */ /* 0x000e64000800007f */
[----:B-1----:R-:W-:Y:S05]  /*19d00*/  @!P0 BRA `(.L_x_1540) ;  /* 0xfffffffc00f08947 */ /* 0x002fea000383ffff */
[----:B------:R-:W-:Y:S05]  /*19d10*/  BRA `(.L_x_1630) ;  /* 0xffffffc400747947 */ /* 0x000fea000383ffff */
.L_x_1550:
[----:B---3--:R3:W4:Y:S02]  /*19d20*/  SYNCS.PHASECHK.TRANS64.TRYWAIT P0, [R2+URZ+0x30840], R3 ;  /* 0x03084003020075a7 */ /* 0x008724000800017f */
[----:B----4-:R-:W-:Y:S05]  /*19d30*/  @!P0 NANOSLEEP.SYNCS 0x989680 ;  /* 0x009896800000895d */ /* 0x010fea0003900000 */
[----:B------:R-:W4:Y:S02]  /*19d40*/  @!P0 SYNCS.PHASECHK.TRANS64 P0, [R2+URZ+0x30840], R3 ;  /* 0x03084003020085a7 */ /* 0x000f24000800007f */
[----:B----4-:R-:W-:Y:S05]  /*19d50*/  @!P0 BRA `(.L_x_1550) ;  /* 0xfffffffc00f08947 */ /* 0x010fea000383ffff */
[----:B------:R-:W-:Y:S05]  /*19d60*/  BRA `(.L_x_1631) ;  /* 0xffffffcc00247947 */ /* 0x000fea000383ffff */
.L_x_1557:
[----:B0-----:R0:W1:Y:S02]  /*19d70*/  SYNCS.PHASECHK.TRANS64.TRYWAIT P0, [R2+URZ+0x60], R5 ;  /* 0x00006005020075a7 */ /* 0x001064000800017f */
[----:B-1----:R-:W-:Y:S05]  /*19d80*/  @!P0 NANOSLEEP.SYNCS 0x989680 ;  /* 0x009896800000895d */ /* 0x002fea0003900000 */
[----:B------:R-:W1:Y:S02]  /*19d90*/  @!P0 SYNCS.PHASECHK.TRANS64 P0, [R2+URZ+0x60], R5 ;  /* 0x00006005020085a7 */ /* 0x000e64000800007f */
[----:B-1----:R-:W-:Y:S05]  /*19da0*/  @!P0 BRA `(.L_x_1557) ;  /* 0xfffffffc00f08947 */ /* 0x002fea000383ffff */
[----:B------:R-:W-:Y:S05]  /*19db0*/  BRA `(.L_x_1632) ;  /* 0xffffffd000407947 */ /* 0x000fea000383ffff */
.L_x_1569:
[----:B---3--:R3:W4:Y:S02]  /*19dc0*/  SYNCS.PHASECHK.TRANS64.TRYWAIT P0, [R0+URZ+0x30860], R2 ;  /* 0x03086002000075a7 */ /* 0x008724000800017f */
[----:B----4-:R-:W-:Y:S05]  /*19dd0*/  @!P0 NANOSLEEP.SYNCS 0x989680 ;  /* 0x009896800000895d */ /* 0x010fea0003900000 */
[----:B------:R-:W4:Y:S02]  /*19de0*/  @!P0 SYNCS.PHASECHK.TRANS64 P0, [R0+URZ+0x30860], R2 ;  /* 0x03086002000085a7 */ /* 0x000f24000800007f */
[----:B----4-:R-:W-:Y:S05]  /*19df0*/  @!P0 BRA `(.L_x_1569) ;  /* 0xfffffffc00f08947 */ /* 0x010fea000383ffff */
[----:B------:R-:W-:Y:S05]  /*19e00*/  BRA `(.L_x_1633) ;  /* 0xffffffd400d47947 */ /* 0x000fea000383ffff */
.L_x_1577:
[----:B------:R-:W-:Y:S01]  /*19e10*/  BSSY B0, `(.L_x_1634) ;  /* 0x0000008000007945 */ /* 0x000fe20003800000 */
[----:B------:R-:W-:Y:S02]  /*19e20*/  IMAD.MOV.U32 R13, RZ, RZ, R16 ;  /* 0x000000ffff0d7224 */ /* 0x000fe400078e0010 */
[----:B-1----:R-:W-:Y:S02]  /*19e30*/  IMAD.MOV.U32 R12, RZ, RZ, RZ ;  /* 0x000000ffff0c7224 */ /* 0x002fe400078e00ff */
[----:B------:R-:W-:Y:S02]  /*19e40*/  IMAD.MOV.U32 R11, RZ, RZ, 0x1f ;  /* 0x0000001fff0b7424 */ /* 0x000fe400078e00ff */
[----:B------:R-:W-:-:S07]  /*19e50*/  IMAD.MOV.U32 R15, RZ, RZ, -0x1 ;  /* 0xffffffffff0f7424 */ /* 0x000fce00078e00ff */
[----:B0-2---:R-:W-:Y:S05]  /*19e60*/  WARPSYNC.COLLECTIVE R15, `(.L_x_1635) ;  /* 0x000000000f087348 */ /* 0x005fea0003c00000 */
[----:B------:R1:W3:Y:S02]  /*19e70*/  SHFL.IDX P6, R14, R13, R12, R11 ;  /* 0x0000000c0d0e7389 */ /* 0x0002e400000c000b */
[----:B0123--:R-:W-:Y:S01]  /*19e80*/  ENDCOLLECTIVE ;  /* 0x000000000000791b */ /* 0x00ffe20003800000 */
.L_x_1635:
[----:B------:R-:W-:Y:S05]  /*19e90*/  BSYNC B0 ;  /* 0x0000000000007941 */ /* 0x000fea0003800000 */
.L_x_1634:
[----:B------:R-:W-:Y:S02]  /*19ea0*/  IMAD.MOV.U32 R13, RZ, RZ, R16 ;  /* 0x000000ffff0d7224 */ /* 0x000fe400078e0010 */
[----:B------:R-:W-:Y:S02]  /*19eb0*/  IMAD.MOV.U32 R12, RZ, RZ, 0x1 ;  /* 0x00000001ff0c7424 */ /* 0x000fe400078e00ff */
[----:B------:R-:W-:Y:S02]  /*19ec0*/  IMAD.MOV.U32 R11, RZ, RZ, 0x1f ;  /* 0x0000001fff0b7424 */ /* 0x000fe400078e00ff */
[----:B------:R-:W-:Y:S02]  /*19ed0*/  IMAD.MOV.U32 R15, RZ, RZ, -0x1 ;  /* 0xffffffffff0f7424 */ /* 0x000fe400078e00ff */
[----:B------:R-:W-:Y:S02]  /*19ee0*/  IMAD.IADD R7, R19, 0x1, R6 ;  /* 0x0000000113077824 */ /* 0x000fe400078e0206 */
[----:B------:R-:W-:-:S07]  /*19ef0*/  IMAD.MOV.U32 R0, RZ, RZ, R14 ;  /* 0x000000ffff007224 */ /* 0x000fce00078e000e */
[----:B------:R-:W-:Y:S05]  /*19f00*/  WARPSYNC.COLLECTIVE R15, `(.L_x_1636) ;  /* 0x000000000f087348 */ /* 0x000fea0003c00000 */
[----:B------:R0:W1:Y:S02]  /*19f10*/  SHFL.IDX P6, R14, R13, R12, R11 ;  /* 0x0000000c0d0e7389 */ /* 0x00006400000c000b */
[----:B01----:R-:W-:Y:S01]  /*19f20*/  ENDCOLLECTIVE ;  /* 0x000000000000791b */ /* 0x003fe20003800000 */
.L_x_1636:
[----:B------:R-:W-:Y:S01]  /*19f30*/  ULDC UR4, c[0x0][0xc3c] ;  /* 0x00030f0000047ab9 */ /* 0x000fe20000000800 */
[----:B------:R-:W-:Y:S01]  /*19f40*/  ULDC.64 UR6, c[0x0][0x208] ;  /* 0x0000820000067ab9 */ /* 0x000fe20000000a00 */
        /* <DEDUP_REMOVED lines=17> */
.L_x_1637:
[----:B------:R-:W-:Y:S01]  /*1a060*/  IMAD.MOV.U32 R12, RZ, RZ, 0x2 ;  /* 0x00000002ff0c7424 */ /* 0x000fe200078e00ff */
[----:B------:R-:W-:-:S05]  /*1a070*/  SEL R7, R14, RZ, P1 ;  /* 0x000000ff0e077207 */ /* 0x000fca0000800000 */
[----:B------:R-:W-:-:S04]  /*1a080*/  IMAD.IADD R3, R2, 0x1, R7 ;  /* 0x0000000102037824 */ /* 0x000fc800078e0207 */
[----:B------:R-:W-:-:S07]  /*1a090*/  IMAD.MOV.U32 R13, RZ, RZ, R3 ;  /* 0x000000ffff0d7224 */ /* 0x000fce00078e0003 */
[----:B------:R-:W-:Y:S05]  /*1a0a0*/  WARPSYNC.COLLECTIVE R15, `(.L_x_1638) ;  /* 0x000000000f087348 */ /* 0x000fea0003c00000 */
[----:B------:R0:W1:Y:S02]  /*1a0b0*/  SHFL.UP P6, R14, R13, R12, R11 ;  /* 0x0400000c0d0e7389 */ /* 0x00006400000c000b */
[----:B01----:R-:W-:Y:S01]  /*1a0c0*/  ENDCOLLECTIVE ;  /* 0x000000000000791b */ /* 0x003fe20003800000 */
.L_x_1638:
        /* <DEDUP_REMOVED lines=8> */
.L_x_1639:
        /* <DEDUP_REMOVED lines=8> */
.L_x_1640:
        /* <DEDUP_REMOVED lines=8> */
.L_x_1641:
        /* <DEDUP_REMOVED lines=9> */
.L_x_1642:
[----:B------:R-:W-:Y:S01]  /*1a2e0*/  IMAD.MOV.U32 R16, RZ, RZ, R14 ;  /* 0x000000ffff107224 */ /* 0x000fe200078e000e */
[----:B------:R-:W-:Y:S06]  /*1a2f0*/  BRA `(.L_x_1643) ;  /* 0xffffffd800907947 */ /* 0x000fec000383ffff */
.L_x_1582:
[----:B------:R-:W-:Y:S01]  /*1a300*/  BSSY B0, `(.L_x_1644) ;  /* 0x0000008000007945 */ /* 0x000fe20003800000 */
[----:B-----5:R-:W-:Y:S02]  /*1a310*/  IMAD.MOV.U32 R13, RZ, RZ, R2 ;  /* 0x000000ffff0d7224 */ /* 0x020fe400078e0002 */
[----:B-1----:R-:W-:Y:S02]  /*1a320*/  IMAD.MOV.U32 R12, RZ, RZ, 0x1 ;  /* 0x00000001ff0c7424 */ /* 0x002fe400078e00ff */
[----:B------:R-:W-:Y:S02]  /*1a330*/  IMAD.MOV.U32 R11, RZ, RZ, RZ ;  /* 0x000000ffff0b7224 */ /* 0x000fe400078e00ff */
[----:B------:R-:W-:-:S07]  /*1a340*/  IMAD.MOV.U32 R15, RZ, RZ, -0x1 ;  /* 0xffffffffff0f7424 */ /* 0x000fce00078e00ff */
[----:B0-23--:R-:W-:Y:S05]  /*1a350*/  WARPSYNC.COLLECTIVE R15, `(.L_x_1645) ;  /* 0x000000000f087348 */ /* 0x00dfea0003c00000 */
[----:B------:R1:W4:Y:S02]  /*1a360*/  SHFL.UP P6, R14, R13, R12, R11 ;  /* 0x0400000c0d0e7389 */ /* 0x00032400000c000b */
[----:B01234-:R-:W-:Y:S01]  /*1a370*/  ENDCOLLECTIVE ;  /* 0x000000000000791b */ /* 0x01ffe20003800000 */
.L_x_1645:
[----:B------:R-:W-:Y:S05]  /*1a380*/  BSYNC B0 ;  /* 0x0000000000007941 */ /* 0x000fea0003800000 */
.L_x_1644:
        /* <DEDUP_REMOVED lines=9> */
.L_x_1646:
[----:B------:R-:W-:Y:S01]  /*1a420*/  IMAD.MOV.U32 R12, RZ, RZ, 0x4 ;  /* 0x00000004ff0c7424 */ /* 0x000fe200078e00ff */
[----:B------:R-:W-:-:S05]  /*1a430*/  SEL R14, R14, RZ, P2 ;  /* 0x000000ff0e0e7207 */ /* 0x000fca0001000000 */
[----:B------:R-:W-:-:S04]  /*1a440*/  IMAD.IADD R3, R3, 0x1, R14 ;  /* 0x0000000103037824 */ /* 0x000fc800078e020e */
[----:B------:R-:W-:-:S07]  /*1a450*/  IMAD.MOV.U32 R13, RZ, RZ, R3 ;  /* 0x000000ffff0d7224 */ /* 0x000fce00078e0003 */
[----:B------:R-:W-:Y:S05]  /*1a460*/  WARPSYNC.COLLECTIVE R15, `(.L_x_1647) ;  /* 0x000000000f087348 */ /* 0x000fea0003c00000 */
[----:B------:R0:W1:Y:S02]  /*1a470*/  SHFL.UP P6, R14, R13, R12, R11 ;  /* 0x0400000c0d0e7389 */ /* 0x00006400000c000b */
[----:B01----:R-:W-:Y:S01]  /*1a480*/  ENDCOLLECTIVE ;  /* 0x000000000000791b */ /* 0x003fe20003800000 */
.L_x_1647:
[----:B------:R-:W-:Y:S01]  /*1a490*/  IMAD.MOV.U32 R12, RZ, RZ, 0x8 ;  /* 0x00000008ff0c7424 */ /* 0x000fe200078e00ff */
[----:B------:R-:W-:-:S05]  /*1a4a0*/  SEL R14, R14, RZ, P3 ;  /* 0x000000ff0e0e7207 */ /* 0x000fca0001800000 */
[----:B------:R-:W-:-:S04]  /*1a4b0*/  IMAD.IADD R3, R3, 0x1, R14 ;  /* 0x0000000103037824 */ /* 0x000fc800078e020e */
[----:B------:R-:W-:-:S07]  /*1a4c0*/  IMAD.MOV.U32 R13, RZ, RZ, R3 ;  /* 0x000000ffff0d7224 */ /* 0x000fce00078e0003 */
[----:B------:R-:W-:Y:S05]  /*1a4d0*/  WARPSYNC.COLLECTIVE R15, `(.L_x_1648) ;  /* 0x000000000f087348 */ /* 0x000fea0003c00000 */
[----:B------:R0:W1:Y:S02]  /*1a4e0*/  SHFL.UP P6, R14, R13, R12, R11 ;  /* 0x0400000c0d0e7389 */ /* 0x00006400000c000b */
[----:B01----:R-:W-:Y:S01]  /*1a4f0*/  ENDCOLLECTIVE ;  /* 0x000000000000791b */ /* 0x003fe20003800000 */
.L_x_1648:
[----:B------:R-:W-:Y:S01]  /*1a500*/  IMAD.MOV.U32 R12, RZ, RZ, 0x10 ;  /* 0x00000010ff0c7424 */ /* 0x000fe200078e00ff */
[----:B------:R-:W-:-:S05]  /*1a510*/  SEL R14, R14, RZ, P4 ;  /* 0x000000ff0e0e7207 */ /* 0x000fca0002000000 */
[----:B------:R-:W-:-:S04]  /*1a520*/  IMAD.IADD R3, R3, 0x1, R14 ;  /* 0x0000000103037824 */ /* 0x000fc800078e020e */
[----:B------:R-:W-:-:S07]  /*1a530*/  IMAD.MOV.U32 R13, RZ, RZ, R3 ;  /* 0x000000ffff0d7224 */ /* 0x000fce00078e0003 */
[----:B------:R-:W-:Y:S05]  /*1a540*/  WARPSYNC.COLLECTIVE R15, `(.L_x_1649) ;  /* 0x000000000f087348 */ /* 0x000fea0003c00000 */
[----:B------:R0:W1:Y:S02]  /*1a550*/  SHFL.UP P6, R14, R13, R12, R11 ;  /* 0x0400000c0d0e7389 */ /* 0x00006400000c000b */
[----:B01----:R-:W-:Y:S01]  /*1a560*/  ENDCOLLECTIVE ;  /* 0x000000000000791b */ /* 0x003fe20003800000 */
.L_x_1649:
[----:B------:R-:W-:Y:S02]  /*1a570*/  IMAD.MOV.U32 R12, RZ, RZ, 0x1f ;  /* 0x0000001fff0c7424 */ /* 0x000fe400078e00ff */
[----:B------:R-:W-:Y:S01]  /*1a580*/  IMAD.MOV.U32 R11, RZ, RZ, 0x1f ;  /* 0x0000001fff0b7424 */ /* 0x000fe200078e00ff */
[----:B------:R-:W-:-:S05]  /*1a590*/  SEL R14, R14, RZ, P5 ;  /* 0x000000ff0e0e7207 */ /* 0x000fca0002800000 */
[----:B------:R-:W-:-:S04]  /*1a5a0*/  IMAD.IADD R3, R3, 0x1, R14 ;  /* 0x0000000103037824 */ /* 0x000fc800078e020e */
[----:B------:R-:W-:-:S07]  /*1a5b0*/  IMAD.MOV.U32 R13, RZ, RZ, R3 ;  /* 0x000000ffff0d7224 */ /* 0x000fce00078e0003 */
[----:B------:R-:W-:Y:S05]  /*1a5c0*/  WARPSYNC.COLLECTIVE R15, `(.L_x_1650) ;  /* 0x000000000f087348 */ /* 0x000fea0003c00000 */
[----:B------:R0:W1:Y:S02]  /*1a5d0*/  SHFL.IDX P6, R14, R13, R12, R11 ;  /* 0x0000000c0d0e7389 */ /* 0x00006400000c000b */
[----:B01----:R-:W-:Y:S01]  /*1a5e0*/  ENDCOLLECTIVE ;  /* 0x000000000000791b */ /* 0x003fe20003800000 */
.L_x_1650:
[----:B------:R-:W-:Y:S01]  /*1a5f0*/  IMAD.MOV.U32 R16, RZ, RZ, R14 ;  /* 0x000000ffff107224 */ /* 0x000fe200078e000e */
[----:B------:R-:W-:Y:S06]  /*1a600*/  BRA `(.L_x_1651) ;  /* 0xffffffd8006c7947 */ /* 0x000fec000383ffff */
.L_x_1584:
[----:B------:R-:W-:Y:S01]  /*1a610*/  BSSY B0, `(.L_x_1652) ;  /* 0x0000006000007945 */ /* 0x000fe20003800000 */
[----:B------:R-:W-:Y:S01]  /*1a620*/  PLOP3.LUT P6, PT, P6, PT, PT, 0x8, 0x0 ;  /* 0x000000000000781c */ /* 0x000fe200037ce170 */
[----:B------:R-:W-:-:S12]  /*1a630*/  IMAD.MOV.U32 R15, RZ, RZ, -0x1 ;  /* 0xffffffffff0f7424 */ /* 0x000fd800078e00ff */
[----:B0123--:R-:W-:Y:S05]  /*1a640*/  WARPSYNC.COLLECTIVE R15, `(.L_x_1653) ;  /* 0x000000000f087348 */ /* 0x00ffea0003c00000 */
[----:B------:R-:W-:Y:S01]  /*1a650*/  VOTE.ANY R14, PT, P6 ;  /* 0x00000000000e7806 */ /* 0x000fe200030e0100 */
[----:B0123--:R-:W-:Y:S06]  /*1a660*/  ENDCOLLECTIVE ;  /* 0x000000000000791b */ /* 0x00ffec0003800000 */
.L_x_1653:
[----:B------:R-:W-:Y:S05]  /*1a670*/  BSYNC B0 ;  /* 0x0000000000007941 */ /* 0x000fea0003800000 */
.L_x_1652:
        /* <DEDUP_REMOVED lines=9> */
.L_x_1654:
[----:B------:R-:W-:Y:S01]  /*1a710*/  IMAD.MOV.U32 R17, RZ, RZ, R14 ;  /* 0x000000ffff117224 */ /* 0x000fe200078e000e */
[----:B------:R-:W-:Y:S06]  /*1a720*/  BRA `(.L_x_1655) ;  /* 0xffffffd8005c7947 */ /* 0x000fec000383ffff */
.L_x_1586:
[----:B------:R-:W-:Y:S01]  /*1a730*/  BSSY B0, `(.L_x_1656) ;  /* 0x0000007000007945 */ /* 0x000fe20003800000 */
[----:B------:R-:W-:Y:S02]  /*1a740*/  IMAD.MOV.U32 R13, RZ, RZ, R3 ;  /* 0x000000ffff0d7224 */ /* 0x000fe400078e0003 */
[----:B------:R-:W-:Y:S02]  /*1a750*/  IMAD.MOV.U32 R11, RZ, RZ, 0x1f ;  /* 0x0000001fff0b7424 */ /* 0x000fe400078e00ff */
[----:B------:R-:W-:-:S07]  /*1a760*/  IMAD.MOV.U32 R15, RZ, RZ, -0x1 ;  /* 0xffffffffff0f7424 */ /* 0x000fce00078e00ff */
[----:B0-234-:R-:W-:Y:S05]  /*1a770*/  WARPSYNC.COLLECTIVE R15, `(.L_x_1657) ;  /* 0x000000000f087348 */ /* 0x01dfea0003c00000 */
[----:B------:R1:W0:Y:S02]  /*1a780*/  SHFL.IDX P6, R14, R13, R12, R11 ;  /* 0x0000000c0d0e7389 */ /* 0x00022400000c000b */
[----:B01234-:R-:W-:Y:S01]  /*1a790*/  ENDCOLLECTIVE ;  /* 0x000000000000791b */ /* 0x01ffe20003800000 */
.L_x_1657:
[----:B------:R-:W-:Y:S05]  /*1a7a0*/  BSYNC B0 ;  /* 0x0000000000007941 */ /* 0x000fea0003800000 */
.L_x_1656:
[----:B------:R-:W-:Y:S01]  /*1a7b0*/  IMAD.MOV.U32 R3, RZ, RZ, R14 ;  /* 0x000000ffff037224 */ /* 0x000fe200078e000e */
[----:B------:R-:W-:Y:S06]  /*1a7c0*/  BRA `(.L_x_1658) ;  /* 0xffffffd800507947 */ /* 0x000fec000383ffff */
.L_x_1590:
[----:B0-----:R0:W3:Y:S02]  /*1a7d0*/  SYNCS.PHASECHK.TRANS64.TRYWAIT P0, [R0+URZ+0x30820], R3 ;  /* 0x03082003000075a7 */ /* 0x0010e4000800017f */
[----:B---3--:R-:W-:Y:S05]  /*1a7e0*/  @!P0 NANOSLEEP.SYNCS 0x989680 ;  /* 0x009896800000895d */ /* 0x008fea0003900000 */
[----:B------:R-:W3:Y:S02]  /*1a7f0*/  @!P0 SYNCS.PHASECHK.TRANS64 P0, [R0+URZ+0x30820], R3 ;  /* 0x03082003000085a7 */ /* 0x000ee4000800007f */
[----:B---3--:R-:W-:Y:S05]  /*1a800*/  @!P0 BRA `(.L_x_1590) ;  /* 0xfffffffc00f08947 */ /* 0x008fea000383ffff */
[----:B------:R-:W-:Y:S05]  /*1a810*/  BRA `(.L_x_1659) ;  /* 0xffffffdc00d87947 */ /* 0x000fea000383ffff */
.L_x_1591:
[----:B------:R-:W3:Y:S01]  /*1a820*/  S2R R2, SR_TID.X ;  /* 0x0000000000027919 */ /* 0x000ee20000002100 */
[----:B------:R-:W-:Y:S01]  /*1a830*/  BSSY B0, `(.L_x_1660) ;  /* 0x000000a000007945 */ /* 0x000fe20003800000 */
[----:B-1----:R-:W-:Y:S02]  /*1a840*/  IMAD.MOV.U32 R12, RZ, RZ, RZ ;  /* 0x000000ffff0c7224 */ /* 0x002fe400078e00ff */
[----:B------:R-:W-:Y:S02]  /*1a850*/  IMAD.MOV.U32 R11, RZ, RZ, 0x1f ;  /* 0x0000001fff0b7424 */ /* 0x000fe400078e00ff */
[----:B------:R-:W-:Y:S01]  /*1a860*/  IMAD.MOV.U32 R15, RZ, RZ, -0x1 ;  /* 0xffffffffff0f7424 */ /* 0x000fe200078e00ff */
[----:B---3--:R-:W-:-:S04]  /*1a870*/  SHF.R.U32.HI R2, RZ, 0x5, R2 ;  /* 0x00000005ff027819 */ /* 0x008fc80000011602 */
[----:B------:R-:W-:-:S05]  /*1a880*/  LOP3.LUT R2, R2, 0x3, RZ, 0xc0, !PT ;  /* 0x0000000302027812 */ /* 0x000fca00078ec0ff */
[----:B------:R-:W-:-:S07]  /*1a890*/  IMAD.MOV.U32 R13, RZ, RZ, R2 ;  /* 0x000000ffff0d7224 */ /* 0x000fce00078e0002 */
[----:B0-2---:R-:W-:Y:S05]  /*1a8a0*/  WARPSYNC.COLLECTIVE R15, `(.L_x_1661) ;  /* 0x000000000f087348 */ /* 0x005fea0003c00000 */
[----:B------:R1:W3:Y:S02]  /*1a8b0*/  SHFL.IDX P6, R14, R13, R12, R11 ;  /* 0x0000000c0d0e7389 */ /* 0x0002e400000c000b */
[----:B0123--:R-:W-:Y:S01]  /*1a8c0*/  ENDCOLLECTIVE ;  /* 0x000000000000791b */ /* 0x00ffe20003800000 */
.L_x_1661:
[----:B------:R-:W-:Y:S05]  /*1a8d0*/  BSYNC B0 ;  /* 0x0000000000007941 */ /* 0x000fea0003800000 */
.L_x_1660:
[----:B------:R-:W-:Y:S05]  /*1a8e0*/  BRA `(.L_x_1662) ;  /* 0xffffffdc00c07947 */ /* 0x000fea000383ffff */
.L_x_1594:
[----:B------:R-:W-:Y:S01]  /*1a8f0*/  BSSY B1, `(.L_x_1663) ;  /* 0x0000006000017945 */ /* 0x000fe20003800000 */
[----:B------:R-:W-:-:S07]  /*1a900*/  IMAD.MOV.U32 R15, RZ, RZ, -0x1 ;  /* 0xffffffffff0f7424 */ /* 0x000fce00078e00ff */
[----:B0123--:R-:W-:Y:S05]  /*1a910*/  WARPSYNC.COLLECTIVE R15, `(.L_x_1664) ;  /* 0x000000000f0c7348 */ /* 0x00ffea0003c00000 */
[----:B------:R-:W-:Y:S02]  /*1a920*/  ELECT P6, UR62, PT ;  /* 0x00000000003e782f */ /* 0x000fe400038c0000 */
[----:B------:R-:W-:Y:S01]  /*1a930*/  MOV R14, UR62 ;  /* 0x0000003e000e7c02 */ /* 0x000fe20008000f00 */
[----:B0123--:R-:W-:Y:S10]  /*1a940*/  ENDCOLLECTIVE ;  /* 0x000000000000791b */ /* 0x00fff40003800000 */
.L_x_1664:
[----:B------:R-:W-:Y:S05]  /*1a950*/  BSYNC B1 ;  /* 0x0000000000017941 */ /* 0x000fea0003800000 */
.L_x_1663:
[----:B------:R-:W-:Y:S05]  /*1a960*/  BRA `(.L_x_1665) ;  /* 0xffffffdc00b87947 */ /* 0x000fea000383ffff */
.L_x_1596:
[----:B0-----:R0:W2:Y:S02]  /*1a970*/  SYNCS.PHASECHK.TRANS64.TRYWAIT P0, [R6+URZ], R5 ;  /* 0x00000005060075a7 */ /* 0x0010a4000800017f */
[----:B--2---:R-:W-:Y:S05]  /*1a980*/  @!P0 NANOSLEEP.SYNCS 0x989680 ;  /* 0x009896800000895d */ /* 0x004fea0003900000 */
[----:B------:R-:W2:Y:S02]  /*1a990*/  @!P0 SYNCS.PHASECHK.TRANS64 P0, [R6+URZ], R5 ;  /* 0x00000005060085a7 */ /* 0x000ea4000800007f */
[----:B--2---:R-:W-:Y:S05]  /*1a9a0*/  @!P0 BRA `(.L_x_1596) ;  /* 0xfffffffc00f08947 */ /* 0x004fea000383ffff */
[----:B------:R-:W-:Y:S05]  /*1a9b0*/  BRA `(.L_x_1666) ;  /* 0xffffffdc00fc7947 */ /* 0x000fea000383ffff */
.L_x_1597:
[----:B--2---:R2:W3:Y:S02]  /*1a9c0*/  SYNCS.PHASECHK.TRANS64.TRYWAIT P0, [R7+URZ], R2 ;  /* 0x00000002070075a7 */ /* 0x0044e4000800017f */
[----:B---3--:R-:W-:Y:S05]  /*1a9d0*/  @!P0 NANOSLEEP.SYNCS 0x989680 ;  /* 0x009896800000895d */ /* 0x008fea0003900000 */
[----:B------:R-:W3:Y:S02]  /*1a9e0*/  @!P0 SYNCS.PHASECHK.TRANS64 P0, [R7+URZ], R2 ;  /* 0x00000002070085a7 */ /* 0x000ee4000800007f */
[----:B---3--:R-:W-:Y:S05]  /*1a9f0*/  @!P0 BRA `(.L_x_1597) ;  /* 0xfffffffc00f08947 */ /* 0x008fea000383ffff */
[----:B------:R-:W-:Y:S05]  /*1aa00*/  BRA `(.L_x_1667) ;  /* 0xffffffdc00f07947 */ /* 0x000fea000383ffff */
.L_x_1599:
[----:B---3--:R3:W4:Y:S02]  /*1aa10*/  SYNCS.PHASECHK.TRANS64.TRYWAIT P0, [R4+URZ], R5 ;  /* 0x00000005040075a7 */ /* 0x008724000800017f */
[----:B----4-:R-:W-:Y:S05]  /*1aa20*/  @!P0 NANOSLEEP.SYNCS 0x989680 ;  /* 0x009896800000895d */ /* 0x010fea0003900000 */
[----:B------:R-:W4:Y:S02]  /*1aa30*/  @!P0 SYNCS.PHASECHK.TRANS64 P0, [R4+URZ], R5 ;  /* 0x00000005040085a7 */ /* 0x000f24000800007f */
[----:B----4-:R-:W-:Y:S05]  /*1aa40*/  @!P0 BRA `(.L_x_1599) ;  /* 0xfffffffc00f08947 */ /* 0x010fea000383ffff */
[----:B------:R-:W-:Y:S05]  /*1aa50*/  BRA `(.L_x_1668) ;  /* 0xffffffdc00f87947 */ /* 0x000fea000383ffff */
.L_x_1669:
        /* <DEDUP_REMOVED lines=10> */
.L_x_3245:


//--------------------- .text._ZN7cutlass13device_kernelIN5flash11enable_sm90INS1_16FlashAttnFwdSm90INS1_25CollectiveMainloopFwdSm90ILi2EN4cute5tupleIJNS5_1CILi1EEES8_S8_EEENS6_IJNS7_ILi128EEENS7_ILi96EEENS7_ILi192EEEEEELi192ENS_6half_tEfNS_4arch4Sm90ELb0ELb1ELb1ELb1ELb0ELb1ELb0ELb1ELb1ELb1ELb0ELb0EEENS1_21CollectiveEpilogueFwdINS6_IJSA_SC_SB_EEES9_SE_SG_Li256ELb1ELb1ELb0ELb0EEENS1_36VarlenDynamicPersistentTileSchedulerILi128ELi96ELi256ELi128ELb0ELb1ELb1ELb1ELb0ELb1EEEEEEEEEvNT_6ParamsE --------------------------
	.section	.text._ZN7cutlass13device_kernelIN5flash11enable_sm90INS1_16FlashAttnFwdSm90INS1_25CollectiveMainloopFwdSm90ILi2EN4cute5tupleIJNS5_1CILi1EEES8_S8_EEENS6_IJNS7_ILi128EEENS7_ILi96EEENS7_ILi192EEEEEELi192ENS_6half_tEfNS_4arch4Sm90ELb0ELb1ELb1ELb1ELb0ELb1ELb0ELb1ELb1ELb1ELb0ELb0EEENS1_21CollectiveEpilogueFwdINS6_IJSA_SC_SB_EEES9_SE_SG_Li256ELb1ELb1ELb0ELb0EEENS1_36VarlenDynamicPersistentTileSchedulerILi128ELi96ELi256ELi128ELb0ELb1ELb1ELb1ELb0ELb1EEEEEEEEEvNT_6ParamsE,"ax",@progbits
	.align	128
.text._ZN7cutlass13device_kernelIN5flash11enable_sm90INS1_16FlashAttnFwdSm90INS1_25CollectiveMainloopFwdSm90ILi2EN4cute5tupleIJNS5_1CILi1EEES8_S8_EEENS6_IJNS7_ILi128EEENS7_ILi96EEENS7_ILi192EEEEEELi192ENS_6half_tEfNS_4arch4Sm90ELb0ELb1ELb1ELb1ELb0ELb1ELb0ELb1ELb1ELb1ELb0ELb0EEENS1_21CollectiveEpilogueFwdINS6_IJSA_SC_SB_EEES9_SE_SG_Li256ELb1ELb1ELb0ELb0EEENS1_36VarlenDynamicPersistentTileSchedulerILi128ELi96ELi256ELi128ELb0ELb1ELb1ELb1ELb0ELb1EEEEEEEEEvNT_6ParamsE:
        .type           _ZN7cutlass13device_kernelIN5flash11enable_sm90INS1_16FlashAttnFwdSm90INS1_25CollectiveMainloopFwdSm90ILi2EN4cute5tupleIJNS5_1CILi1EEES8_S8_EEENS6_IJNS7_ILi128EEENS7_ILi96EEENS7_ILi192EEEEEELi192ENS_6half_tEfNS_4arch4Sm90ELb0ELb1ELb1ELb1ELb0ELb1ELb0ELb1ELb1ELb1ELb0ELb0EEENS1_21CollectiveEpilogueFwdINS6_IJSA_SC_SB_EEES9_SE_SG_Li256ELb1ELb1ELb0ELb0EEENS1_36VarlenDynamicPersistentTileSchedulerILi128ELi96ELi256ELi128ELb0ELb1ELb1ELb1ELb0ELb1EEEEEEEEEvNT_6ParamsE,@function
        .size           _ZN7cutlass13device_kernelIN5flash11enable_sm90INS1_16FlashAttnFwdSm90INS1_25CollectiveMainloopFwdSm90ILi2EN4cute5tupleIJNS5_1CILi1EEES8_S8_EEENS6_IJNS7_ILi128EEENS7_ILi96EEENS7_ILi192EEEEEELi192ENS_6half_tEfNS_4arch4Sm90ELb0ELb1ELb1ELb1ELb0ELb1ELb0ELb1ELb1ELb1ELb0ELb0EEENS1_21CollectiveEpilogueFwdINS6_IJSA_SC_SB_EEES9_SE_SG_Li256ELb1ELb1ELb0ELb0EEENS1_36VarlenDynamicPersistentTileSchedulerILi128ELi96ELi256ELi128ELb0ELb1ELb1ELb1ELb0ELb1EEEEEEEEEvNT_6ParamsE,(.L_x_3246 - _ZN7cutlass13device_kernelIN5flash11enable_sm90INS1_16FlashAttnFwdSm90INS1_25CollectiveMainloopFwdSm90ILi2EN4cute5tupleIJNS5_1CILi1EEES8_S8_EEENS6_IJNS7_ILi128EEENS7_ILi96EEENS7_ILi192EEEEEELi192ENS_6half_tEfNS_4arch4Sm90ELb0ELb1ELb1ELb1ELb0ELb1ELb0ELb1ELb1ELb1ELb0ELb0EEENS1_21CollectiveEpilogueFwdINS6_IJSA_SC_SB_EEES9_SE_SG_Li256ELb1ELb1ELb0ELb0EEENS1_36VarlenDynamicPersistentTileSchedulerILi128ELi96ELi256ELi128ELb0ELb1ELb1ELb1ELb0ELb1EEEEEEEEEvNT_6ParamsE)
        .other          _ZN7cutlass13device_kernelIN5flash11enable_sm90INS1_16FlashAttnFwdSm90INS1_25CollectiveMainloopFwdSm90ILi2EN4cute5tupleIJNS5_1CILi1EEES8_S8_EEENS6_IJNS7_ILi128EEENS7_ILi96EEENS7_ILi192EEEEEELi192ENS_6half_tEfNS_4arch4Sm90ELb0ELb1ELb1ELb1ELb0ELb1ELb0ELb1ELb1ELb1ELb0ELb0EEENS1_21CollectiveEpilogueFwdINS6_IJSA_SC_SB_EEES9_SE_SG_Li256ELb1ELb1ELb0ELb0EEENS1_36VarlenDynamicPersistentTileSchedulerILi128ELi96ELi256ELi128ELb0ELb1ELb1ELb1ELb0ELb1EEEEEEEEEvNT_6ParamsE,@"STO_CUDA_ENTRY STV_DEFAULT"
_ZN7cutlass13device_kernelIN5flash11enable_sm90INS1_16FlashAttnFwdSm90INS1_25CollectiveMainloopFwdSm90ILi2EN4cute5tupleIJNS5_1CILi1EEES8_S8_EEENS6_IJNS7_ILi128EEENS7_ILi96EEENS7_ILi192EEEEEELi192ENS_6half_tEfNS_4arch4Sm90ELb0ELb1ELb1ELb1ELb0ELb1ELb0ELb1ELb1ELb1ELb0ELb0EEENS1_21CollectiveEpilogueFwdINS6_IJSA_SC_SB_EEES9_SE_SG_Li256ELb1ELb1ELb0ELb0EEENS1_36VarlenDynamicPersistentTileSchedulerILi128ELi96ELi256ELi128ELb0ELb1ELb1ELb1ELb0ELb1EEEEEEEEEvNT_6ParamsE:
        /* <DEDUP_REMOVED lines=24> */
.L_x_1671:
[----:B------:R-:W-:Y:S05]  /*0180*/  BSYNC B0 ;  /* 0x0000000000007941 */ /* 0x000fea0003800000 */
.L_x_1670:
        /* <DEDUP_REMOVED lines=41> */
.L_x_1672:
        /* <DEDUP_REMOVED lines=22> */
.L_x_1673:
        /* <DEDUP_REMOVED lines=18> */
.L_x_1674:
        /* <DEDUP_REMOVED lines=22> */
.L_x_1675:
        /* <DEDUP_REMOVED lines=22> */
.L_x_1676:
        /* <DEDUP_REMOVED lines=10> */
.L_x_1679:
        /* <DEDUP_REMOVED lines=9> */
[----:B0-----:R-:W-:Y:S01]  /*0a90*/  IMAD.U32 R2, RZ, RZ, UR4 ;  /* 0x00000004ff027e24 */ /* 0x001fe2000f8e00ff */
[----:B------:R-:W-:-:S04]  /*0aa0*/  ULDC UR4, c[0x0][0xc3c] ;  /* 0x00030f0000047ab9 */ /* 0x000fc80000000800 */
[----:B------:R-:W0:Y:S01]  /*0ab0*/  LDS.128 R24, [R2+0x308d0] ;  /* 0x0308d00002187984 */ /* 0x000e220000000c00 */
[----:B------:R-:W-:Y:S06]  /*0ac0*/  BAR.ARV 0x4, 0x180 ;  /* 0x0106000000007b1d */ /* 0x000fec0000002000 */
[----:B0-----:R-:W-:-:S13]  /*0ad0*/  ISETP.GE.AND P0, PT, R27, UR4, PT ;  /* 0x000000041b007c0c */ /* 0x001fda000bf06270 */
[----:B------:R-:W-:Y:S05]  /*0ae0*/  @P0 BRA `(.L_x_1680) ;  /* 0x000002a800300947 */ /* 0x000fea0003800000 */
[----:B------:R-:W2:Y:S01]  /*0af0*/  LDL R0, [R1+0x5c] ;  /* 0x00005c0001007983 */ /* 0x000ea20000100800 */
[----:B------:R-:W-:Y:S01]  /*0b00*/  VIADD R4, R4, 0xffffff80 ;  /* 0xffffff8004047836 */ /* 0x000fe20000000000 */
[----:B------:R-:W-:Y:S01]  /*0b10*/  R2UR UR4, R2 ;  /* 0x00000000020472ca */ /* 0x000fe200000e0000 */
[----:B------:R-:W-:Y:S01]  /*0b20*/  IMAD.MOV.U32 R220, RZ, RZ, RZ ;  /* 0x000000ffffdc7224 */ /* 0x000fe200078e00ff */
[----:B------:R-:W-:Y:S01]  /*0b30*/  CS2R R16, SRZ ;  /* 0x0000000000107805 */ /* 0x000fe2000001ff00 */
[----:B------:R-:W-:Y:S01]  /*0b40*/  IMAD.MOV.U32 R198, RZ, RZ, RZ ;  /* 0x000000ffffc67224 */ /* 0x000fe200078e00ff */
[----:B------:R-:W-:Y:S01]  /*0b50*/  SHF.R.S32.HI R3, RZ, 0x1f, R4 ;  /* 0x0000001fff037819 */ /* 0x000fe20000011404 */
[----:B------:R-:W-:-:S03]  /*0b60*/  IMAD.MOV.U32 R192, RZ, RZ, RZ ;  /* 0x000000ffffc07224 */ /* 0x000fc600078e00ff */
[----:B------:R-:W-:-:S04]  /*0b70*/  LEA.HI R223, R3, R4, RZ, 0x3 ;  /* 0x0000000403df7211 */ /* 0x000fc800078f18ff */
[----:B------:R-:W-:Y:S01]  /*0b80*/  LOP3.LUT R217, R223, 0xfffffff8, RZ, 0xc0, !PT ;  /* 0xfffffff8dfd97812 */ /* 0x000fe200078ec0ff */
[----:B------:R-:W-:Y:S01]  /*0b90*/  UIADD3 UR4, UR4, 0x12400, URZ ;  /* 0x0001240004047890 */ /* 0x000fe2000fffe03f */
[----:B------:R-:W-:Y:S02]  /*0ba0*/  SHF.R.S32.HI R223, RZ, 0x3, R223 ;  /* 0x00000003ffdf7819 */ /* 0x000fe400000114df */
[----:B------:R-:W-:-:S05]  /*0bb0*/  IADD3 R217, R4, -R217, RZ ;  /* 0x800000d904d97210 */ /* 0x000fca0007ffe0ff */
[----:B------:R-:W-:-:S04]  /*0bc0*/  IMAD.SHL.U32 R213, R217, 0x8, RZ ;  /* 0x00000008d9d57824 */ /* 0x000fc800078e00ff */
[C---:B------:R-:W-:Y:S02]  /*0bd0*/  VIADD R216, R213.reuse, 0x80 ;  /* 0x00000080d5d87836 */ /* 0x040fe40000000000 */
[----:B------:R-:W-:Y:S01]  /*0be0*/  VIADD R215, R213, 0x40 ;  /* 0x00000040d5d77836 */ /* 0x000fe20000000000 */
[----:B--2---:R-:W-:Y:S02]  /*0bf0*/  R2UR UR5, R0 ;  /* 0x00000000000572ca */ /* 0x004fe400000e0000 */
[----:B------:R-:W-:-:S04]  /*0c00*/  LEA.HI R0, R3, R4, RZ, 0x7 ;  /* 0x0000000403007211 */ /* 0x000fc800078f38ff */
[----:B------:R-:W-:Y:S02]  /*0c10*/  LOP3.LUT R5, R0, 0xffffff80, RZ, 0xc0, !PT ;  /* 0xffffff8000057812 */ /* 0x000fe400078ec0ff */
[----:B------:R-:W-:-:S03]  /*0c20*/  SHF.R.S32.HI R12, RZ, 0x7, R0 ;  /* 0x00000007ff0c7819 */ /* 0x000fc60000011400 */
[----:B------:R-:W-:Y:S01]  /*0c30*/  IMAD.IADD R232, R4, 0x1, -R5 ;  /* 0x0000000104e87824 */ /* 0x000fe200078e0a05 */
[----:B------:R-:W-:Y:S01]  /*0c40*/  LEA.HI R5, R3, R4, RZ, 0x4 ;  /* 0x0000000403057211 */ /* 0x000fe200078f20ff */
[----:B------:R0:W-:Y:S01]  /*0c50*/  STL [R1+0x50], R12 ;  /* 0x0000500c01007387 */ /* 0x0001e20000100800 */
[----:B------:R-:W-:Y:S01]  /*0c60*/  LEA.HI R0, R0, R12, RZ, 0x1 ;  /* 0x0000000c00007211 */ /* 0x000fe200078f08ff */
[----:B------:R-:W-:Y:S01]  /*0c70*/  ULOP3.LUT UR5, UR5, 0x1, URZ, 0xfc, !UPT ;  /* 0x0000000105057892 */ /* 0x000fe2000f8efc3f */
[----:B------:R-:W-:Y:S02]  /*0c80*/  SHF.R.S32.HI R9, RZ, 0x1f, R232 ;  /* 0x0000001fff097819 */ /* 0x000fe400000114e8 */
[----:B------:R-:W-:Y:S02]  /*0c90*/  SHF.R.S32.HI R6, RZ, 0x4, R5 ;  /* 0x00000004ff067819 */ /* 0x000fe40000011405 */
[CC--:B------:R-:W-:Y:S02]  /*0ca0*/  LEA.HI R10, R9.reuse, R232.reuse, RZ, 0x2 ;  /* 0x000000e8090a7211 */ /* 0x0c0fe400078f10ff */
[----:B------:R-:W-:-:S02]  /*0cb0*/  LEA.HI R9, R9, R232, RZ, 0x5 ;  /* 0x000000e809097211 */ /* 0x000fc400078f28ff */
[--C-:B------:R-:W-:Y:S02]  /*0cc0*/  SHF.R.S32.HI R8, RZ, 0x2, R10.reuse ;  /* 0x00000002ff087819 */ /* 0x100fe4000001140a */
[----:B------:R-:W-:Y:S02]  /*0cd0*/  SHF.R.S32.HI R7, RZ, 0x1f, R10 ;  /* 0x0000001fff077819 */ /* 0x000fe4000001140a */
[----:B------:R-:W-:Y:S02]  /*0ce0*/  SHF.R.S32.HI R9, RZ, 0x5, R9 ;  /* 0x00000005ff097819 */ /* 0x000fe40000011409 */
[----:B------:R-:W-:Y:S02]  /*0cf0*/  LEA.HI R11, R7, R8, RZ, 0x3 ;  /* 0x00000008070b7211 */ /* 0x000fe400078f18ff */
[----:B------:R-:W-:Y:S02]  /*0d00*/  LEA.HI R7, R5, R6, RZ, 0x1 ;  /* 0x0000000605077211 */ /* 0x000fe400078f08ff */
[----:B------:R-:W-:-:S02]  /*0d10*/  LOP3.LUT R11, R11, 0xfffffff8, RZ, 0xc0, !PT ;  /* 0xfffffff80b0b7812 */ /* 0x000fc400078ec0ff */
[----:B------:R-:W-:Y:S02]  /*0d20*/  LOP3.LUT R7, R7, 0x1ffffffe, RZ, 0xc0, !PT ;  /* 0x1ffffffe07077812 */ /* 0x000fe400078ec0ff */
[----:B------:R-:W-:Y:S02]  /*0d30*/  IADD3 R8, R8, -R11, RZ ;  /* 0x8000000b08087210 */ /* 0x000fe40007ffe0ff */
[----:B------:R-:W-:Y:S01]  /*0d40*/  LOP3.LUT R0, R0, 0x3fffffe, RZ, 0xc0, !PT ;  /* 0x03fffffe00007812 */ /* 0x000fe200078ec0ff */
[----:B------:R-:W-:Y:S01]  /*0d50*/  IMAD.IADD R7, R6, 0x1, -R7 ;  /* 0x0000000106077824 */ /* 0x000fe200078e0a07 */
[-C--:B------:R-:W-:Y:S01]  /*0d60*/  LEA.HI R6, R3, R4.reuse, RZ, 0x5 ;  /* 0x0000000403067211 */ /* 0x080fe200078f28ff */
[----:B------:R-:W-:Y:S01]  /*0d70*/  IMAD R11, R9, 0x10, R8 ;  /* 0x00000010090b7824 */ /* 0x000fe200078e0208 */
[----:B------:R-:W-:Y:S01]  /*0d80*/  LEA.HI R8, R3, R4, RZ, 0x2 ;  /* 0x0000000403087211 */ /* 0x000fe200078f10ff */
[----:B------:R-:W-:Y:S01]  /*0d90*/  IMAD.IADD R0, R12, 0x1, -R0 ;  /* 0x000000010c007824 */ /* 0x000fe200078e0a00 */
[----:B------:R-:W-:-:S02]  /*0da0*/  LOP3.LUT R5, R5, 0x3fffff0, RZ, 0xc0, !PT ;  /* 0x03fffff005057812 */ /* 0x000fc400078ec0ff */
[----:B------:R-:W-:Y:S01]  /*0db0*/  LOP3.LUT R3, R8, 0xfffffffc, RZ, 0xc0, !PT ;  /* 0xfffffffc08037812 */ /* 0x000fe200078ec0ff */
[----:B------:R-:W-:Y:S01]  /*0dc0*/  IMAD R11, R0, 0x40, R11 ;  /* 0x00000040000b7824 */ /* 0x000fe200078e020b */
[--C-:B------:R-:W-:Y:S01]  /*0dd0*/  SHF.R.S32.HI R194, RZ, 0x2, R8.reuse ;  /* 0x00000002ffc27819 */ /* 0x100fe20000011408 */
[C---:B------:R-:W-:Y:S01]  /*0de0*/  IMAD.IADD R5, R4.reuse, 0x1, -R5 ;  /* 0x0000000104057824 */ /* 0x040fe200078e0a05 */
[----:B------:R-:W-:Y:S01]  /*0df0*/  SHF.R.S32.HI R9, RZ, 0x1f, R8 ;  /* 0x0000001fff097819 */ /* 0x000fe20000011408 */
[----:B------:R-:W-:Y:S01]  /*0e00*/  IMAD.IADD R222, R4, 0x1, -R3 ;  /* 0x0000000104de7824 */ /* 0x000fe200078e0a03 */
[----:B------:R-:W-:Y:S01]  /*0e10*/  SHF.R.S32.HI R6, RZ, 0x5, R6 ;  /* 0x00000005ff067819 */ /* 0x000fe20000011406 */
[----:B------:R-:W-:Y:S01]  /*0e20*/  VIADD R221, R194, 0x40 ;  /* 0x00000040c2dd7836 */ /* 0x000fe20000000000 */
[----:B------:R-:W-:Y:S01]  /*0e30*/  LEA.HI R9, R9, R194, RZ, 0x3 ;  /* 0x000000c209097211 */ /* 0x000fe200078f18ff */
[----:B------:R-:W-:Y:S01]  /*0e40*/  STL [R1+0x54], R11 ;  /* 0x0000540b01007387 */ /* 0x000fe20000100800 */
[----:B------:R-:W-:Y:S01]  /*0e50*/  SHF.L.U32 R22, R222, 0x2, RZ ;  /* 0x00000002de167819 */ /* 0x000fe200000006ff */
[----:B------:R-:W-:Y:S01]  /*0e60*/  IMAD.SHL.U32 R204, R221, 0x40, RZ ;  /* 0x00000040ddcc7824 */ /* 0x000fe200078e00ff */
[----:B------:R-:W-:Y:S01]  /*0e70*/  SHF.R.S32.HI R0, RZ, 0x1f, R221 ;  /* 0x0000001fff007819 */ /* 0x000fe200000114dd */
[----:B------:R-:W-:Y:S01]  /*0e80*/  IMAD R8, R6, 0x10, R5 ;  /* 0x0000001006087824 */ /* 0x000fe200078e0205 */
[----:B------:R-:W-:Y:S01]  /*0e90*/  LOP3.LUT R9, R9, 0xfffffff8, RZ, 0xc0, !PT ;  /* 0xfffffff809097812 */ /* 0x000fe200078ec0ff */
[----:B------:R-:W-:Y:S01]  /*0ea0*/  VIADD R200, R22, 0x20 ;  /* 0x0000002016c87836 */ /* 0x000fe20000000000 */
[----:B------:R-:W-:Y:S01]  /*0eb0*/  LEA.HI R0, R0, R221, RZ, 0x3 ;  /* 0x000000dd00007211 */ /* 0x000fe200078f18ff */
[----:B------:R-:W-:Y:S01]  /*0ec0*/  VIADD R199, R22, 0x40 ;  /* 0x0000004016c77836 */ /* 0x000fe20000000000 */
[----:B------:R-:W-:Y:S01]  /*0ed0*/  LOP3.LUT R204, R204, 0x1c0, RZ, 0xc0, !PT ;  /* 0x000001c0cccc7812 */ /* 0x000fe200078ec0ff */
[----:B------:R-:W-:Y:S01]  /*0ee0*/  IMAD.IADD R214, R194, 0x1, -R9 ;  /* 0x00000001c2d67824 */ /* 0x000fe200078e0a09 */
[----:B------:R-:W-:Y:S01]  /*0ef0*/  IADD3 R196, R22, R200, RZ ;  /* 0x000000c816c47210 */ /* 0x000fe20007ffe0ff */
[----:B------:R-:W-:Y:S01]  /*0f00*/  IMAD.SHL.U32 R0, R0, 0x40, RZ ;  /* 0x0000004000007824 */ /* 0x000fe200078e00ff */
[----:B0-----:R-:W-:Y:S01]  /*0f10*/  SHF.R.U32.HI R12, RZ, 0x3, R204 ;  /* 0x00000003ff0c7819 */ /* 0x001fe200000116cc */
[----:B------:R-:W-:Y:S01]  /*0f20*/  IMAD.IADD R197, R22, 0x1, R199 ;  /* 0x0000000116c57824 */ /* 0x000fe200078e02c7 */
[----:B------:R-:W-:Y:S01]  /*0f30*/  SHF.R.S32.HI R3, RZ, 0x1f, R196 ;  /* 0x0000001fff037819 */ /* 0x000fe200000114c4 */
[----:B------:R-:W-:Y:S01]  /*0f40*/  IMAD.SHL.U32 R205, R214, 0x40, RZ ;  /* 0x00000040d6cd7824 */ /* 0x000fe200078e00ff */
[----:B------:R-:W-:Y:S01]  /*0f50*/  LOP3.LUT R209, R0, 0xfffffe00, RZ, 0xc0, !PT ;  /* 0xfffffe0000d17812 */ /* 0x000fe200078ec0ff */
[----:B------:R-:W-:Y:S01]  /*0f60*/  IMAD.SHL.U32 R207, R6, 0x200, RZ ;  /* 0x0000020006cf7824 */ /* 0x000fe200078e00ff */
[----:B------:R-:W-:Y:S01]  /*0f70*/  SHF.R.S32.HI R0, RZ, 0x1f, R197 ;  /* 0x0000001fff007819 */ /* 0x000fe200000114c5 */
[----:B------:R-:W-:Y:S01]  /*0f80*/  IMAD R8, R8, 0x8, R7 ;  /* 0x0000000808087824 */ /* 0x000fe200078e0207 */
[CC--:B------:R-:W-:Y:S01]  /*0f90*/  LEA.HI R224, R3.reuse, R196.reuse, RZ, 0x3 ;  /* 0x000000c403e07211 */ /* 0x0c0fe200078f18ff */
[----:B------:R-:W-:Y:S01]  /*0fa0*/  IMAD.SHL.U32 R18, R222, 0x8, RZ ;  /* 0x00000008de127824 */ /* 0x000fe200078e00ff */
[----:B------:R-:W-:Y:S01]  /*0fb0*/  LEA.HI R3, R3, R196, RZ, 0x6 ;  /* 0x000000c403037211 */ /* 0x000fe200078f30ff */
[----:B------:R-:W-:Y:S01]  /*0fc0*/  VIADD R201, R22, 0x30 ;  /* 0x0000003016c97836 */ /* 0x000fe20000000000 */
[----:B------:R-:W-:Y:S01]  /*0fd0*/  LEA.HI R4, R0, R197, RZ, 0x6 ;  /* 0x000000c500047211 */ /* 0x000fe200078f30ff */
[----:B------:R-:W-:Y:S01]  /*0fe0*/  VIADD R203, R22, 0x50 ;  /* 0x0000005016cb7836 */ /* 0x000fe20000000000 */
[----:B------:R-:W-:-:S02]  /*0ff0*/  LOP3.LUT R205, R205, 0x1c0, RZ, 0xc0, !PT ;  /* 0x000001c0cdcd7812 */ /* 0x000fc400078ec0ff */
[----:B------:R-:W-:Y:S01]  /*1000*/  LEA.HI R225, R0, R197, RZ, 0x3 ;  /* 0x000000c500e17211 */ /* 0x000fe200078f18ff */
[----:B------:R-:W-:Y:S01]  /*1010*/  IMAD.SHL.U32 R0, R3, 0x80, RZ ;  /* 0x0000008003007824 */ /* 0x000fe200078e00ff */
[----:B------:R-:W-:Y:S01]  /*1020*/  SHF.R.U32.HI R206, RZ, 0x3, R205 ;  /* 0x00000003ffce7819 */ /* 0x000fe200000116cd */
[----:B------:R-:W-:Y:S01]  /*1030*/  IMAD.SHL.U32 R4, R4, 0x80, RZ ;  /* 0x0000008004047824 */ /* 0x000fe200078e00ff */
[C-C-:B------:R-:W-:Y:S02]  /*1040*/  LOP3.LUT R3, R205.reuse, 0x38, R224.reuse, 0xf8, !PT ;  /* 0x00000038cd037812 */ /* 0x140fe400078ef8e0 */
[C---:B------:R-:W-:Y:S02]  /*1050*/  LOP3.LUT R6, R204.reuse, 0x38, R224, 0xf8, !PT ;  /* 0x00000038cc067812 */ /* 0x040fe400078ef8e0 */
[--C-:B------:R-:W-:Y:S02]  /*1060*/  LOP3.LUT R5, R205, 0x38, R225.reuse, 0xf8, !PT ;  /* 0x00000038cd057812 */ /* 0x100fe400078ef8e1 */
[----:B------:R-:W-:-:S02]  /*1070*/  LOP3.LUT R7, R204, 0x38, R225, 0xf8, !PT ;  /* 0x00000038cc077812 */ /* 0x000fc400078ef8e1 */
[----:B------:R-:W-:Y:S02]  /*1080*/  LOP3.LUT R0, R0, 0xffffe000, RZ, 0xc0, !PT ;  /* 0xffffe00000007812 */ /* 0x000fe400078ec0ff */
[----:B------:R-:W-:Y:S02]  /*1090*/  LOP3.LUT R3, R3, R206, RZ, 0x3c, !PT ;  /* 0x000000ce03037212 */ /* 0x000fe400078e3cff */
[----:B------:R-:W-:Y:S02]  /*10a0*/  LOP3.LUT R6, R6, R12, RZ, 0x3c, !PT ;  /* 0x0000000c06067212 */ /* 0x000fe400078e3cff */
[----:B------:R-:W-:Y:S02]  /*10b0*/  LOP3.LUT R4, R4, 0xffffe000, RZ, 0xc0, !PT ;  /* 0xffffe00004047812 */ /* 0x000fe400078ec0ff */
[----:B------:R-:W-:Y:S02]  /*10c0*/  LOP3.LUT R5, R5, R206, RZ, 0x3c, !PT ;  /* 0x000000ce05057212 */ /* 0x000fe400078e3cff */
[----:B------:R-:W-:-:S02]  /*10d0*/  LOP3.LUT R7, R7, R12, RZ, 0x3c, !PT ;  /* 0x0000000c07077212 */ /* 0x000fc400078e3cff */
[-C--:B------:R-:W-:Y:S02]  /*10e0*/  IADD3 R237, R3, R0.reuse, R207 ;  /* 0x0000000003ed7210 */ /* 0x080fe40007ffe0cf */
[----:B------:R-:W-:Y:S02]  /*10f0*/  IADD3 R6, R6, R0, R209 ;  /* 0x0000000006067210 */ /* 0x000fe40007ffe0d1 */
[-C--:B------:R-:W-:Y:S02]  /*1100*/  IADD3 R5, R5, R4.reuse, R207 ;  /* 0x0000000405057210 */ /* 0x080fe40007ffe0cf */
[----:B------:R-:W-:Y:S01]  /*1110*/  IADD3 R7, R7, R4, R209 ;  /* 0x0000000407077210 */ /* 0x000fe20007ffe0d1 */
[----:B------:R-:W-:Y:S01]  /*1120*/  IMAD.U32 R4, RZ, RZ, UR4 ;  /* 0x00000004ff047e24 */ /* 0x000fe2000f8e00ff */
[----:B------:R-:W-:Y:S02]  /*1130*/  MOV R0, UR5 ;  /* 0x0000000500007c02 */ /* 0x000fe40008000f00 */
[----:B------:R-:W-:-:S02]  /*1140*/  LOP3.LUT R211, R10, 0x7ffffffc, RZ, 0xc0, !PT ;  /* 0x7ffffffc0ad37812 */ /* 0x000fc400078ec0ff */
[----:B------:R-:W-:Y:S01]  /*1150*/  IADD3 R202, R22, 0x10, RZ ;  /* 0x0000001016ca7810 */ /* 0x000fe20007ffe0ff */
[----:B------:R0:W-:Y:S01]  /*1160*/  STL [R1+0x40], R0 ;  /* 0x0000400001007387 */ /* 0x0001e20000100800 */
[----:B------:R-:W-:Y:S01]  /*1170*/  SHF.R.S32.HI R9, RZ, 0x1f, R215 ;  /* 0x0000001fff097819 */ /* 0x000fe200000114d7 */
[----:B------:R-:W-:Y:S01]  /*1180*/  IMAD.IADD R211, R232, 0x1, -R211 ;  /* 0x00000001e8d37824 */ /* 0x000fe200078e0ad3 */
[----:B------:R-:W-:Y:S01]  /*1190*/  SHF.R.S32.HI R231, RZ, 0x1f, R202 ;  /* 0x0000001fffe77819 */ /* 0x000fe200000114ca */
[----:B------:R1:W-:Y:S01]  /*11a0*/  STL [R1+0x44], R4 ;  /* 0x0000440401007387 */ /* 0x0003e20000100800 */
[----:B------:R-:W-:Y:S02]  /*11b0*/  SHF.R.S32.HI R230, RZ, 0x1f, R200 ;  /* 0x0000001fffe67819 */ /* 0x000fe400000114c8 */
[----:B------:R-:W-:Y:S02]  /*11c0*/  SHF.R.S32.HI R229, RZ, 0x1f, R201 ;  /* 0x0000001fffe57819 */ /* 0x000fe400000114c9 */
[----:B------:R-:W-:-:S02]  /*11d0*/  SHF.R.S32.HI R228, RZ, 0x1f, R199 ;  /* 0x0000001fffe47819 */ /* 0x000fc400000114c7 */
[----:B0-----:R-:W-:Y:S02]  /*11e0*/  LEA.HI R0, R222, R222, RZ, 0x1 ;  /* 0x000000dede007211 */ /* 0x001fe400078f08ff */
[----:B------:R-:W-:Y:S02]  /*11f0*/  SHF.R.S32.HI R227, RZ, 0x1f, R203 ;  /* 0x0000001fffe37819 */ /* 0x000fe400000114cb */
[----:B-1----:R-:W-:Y:S02]  /*1200*/  SHF.R.S32.HI R4, RZ, 0x1f, R216 ;  /* 0x0000001fff047819 */ /* 0x002fe400000114d8 */
[----:B------:R-:W-:Y:S02]  /*1210*/  SHF.L.U32 R4, R8, 0x3, RZ ;  /* 0x0000000308047819 */ /* 0x000fe400000006ff */
[----:B------:R-:W-:Y:S02]  /*1220*/  LOP3.LUT R3, R0, 0x1ffffffe, RZ, 0xc0, !PT ;  /* 0x1ffffffe00037812 */ /* 0x000fe400078ec0ff */
[----:B------:R-:W-:Y:S01]  /*1230*/  SHF.R.S32.HI R0, RZ, 0x1f, R213 ;  /* 0x0000001fff007819 */ /* 0x000fe200000114d5 */
[----:B------:R0:W-:Y:S01]  /*1240*/  STL [R1+0x58], R4 ;  /* 0x0000580401007387 */ /* 0x0001e20000100800 */
[----:B------:R-:W-:Y:S01]  /*1250*/  LOP3.LUT R0, R204, 0x38, R18, 0xf8, !PT ;  /* 0x00000038cc007812 */ /* 0x000fe200078ef812 */
[----:B------:R-:W-:Y:S01]  /*1260*/  IMAD.IADD R3, R222, 0x1, -R3 ;  /* 0x00000001de037824 */ /* 0x000fe200078e0a03 */
[----:B------:R-:W-:-:S02]  /*1270*/  SHF.R.S32.HI R224, RZ, 0x3, R224 ;  /* 0x00000003ffe07819 */ /* 0x000fc400000114e0 */
[----:B------:R-:W-:Y:S01]  /*1280*/  LOP3.LUT R0, R209, R0, R12, 0xf6, !PT ;  /* 0x00000000d1007212 */ /* 0x000fe200078ef60c */
[----:B------:R-:W-:Y:S01]  /*1290*/  IMAD R212, R3, 0x8, R11 ;  /* 0x0000000803d47824 */ /* 0x000fe200078e020b */
[----:B------:R-:W-:Y:S02]  /*12a0*/  SHF.R.S32.HI R225, RZ, 0x3, R225 ;  /* 0x00000003ffe17819 */ /* 0x000fe400000114e1 */
[----:B------:R-:W-:Y:S02]  /*12b0*/  LEA R236, R0, UR4, 0x1 ;  /* 0x0000000400ec7c11 */ /* 0x000fe4000f8e08ff */
[----:B------:R-:W-:Y:S02]  /*12c0*/  LEA R237, R237, UR4, 0x1 ;  /* 0x00000004eded7c11 */ /* 0x000fe4000f8e08ff */
[----:B------:R-:W-:Y:S02]  /*12d0*/  LEA R234, R6, UR4, 0x1 ;  /* 0x0000000406ea7c11 */ /* 0x000fe4000f8e08ff */
[----:B------:R-:W-:-:S02]  /*12e0*/  LEA R235, R5, UR4, 0x1 ;  /* 0x0000000405eb7c11 */ /* 0x000fc4000f8e08ff */
[----:B0-----:R-:W-:-:S07]  /*12f0*/  LEA R233, R7, UR4, 0x1 ;  /* 0x0000000407e97c11 */ /* 0x001fce000f8e08ff */
.L_x_1967:
[----:B------:R-:W-:Y:S01]  /*1300*/  ULDC.64 UR4, c[0x0][0xa28] ;  /* 0x00028a0000047ab9 */ /* 0x000fe20000000a00 */
[----:B0-2-4-:R-:W0:Y:S01]  /*1310*/  LDC.64 R6, c[0x0][0xa08] ;  /* 0x00028200ff067b82 */ /* 0x015e220000000a00 */
[----:B------:R-:W-:Y:S01]  /*1320*/  ISETP.NE.U32.AND P0, PT, RZ, UR4, PT ;  /* 0x00000004ff007c0c */ /* 0x000fe2000bf05070 */
[----:B------:R-:W-:Y:S01]  /*1330*/  IMAD.MOV.U32 R0, RZ, RZ, RZ ;  /* 0x000000ffff007224 */ /* 0x000fe200078e00ff */
[----:B------:R-:W-:Y:S01]  /*1340*/  ULDC UR6, c[0x0][0x424] ;  /* 0x0001090000067ab9 */ /* 0x000fe20000000800 */
[----:B------:R-:W-:Y:S01]  /*1350*/  IMAD.MOV.U32 R28, RZ, RZ, RZ ;  /* 0x000000ffff1c7224 */ /* 0x000fe200078e00ff */
[----:B------:R-:W-:Y:S01]  /*1360*/  ISETP.NE.AND.EX P0, PT, RZ, UR5, PT, P0 ;  /* 0x00000005ff007c0c */ /* 0x000fe2000bf05300 */
[----:B------:R-:W-:Y:S02]  /*1370*/  ULDC.64 UR4, c[0x0][0xa18] ;  /* 0x0002860000047ab9 */ /* 0x000fe40000000a00 */
[----:B------:R-:W-:-:S04]  /*1380*/  ISETP.NE.U32.AND P1, PT, RZ, UR4, PT ;  /* 0x00000004ff007c0c */ /* 0x000fc8000bf25070 */
[----:B------:R-:W-:Y:S01]  /*1390*/  ISETP.NE.AND.EX P1, PT, RZ, UR5, PT, P1 ;  /* 0x00000005ff007c0c */ /* 0x000fe2000bf25310 */
[----:B------:R-:W-:Y:S02]  /*13a0*/  ULDC.64 UR4, c[0x0][0xa08] ;  /* 0x0002820000047ab9 */ /* 0x000fe40000000a00 */
[----:B------:R-:W-:-:S03]  /*13b0*/  ISETP.NE.U32.AND P3, PT, RZ, UR4, PT ;  /* 0x00000004ff007c0c */ /* 0x000fc6000bf65070 */
[----:B-1----:R-:W1:Y:S01]  /*13c0*/  @P0 LDC.64 R4, c[0x0][0xa28] ;  /* 0x00028a00ff040b82 */ /* 0x002e620000000a00 */
[----:B------:R-:W-:Y:S01]  /*13d0*/  ISETP.NE.AND.EX P3, PT, RZ, UR5, PT, P3 ;  /* 0x00000005ff007c0c */ /* 0x000fe2000bf65330 */
[----:B0-----:R-:W-:-:S06]  /*13e0*/  IMAD.WIDE R10, R27, 0x4, R6 ;  /* 0x000000041b0a7825 */ /* 0x001fcc00078e0206 */
[----:B---3--:R-:W0:Y:S01]  /*13f0*/  @P1 LDC.64 R8, c[0x0][0xa18] ;  /* 0x00028600ff081b82 */ /* 0x008e220000000a00 */
[----:B------:R-:W-:Y:S02]  /*1400*/  ULDC UR4, c[0x0][0x288] ;  /* 0x0000a20000047ab9 */ /* 0x000fe40000000800 */
[----:B------:R-:W-:Y:S01]  /*1410*/  IMAD.U32 R193, RZ, RZ, UR4 ;  /* 0x00000004ffc17e24 */ /* 0x000fe2000f8e00ff */
[----:B------:R-:W-:Y:S02]  /*1420*/  ULDC.64 UR4, c[0x0][0x418] ;  /* 0x0001060000047ab9 */ /* 0x000fe40000000a00 */
[----:B------:R2:W5:Y:S01]  /*1430*/  @P3 LDG.E R28, desc[UR60][R10.64] ;  /* 0x0000003c0a1c3981 */ /* 0x000562000c1e1900 */
[----:B-1----:R-:W-:-:S05]  /*1440*/  @P0 IMAD.WIDE R4, R27, 0x4, R4 ;  /* 0x000000041b040825 */ /* 0x002fca00078e0204 */
[----:B------:R2:W5:Y:S01]  /*1450*/  @P0 LDG.E R0, desc[UR60][R4.64] ;  /* 0x0000003c04000981 */ /* 0x000562000c1e1900 */
[----:B0-----:R-:W-:-:S05]  /*1460*/  @P1 IMAD.WIDE R6, R27, 0x4, R8 ;  /* 0x000000041b061825 */ /* 0x001fca00078e0208 */
[----:B------:R2:W5:Y:S01]  /*1470*/  @P1 LDG.E R193, desc[UR60][R6.64] ;  /* 0x0000003c06c11981 */ /* 0x000562000c1e1900 */
[----:B------:R-:W-:-:S04]  /*1480*/  UISETP.NE.U32.AND UP0, UPT, UR4, URZ, UPT ;  /* 0x0000003f0400728c */ /* 0x000fc8000bf05070 */
[----:B------:R-:W-:-:S03]  /*1490*/  UISETP.NE.AND.EX UP0, UPT, UR5, URZ, UPT, UP0 ;  /* 0x0000003f0500728c */ /* 0x000fc6000bf05300 */
[----:B------:R-:W-:Y:S02]  /*14a0*/  ULDC.64 UR4, c[0x0][0xa20] ;  /* 0x0002880000047ab9 */ /* 0x000fe40000000a00 */
[----:B------:R-:W-:Y:S01]  /*14b0*/  ISETP.NE.U32.AND P2, PT, RZ, UR4, PT ;  /* 0x00000004ff007c0c */ /* 0x000fe2000bf45070 */
[----:B------:R-:W-:-:S03]  /*14c0*/  USEL UR4, UR6, 0x1, UP0 ;  /* 0x0000000106047887 */ /* 0x000fc60008000000 */
[----:B------:R-:W-:Y:S01]  /*14d0*/  ULDC UR6, c[0x0][0x2f0] ;  /* 0x0000bc0000067ab9 */ /* 0x000fe20000000800 */
[----:B------:R-:W-:Y:S01]  /*14e0*/  ISETP.NE.AND.EX P2, PT, RZ, UR5, PT, P2 ;  /* 0x00000005ff007c0c */ /* 0x000fe2000bf45320 */
[----:B------:R-:W-:Y:S01]  /*14f0*/  UIMAD UR6, UR4, UR6, URZ ;  /* 0x00000006040672a4 */ /* 0x000fe2000f8e023f */
[----:B------:R-:W-:Y:S01]  /*1500*/  ULDC UR7, c[0x0][0x348] ;  /* 0x0000d20000077ab9 */ /* 0x000fe20000000800 */
[----:B------:R-:W-:Y:S01]  /*1510*/  MOV R218, R26 ;  /* 0x0000001a00da7202 */ /* 0x000fe20000000f00 */
[----:B------:R-:W-:Y:S01]  /*1520*/  IMAD.MOV.U32 R219, RZ, RZ, R27 ;  /* 0x000000ffffdb7224 */ /* 0x000fe200078e001b */
[----:B--2---:R-:W-:Y:S08]  /*1530*/  @P1 BRA `(.L_x_1681) ;  /* 0x0000000000241947 */ /* 0x004ff00003800000 */
        /* <DEDUP_REMOVED lines=8> */
[----:B--2---:R-:W-:-:S07]  /*15c0*/  IMAD.IADD R193, R6, 0x1, -R193 ;  /* 0x0000000106c17824 */ /* 0x004fce00078e0ac1 */
.L_x_1681:
[----:B------:R-:W-:Y:S02]  /*15d0*/  IMAD.U32 R24, RZ, RZ, UR7 ;  /* 0x00000007ff187e24 */ /* 0x000fe4000f8e00ff */
[----:B------:R-:W-:Y:S01]  /*15e0*/  IMAD.U32 R29, RZ, RZ, UR6 ;  /* 0x00000006ff1d7e24 */ /* 0x000fe2000f8e00ff */
[----:B------:R-:W-:Y:S06]  /*15f0*/  @!P2 BRA `(.L_x_1682) ;  /* 0x000000000010a947 */ /* 0x000fec0003800000 */
[----:B------:R-:W0:Y:S02]  /*1600*/  LDC.64 R4, c[0x0][0xa20] ;  /* 0x00028800ff047b82 */ /* 0x000e240000000a00 */
[----:B0-----:R-:W-:-:S05]  /*1610*/  IMAD.WIDE R4, R27, 0x4, R4 ;  /* 0x000000041b047825 */ /* 0x001fca00078e0204 */
[----:B------:R0:W5:Y:S01]  /*1620*/  LDG.E R29, desc[UR60][R4.64] ;  /* 0x0000003c041d7981 */ /* 0x000162000c1e1900 */
[----:B------:R-:W-:Y:S05]  /*1630*/  BRA `(.L_x_1683) ;  /* 0x0000000000107947 */ /* 0x000fea0003800000 */
.L_x_1682:
[----:B------:R-:W-:Y:S05]  /*1640*/  @!P3 BRA `(.L_x_1683) ;  /* 0x00000000000cb947 */ /* 0x000fea0003800000 */
[----:B------:R-:W2:Y:S04]  /*1650*/  LDG.E R4, desc[UR60][R10.64] ;  /* 0x0000003c0a047981 */ /* 0x000ea8000c1e1900 */
[----:B------:R-:W2:Y:S02]  /*1660*/  LDG.E R29, desc[UR60][R10.64+0x4] ;  /* 0x0000043c0a1d7981 */ /* 0x000ea4000c1e1900 */
[----:B--2---:R-:W-:-:S07]  /*1670*/  IMAD.IADD R29, R29, 0x1, -R4 ;  /* 0x000000011d1d7824 */ /* 0x004fce00078e0a04 */
.L_x_1683:
[----:B------:R-:W-:Y:S01]  /*1680*/  ULDC.64 UR4, c[0x0][0xa10] ;  /* 0x0002840000047ab9 */ /* 0x000fe20000000a00 */
[----:B------:R-:W1:Y:S01]  /*1690*/  LDC R9, c[0x0][0x448] ;  /* 0x00011200ff097b82 */ /* 0x000e620000000800 */
[----:B------:R-:W-:-:S04]  /*16a0*/  ISETP.NE.U32.AND P0, PT, RZ, UR4, PT ;  /* 0x00000004ff007c0c */ /* 0x000fc8000bf05070 */
[----:B------:R-:W-:Y:S01]  /*16b0*/  ISETP.NE.AND.EX P0, PT, RZ, UR5, PT, P0 ;  /* 0x00000005ff007c0c */ /* 0x000fe2000bf05300 */
[----:B------:R-:W-:Y:S02]  /*16c0*/  ULDC.64 UR4, c[0x0][0xa30] ;  /* 0x00028c0000047ab9 */ /* 0x000fe40000000a00 */
[----:B------:R-:W-:Y:S01]  /*16d0*/  ISETP.NE.U32.AND P1, PT, RZ, UR4, PT ;  /* 0x00000004ff007c0c */ /* 0x000fe2000bf25070 */
[----:B------:R-:W2:Y:S03]  /*16e0*/  LDC.64 R12, c[0x0][0x9e0] ;  /* 0x00027800ff0c7b82 */ /* 0x000ea60000000a00 */
[----:B------:R-:W-:-:S06]  /*16f0*/  ISETP.NE.AND.EX P1, PT, RZ, UR5, PT, P1 ;  /* 0x00000005ff007c0c */ /* 0x000fcc000bf25310 */
[----:B0-----:R-:W0:Y:S08]  /*1700*/  @P0 LDC.64 R4, c[0x0][0xa10] ;  /* 0x00028400ff040b82 */ /* 0x001e300000000a00 */
[----:B------:R-:W3:Y:S01]  /*1710*/  @P1 LDC.64 R6, c[0x0][0xa30] ;  /* 0x00028c00ff061b82 */ /* 0x000ee20000000a00 */
[----:B0-----:R-:W-:-:S05]  /*1720*/  @P0 IMAD.WIDE R4, R27, 0x4, R4 ;  /* 0x000000041b040825 */ /* 0x001fca00078e0204 */
[----:B------:R-:W4:Y:S04]  /*1730*/  @P0 LDG.E R3, desc[UR60][R4.64] ;  /* 0x0000003c04030981 */ /* 0x000f28000c1e1900 */
[----:B------:R-:W4:Y:S01]  /*1740*/  @P0 LDG.E R8, desc[UR60][R4.64+0x4] ;  /* 0x0000043c04080981 */ /* 0x000f22000c1e1900 */
[----:B-----5:R-:W-:Y:S01]  /*1750*/  MOV R146, R29 ;  /* 0x0000001d00927202 */ /* 0x020fe20000000f00 */
[----:B---3--:R-:W-:-:S05]  /*1760*/  @P1 IMAD.WIDE R6, R27, 0x4, R6 ;  /* 0x000000041b061825 */ /* 0x008fca00078e0206 */
[----:B------:R0:W5:Y:S01]  /*1770*/  @P1 LDG.E R146, desc[UR60][R6.64] ;  /* 0x0000003c06921981 */ /* 0x000162000c1e1900 */
[----:B-1----:R-:W-:Y:S01]  /*1780*/  ISETP.NE.AND P1, PT, R9, 0x1, PT ;  /* 0x000000010900780c */ /* 0x002fe20003f25270 */
[----:B------:R-:W-:Y:S01]  /*1790*/  IMAD.IADD R11, R29, 0x1, -R0 ;  /* 0x000000011d0b7824 */ /* 0x000fe200078e0a00 */
[----:B--2---:R-:W-:Y:S01]  /*17a0*/  ISETP.GE.AND P2, PT, R13, 0x1, PT ;  /* 0x000000010d00780c */ /* 0x004fe20003f46270 */
[----:B------:R-:W-:-:S10]  /*17b0*/  IMAD.SHL.U32 R208, R25, 0x80, RZ ;  /* 0x0000008019d07824 */ /* 0x000fd400078e00ff */
[----:B------:R-:W1:Y:S08]  /*17c0*/  @P1 LDC R10, c[0x0][0x44c] ;  /* 0x00011300ff0a1b82 */ /* 0x000e700000000800 */
[----:B------:R-:W2:Y:S01]  /*17d0*/  @P1 LDC R9, c[0x0][0x450] ;  /* 0x00011400ff091b82 */ /* 0x000ea20000000800 */
[----:B----4-:R-:W-:Y:S02]  /*17e0*/  @P0 IMAD.IADD R24, R8, 0x1, -R3 ;  /* 0x0000000108180824 */ /* 0x010fe400078e0a03 */
[----:B------:R-:W-:-:S02]  /*17f0*/  VIADD R3, R208, 0x7f ;  /* 0x0000007fd0037836 */ /* 0x000fc40000000000 */
[----:B------:R-:W-:Y:S02]  /*1800*/  IMAD.IADD R195, R11, 0x1, R24 ;  /* 0x000000010bc37824 */ /* 0x000fe400078e0218 */
[----:B-1----:R-:W-:-:S03]  /*1810*/  @P1 IMAD.HI.U32 R4, R3, R10, RZ ;  /* 0x0000000a03041227 */ /* 0x002fc600078e00ff */
[C---:B------:R-:W-:Y:S02]  /*1820*/  IADD3 R0, R195.reuse, 0x5f, RZ ;  /* 0x0000005fc3007810 */ /* 0x040fe40007ffe0ff */
[----:B--2---:R-:W-:Y:S02]  /*1830*/  @P1 SHF.R.U32.HI R3, RZ, R9, R4 ;  /* 0x00000009ff031219 */ /* 0x004fe40000011604 */
[----:B------:R-:W-:Y:S01]  /*1840*/  IADD3 R4, R195, 0x1, -R193 ;  /* 0x00000001c3047810 */ /* 0x000fe20007ffe8c1 */
[----:B------:R-:W-:-:S04]  /*1850*/  IMAD.HI R0, R0, 0x2aaaaaab, RZ ;  /* 0x2aaaaaab00007827 */ /* 0x000fc800078e02ff */
[----:B0-----:R-:W-:Y:S01]  /*1860*/  IMAD.IADD R7, R4, 0x1, R3 ;  /* 0x0000000104077824 */ /* 0x001fe200078e0203 */
[----:B------:R-:W-:-:S04]  /*1870*/  SHF.R.U32.HI R151, RZ, 0x1f, R0 ;  /* 0x0000001fff977819 */ /* 0x000fc80000011600 */
[----:B------:R-:W-:Y:S01]  /*1880*/  LEA.HI.SX32 R151, R0, R151, 0x1c ;  /* 0x0000009700977211 */ /* 0x000fe200078fe2ff */
[----:B------:R-:W-:Y:S01]  /*1890*/  IMAD.IADD R0, R7, 0x1, R12 ;  /* 0x0000000107007824 */ /* 0x000fe200078e020c */
[----:B------:R-:W-:Y:S06]  /*18a0*/  @!P2 BRA `(.L_x_1684) ;  /* 0x000000000048a947 */ /* 0x000fec0003800000 */
[C---:B------:R-:W-:Y:S01]  /*18b0*/  ISETP.GT.AND P0, PT, R7.reuse, RZ, PT ;  /* 0x000000ff0700720c */ /* 0x040fe20003f04270 */
[----:B------:R-:W-:Y:S01]  /*18c0*/  BSSY B0, `(.L_x_1685) ;  /* 0x000000e000007945 */ /* 0x000fe20003800000 */
[----:B------:R-:W-:-:S11]  /*18d0*/  VIADD R3, R7, 0xffffffff ;  /* 0xffffffff07037836 */ /* 0x000fd60000000000 */
        /* <DEDUP_REMOVED lines=8> */
.L_x_1686:
[----:B------:R-:W-:-:S13]  /*1960*/  ISETP.NE.AND P0, PT, R13, 0x1, PT ;  /* 0x000000010d00780c */ /* 0x000fda0003f05270 */
[----:B------:R-:W0:Y:S02]  /*1970*/  @P0 LDC.64 R4, c[0x0][0x9e8] ;  /* 0x00027a00ff040b82 */ /* 0x000e240000000a00 */
[----:B0-----:R-:W-:-:S05]  /*1980*/  @P0 IMAD.HI.U32 R4, R3, R4, RZ ;  /* 0x0000000403040227 */ /* 0x001fca00078e00ff */
[----:B------:R-:W-:-:S07]  /*1990*/  @P0 SHF.R.U32.HI R3, RZ, R5, R4 ;  /* 0x00000005ff030219 */ /* 0x000fce0000011604 */
.L_x_1687:
[----:B------:R-:W-:Y:S05]  /*19a0*/  BSYNC B0 ;  /* 0x0000000000007941 */ /* 0x000fea0003800000 */
.L_x_1685:
[----:B------:R-:W-:-:S05]  /*19b0*/  IMAD R3, R3, R13, R13 ;  /* 0x0000000d03037224 */ /* 0x000fca00078e020d */
[----:B------:R-:W-:-:S07]  /*19c0*/  VIMNMX R0, R0, R3, PT ;  /* 0x0000000300007248 */ /* 0x000fce0003fe0100 */
.L_x_1684:
[----:B------:R-:W0:Y:S01]  /*19d0*/  @P1 LDC R3, c[0x0][0x44c] ;  /* 0x00011300ff031b82 */ /* 0x000e220000000800 */
[----:B------:R-:W-:Y:S01]  /*19e0*/  IADD3 R150, R195, -R193, RZ ;  /* 0x800000c1c3967210 */ /* 0x000fe20007ffe0ff */
[----:B------:R-:W-:-:S06]  /*19f0*/  ULDC UR4, c[0x0][0x9dc] ;  /* 0x0002770000047ab9 */ /* 0x000fcc0000000800 */
[----:B------:R-:W1:Y:S01]  /*1a00*/  @P1 LDC R5, c[0x0][0x450] ;  /* 0x00011400ff051b82 */ /* 0x000e620000000800 */
[----:B0-----:R-:W-:-:S04]  /*1a10*/  @P1 IMAD.HI.U32 R4, R208, R3, RZ ;  /* 0x00000003d0041227 */ /* 0x001fc800078e00ff */
[----:B------:R-:W-:Y:S01]  /*1a20*/  IMAD.MOV.U32 R3, RZ, RZ, R208 ;  /* 0x000000ffff037224 */ /* 0x000fe200078e00d0 */
[----:B-1----:R-:W-:-:S05]  /*1a30*/  @P1 SHF.R.U32.HI R3, RZ, R5, R4 ;  /* 0x00000005ff031219 */ /* 0x002fca0000011604 */
[----:B------:R-:W-:-:S04]  /*1a40*/  IMAD.IADD R3, R150, 0x1, R3 ;  /* 0x0000000196037824 */ /* 0x000fc800078e0203 */
[----:B------:R-:W-:Y:S01]  /*1a50*/  VIADD R4, R3, -UR4 ;  /* 0x8000000403047c36 */ /* 0x000fe20008000000 */
[----:B------:R-:W-:Y:S06]  /*1a60*/  @!P2 BRA `(.L_x_1688) ;  /* 0x000000000044a947 */ /* 0x000fec0003800000 */
[----:B------:R-:W-:Y:S01]  /*1a70*/  ISETP.GT.AND P0, PT, R3, -0x1, PT ;  /* 0xffffffff0300780c */ /* 0x000fe20003f04270 */
[----:B------:R-:W-:-:S12]  /*1a80*/  BSSY B0, `(.L_x_1689) ;  /* 0x000000d000007945 */ /* 0x000fd80003800000 */
        /* <DEDUP_REMOVED lines=8> */
.L_x_1690:
[----:B------:R-:W-:-:S13]  /*1b10*/  ISETP.NE.AND P0, PT, R13, 0x1, PT ;  /* 0x000000010d00780c */ /* 0x000fda0003f05270 */
[----:B------:R-:W0:Y:S02]  /*1b20*/  @P0 LDC.64 R6, c[0x0][0x9e8] ;  /* 0x00027a00ff060b82 */ /* 0x000e240000000a00 */
[----:B0-----:R-:W-:-:S05]  /*1b30*/  @P0 IMAD.HI.U32 R6, R3, R6, RZ ;  /* 0x0000000603060227 */ /* 0x001fca00078e00ff */
[----:B------:R-:W-:-:S07]  /*1b40*/  @P0 SHF.R.U32.HI R3, RZ, R7, R6 ;  /* 0x00000007ff030219 */ /* 0x000fce0000011606 */
.L_x_1691:
[----:B------:R-:W-:Y:S05]  /*1b50*/  BSYNC B0 ;  /* 0x0000000000007941 */ /* 0x000fea0003800000 */
.L_x_1689:
[----:B------:R-:W-:-:S05]  /*1b60*/  IMAD R3, R3, R13, RZ ;  /* 0x0000000d03037224 */ /* 0x000fca00078e02ff */
[----:B------:R-:W-:-:S07]  /*1b70*/  VIMNMX R4, R4, R3, !PT ;  /* 0x0000000304047248 */ /* 0x000fce0007fe0100 */
.L_x_1688:
[----:B------:R-:W-:Y:S01]  /*1b80*/  VIADD R0, R0, 0x5f ;  /* 0x0000005f00007836 */ /* 0x000fe20000000000 */
[----:B------:R-:W-:Y:S01]  /*1b90*/  PLOP3.LUT P2, PT, PT, PT, PT, 0x80, 0x0 ;  /* 0x000000000000781c */ /* 0x000fe20003f4f070 */
[----:B------:R-:W-:-:S04]  /*1ba0*/  IMAD.HI R4, R4, 0x2aaaaaab, RZ ;  /* 0x2aaaaaab04047827 */ /* 0x000fc800078e02ff */
[----:B------:R-:W-:Y:S01]  /*1bb0*/  IMAD.HI R0, R0, 0x2aaaaaab, RZ ;  /* 0x2aaaaaab00007827 */ /* 0x000fe200078e02ff */
[----:B------:R-:W-:-:S04]  /*1bc0*/  SHF.R.U32.HI R5, RZ, 0x1f, R4 ;  /* 0x0000001fff057819 */ /* 0x000fc80000011604 */
[----:B------:R-:W-:Y:S02]  /*1bd0*/  SHF.R.U32.HI R3, RZ, 0x1f, R0 ;  /* 0x0000001fff037819 */ /* 0x000fe40000011600 */
[----:B------:R-:W-:Y:S02]  /*1be0*/  LEA.HI.SX32 R5, R4, R5, 0x1c ;  /* 0x0000000504057211 */ /* 0x000fe400078fe2ff */
[----:B------:R-:W-:Y:S02]  /*1bf0*/  LEA.HI.SX32 R0, R0, R3, 0x1c ;  /* 0x0000000300007211 */ /* 0x000fe400078fe2ff */
[----:B------:R-:W-:Y:S02]  /*1c00*/  VIMNMX R5, RZ, R5, !PT ;  /* 0x00000005ff057248 */ /* 0x000fe40007fe0100 */
[----:B------:R-:W-:-:S03]  /*1c10*/  VIMNMX R0, R151, R0, PT ;  /* 0x0000000097007248 */ /* 0x000fc60003fe0100 */
[--C-:B------:R-:W-:Y:S02]  /*1c20*/  IMAD R5, R5, 0x60, -R11.reuse ;  /* 0x0000006005057824 */ /* 0x100fe400078e0a0b */
[----:B------:R-:W-:-:S03]  /*1c30*/  IMAD R3, R0, 0x60, -R11 ;  /* 0x0000006000037824 */ /* 0x000fc600078e0a0b */
[----:B------:R-:W-:Y:S02]  /*1c40*/  VIMNMX R5, RZ, R5, !PT ;  /* 0x00000005ff057248 */ /* 0x000fe40007fe0100 */
[----:B------:R-:W-:-:S03]  /*1c50*/  VIMNMX R0, R3, R24, PT ;  /* 0x0000001803007248 */ /* 0x000fc60003fe0100 */
[----:B------:R-:W-:Y:S01]  /*1c60*/  IMAD.WIDE.U32 R132, R5, -0x55555555, RZ ;  /* 0xaaaaaaab05847825 */ /* 0x000fe200078e00ff */
[----:B------:R-:W-:-:S04]  /*1c70*/  ISETP.GT.AND P0, PT, R0, R5, PT ;  /* 0x000000050000720c */ /* 0x000fc80003f04270 */
[----:B------:R-:W-:-:S05]  /*1c80*/  SHF.R.U32.HI R132, RZ, 0x6, R133 ;  /* 0x00000006ff847819 */ /* 0x000fca0000011685 */
[----:B------:R-:W-:-:S04]  /*1c90*/  IMAD.MOV.U32 R25, RZ, RZ, R132 ;  /* 0x000000ffff197224 */ /* 0x000fc800078e0084 */
[----:B------:R-:W-:-:S04]  /*1ca0*/  @P0 VIADD R0, R0, 0x5f ;  /* 0x0000005f00000836 */ /* 0x000fc80000000000 */
[----:B------:R-:W-:-:S05]  /*1cb0*/  @P0 IMAD.HI R0, R0, 0x2aaaaaab, RZ ;  /* 0x2aaaaaab00000827 */ /* 0x000fca00078e02ff */
[----:B------:R-:W-:-:S04]  /*1cc0*/  @P0 SHF.R.U32.HI R3, RZ, 0x1f, R0 ;  /* 0x0000001fff030819 */ /* 0x000fc80000011600 */
[----:B------:R-:W-:-:S04]  /*1cd0*/  @P0 LEA.HI.SX32 R25, R0, R3, 0x1c ;  /* 0x0000000300190211 */ /* 0x000fc800078fe2ff */
[----:B------:R-:W-:-:S13]  /*1ce0*/  ISETP.GT.AND P0, PT, R25, R132, PT ;  /* 0x000000841900720c */ /* 0x000fda0003f04270 */
[----:B------:R-:W-:Y:S05]  /*1cf0*/  @!P0 BRA `(.L_x_1692) ;  /* 0x0000008800688947 */ /* 0x000fea0003800000 */
[----:B------:R-:W-:Y:S01]  /*1d00*/  IADD3 R0, R2, 0x1e400, RZ ;  /* 0x0001e40002007810 */ /* 0x000fe20007ffe0ff */
[----:B------:R-:W-:Y:S03]  /*1d10*/  BSSY B6, `(.L_x_1693) ;  /* 0x0000013000067945 */ /* 0x000fe60003800000 */
        /* <DEDUP_REMOVED lines=17> */
[----:B-1---5:R-:W-:Y:S05]  /*1e30*/  CALL.ABS.NOINC R14 ;  /* 0x000000000e007343 */ /* 0x022fea0003c00000 */
.L_x_1694:
[----:B------:R-:W-:Y:S05]  /*1e40*/  BSYNC B6 ;  /* 0x0000000000067941 */ /* 0x000fea0003800000 */
.L_x_1693:
        /* <DEDUP_REMOVED lines=12> */
[----:B------:R-:W-:Y:S01]  /*1f10*/  MOV R12, 0x1 ;  /* 0x00000001000c7802 */ /* 0x000fe20000000f00 */
[----:B------:R-:W-:Y:S02]  /*1f20*/  IMAD.U32 R6, RZ, RZ, UR4 ;  /* 0x00000004ff067e24 */ /* 0x000fe4000f8e00ff */
[----:B------:R-:W-:-:S02]  /*1f30*/  IMAD.U32 R7, RZ, RZ, UR5 ;  /* 0x00000005ff077e24 */ /* 0x000fc4000f8e00ff */
[----:B------:R-:W-:Y:S02]  /*1f40*/  IMAD.U32 R11, RZ, RZ, UR7 ;  /* 0x00000007ff0b7e24 */ /* 0x000fe4000f8e00ff */
[----:B------:R-:W-:Y:S02]  /*1f50*/  IMAD.MOV.U32 R8, RZ, RZ, 0x70 ;  /* 0x00000070ff087424 */ /* 0x000fe400078e00ff */
[----:B0-----:R-:W-:-:S07]  /*1f60*/  IMAD.MOV.U32 R13, RZ, RZ, RZ ;  /* 0x000000ffff0d7224 */ /* 0x001fce00078e00ff */
[----:B------:R-:W-:-:S07]  /*1f70*/  LEPC R20, `(.L_x_1696) ;  /* 0x000000001014794e */ /* 0x000fce0000000000 */
[----:B-1---5:R-:W-:Y:S05]  /*1f80*/  CALL.ABS.NOINC R14 ;  /* 0x000000000e007343 */ /* 0x022fea0003c00000 */
.L_x_1696:
[----:B------:R-:W-:Y:S05]  /*1f90*/  BSYNC B6 ;  /* 0x0000000000067941 */ /* 0x000fea0003800000 */
.L_x_1695:
[----:B------:R-:W-:Y:S01]  /*1fa0*/  ULDC.64 UR4, c[0x0][0x9f8] ;  /* 0x00027e0000047ab9 */ /* 0x000fe20000000a00 */
[----:B------:R-:W2:Y:S01]  /*1fb0*/  LDL.LU R30, [R1] ;  /* 0x00000000011e7983 */ /* 0x000ea20000300800 */
[----:B------:R-:W-:Y:S01]  /*1fc0*/  ISETP.NE.U32.AND P0, PT, RZ, UR4, PT ;  /* 0x00000004ff007c0c */ /* 0x000fe2000bf05070 */
[----:B------:R-:W0:Y:S01]  /*1fd0*/  LDC.64 R104, c[0x0][0x300] ;  /* 0x0000c000ff687b82 */ /* 0x000e220000000a00 */
[----:B------:R-:W-:Y:S01]  /*1fe0*/  ULDC UR8, c[0x0][0x2f4] ;  /* 0x0000bd0000087ab9 */ /* 0x000fe20000000800 */
[----:B------:R-:W-:Y:S02]  /*1ff0*/  SHF.R.S32.HI R10, RZ, 0x1f, R26 ;  /* 0x0000001fff0a7819 */ /* 0x000fe4000001141a */
[----:B------:R-:W-:Y:S01]  /*2000*/  SHF.R.S32.HI R19, RZ, 0x1f, R18 ;  /* 0x0000001fff137819 */ /* 0x000fe20000011412 */
[----:B------:R-:W-:Y:S01]  /*2010*/  IMAD.IADD R123, R28, 0x1, R29 ;  /* 0x000000011c7b7824 */ /* 0x000fe200078e021d */
[----:B------:R-:W-:Y:S01]  /*2020*/  ISETP.NE.AND.EX P0, PT, RZ, UR5, PT, P0 ;  /* 0x00000005ff007c0c */ /* 0x000fe2000bf05300 */
[----:B------:R-:W-:Y:S01]  /*2030*/  ULDC.64 UR4, c[0x0][0x330] ;  /* 0x0000cc0000047ab9 */ /* 0x000fe20000000a00 */
[----:B------:R-:W1:Y:S01]  /*2040*/  LDC.64 R98, c[0x0][0x408] ;  /* 0x00010200ff627b82 */ /* 0x000e620000000a00 */
[----:B------:R-:W-:Y:S01]  /*2050*/  ULDC.64 UR6, c[0x0][0x308] ;  /* 0x0000c20000067ab9 */ /* 0x000fe20000000a00 */
[----:B------:R-:W-:-:S06]  /*2060*/  SHF.R.S32.HI R148, RZ, 0x1f, R194 ;  /* 0x0000001fff947819 */ /* 0x000fcc00000114c2 */
[----:B------:R-:W3:Y:S08]  /*2070*/  LDC.64 R92, c[0x0][0x3f8] ;  /* 0x0000fe00ff5c7b82 */ /* 0x000ef00000000a00 */
[----:B------:R-:W4:Y:S08]  /*2080*/  @P0 LDC.64 R4, c[0x0][0x9f8] ;  /* 0x00027e00ff040b82 */ /* 0x000f300000000a00 */
[----:B------:R-:W3:Y:S01]  /*2090*/  LDC R125, c[0x0][0x3f4] ;  /* 0x0000fd00ff7d7b82 */ /* 0x000ee20000000800 */
[----:B----4-:R-:W-:-:S05]  /*20a0*/  @P0 IMAD.WIDE R4, R27, 0x4, R4 ;  /* 0x000000041b040825 */ /* 0x010fca00078e0204 */
[----:B------:R4:W2:Y:S01]  /*20b0*/  @P0 LDG.E R27, desc[UR60][R4.64] ;  /* 0x0000003c041b0981 */ /* 0x0008a2000c1e1900 */
[----:B------:R-:W-:Y:S01]  /*20c0*/  ISETP.GE.AND P1, PT, R196, UR8, PT ;  /* 0x00000008c4007c0c */ /* 0x000fe2000bf26270 */
[----:B------:R-:W-:Y:S01]  /*20d0*/  IMAD R3, R10, UR4, RZ ;  /* 0x000000040a037c24 */ /* 0x000fe2000f8e02ff */
[----:B------:R-:W-:Y:S01]  /*20e0*/  ISETP.GE.AND P0, PT, R18, UR8, PT ;  /* 0x0000000812007c0c */ /* 0x000fe2000bf06270 */
[C---:B------:R-:W-:Y:S01]  /*20f0*/  IMAD.WIDE.U32 R106, R26.reuse, UR4, R18 ;  /* 0x000000041a6a7c25 */ /* 0x040fe2000f8e0012 */
[----:B------:R-:W-:Y:S01]  /*2100*/  SEL R0, RZ, 0xffffffff, P1 ;  /* 0xffffffffff007807 */ /* 0x000fe20000800000 */
[----:B------:R-:W3:Y:S01]  /*2110*/  S2R R152, SR_TID.X ;  /* 0x0000000000987919 */ /* 0x000ee20000002100 */
[----:B------:R-:W-:Y:S01]  /*2120*/  SHF.R.S32.HI R9, RZ, 0x1f, R123 ;  /* 0x0000001fff097819 */ /* 0x000fe2000001147b */
[----:B------:R-:W-:Y:S01]  /*2130*/  IMAD R3, R26, UR5, R3 ;  /* 0x000000051a037c24 */ /* 0x000fe2000f8e0203 */
[----:B------:R-:W-:Y:S01]  /*2140*/  ULDC.64 UR4, c[0x0][0xa08] ;  /* 0x0002820000047ab9 */ /* 0x000fe20000000a00 */
[----:B----4-:R-:W-:Y:S01]  /*2150*/  IMAD.SHL.U32 R5, R0, 0x2, RZ ;  /* 0x0000000200057824 */ /* 0x010fe200078e00ff */
[----:B------:R-:W-:Y:S01]  /*2160*/  SEL R4, RZ, 0x1, P0 ;  /* 0x00000001ff047807 */ /* 0x000fe20000000000 */
[C---:B------:R-:W-:Y:S01]  /*2170*/  VIADD R0, R18.reuse, 0x60 ;  /* 0x0000006012007836 */ /* 0x040fe20000000000 */
[----:B------:R-:W-:Y:S01]  /*2180*/  ISETP.GE.AND P0, PT, R197, UR8, PT ;  /* 0x00000008c5007c0c */ /* 0x000fe2000bf06270 */
[----:B------:R-:W-:Y:S01]  /*2190*/  IMAD.IADD R107, R107, 0x1, R3 ;  /* 0x000000016b6b7824 */ /* 0x000fe200078e0203 */
[----:B------:R-:W-:Y:S01]  /*21a0*/  IADD3 R3, R18, 0x80, RZ ;  /* 0x0000008012037810 */ /* 0x000fe20007ffe0ff */
[----:B0-----:R-:W-:Y:S01]  /*21b0*/  IMAD R12, R9, R104, RZ ;  /* 0x00000068090c7224 */ /* 0x001fe200078e02ff */
[----:B------:R-:W-:Y:S01]  /*21c0*/  ISETP.GE.AND P1, PT, R0, UR8, PT ;  /* 0x0000000800007c0c */ /* 0x000fe2000bf26270 */
[----:B-1----:R-:W-:Y:S01]  /*21d0*/  IMAD.WIDE.U32 R100, R194, R98, R18 ;  /* 0x00000062c2647225 */ /* 0x002fe200078e0012 */
[----:B------:R-:W-:-:S02]  /*21e0*/  LOP3.LUT R6, R5, 0x2, R4, 0xe2, !PT ;  /* 0x0000000205067812 */ /* 0x000fc400078ee204 */
[----:B------:R-:W-:Y:S01]  /*21f0*/  SEL R7, RZ, 0x4, P0 ;  /* 0x00000004ff077807 */ /* 0x000fe20000000000 */
[----:B------:R-:W-:Y:S01]  /*2200*/  IMAD.WIDE.U32 R4, R123, R104, RZ ;  /* 0x000000687b047225 */ /* 0x000fe200078e00ff */
[----:B------:R-:W-:Y:S02]  /*2210*/  SEL R8, RZ, 0x8, P1 ;  /* 0x00000008ff087807 */ /* 0x000fe40000800000 */
[----:B------:R-:W-:Y:S01]  /*2220*/  ISETP.GE.AND P2, PT, R3, UR8, PT ;  /* 0x0000000803007c0c */ /* 0x000fe2000bf46270 */
[----:B------:R-:W-:Y:S01]  /*2230*/  IMAD R11, R123, R105, R12 ;  /* 0x000000697b0b7224 */ /* 0x000fe200078e020c */
[----:B------:R-:W-:Y:S01]  /*2240*/  LOP3.LUT R6, R8, R6, R7, 0xfe, !PT ;  /* 0x0000000608067212 */ /* 0x000fe200078efe07 */
[----:B---3--:R-:W-:Y:S01]  /*2250*/  IMAD.WIDE.U32 R94, R194, R92, R18 ;  /* 0x0000005cc25e7225 */ /* 0x008fe200078e0012 */
[----:B------:R-:W-:Y:S02]  /*2260*/  SEL R7, RZ, 0x10, P2 ;  /* 0x00000010ff077807 */ /* 0x000fe40001000000 */
[----:B------:R-:W-:Y:S01]  /*2270*/  ISETP.NE.U32.AND P0, PT, RZ, UR4, PT ;  /* 0x00000004ff007c0c */ /* 0x000fe2000bf05070 */
[----:B------:R-:W-:Y:S01]  /*2280*/  IMAD.IADD R5, R5, 0x1, R11 ;  /* 0x0000000105057824 */ /* 0x000fe200078e020b */
[----:B------:R-:W-:Y:S01]  /*2290*/  LOP3.LUT R20, R6, R7, RZ, 0xfc, !PT ;  /* 0x0000000706147212 */ /* 0x000fe200078efcff */
[----:B------:R-:W-:Y:S01]  /*22a0*/  IMAD R11, R10, UR6, RZ ;  /* 0x000000060a0b7c24 */ /* 0x000fe2000f8e02ff */
[----:B------:R-:W-:Y:S01]  /*22b0*/  ISETP.NE.AND.EX P0, PT, RZ, UR5, PT, P0 ;  /* 0x00000005ff007c0c */ /* 0x000fe2000bf05300 */
[----:B------:R-:W-:Y:S01]  /*22c0*/  IMAD.WIDE.U32 R4, R26, UR6, R4 ;  /* 0x000000061a047c25 */ /* 0x000fe2000f8e0004 */
[----:B------:R-:W-:Y:S01]  /*22d0*/  ULDC.64 UR4, c[0x0][0x310] ;  /* 0x0000c40000047ab9 */ /* 0x000fe20000000a00 */
[----:B------:R-:W-:-:S02]  /*22e0*/  SHF.R.S32.HI R23, RZ, 0x1f, R22 ;  /* 0x0000001fff177819 */ /* 0x000fc40000011416 */
[----:B------:R-:W-:Y:S01]  /*22f0*/  IMAD R11, R26, UR7, R11 ;  /* 0x000000071a0b7c24 */ /* 0x000fe2000f8e020b */
[-C--:B------:R-:W-:Y:S01]  /*2300*/  ISETP.GE.AND P1, PT, R196, R125.reuse, PT ;  /* 0x0000007dc400720c */ /* 0x080fe20003f26270 */
[----:B------:R-:W-:Y:S01]  /*2310*/  IMAD.SHL.U32 R112, R92, 0x40, RZ ;  /* 0x000000405c707824 */ /* 0x000fe200078e00ff */
[----:B------:R-:W-:Y:S01]  /*2320*/  ISETP.GE.AND P3, PT, R197, R125, PT ;  /* 0x0000007dc500720c */ /* 0x000fe20003f66270 */
[----:B------:R-:W-:Y:S01]  /*2330*/  IMAD.IADD R5, R5, 0x1, R11 ;  /* 0x0000000105057824 */ /* 0x000fe200078e020b */
[----:B------:R-:W-:Y:S01]  /*2340*/  SHF.R.U32.HI R31, RZ, 0x3, R204 ;  /* 0x00000003ff1f7819 */ /* 0x000fe200000116cc */
[----:B------:R-:W-:Y:S01]  /*2350*/  IMAD.WIDE.U32 R102, R194, R98, R22 ;  /* 0x00000062c2667225 */ /* 0x000fe200078e0016 */
[----:B------:R-:W-:Y:S02]  /*2360*/  LOP3.LUT P2, RZ, R214, 0x4, RZ, 0xc0, !PT ;  /* 0x00000004d6ff7812 */ /* 0x000fe4000784c0ff */
[----:B------:R-:W-:Y:S01]  /*2370*/  SHF.L.U64.HI R111, R92, 0x6, R93 ;  /* 0x000000065c6f7819 */ /* 0x000fe2000001025d */
[----:B------:R-:W-:Y:S01]  /*2380*/  IMAD.WIDE.U32 R96, R194, R92, R22 ;  /* 0x0000005cc2607225 */ /* 0x000fe200078e0016 */
[----:B------:R-:W-:-:S02]  /*2390*/  SHF.L.U64.HI R136, R104, 0x6, R105 ;  /* 0x0000000668887819 */ /* 0x000fc40000010269 */
[----:B------:R-:W-:Y:S01]  /*23a0*/  SHF.L.U32 R110, R98, 0x6, RZ ;  /* 0x00000006626e7819 */ /* 0x000fe200000006ff */
[----:B------:R-:W-:Y:S01]  /*23b0*/  IMAD R133, R105, 0x60, RZ ;  /* 0x0000006069857824 */ /* 0x000fe200078e02ff */
[----:B------:R-:W-:Y:S01]  /*23c0*/  SHF.R.S32.HI R149, RZ, 0x1f, R221 ;  /* 0x0000001fff957819 */ /* 0x000fe200000114dd */
[----:B------:R-:W-:Y:S01]  /*23d0*/  IMAD.SHL.U32 R137, R104, 0x40, RZ ;  /* 0x0000004068897824 */ /* 0x000fe200078e00ff */
[----:B------:R-:W-:Y:S01]  /*23e0*/  LEA.HI R152, R152, 0x8, RZ, 0x19 ;  /* 0x0000000898987811 */ /* 0x000fe200078fc8ff */
[----:B------:R-:W-:Y:S01]  /*23f0*/  IMAD R135, R99, 0x60, RZ ;  /* 0x0000006063877824 */ /* 0x000fe200078e02ff */
[----:B--2---:R-:W-:-:S04]  /*2400*/  LOP3.LUT R30, R30, 0xfffffffe, RZ, 0xc0, !PT ;  /* 0xfffffffe1e1e7812 */ /* 0x004fc800078ec0ff */
[----:B------:R-:W-:-:S04]  /*2410*/  @P3 LOP3.LUT R30, R30, 0x1, RZ, 0xfc, !PT ;  /* 0x000000011e1e3812 */ /* 0x000fc800078efcff */
[----:B------:R-:W-:-:S04]  /*2420*/  LOP3.LUT R30, R30, 0xfffffffb, RZ, 0xc0, !PT ;  /* 0xfffffffb1e1e7812 */ /* 0x000fc800078ec0ff */
[----:B------:R-:W-:-:S05]  /*2430*/  @P2 LOP3.LUT R30, R30, 0x4, RZ, 0xfc, !PT ;  /* 0x000000041e1e2812 */ /* 0x000fca00078efcff */
[----:B------:R0:W-:Y:S01]  /*2440*/  STL [R1], R30 ;  /* 0x0000001e01007387 */ /* 0x0001e20000100800 */
[----:B------:R-:W-:Y:S02]  /*2450*/  SHF.R.S32.HI R6, RZ, 0x1f, R27 ;  /* 0x0000001fff067819 */ /* 0x000fe4000001141b */
[----:B------:R-:W-:Y:S02]  /*2460*/  SEL R27, R27, RZ, !P0 ;  /* 0x000000ff1b1b7207 */ /* 0x000fe40004000000 */
[----:B------:R-:W-:Y:S01]  /*2470*/  SEL R8, R6, RZ, !P0 ;  /* 0x000000ff06087207 */ /* 0x000fe20004000000 */
[----:B------:R-:W-:Y:S02]  /*2480*/  IMAD R6, R148, R98, RZ ;  /* 0x0000006294067224 */ /* 0x000fe400078e02ff */
[----:B------:R-:W-:-:S04]  /*2490*/  IMAD.WIDE.U32 R108, R27, UR4, R4 ;  /* 0x000000041b6c7c25 */ /* 0x000fc8000f8e0004 */
[----:B------:R-:W-:Y:S02]  /*24a0*/  IMAD R10, R8, UR4, RZ ;  /* 0x00000004080a7c24 */ /* 0x000fe4000f8e02ff */
[-C--:B------:R-:W-:Y:S02]  /*24b0*/  IMAD R4, R148, R104.reuse, RZ ;  /* 0x0000006894047224 */ /* 0x080fe400078e02ff */
[C---:B------:R-:W-:Y:S02]  /*24c0*/  IMAD R11, R194.reuse, R99, R6 ;  /* 0x00000063c20b7224 */ /* 0x040fe400078e0206 */
[----:B------:R-:W-:Y:S01]  /*24d0*/  IMAD R13, R27, UR5, R10 ;  /* 0x000000051b0d7c24 */ /* 0x000fe2000f8e020a */
[----:B------:R-:W-:Y:S01]  /*24e0*/  ULDC.64 UR4, c[0x0][0x338] ;  /* 0x0000ce0000047ab9 */ /* 0x000fe20000000a00 */
[----:B------:R-:W-:-:S04]  /*24f0*/  IMAD.WIDE.U32 R6, R194, R104, R18 ;  /* 0x00000068c2067225 */ /* 0x000fc800078e0012 */
[----:B------:R-:W-:Y:S01]  /*2500*/  IMAD R15, R194, R105, R4 ;  /* 0x00000069c20f7224 */ /* 0x000fe200078e0204 */
[----:B------:R-:W-:Y:S01]  /*2510*/  IADD3 R5, P0, R108, R6, RZ ;  /* 0x000000066c057210 */ /* 0x000fe20007f1e0ff */
[----:B------:R-:W-:Y:S02]  /*2520*/  IMAD.IADD R4, R109, 0x1, R13 ;  /* 0x000000016d047824 */ /* 0x000fe400078e020d */
[----:B------:R-:W-:Y:S02]  /*2530*/  IMAD R8, R8, UR4, RZ ;  /* 0x0000000408087c24 */ /* 0x000fe4000f8e02ff */
[----:B------:R-:W-:Y:S01]  /*2540*/  IMAD.IADD R103, R103, 0x1, R11 ;  /* 0x0000000167677824 */ /* 0x000fe200078e020b */
[----:B------:R-:W-:Y:S01]  /*2550*/  IADD3.X R6, R4, R7, R15, P0, !PT ;  /* 0x0000000704067210 */ /* 0x000fe200007fe40f */
[----:B------:R-:W-:Y:S01]  /*2560*/  IMAD R7, R148, R92, RZ ;  /* 0x0000005c94077224 */ /* 0x000fe200078e02ff */
[----:B------:R-:W-:Y:S01]  /*2570*/  ISETP.GE.AND P0, PT, R18, R125, PT ;  /* 0x0000007d1200720c */ /* 0x000fe20003f06270 */
[----:B------:R-:W-:Y:S01]  /*2580*/  IMAD.IADD R101, R11, 0x1, R101 ;  /* 0x000000010b657824 */ /* 0x000fe200078e0265 */
[C---:B------:R-:W-:Y:S01]  /*2590*/  SEL R11, R125.reuse, RZ, P1 ;  /* 0x000000ff7d0b7207 */ /* 0x040fe20000800000 */
[----:B------:R-:W-:Y:S01]  /*25a0*/  IMAD R13, R194, R93, R7 ;  /* 0x0000005dc20d7224 */ /* 0x000fe200078e0207 */
[----:B------:R-:W-:Y:S01]  /*25b0*/  SEL R7, R125, RZ, P0 ;  /* 0x000000ff7d077207 */ /* 0x000fe20000000000 */
[----:B------:R-:W-:Y:S01]  /*25c0*/  IMAD R33, R27, UR5, R8 ;  /* 0x000000051b217c24 */ /* 0x000fe2000f8e0208 */
[----:B------:R-:W-:Y:S01]  /*25d0*/  SEL R8, R125, RZ, P3 ;  /* 0x000000ff7d087207 */ /* 0x000fe20001800000 */
[----:B------:R-:W-:Y:S01]  /*25e0*/  IMAD.IADD R11, R196, 0x1, R11 ;  /* 0x00000001c40b7824 */ /* 0x000fe200078e020b */
[----:B------:R-:W-:Y:S01]  /*25f0*/  IADD3 R97, R97, R13, RZ ;  /* 0x0000000d61617210 */ /* 0x000fe20007ffe0ff */
[----:B------:R-:W-:Y:S01]  /*2600*/  IMAD.IADD R7, R18, 0x1, R7 ;  /* 0x0000000112077824 */ /* 0x000fe200078e0207 */
[----:B------:R-:W-:Y:S01]  /*2610*/  IADD3 R122, P3, R194, R123, RZ ;  /* 0x0000007bc27a7210 */ /* 0x000fe20007f7e0ff */
[----:B------:R-:W-:Y:S01]  /*2620*/  IMAD.IADD R21, R197, 0x1, R8 ;  /* 0x00000001c5157824 */ /* 0x000fe200078e0208 */
[----:B------:R-:W-:Y:S01]  /*2630*/  SHF.R.S32.HI R10, RZ, 0x1f, R11 ;  /* 0x0000001fff0a7819 */ /* 0x000fe2000001140b */
[----:B------:R-:W-:Y:S01]  /*2640*/  IMAD.IADD R95, R13, 0x1, R95 ;  /* 0x000000010d5f7824 */ /* 0x000fe200078e025f */
[----:B------:R-:W-:Y:S01]  /*2650*/  SHF.R.S32.HI R8, RZ, 0x1f, R7 ;  /* 0x0000001fff087819 */ /* 0x000fe20000011407 */
[----:B------:R-:W-:Y:S01]  /*2660*/  IMAD.WIDE.U32 R106, R27, UR4, R106 ;  /* 0x000000041b6a7c25 */ /* 0x000fe2000f8e006a */
[----:B------:R-:W-:-:S02]  /*2670*/  LEA.HI R12, R10, R11, RZ, 0x6 ;  /* 0x0000000b0a0c7211 */ /* 0x000fc400078f30ff */
[-C--:B------:R-:W-:Y:S01]  /*2680*/  LEA.HI R13, R8, R7.reuse, RZ, 0x3 ;  /* 0x00000007080d7211 */ /* 0x080fe200078f18ff */
[-C--:B-----5:R-:W-:Y:S01]  /*2690*/  IMAD.WIDE.U32 R94, R146, R92.reuse, R94 ;  /* 0x0000005c925e7225 */ /* 0x0a0fe200078e005e */
[----:B------:R-:W-:Y:S02]  /*26a0*/  LEA.HI R7, R8, R7, RZ, 0x6 ;  /* 0x0000000708077211 */ /* 0x000fe400078f30ff */
[----:B------:R-:W-:Y:S01]  /*26b0*/  LEA.HI R14, R10, R11, RZ, 0x3 ;  /* 0x0000000b0a0e7211 */ /* 0x000fe200078f18ff */
[----:B------:R-:W-:Y:S01]  /*26c0*/  IMAD.WIDE.U32 R96, R146, R92, R96 ;  /* 0x0000005c92607225 */ /* 0x000fe200078e0060 */
[----:B------:R-:W-:Y:S02]  /*26d0*/  SHF.R.S32.HI R8, RZ, 0x6, R7 ;  /* 0x00000006ff087819 */ /* 0x000fe40000011407 */
[----:B------:R-:W-:Y:S01]  /*26e0*/  SHF.R.S32.HI R12, RZ, 0x6, R12 ;  /* 0x00000006ff0c7819 */ /* 0x000fe2000001140c */
[----:B------:R-:W-:Y:S01]  /*26f0*/  IMAD.WIDE.U32 R104, R104, 0x60, RZ ;  /* 0x0000006068687825 */ /* 0x000fe200078e00ff */
[----:B------:R-:W-:-:S02]  /*2700*/  LOP3.LUT R11, R205, 0x38, R14, 0xf8, !PT ;  /* 0x00000038cd0b7812 */ /* 0x000fc400078ef80e */
[----:B------:R-:W-:Y:S01]  /*2710*/  SHF.R.S32.HI R26, RZ, 0x1f, R21 ;  /* 0x0000001fff1a7819 */ /* 0x000fe20000011415 */
[C---:B------:R-:W-:Y:S01]  /*2720*/  IMAD R144, R8.reuse, 0x1800, R207 ;  /* 0x0000180008907824 */ /* 0x040fe200078e02cf */
[----:B------:R-:W-:Y:S01]  /*2730*/  LOP3.LUT R7, R205, 0x38, R13, 0xf8, !PT ;  /* 0x00000038cd077812 */ /* 0x000fe200078ef80d */
[----:B------:R-:W-:Y:S01]  /*2740*/  IMAD R142, R8, 0x1800, R209 ;  /* 0x00001800088e7824 */ /* 0x000fe200078e02d1 */
[----:B------:R-:W-:Y:S01]  /*2750*/  LOP3.LUT R10, R204, 0x38, R13, 0xf8, !PT ;  /* 0x00000038cc0a7812 */ /* 0x000fe200078ef80d */
[C---:B------:R-:W-:Y:S01]  /*2760*/  IMAD R143, R12.reuse, 0x1800, R207 ;  /* 0x000018000c8f7824 */ /* 0x040fe200078e02cf */
[----:B------:R-:W-:Y:S01]  /*2770*/  LOP3.LUT R8, R11, R206, RZ, 0x3c, !PT ;  /* 0x000000ce0b087212 */ /* 0x000fe200078e3cff */
[----:B------:R-:W-:Y:S01]  /*2780*/  IMAD R140, R12, 0x1800, R209 ;  /* 0x000018000c8c7824 */ /* 0x000fe200078e02d1 */
[----:B------:R-:W-:Y:S01]  /*2790*/  LEA.HI R27, R26, R21, RZ, 0x3 ;  /* 0x000000151a1b7211 */ /* 0x000fe200078f18ff */
[----:B------:R-:W-:Y:S01]  /*27a0*/  IMAD.WIDE.U32 R102, R146, R98, R102 ;  /* 0x0000006292667225 */ /* 0x000fe200078e0066 */
[----:B------:R-:W-:-:S02]  /*27b0*/  LOP3.LUT R7, R7, R206, RZ, 0x3c, !PT ;  /* 0x000000ce07077212 */ /* 0x000fc400078e3cff */
[----:B------:R-:W-:Y:S01]  /*27c0*/  LEA.HI R21, R26, R21, RZ, 0x6 ;  /* 0x000000151a157211 */ /* 0x000fe200078f30ff */
[----:B------:R-:W-:Y:S01]  /*27d0*/  IMAD.IADD R143, R143, 0x1, R8 ;  /* 0x000000018f8f7824 */ /* 0x000fe200078e0208 */
[-C--:B------:R-:W-:Y:S01]  /*27e0*/  LOP3.LUT R15, R10, R31.reuse, RZ, 0x3c, !PT ;  /* 0x0000001f0a0f7212 */ /* 0x080fe200078e3cff */
[----:B------:R-:W-:Y:S01]  /*27f0*/  IMAD.IADD R144, R144, 0x1, R7 ;  /* 0x0000000190907824 */ /* 0x000fe200078e0207 */
[----:B------:R-:W-:Y:S01]  /*2800*/  LOP3.LUT R10, R204, 0x38, R14, 0xf8, !PT ;  /* 0x00000038cc0a7812 */ /* 0x000fe200078ef80e */
[----:B------:R-:W-:Y:S01]  /*2810*/  IMAD.WIDE.U32 R100, R146, R98, R100 ;  /* 0x0000006292647225 */ /* 0x000fe200078e0064 */
[----:B------:R-:W-:Y:S02]  /*2820*/  SHF.R.S32.HI R8, RZ, 0x6, R21 ;  /* 0x00000006ff087819 */ /* 0x000fe40000011415 */
[----:B------:R-:W-:Y:S01]  /*2830*/  LOP3.LUT R7, R205, 0x38, R27, 0xf8, !PT ;  /* 0x00000038cd077812 */ /* 0x000fe200078ef81b */
[----:B------:R-:W-:Y:S01]  /*2840*/  IMAD.X R123, R9, 0x1, R148, P3 ;  /* 0x00000001097b7824 */ /* 0x000fe200018e0694 */
[----:B------:R-:W-:Y:S01]  /*2850*/  LOP3.LUT R11, R10, R31, RZ, 0x3c, !PT ;  /* 0x0000001f0a0b7212 */ /* 0x000fe200078e3cff */
[----:B------:R-:W-:Y:S01]  /*2860*/  IMAD R141, R8, 0x1800, R207 ;  /* 0x00001800088d7824 */ /* 0x000fe200078e02cf */
[----:B------:R-:W-:Y:S01]  /*2870*/  IADD3 R142, R142, R15, RZ ;  /* 0x0000000f8e8e7210 */ /* 0x000fe20007ffe0ff */
[----:B------:R-:W-:Y:S01]  /*2880*/  IMAD R139, R8, 0x1800, R209 ;  /* 0x00001800088b7824 */ /* 0x000fe200078e02d1 */
[----:B------:R-:W-:Y:S01]  /*2890*/  LOP3.LUT R8, R7, R206, RZ, 0x3c, !PT ;  /* 0x000000ce07087212 */ /* 0x000fe200078e3cff */
[----:B------:R-:W-:Y:S01]  /*28a0*/  IMAD.IADD R140, R140, 0x1, R11 ;  /* 0x000000018c8c7824 */ /* 0x000fe200078e020b */
[----:B------:R-:W-:Y:S01]  /*28b0*/  SHF.R.S32.HI R11, RZ, 0x1f, R146 ;  /* 0x0000001fff0b7819 */ /* 0x000fe20000011492 */
[----:B------:R-:W-:Y:S01]  /*28c0*/  IMAD.SHL.U32 R125, R125, 0x2, RZ ;  /* 0x000000027d7d7824 */ /* 0x000fe200078e00ff */
[----:B------:R-:W-:Y:S01]  /*28d0*/  LOP3.LUT R15, R204, 0x38, R27, 0xf8, !PT ;  /* 0x00000038cc0f7812 */ /* 0x000fe200078ef81b */
[----:B------:R-:W-:Y:S01]  /*28e0*/  IMAD.IADD R141, R141, 0x1, R8 ;  /* 0x000000018d8d7824 */ /* 0x000fe200078e0208 */
[----:B------:R-:W-:Y:S01]  /*28f0*/  SHF.R.S32.HI R120, RZ, 0x3, R13 ;  /* 0x00000003ff787819 */ /* 0x000fe2000001140d */
[----:B------:R-:W-:Y:S01]  /*2900*/  VIADD R8, R18, 0xa0 ;  /* 0x000000a012087836 */ /* 0x000fe20000000000 */
[----:B------:R-:W-:Y:S01]  /*2910*/  LOP3.LUT R10, R15, R31, RZ, 0x3c, !PT ;  /* 0x0000001f0f0a7212 */ /* 0x000fe200078e3cff */
[C---:B------:R-:W-:Y:S01]  /*2920*/  IMAD R7, R11.reuse, R98, RZ ;  /* 0x000000620b077224 */ /* 0x040fe200078e02ff */
[----:B------:R-:W-:Y:S01]  /*2930*/  SHF.R.S32.HI R119, RZ, 0x3, R14 ;  /* 0x00000003ff777819 */ /* 0x000fe2000001140e */
[----:B------:R-:W-:Y:S01]  /*2940*/  IMAD R11, R11, R92, RZ ;  /* 0x0000005c0b0b7224 */ /* 0x000fe200078e02ff */
[----:B------:R-:W-:Y:S01]  /*2950*/  ISETP.GE.AND P2, PT, R8, UR8, PT ;  /* 0x0000000808007c0c */ /* 0x000fe2000bf46270 */
[----:B------:R-:W-:Y:S01]  /*2960*/  IMAD R15, R93, 0x60, RZ ;  /* 0x000000605d0f7824 */ /* 0x000fe200078e02ff */
[----:B------:R-:W-:Y:S01]  /*2970*/  LOP3.LUT R13, R13, 0xfffffff8, RZ, 0xc0, !PT ;  /* 0xfffffff80d0d7812 */ /* 0x000fe200078ec0ff */
[----:B------:R-:W-:Y:S01]  /*2980*/  IMAD R29, R146, R93, R11 ;  /* 0x0000005d921d7224 */ /* 0x000fe200078e020b */
[----:B------:R-:W-:Y:S01]  /*2990*/  LOP3.LUT R11, R205, 0x18, R18, 0xf8, !PT ;  /* 0x00000018cd0b7812 */ /* 0x000fe200078ef812 */
[----:B------:R-:W-:Y:S01]  /*29a0*/  IMAD.WIDE.U32 R92, R92, 0x60, RZ ;  /* 0x000000605c5c7825 */ /* 0x000fe200078e00ff */
[----:B------:R-:W-:-:S02]  /*29b0*/  SEL R21, RZ, 0x20, P2 ;  /* 0x00000020ff157807 */ /* 0x000fc40001000000 */
[----:B------:R-:W-:Y:S01]  /*29c0*/  LOP3.LUT R138, R11, R206, RZ, 0x3c, !PT ;  /* 0x000000ce0b8a7212 */ /* 0x000fe200078e3cff */
[----:B------:R-:W-:Y:S01]  /*29d0*/  IMAD R31, R146, R99, R7 ;  /* 0x00000063921f7224 */ /* 0x000fe200078e0207 */
[----:B------:R-:W-:Y:S01]  /*29e0*/  IADD3 R12, R29, R95, RZ ;  /* 0x0000005f1d0c7210 */ /* 0x000fe20007ffe0ff */
[----:B------:R-:W-:Y:S01]  /*29f0*/  IMAD.IADD R11, R97, 0x1, R29 ;  /* 0x00000001610b7824 */ /* 0x000fe200078e021d */
[----:B------:R-:W-:Y:S01]  /*2a00*/  SHF.L.U64.HI R7, R98, 0x6, R99 ;  /* 0x0000000662077819 */ /* 0x000fe20000010263 */
[----:B------:R-:W-:Y:S01]  /*2a10*/  IMAD.IADD R134, R93, 0x1, R15 ;  /* 0x000000015d867824 */ /* 0x000fe200078e020f */
[----:B------:R-:W-:Y:S01]  /*2a20*/  LOP3.LUT R29, R20, R21, RZ, 0xfc, !PT ;  /* 0x00000015141d7212 */ /* 0x000fe200078efcff */
[----:B------:R-:W-:Y:S01]  /*2a30*/  IMAD.WIDE.U32 R98, R98, 0x60, RZ ;  /* 0x0000006062627825 */ /* 0x000fe200078e00ff */
[----:B------:R-:W-:Y:S02]  /*2a40*/  LOP3.LUT R14, R14, 0xfffffff8, RZ, 0xc0, !PT ;  /* 0xfffffff80e0e7812 */ /* 0x000fe400078ec0ff */
[----:B------:R-:W-:Y:S01]  /*2a50*/  LOP3.LUT R15, R27, 0xfffffff8, RZ, 0xc0, !PT ;  /* 0xfffffff81b0f7812 */ /* 0x000fe200078ec0ff */
[----:B------:R-:W-:Y:S01]  /*2a60*/  IMAD.IADD R139, R139, 0x1, R10 ;  /* 0x000000018b8b7824 */ /* 0x000fe200078e020a */
[----:B------:R-:W-:Y:S01]  /*2a70*/  SHF.R.S32.HI R118, RZ, 0x3, R27 ;  /* 0x00000003ff767819 */ /* 0x000fe2000001141b */
[----:B------:R-:W-:Y:S01]  /*2a80*/  IMAD.IADD R138, R207, 0x1, R138 ;  /* 0x00000001cf8a7824 */ /* 0x000fe200078e028a */
[----:B------:R-:W-:Y:S01]  /*2a90*/  LOP3.LUT R21, R29, 0x2, RZ, 0xc0, !PT ;  /* 0x000000021d157812 */ /* 0x000fe200078ec0ff */
[----:B------:R-:W-:Y:S01]  /*2aa0*/  IMAD.IADD R135, R99, 0x1, R135 ;  /* 0x0000000163877824 */ /* 0x000fe200078e0287 */
[----:B------:R-:W-:Y:S01]  /*2ab0*/  LOP3.LUT R26, R29, 0x4, RZ, 0xc0, !PT ;  /* 0x000000041d1a7812 */ /* 0x000fe200078ec0ff */
[----:B------:R-:W-:Y:S01]  /*2ac0*/  IMAD.IADD R9, R103, 0x1, R31 ;  /* 0x0000000167097824 */ /* 0x000fe200078e021f */
[----:B------:R-:W-:Y:S01]  /*2ad0*/  LOP3.LUT R27, R29, 0x8, RZ, 0xc0, !PT ;  /* 0x000000081d1b7812 */ /* 0x000fe200078ec0ff */
[----:B------:R-:W-:Y:S01]  /*2ae0*/  IMAD.IADD R10, R31, 0x1, R101 ;  /* 0x000000011f0a7824 */ /* 0x000fe200078e0265 */
[----:B------:R-:W-:Y:S01]  /*2af0*/  LOP3.LUT R28, R29, 0x10, RZ, 0xc0, !PT ;  /* 0x000000101d1c7812 */ /* 0x000fe200078ec0ff */
[----:B0-----:R-:W-:Y:S01]  /*2b00*/  IMAD.IADD R30, R107, 0x1, R33 ;  /* 0x000000016b1e7824 */ /* 0x001fe200078e0221 */
[----:B------:R-:W-:-:S02]  /*2b10*/  IADD3 R133, R105, R133, RZ ;  /* 0x0000008569857210 */ /* 0x000fc40007ffe0ff */
[----:B------:R-:W-:Y:S02]  /*2b20*/  LOP3.LUT R20, R20, 0x1, RZ, 0xc0, !PT ;  /* 0x0000000114147812 */ /* 0x000fe400078ec0ff */
[----:B------:R-:W-:Y:S02]  /*2b30*/  SHF.R.S32.HI R115, RZ, 0x1f, R13 ;  /* 0x0000001fff737819 */ /* 0x000fe4000001140d */
[----:B------:R-:W-:Y:S02]  /*2b40*/  SHF.R.S32.HI R114, RZ, 0x1f, R14 ;  /* 0x0000001fff727819 */ /* 0x000fe4000001140e */
[----:B------:R-:W-:Y:S02]  /*2b50*/  SHF.R.S32.HI R113, RZ, 0x1f, R15 ;  /* 0x0000001fff717819 */ /* 0x000fe4000001140f */
[----:B------:R-:W-:-:S07]  /*2b60*/  LOP3.LUT R29, R29, 0x20, RZ, 0xc0, !PT ;  /* 0x000000201d1d7812 */ /* 0x000fce00078ec0ff */
.L_x_1796:
[----:B--23--:R-:W2:Y:S01]  /*2b70*/  LDL.LU R33, [R1] ;  /* 0x0000000001217983 */ /* 0x00cea20000300800 */
[----:B------:R-:W-:Y:S01]  /*2b80*/  VIADD R41, R25, 0xffffffff ;  /* 0xffffffff19297836 */ /* 0x000fe20000000000 */
[----:B0-----:R-:W0:Y:S01]  /*2b90*/  LDC.64 R116, c[0x0][0x2e8] ;  /* 0x0000ba00ff747b82 */ /* 0x001e220000000a00 */
[----:B------:R-:W-:Y:S01]  /*2ba0*/  LOP3.LUT P5, RZ, R214, 0x4, RZ, 0xc0, !PT ;  /* 0x00000004d6ff7812 */ /* 0x000fe200078ac0ff */
[----:B------:R-:W-:Y:S01]  /*2bb0*/  IMAD R32, R16, 0x4800, R138 ;  /* 0x0000480010207824 */ /* 0x000fe200078e028a */
[----:B------:R-:W-:Y:S05]  /*2bc0*/  YIELD ;  /* 0x0000000000007946 */ /* 0x000fea0003800000 */
[----:B------:R-:W-:Y:S01]  /*2bd0*/  SHF.R.S32.HI R42, RZ, 0x1f, R41 ;  /* 0x0000001fff2a7819 */ /* 0x000fe20000011429 */
[-C--:B------:R-:W-:Y:S01]  /*2be0*/  IMAD R25, R133, R41.reuse, RZ ;  /* 0x0000002985197224 */ /* 0x080fe200078e02ff */
[----:B------:R-:W1:Y:S01]  /*2bf0*/  LDC R124, c[0x0][0x3f4] ;  /* 0x0000fd00ff7c7b82 */ /* 0x000e620000000800 */
[----:B------:R-:W-:Y:S01]  /*2c00*/  IMAD.WIDE.U32 R128, R104, R41, RZ ;  /* 0x0000002968807225 */ /* 0x000fe200078e00ff */
[----:B------:R-:W-:Y:S03]  /*2c10*/  BSSY B0, `(.L_x_1697) ;  /* 0x000073c000007945 */ /* 0x000fe60003800000 */
[----:B------:R-:W-:Y:S01]  /*2c20*/  IMAD R25, R42, R104, R25 ;  /* 0x000000682a197224 */ /* 0x000fe200078e0219 */
[-C--:B------:R-:W-:Y:S01]  /*2c30*/  IADD3 R31, P4, R5, R128.reuse, RZ ;  /* 0x00000080051f7210 */ /* 0x080fe20007f9e0ff */
[C---:B------:R-:W-:Y:S01]  /*2c40*/  VIADD R88, R32.reuse, 0x20 ;  /* 0x0000002020587836 */ /* 0x040fe20000000000 */
[----:B------:R-:W-:Y:S01]  /*2c50*/  @P5 IADD3 R88, R32, -0x20, RZ ;  /* 0xffffffe020585810 */ /* 0x000fe20007ffe0ff */
[----:B------:R-:W-:Y:S01]  /*2c60*/  IMAD.IADD R84, R129, 0x1, R25 ;  /* 0x0000000181547824 */ /* 0x000fe200078e0219 */
[----:B------:R-:W-:-:S03]  /*2c70*/  IADD3 R25, P2, P3, R5, R128, R137 ;  /* 0x0000008005197210 */ /* 0x000fc60007b5e089 */
[----:B------:R-:W-:Y:S01]  /*2c80*/  IMAD.X R40, R84, 0x1, R6, P4 ;  /* 0x0000000154287824 */ /* 0x000fe200020e0606 */
[----:B------:R-:W-:Y:S01]  /*2c90*/  IADD3.X R34, R6, R84, R136, P2, P3 ;  /* 0x0000005406227210 */ /* 0x000fe200017e6488 */
[----:B------:R-:W-:Y:S01]  /*2ca0*/  IMAD R88, R88, 0x2, R121 ;  /* 0x0000000258587824 */ /* 0x000fe200078e0279 */
[----:B------:R-:W-:Y:S02]  /*2cb0*/  ISETP.GT.AND P3, PT, R41, R132, PT ;  /* 0x000000842900720c */ /* 0x000fe40003f64270 */
[-C--:B0-----:R-:W-:Y:S02]  /*2cc0*/  LEA R36, P2, R25, R116.reuse, 0x1 ;  /* 0x0000007419247211 */ /* 0x081fe400078408ff */
[----:B------:R-:W-:Y:S02]  /*2cd0*/  LEA R38, P4, R31, R116, 0x1 ;  /* 0x000000741f267211 */ /* 0x000fe400078808ff */
[----:B------:R-:W-:Y:S01]  /*2ce0*/  LEA.HI.X R37, R25, R117, R34, 0x1, P2 ;  /* 0x0000007519257211 */ /* 0x000fe200010f0c22 */
[----:B------:R-:W-:Y:S01]  /*2cf0*/  IMAD.MOV.U32 R25, RZ, RZ, R41 ;  /* 0x000000ffff197224 */ /* 0x000fe200078e0029 */
[----:B-1----:R-:W-:-:S02]  /*2d00*/  ISETP.GE.AND P2, PT, R124, 0x1, PT ;  /* 0x000000017c00780c */ /* 0x002fc40003f46270 */
[----:B------:R-:W-:Y:S01]  /*2d10*/  LEA.HI.X R39, R31, R117, R40, 0x1, P4 ;  /* 0x000000751f277211 */ /* 0x000fe200020f0c28 */
[----:B------:R-:W-:Y:S01]  /*2d20*/  IMAD R31, R32, 0x2, R121 ;  /* 0x00000002201f7824 */ /* 0x000fe200078e0279 */
[----:B--2---:R-:W-:-:S04]  /*2d30*/  LOP3.LUT R33, R33, 0xfffffffd, RZ, 0xc0, !PT ;  /* 0xfffffffd21217812 */ /* 0x004fc800078ec0ff */
[----:B------:R-:W-:-:S05]  /*2d40*/  @P3 LOP3.LUT R33, R33, 0x2, RZ, 0xfc, !PT ;  /* 0x0000000221213812 */ /* 0x000fca00078efcff */
[----:B------:R0:W-:Y:S01]  /*2d50*/  STL [R1], R33 ;  /* 0x0000002101007387 */ /* 0x0001e20000100800 */
[----:B------:R-:W-:Y:S05]  /*2d60*/  @!P2 BRA `(.L_x_1698) ;  /* 0x0000006c00b8a947 */ /* 0x000fea0003800000 */
[----:B------:R-:W-:Y:S01]  /*2d70*/  ULDC.U8 UR4, c[0x0][0x410] ;  /* 0x0001040000047ab9 */ /* 0x000fe20000000000 */
[-C--:B0-----:R-:W-:Y:S01]  /*2d80*/  IMAD R33, R134, R41.reuse, RZ ;  /* 0x0000002986217224 */ /* 0x081fe200078e02ff */
[----:B------:R-:W-:Y:S01]  /*2d90*/  ISETP.NE.AND P2, PT, RZ, UR4, PT ;  /* 0x00000004ff007c0c */ /* 0x000fe2000bf45270 */
[-C--:B------:R-:W-:Y:S02]  /*2da0*/  IMAD R35, R135, R41.reuse, RZ ;  /* 0x0000002987237224 */ /* 0x080fe400078e02ff */
[----:B------:R-:W-:Y:S02]  /*2db0*/  IMAD R89, R25, -0x60, R24 ;  /* 0xffffffa019597824 */ /* 0x000fe400078e0218 */
[C---:B------:R-:W-:Y:S02]  /*2dc0*/  IMAD R33, R42.reuse, R92, R33 ;  /* 0x0000005c2a217224 */ /* 0x040fe400078e0221 */
[----:B------:R-:W-:Y:S01]  /*2dd0*/  IMAD R35, R42, R98, R35 ;  /* 0x000000622a237224 */ /* 0x000fe200078e0223 */
[----:B------:R-:W-:Y:S01]  /*2de0*/  VIMNMX R89, R89, 0x60, PT ;  /* 0x0000006059597848 */ /* 0x000fe20003fe0100 */
[----:B------:R-:W-:-:S04]  /*2df0*/  IMAD.WIDE.U32 R82, R92, R41, RZ ;  /* 0x000000295c527225 */ /* 0x000fc800078e00ff */
        /* <DEDUP_REMOVED lines=24> */
[----:B------:R-:W-:Y:S02]  /*2f80*/  IADD3.X R34, R90, R11, RZ, P2, !PT ;  /* 0x0000000b5a227210 */ /* 0x000fe400017fe4ff */
[----:B------:R-:W-:-:S04]  /*2f90*/  LEA R32, P2, R33, UR4, 0x1 ;  /* 0x0000000421207c11 */ /* 0x000fc8000f8408ff */
        /* <DEDUP_REMOVED lines=34> */
.L_x_1701:
[----:B------:R-:W-:Y:S05]  /*31c0*/  BSYNC B1 ;  /* 0x0000000000017941 */ /* 0x000fea0003800000 */
.L_x_1700:
        /* <DEDUP_REMOVED lines=56> */
.L_x_1703:
[----:B------:R-:W-:Y:S05]  /*3550*/  BSYNC B1 ;  /* 0x0000000000017941 */ /* 0x000fea0003800000 */
.L_x_1702:
[----:B01----:R-:W2:Y:S01]  /*3560*/  LDL R32, [R1+0x40] ;  /* 0x0000400001207983 */ /* 0x003ea20000100800 */
[----:B------:R-:W-:Y:S01]  /*3570*/  IMAD.MOV.U32 R33, RZ, RZ, R69 ;  /* 0x000000ffff217224 */ /* 0x000fe200078e0045 */
[----:B------:R-:W-:Y:S01]  /*3580*/  PRMT R145, R128, 0x5410, R129 ;  /* 0x0000541080917816 */ /* 0x000fe20000000081 */
[----:B------:R-:W-:Y:S02]  /*3590*/  IMAD.MOV.U32 R34, RZ, RZ, R76 ;  /* 0x000000ffff227224 */ /* 0x000fe400078e004c */
[----:B------:R-:W-:-:S05]  /*35a0*/  IMAD.MOV.U32 R35, RZ, RZ, R77 ;  /* 0x000000ffff237224 */ /* 0x000fca00078e004d */
[----:B------:R-:W-:Y:S01]  /*35b0*/  PRMT R165, R34, 0x5410, R35 ;  /* 0x0000541022a57816 */ /* 0x000fe20000000023 */
[----:B------:R-:W-:Y:S01]  /*35c0*/  IMAD.MOV.U32 R35, RZ, RZ, R117 ;  /* 0x000000ffff237224 */ /* 0x000fe200078e0075 */
[----:B------:R-:W-:-:S04]  /*35d0*/  MOV R34, R116 ;  /* 0x0000007400227202 */ /* 0x000fc80000000f00 */
[----:B------:R-:W-:Y:S01]  /*35e0*/  PRMT R167, R34, 0x5410, R35 ;  /* 0x0000541022a77816 */ /* 0x000fe20000000023 */
[----:B------:R-:W-:Y:S02]  /*35f0*/  IMAD.MOV.U32 R34, RZ, RZ, R70 ;  /* 0x000000ffff227224 */ /* 0x000fe400078e0046 */
[----:B------:R-:W-:-:S05]  /*3600*/  IMAD.MOV.U32 R35, RZ, RZ, R71 ;  /* 0x000000ffff237224 */ /* 0x000fca00078e0047 */
[----:B------:R-:W-:Y:S01]  /*3610*/  PRMT R161, R35, 0x5410, R34 ;  /* 0x0000541023a17816 */ /* 0x000fe20000000022 */
[----:B------:R-:W-:Y:S02]  /*3620*/  IMAD.MOV.U32 R34, RZ, RZ, R78 ;  /* 0x000000ffff227224 */ /* 0x000fe400078e004e */
[----:B------:R-:W-:-:S05]  /*3630*/  IMAD.MOV.U32 R35, RZ, RZ, R79 ;  /* 0x000000ffff237224 */ /* 0x000fca00078e004f */
[----:B------:R-:W-:Y:S01]  /*3640*/  PRMT R169, R34, 0x5410, R35 ;  /* 0x0000541022a97816 */ /* 0x000fe20000000023 */
[----:B------:R-:W-:Y:S01]  /*3650*/  IMAD.MOV.U32 R35, RZ, RZ, R127 ;  /* 0x000000ffff237224 */ /* 0x000fe200078e007f */
[----:B------:R-:W-:-:S04]  /*3660*/  MOV R34, R126 ;  /* 0x0000007e00227202 */ /* 0x000fc80000000f00 */
[----:B------:R-:W-:Y:S01]  /*3670*/  PRMT R171, R34, 0x5410, R35 ;  /* 0x0000541022ab7816 */ /* 0x000fe20000000023 */
[----:B-----5:R-:W-:Y:S02]  /*3680*/  IMAD.MOV.U32 R34, RZ, RZ, R41 ;  /* 0x000000ffff227224 */ /* 0x020fe400078e0029 */
        /* <DEDUP_REMOVED lines=8> */
[----:B------:R-:W-:Y:S01]  /*3710*/  UISETP.NE.AND UP0, UPT, UR4, 0x3, UPT ;  /* 0x000000030400788c */ /* 0x000fe2000bf05270 */
[----:B------:R-:W-:-:S05]  /*3720*/  IMAD.MOV.U32 R33, RZ, RZ, R85 ;  /* 0x000000ffff217224 */ /* 0x000fca00078e0055 */
[----:B------:R-:W-:Y:S01]  /*3730*/  PRMT R166, R32, 0x5410, R33 ;  /* 0x0000541020a67816 */ /* 0x000fe20000000021 */
[----:B------:R-:W-:Y:S01]  /*3740*/  IMAD.MOV.U32 R32, RZ, RZ, R66 ;  /* 0x000000ffff207224 */ /* 0x000fe200078e0042 */
[----:B------:R-:W-:Y:S01]  /*3750*/  PLOP3.LUT P2, PT, PT, PT, UP0, 0x80, 0x0 ;  /* 0x000000000000781c */ /* 0x000fe20003f4f008 */
        /* <DEDUP_REMOVED lines=26> */
[----:B------:R-:W-:Y:S01]  /*3900*/  PRMT R159, R32, 0x7610, R159 ;  /* 0x00007610209f7816 */ /* 0x000fe2000000009f */
[----:B------:R-:W-:Y:S02]  /*3910*/  IMAD.MOV.U32 R33, RZ, RZ, R46 ;  /* 0x000000ffff217224 */ /* 0x000fe400078e002e */
        /* <DEDUP_REMOVED lines=14> */
[----:B------:R-:W-:-:S04]  /*3a00*/  PRMT R163, R34, 0x5410, R35 ;  /* 0x0000541022a37816 */ /* 0x000fc80000000023 */
[----:B------:R-:W-:Y:S01]  /*3a10*/  PRMT R162, R32, 0x5410, R33 ;  /* 0x0000541020a27816 */ /* 0x000fe20000000021 */
[----:B------:R-:W-:Y:S06]  /*3a20*/  @!P2 BRA `(.L_x_1704) ;  /* 0x000000000004a947 */ /* 0x000fec0003800000 */
[----:B------:R-:W-:Y:S01]  /*3a30*/  BPT.TRAP 0x1 ;  /* 0x000000040000795c */ /* 0x000fe20000300000 */
.L_x_1704:
[----:B------:R-:W-:Y:S01]  /*3a40*/  IMAD R90, R16, 0x8, R2 ;  /* 0x00000008105a7824 */ /* 0x000fe200078e0202 */
[----:B------:R-:W-:Y:S01]  /*3a50*/  SHF.L.U32 R91, R198, 0x1f, RZ ;  /* 0x0000001fc65b7819 */ /* 0x000fe200000006ff */
[----:B------:R-:W-:Y:S03]  /*3a60*/  BSSY B1, `(.L_x_1705) ;  /* 0x0000003000017945 */ /* 0x000fe60003800000 */
[----:B------:R-:W0:Y:S02]  /*3a70*/  SYNCS.PHASECHK.TRANS64.TRYWAIT P5, [R90+URZ+0x30890], R91 ;  /* 0x0308905b5a0075a7 */ /* 0x000e2400080a017f */
[----:B0-----:R-:W-:Y:S05]  /*3a80*/  @!P5 BRA `(.L_x_1706) ;  /* 0x000002780050d947 */ /* 0x001fea0003800000 */
.L_x_2150:
[----:B------:R-:W-:Y:S05]  /*3a90*/  BSYNC B1 ;  /* 0x0000000000017941 */ /* 0x000fea0003800000 */
.L_x_1705:
        /* <DEDUP_REMOVED lines=10> */
[----:B--2---:R-:W-:Y:S01]  /*3b40*/  HADD2.F32 R156, -RZ, R33.H0_H0 ;  /* 0x20000021ff9c7230 */ /* 0x004fe20000004100 */
[----:B------:R-:W-:Y:S01]  /*3b50*/  SHF.R.U64 R116, R116, 0x10, R117 ;  /* 0x0000001074747819 */ /* 0x000fe20000001275 */
[----:B------:R-:W-:Y:S01]  /*3b60*/  HADD2.F32 R154, -RZ, R35.H1_H1 ;  /* 0x30000023ff9a7230 */ /* 0x000fe20000004100 */
[----:B------:R-:W-:Y:S01]  /*3b70*/  SHF.R.U32.HI R127, RZ, 0x10, R127 ;  /* 0x00000010ff7f7819 */ /* 0x000fe2000001167f */
[----:B------:R-:W-:Y:S01]  /*3b80*/  HADD2.F32 R153, -RZ, R126.H0_H0 ;  /* 0x2000007eff997230 */ /* 0x000fe20000004100 */
[----:B------:R-:W-:Y:S01]  /*3b90*/  SHF.R.U32.HI R117, RZ, 0x10, R117 ;  /* 0x00000010ff757819 */ /* 0x000fe20000011675 */
[----:B------:R-:W-:Y:S02]  /*3ba0*/  HADD2.F32 R126, -RZ, R33.H1_H1 ;  /* 0x30000021ff7e7230 */ /* 0x000fe40000004100 */
[----:B------:R-:W-:Y:S02]  /*3bb0*/  HADD2.F32 R155, -RZ, R116.H0_H0 ;  /* 0x20000074ff9b7230 */ /* 0x000fe40000004100 */
[----:B------:R-:W-:-:S02]  /*3bc0*/  HADD2.F32 R127, -RZ, R127.H0_H0 ;  /* 0x2000007fff7f7230 */ /* 0x000fc40000004100 */
[-C--:B------:R-:W-:Y:S01]  /*3bd0*/  FMUL.FTZ R33, R126, R153.reuse ;  /* 0x000000997e217220 */ /* 0x080fe20000410000 */
[C---:B------:R-:W-:Y:S01]  /*3be0*/  FMUL.FTZ R153, R156.reuse, R153 ;  /* 0x000000999c997220 */ /* 0x040fe20000410000 */
[----:B------:R-:W-:Y:S02]  /*3bf0*/  HADD2.F32 R157, -RZ, R117.H0_H0 ;  /* 0x20000075ff9d7230 */ /* 0x000fe40000004100 */
[----:B------:R-:W-:Y:S01]  /*3c00*/  FFMA.FTZ R33, R156, R155, -R33 ;  /* 0x0000009b9c217223 */ /* 0x000fe20000010821 */
[----:B------:R-:W-:Y:S02]  /*3c10*/  HADD2.F32 R156, -RZ, R35.H0_H0 ;  /* 0x20000023ff9c7230 */ /* 0x000fe40000004100 */
[----:B------:R-:W-:Y:S01]  /*3c20*/  FMUL.FTZ R35, R154, R127 ;  /* 0x0000007f9a237220 */ /* 0x000fe20000410000 */
[----:B------:R-:W-:Y:S01]  /*3c30*/  FFMA.FTZ R116, R126, R155, R153 ;  /* 0x0000009b7e747223 */ /* 0x000fe20000010099 */
[----:B------:R-:W-:Y:S02]  /*3c40*/  HADD2.F32 R117, -RZ, R171.H0_H0 ;  /* 0x200000abff757230 */ /* 0x000fe40000004100 */
[----:B------:R-:W-:Y:S01]  /*3c50*/  FMUL.FTZ R127, R156, R127 ;  /* 0x0000007f9c7f7220 */ /* 0x000fe20000410000 */
[----:B------:R-:W-:-:S02]  /*3c60*/  HADD2.F32 R126, -RZ, R32.H1_H1 ;  /* 0x30000020ff7e7230 */ /* 0x000fc40000004100 */
[-C--:B------:R-:W-:Y:S01]  /*3c70*/  FFMA.FTZ R35, R156, R157.reuse, -R35 ;  /* 0x0000009d9c237223 */ /* 0x080fe20000010823 */
[----:B------:R-:W-:Y:S02]  /*3c80*/  HADD2.F32 R156, -RZ, R32.H0_H0 ;  /* 0x20000020ff9c7230 */ /* 0x000fe40000004100 */
[----:B------:R-:W-:Y:S01]  /*3c90*/  FFMA.FTZ R154, R154, R157, R127 ;  /* 0x0000009d9a9a7223 */ /* 0x000fe2000001007f */
[----:B------:R-:W-:Y:S02]  /*3ca0*/  HADD2.F32 R127, -RZ, R167.H0_H0 ;  /* 0x200000a7ff7f7230 */ /* 0x000fe40000004100 */
[-C--:B------:R-:W-:Y:S01]  /*3cb0*/  FMUL.FTZ R155, R126, R117.reuse ;  /* 0x000000757e9b7220 */ /* 0x080fe20000410000 */
[----:B------:R-:W-:Y:S02]  /*3cc0*/  HADD2.F32 R32, -RZ, R171.H1_H1 ;  /* 0x300000abff207230 */ /* 0x000fe40000004100 */
[----:B------:R-:W-:Y:S01]  /*3cd0*/  FMUL.FTZ R117, R156, R117 ;  /* 0x000000759c757220 */ /* 0x000fe20000410000 */
[----:B------:R-:W-:-:S02]  /*3ce0*/  HADD2.F32 R153, -RZ, R34.H1_H1 ;  /* 0x30000022ff997230 */ /* 0x000fc40000004100 */
[-C--:B------:R-:W-:Y:S01]  /*3cf0*/  FFMA.FTZ R155, R156, R127.reuse, -R155 ;  /* 0x0000007f9c9b7223 */ /* 0x080fe2000001089b */
[----:B------:R-:W-:Y:S02]  /*3d00*/  HADD2.F32 R157, -RZ, R34.H0_H0 ;  /* 0x20000022ff9d7230 */ /* 0x000fe40000004100 */
[----:B------:R-:W-:Y:S01]  /*3d10*/  FFMA.FTZ R126, R126, R127, R117 ;  /* 0x0000007f7e7e7223 */ /* 0x000fe20000010075 */
[----:B------:R-:W-:Y:S02]  /*3d20*/  HADD2.F32 R156, -RZ, R167.H1_H1 ;  /* 0x300000a7ff9c7230 */ /* 0x000fe40000004100 */
[-C--:B------:R-:W-:Y:S01]  /*3d30*/  FMUL.FTZ R34, R153, R32.reuse ;  /* 0x0000002099227220 */ /* 0x080fe20000410000 */
[----:B------:R-:W-:Y:S01]  /*3d40*/  F2FP.F16.F32.PACK_AB R33, R116, R33 ;  /* 0x000000217421723e */ /* 0x000fe200000000ff */
[C---:B------:R-:W-:Y:S01]  /*3d50*/  FMUL.FTZ R32, R157.reuse, R32 ;  /* 0x000000209d207220 */ /* 0x040fe20000410000 */
[----:B------:R-:W-:Y:S01]  /*3d60*/  F2FP.F16.F32.PACK_AB R35, R154, R35 ;  /* 0x000000239a23723e */ /* 0x000fe200000000ff */
[----:B------:R-:W-:-:S02]  /*3d70*/  FFMA.FTZ R34, R157, R156, -R34 ;  /* 0x0000009c9d227223 */ /* 0x000fc40000010822 */
[----:B------:R-:W-:Y:S01]  /*3d80*/  FFMA.FTZ R153, R153, R156, R32 ;  /* 0x0000009c99997223 */ /* 0x000fe20000010020 */
[----:B------:R-:W-:-:S04]  /*3d90*/  F2FP.F16.F32.PACK_AB R32, R126, R155 ;  /* 0x0000009b7e20723e */ /* 0x000fc800000000ff */
[----:B------:R-:W-:-:S07]  /*3da0*/  F2FP.F16.F32.PACK_AB R34, R153, R34 ;  /* 0x000000229922723e */ /* 0x000fce00000000ff */
.L_x_1712:
[----:B------:R-:W-:Y:S05]  /*3db0*/  BSYNC B3 ;  /* 0x0000000000037941 */ /* 0x000fea0003800000 */
.L_x_1711:
[----:B--2---:R1:W-:Y:S02]  /*3dc0*/  STG.E.128 desc[UR60][R38.64], R32 ;  /* 0x0000002026007986 */ /* 0x0043e4000c101d3c */
.L_x_1710:
[----:B------:R-:W-:Y:S05]  /*3dd0*/  BSYNC B2 ;  /* 0x0000000000027941 */ /* 0x000fea0003800000 */
.L_x_1709:
        /* <DEDUP_REMOVED lines=8> */
[----:B--2---:R-:W-:Y:S01]  /*3e60*/  HADD2.F32 R126, -RZ, R35.H0_H0 ;  /* 0x20000023ff7e7230 */ /* 0x004fe20000004100 */
[----:B------:R-:W-:Y:S01]  /*3e70*/  SHF.R.U32.HI R117, RZ, 0x10, R87 ;  /* 0x00000010ff757819 */ /* 0x000fe20000011657 */
[----:B------:R-:W-:Y:S01]  /*3e80*/  HADD2.F32 R153, -RZ, R166.H1_H1 ;  /* 0x300000a6ff997230 */ /* 0x000fe20000004100 */
[----:B------:R-:W-:Y:S01]  /*3e90*/  SHF.R.U32.HI R84, RZ, 0x10, R85 ;  /* 0x00000010ff547819 */ /* 0x000fe20000011655 */
[----:B------:R-:W-:Y:S01]  /*3ea0*/  HADD2.F32 R116, -RZ, R116.H0_H0 ;  /* 0x20000074ff747230 */ /* 0x000fe20000004100 */
[----:B------:R-:W-:Y:S01]  /*3eb0*/  SHF.R.U64 R85, R86, 0x10, R87 ;  /* 0x0000001056557819 */ /* 0x000fe20000001257 */
[----:B------:R-:W-:Y:S02]  /*3ec0*/  HADD2.F32 R117, -RZ, R117.H0_H0 ;  /* 0x20000075ff757230 */ /* 0x000fe40000004100 */
[----:B------:R-:W-:Y:S02]  /*3ed0*/  HADD2.F32 R86, -RZ, R35.H1_H1 ;  /* 0x30000023ff567230 */ /* 0x000fe40000004100 */
[----:B------:R-:W-:-:S02]  /*3ee0*/  HADD2.F32 R154, -RZ, R85.H0_H0 ;  /* 0x20000055ff9a7230 */ /* 0x000fc40000004100 */
[--C-:B------:R-:W-:Y:S02]  /*3ef0*/  HADD2.F32 R85, -RZ, R33.reuse.H1_H1 ;  /* 0x30000021ff557230 */ /* 0x100fe40000004100 */
[-C--:B------:R-:W-:Y:S01]  /*3f00*/  FMUL.FTZ R35, R86, R117.reuse ;  /* 0x0000007556237220 */ /* 0x080fe20000410000 */
[----:B------:R-:W-:Y:S02]  /*3f10*/  HADD2.F32 R33, -RZ, R33.H0_H0 ;  /* 0x20000021ff217230 */ /* 0x000fe40000004100 */
[C---:B------:R-:W-:Y:S01]  /*3f20*/  FMUL.FTZ R117, R126.reuse, R117 ;  /* 0x000000757e757220 */ /* 0x040fe20000410000 */
[----:B------:R-:W-:Y:S02]  /*3f30*/  HADD2.F32 R87, -RZ, R84.H0_H0 ;  /* 0x20000054ff577230 */ /* 0x000fe40000004100 */
[-C--:B------:R-:W-:Y:S01]  /*3f40*/  FMUL.FTZ R84, R85, R154.reuse ;  /* 0x0000009a55547220 */ /* 0x080fe20000410000 */
[----:B------:R-:W-:Y:S02]  /*3f50*/  FMUL.FTZ R154, R33, R154 ;  /* 0x0000009a219a7220 */ /* 0x000fe40000410000 */
[-C--:B------:R-:W-:Y:S01]  /*3f60*/  FFMA.FTZ R35, R126, R87.reuse, -R35 ;  /* 0x000000577e237223 */ /* 0x080fe20000010823 */
[----:B------:R-:W-:Y:S01]  /*3f70*/  FFMA.FTZ R86, R86, R87, R117 ;  /* 0x0000005756567223 */ /* 0x000fe20000010075 */
[----:B------:R-:W-:-:S02]  /*3f80*/  HADD2.F32 R87, -RZ, R170.H0_H0 ;  /* 0x200000aaff577230 */ /* 0x000fc40000004100 */
[-C--:B------:R-:W-:Y:S01]  /*3f90*/  FFMA.FTZ R33, R33, R116.reuse, -R84 ;  /* 0x0000007421217223 */ /* 0x080fe20000010854 */
[--C-:B------:R-:W-:Y:S02]  /*3fa0*/  HADD2.F32 R117, -RZ, R32.reuse.H1_H1 ;  /* 0x30000020ff757230 */ /* 0x100fe40000004100 */
[----:B------:R-:W-:Y:S01]  /*3fb0*/  FFMA.FTZ R84, R85, R116, R154 ;  /* 0x0000007455547223 */ /* 0x000fe2000001009a */
[----:B------:R-:W-:Y:S01]  /*3fc0*/  HADD2.F32 R126, -RZ, R32.H0_H0 ;  /* 0x20000020ff7e7230 */ /* 0x000fe20000004100 */
[----:B------:R-:W-:Y:S01]  /*3fd0*/  F2FP.F16.F32.PACK_AB R35, R86, R35 ;  /* 0x000000235623723e */ /* 0x000fe200000000ff */
[----:B------:R-:W-:Y:S02]  /*3fe0*/  HADD2.F32 R85, -RZ, R170.H1_H1 ;  /* 0x300000aaff557230 */ /* 0x000fe40000004100 */
[-C--:B------:R-:W-:Y:S01]  /*3ff0*/  FMUL.FTZ R127, R117, R87.reuse ;  /* 0x00000057757f7220 */ /* 0x080fe20000410000 */
[----:B------:R-:W-:Y:S02]  /*4000*/  HADD2.F32 R32, -RZ, R34.H1_H1 ;  /* 0x30000022ff207230 */ /* 0x000fe40000004100 */
[----:B------:R-:W-:Y:S01]  /*4010*/  FMUL.FTZ R154, R126, R87 ;  /* 0x000000577e9a7220 */ /* 0x000fe20000410000 */
[----:B------:R-:W-:Y:S01]  /*4020*/  HADD2.F32 R116, -RZ, R166.H0_H0 ;  /* 0x200000a6ff747230 */ /* 0x000fe20000004100 */
[----:B------:R-:W-:Y:S01]  /*4030*/  F2FP.F16.F32.PACK_AB R33, R84, R33 ;  /* 0x000000215421723e */ /* 0x000fe200000000ff */
[----:B------:R-:W-:-:S02]  /*4040*/  HADD2.F32 R34, -RZ, R34.H0_H0 ;  /* 0x20000022ff227230 */ /* 0x000fc40000004100 */
[-C--:B------:R-:W-:Y:S01]  /*4050*/  FMUL.FTZ R87, R32, R85.reuse ;  /* 0x0000005520577220 */ /* 0x080fe20000410000 */
[-C--:B------:R-:W-:Y:S01]  /*4060*/  FFMA.FTZ R127, R126, R116.reuse, -R127 ;  /* 0x000000747e7f7223 */ /* 0x080fe2000001087f */
[----:B------:R-:W-:Y:S01]  /*4070*/  FFMA.FTZ R154, R117, R116, R154 ;  /* 0x00000074759a7223 */ /* 0x000fe2000001009a */
[C---:B------:R-:W-:Y:S01]  /*4080*/  FMUL.FTZ R85, R34.reuse, R85 ;  /* 0x0000005522557220 */ /* 0x040fe20000410000 */
[----:B------:R-:W-:-:S03]  /*4090*/  FFMA.FTZ R87, R34, R153, -R87 ;  /* 0x0000009922577223 */ /* 0x000fc60000010857 */
[----:B------:R-:W-:Y:S01]  /*40a0*/  FFMA.FTZ R32, R32, R153, R85 ;  /* 0x0000009920207223 */ /* 0x000fe20000010055 */
[----:B------:R-:W-:-:S04]  /*40b0*/  F2FP.F16.F32.PACK_AB R154, R154, R127 ;  /* 0x0000007f9a9a723e */ /* 0x000fc800000000ff */
[----:B------:R-:W-:Y:S01]  /*40c0*/  F2FP.F16.F32.PACK_AB R34, R32, R87 ;  /* 0x000000572022723e */ /* 0x000fe200000000ff */
[----:B------:R-:W-:-:S07]  /*40d0*/  IMAD.MOV.U32 R32, RZ, RZ, R154 ;  /* 0x000000ffff207224 */ /* 0x000fce00078e009a */
.L_x_1716:
[----:B------:R-:W-:Y:S05]  /*40e0*/  BSYNC B3 ;  /* 0x0000000000037941 */ /* 0x000fea0003800000 */
.L_x_1715:
[----:B--2---:R2:W-:Y:S02]  /*40f0*/  STG.E.128 desc[UR60][R38.64+0x40], R32 ;  /* 0x0000402026007986 */ /* 0x0045e4000c101d3c */
.L_x_1714:
[----:B------:R-:W-:Y:S05]  /*4100*/  BSYNC B2 ;  /* 0x0000000000027941 */ /* 0x000fea0003800000 */
.L_x_1713:
        /* <DEDUP_REMOVED lines=34> */
[--C-:B------:R-:W-:Y:S02]  /*4330*/  HADD2.F32 R32, -RZ, R34.reuse.H1_H1 ;  /* 0x30000022ff207230 */ /* 0x100fe40000004100 */
        /* <DEDUP_REMOVED lines=13> */
.L_x_1720:
[----:B------:R-:W-:Y:S05]  /*4410*/  BSYNC B3 ;  /* 0x0000000000037941 */ /* 0x000fea0003800000 */
.L_x_1719:
[----:B--2---:R3:W-:Y:S02]  /*4420*/  STG.E.128 desc[UR60][R38.64+0x80], R32 ;  /* 0x0000802026007986 */ /* 0x0047e4000c101d3c */
.L_x_1718:
[----:B------:R-:W-:Y:S05]  /*4430*/  BSYNC B2 ;  /* 0x0000000000027941 */ /* 0x000fea0003800000 */
.L_x_1717:
        /* <DEDUP_REMOVED lines=8> */
[----:B--2---:R-:W-:Y:S01]  /*44c0*/  HADD2.F32 R78, -RZ, R35.H0_H0 ;  /* 0x20000023ff4e7230 */ /* 0x004fe20000004100 */
[----:B------:R-:W-:Y:S01]  /*44d0*/  SHF.R.U32.HI R77, RZ, 0x10, R75 ;  /* 0x00000010ff4d7819 */ /* 0x000fe2000001164b */
[----:B------:R-:W-:Y:S01]  /*44e0*/  HADD2.F32 R85, -RZ, R164.H0_H0 ;  /* 0x200000a4ff557230 */ /* 0x000fe20000004100 */
        /* <DEDUP_REMOVED lines=25> */
[----:B------:R-:W-:Y:S01]  /*4680*/  HADD2.F32 R76, -RZ, R164.H1_H1 ;  /* 0x300000a4ff4c7230 */ /* 0x000fe20000004100 */
        /* <DEDUP_REMOVED lines=11> */
.L_x_1724:
[----:B------:R-:W-:Y:S05]  /*4740*/  BSYNC B3 ;  /* 0x0000000000037941 */ /* 0x000fea0003800000 */
.L_x_1723:
[----:B--2---:R4:W-:Y:S02]  /*4750*/  STG.E.128 desc[UR60][R38.64+0xc0], R32 ;  /* 0x0000c02026007986 */ /* 0x0049e4000c101d3c */
.L_x_1722:
[----:B------:R-:W-:Y:S05]  /*4760*/  BSYNC B2 ;  /* 0x0000000000027941 */ /* 0x000fea0003800000 */
.L_x_1721:
[----:B------:R-:W-:Y:S01]  /*4770*/  ISETP.NE.AND P3, PT, R28, RZ, PT ;  /* 0x000000ff1c00720c */ /* 0x000fe20003f65270 */
[----:B------:R-:W-:-:S12]  /*4780*/  BSSY B2, `(.L_x_1725) ;  /* 0x0000032000027945 */ /* 0x000fd80003800000 */
[----:B------:R-:W-:Y:S05]  /*4790*/  @!P3 BRA `(.L_x_1726) ;  /* 0x0000000000c0b947 */ /* 0x000fea0003800000 */
[----:B-1234-:R1:W2:Y:S01]  /*47a0*/  LDS.128 R32, [R31+0x24000] ;  /* 0x024000001f207984 */ /* 0x01e2a20000000c00 */
[----:B------:R-:W-:Y:S01]  /*47b0*/  ISETP.GE.AND P3, PT, R199, R124, PT ;  /* 0x0000007cc700720c */ /* 0x000fe20003f66270 */
[----:B------:R-:W-:-:S12]  /*47c0*/  BSSY B3, `(.L_x_1727) ;  /* 0x000002c000037945 */ /* 0x000fd80003800000 */
[----:B-1----:R-:W-:Y:S05]  /*47d0*/  @P3 BRA `(.L_x_1728) ;  /* 0x0000000000a83947 */ /* 0x002fea0003800000 */
[--C-:B------:R-:W-:Y:S02]  /*47e0*/  SHF.R.U64 R76, R70, 0x10, R71.reuse ;  /* 0x00000010464c7819 */ /* 0x100fe40000001247 */
[----:B------:R-:W-:Y:S02]  /*47f0*/  SHF.R.U32.HI R71, RZ, 0x10, R71 ;  /* 0x00000010ff477819 */ /* 0x000fe40000011647 */
[----:B--2---:R-:W-:Y:S01]  /*4800*/  MOV R74, R35 ;  /* 0x00000023004a7202 */ /* 0x004fe20000000f00 */
[----:B------:R-:W-:Y:S01]  /*4810*/  HADD2.F32 R76, -RZ, R76.H0_H0 ;  /* 0x2000004cff4c7230 */ /* 0x000fe20000004100 */
[--C-:B------:R-:W-:Y:S01]  /*4820*/  SHF.R.U64 R72, R68, 0x10, R69.reuse ;  /* 0x0000001044487819 */ /* 0x100fe20000001245 */
[--C-:B------:R-:W-:Y:S01]  /*4830*/  HADD2.F32 R35, -RZ, R33.reuse.H1_H1 ;  /* 0x30000021ff237230 */ /* 0x100fe20000004100 */
[----:B------:R-:W-:Y:S01]  /*4840*/  SHF.R.U32.HI R68, RZ, 0x10, R69 ;  /* 0x00000010ff447819 */ /* 0x000fe20000011645 */
[----:B------:R-:W-:Y:S02]  /*4850*/  HADD2.F32 R33, -RZ, R33.H0_H0 ;  /* 0x20000021ff217230 */ /* 0x000fe40000004100 */
[----:B------:R-:W-:-:S02]  /*4860*/  HADD2.F32 R71, -RZ, R71.H0_H0 ;  /* 0x20000047ff477230 */ /* 0x000fc40000004100 */
[----:B------:R-:W-:Y:S02]  /*4870*/  HADD2.F32 R70, -RZ, R74.H1_H1 ;  /* 0x3000004aff467230 */ /* 0x000fe40000004100 */
[----:B------:R-:W-:Y:S02]  /*4880*/  HADD2.F32 R72, -RZ, R72.H0_H0 ;  /* 0x20000048ff487230 */ /* 0x000fe40000004100 */
[----:B------:R-:W-:Y:S02]  /*4890*/  HADD2.F32 R69, -RZ, R68.H0_H0 ;  /* 0x20000044ff457230 */ /* 0x000fe40000004100 */
[-C--:B------:R-:W-:Y:S01]  /*48a0*/  FMUL.FTZ R68, R35, R76.reuse ;  /* 0x0000004c23447220 */ /* 0x080fe20000410000 */
[----:B------:R-:W-:Y:S02]  /*48b0*/  HADD2.F32 R74, -RZ, R74.H0_H0 ;  /* 0x2000004aff4a7230 */ /* 0x000fe40000004100 */
[C---:B------:R-:W-:Y:S01]  /*48c0*/  FMUL.FTZ R76, R33.reuse, R76 ;  /* 0x0000004c214c7220 */ /* 0x040fe20000410000 */
[----:B------:R-:W-:Y:S01]  /*48d0*/  FMUL.FTZ R73, R70, R71 ;  /* 0x0000004746497220 */ /* 0x000fe20000410000 */
[----:B------:R-:W-:-:S02]  /*48e0*/  FFMA.FTZ R33, R33, R72, -R68 ;  /* 0x0000004821217223 */ /* 0x000fc40000010844 */
[----:B------:R-:W-:Y:S01]  /*48f0*/  FFMA.FTZ R68, R35, R72, R76 ;  /* 0x0000004823447223 */ /* 0x000fe2000001004c */
[C---:B------:R-:W-:Y:S01]  /*4900*/  FMUL.FTZ R71, R74.reuse, R71 ;  /* 0x000000474a477220 */ /* 0x040fe20000410000 */
[-C--:B------:R-:W-:Y:S01]  /*4910*/  FFMA.FTZ R35, R74, R69.reuse, -R73 ;  /* 0x000000454a237223 */ /* 0x080fe20000010849 */
[--C-:B------:R-:W-:Y:S02]  /*4920*/  HADD2.F32 R73, -RZ, R161.reuse.H1_H1 ;  /* 0x300000a1ff497230 */ /* 0x100fe40000004100 */
[--C-:B------:R-:W-:Y:S02]  /*4930*/  HADD2.F32 R74, -RZ, R32.reuse.H1_H1 ;  /* 0x30000020ff4a7230 */ /* 0x100fe40000004100 */
[----:B------:R-:W-:Y:S01]  /*4940*/  FFMA.FTZ R70, R70, R69, R71 ;  /* 0x0000004546467223 */ /* 0x000fe20000010047 */
[----:B------:R-:W-:Y:S01]  /*4950*/  HADD2.F32 R72, -RZ, R32.H0_H0 ;  /* 0x20000020ff487230 */ /* 0x000fe20000004100 */
[----:B------:R-:W-:Y:S01]  /*4960*/  F2FP.F16.F32.PACK_AB R33, R68, R33 ;  /* 0x000000214421723e */ /* 0x000fe200000000ff */
[----:B------:R-:W-:-:S02]  /*4970*/  HADD2.F32 R161, -RZ, R161.H0_H0 ;  /* 0x200000a1ffa17230 */ /* 0x000fc40000004100 */
[-C--:B------:R-:W-:Y:S01]  /*4980*/  FMUL.FTZ R75, R74, R73.reuse ;  /* 0x000000494a4b7220 */ /* 0x080fe20000410000 */
[----:B------:R-:W-:Y:S02]  /*4990*/  HADD2.F32 R32, -RZ, R34.H1_H1 ;  /* 0x30000022ff207230 */ /* 0x000fe40000004100 */
[----:B------:R-:W-:Y:S01]  /*49a0*/  FMUL.FTZ R73, R72, R73 ;  /* 0x0000004948497220 */ /* 0x000fe20000410000 */
[----:B------:R-:W-:Y:S01]  /*49b0*/  HADD2.F32 R69, -RZ, R160.H1_H1 ;  /* 0x300000a0ff457230 */ /* 0x000fe20000004100 */
[----:B------:R-:W-:Y:S01]  /*49c0*/  F2FP.F16.F32.PACK_AB R35, R70, R35 ;  /* 0x000000234623723e */ /* 0x000fe200000000ff */
[----:B------:R-:W-:Y:S02]  /*49d0*/  HADD2.F32 R34, -RZ, R34.H0_H0 ;  /* 0x20000022ff227230 */ /* 0x000fe40000004100 */
[----:B------:R-:W-:Y:S01]  /*49e0*/  FMUL.FTZ R77, R32, R161 ;  /* 0x000000a1204d7220 */ /* 0x000fe20000410000 */
[----:B------:R-:W-:Y:S02]  /*49f0*/  HADD2.F32 R71, -RZ, R160.H0_H0 ;  /* 0x200000a0ff477230 */ /* 0x000fe40000004100 */
        /* <DEDUP_REMOVED lines=8> */
.L_x_1728:
[----:B------:R-:W-:Y:S05]  /*4a80*/  BSYNC B3 ;  /* 0x0000000000037941 */ /* 0x000fea0003800000 */
.L_x_1727:
[----:B--2---:R1:W-:Y:S02]  /*4a90*/  STG.E.128 desc[UR60][R38.64+0x100], R32 ;  /* 0x0001002026007986 */ /* 0x0043e4000c101d3c */
.L_x_1726:
[----:B------:R-:W-:Y:S05]  /*4aa0*/  BSYNC B2 ;  /* 0x0000000000027941 */ /* 0x000fea0003800000 */
.L_x_1725:
        /* <DEDUP_REMOVED lines=9> */
[----:B------:R-:W-:Y:S01]  /*4b40*/  IMAD.MOV.U32 R65, RZ, RZ, R35 ;  /* 0x000000ffff417224 */ /* 0x000fe200078e0023 */
[--C-:B------:R-:W-:Y:S01]  /*4b50*/  SHF.R.U64 R69, R66, 0x10, R67.reuse ;  /* 0x0000001042457819 */ /* 0x100fe20000001243 */
[--C-:B------:R-:W-:Y:S01]  /*4b60*/  HADD2.F32 R35, -RZ, R33.reuse.H1_H1 ;  /* 0x30000021ff237230 */ /* 0x100fe20000004100 */
[----:B------:R-:W-:Y:S01]  /*4b70*/  SHF.R.U32.HI R70, RZ, 0x10, R67 ;  /* 0x00000010ff467819 */ /* 0x000fe20000011643 */
[----:B------:R-:W-:Y:S02]  /*4b80*/  HADD2.F32 R32, -RZ, R33.H0_H0 ;  /* 0x20000021ff207230 */ /* 0x000fe40000004100 */
[----:B------:R-:W-:Y:S02]  /*4b90*/  HADD2.F32 R69, -RZ, R69.H0_H0 ;  /* 0x20000045ff457230 */ /* 0x000fe40000004100 */
[----:B------:R-:W-:-:S02]  /*4ba0*/  HADD2.F32 R66, -RZ, R65.H1_H1 ;  /* 0x30000041ff427230 */ /* 0x000fc40000004100 */
[----:B------:R-:W-:Y:S02]  /*4bb0*/  HADD2.F32 R70, -RZ, R70.H0_H0 ;  /* 0x20000046ff467230 */ /* 0x000fe40000004100 */
[-C--:B------:R-:W-:Y:S01]  /*4bc0*/  FMUL.FTZ R33, R35, R69.reuse ;  /* 0x0000004523217220 */ /* 0x080fe20000410000 */
[----:B------:R-:W-:Y:S02]  /*4bd0*/  HADD2.F32 R65, -RZ, R65.H0_H0 ;  /* 0x20000041ff417230 */ /* 0x000fe40000004100 */
[----:B------:R-:W-:Y:S01]  /*4be0*/  FMUL.FTZ R72, R32, R69 ;  /* 0x0000004520487220 */ /* 0x000fe20000410000 */
[----:B------:R-:W-:Y:S02]  /*4bf0*/  HADD2.F32 R67, -RZ, R71.H0_H0 ;  /* 0x20000047ff437230 */ /* 0x000fe40000004100 */
[-C--:B------:R-:W-:Y:S01]  /*4c00*/  FMUL.FTZ R74, R66, R70.reuse ;  /* 0x00000046424a7220 */ /* 0x080fe20000410000 */
[----:B------:R-:W-:Y:S02]  /*4c10*/  HADD2.F32 R68, -RZ, R68.H0_H0 ;  /* 0x20000044ff447230 */ /* 0x000fe40000004100 */
[----:B------:R-:W-:Y:S01]  /*4c20*/  FMUL.FTZ R69, R65, R70 ;  /* 0x0000004641457220 */ /* 0x000fe20000410000 */
[-C--:B------:R-:W-:Y:S01]  /*4c30*/  FFMA.FTZ R32, R32, R67.reuse, -R33 ;  /* 0x0000004320207223 */ /* 0x080fe20000010821 */
[----:B------:R-:W-:Y:S01]  /*4c40*/  FFMA.FTZ R33, R35, R67, R72 ;  /* 0x0000004323217223 */ /* 0x000fe20000010048 */
[-C--:B------:R-:W-:Y:S01]  /*4c50*/  FFMA.FTZ R35, R65, R68.reuse, -R74 ;  /* 0x0000004441237223 */ /* 0x080fe2000001084a */
[----:B------:R-:W-:Y:S01]  /*4c60*/  FFMA.FTZ R70, R66, R68, R69 ;  /* 0x0000004442467223 */ /* 0x000fe20000010045 */
[----:B------:R-:W-:-:S02]  /*4c70*/  HADD2.F32 R68, -RZ, R147.H0_H0 ;  /* 0x20000093ff447230 */ /* 0x000fc40000004100 */
[----:B------:R-:W-:Y:S01]  /*4c80*/  HADD2.F32 R147, -RZ, R147.H1_H1 ;  /* 0x30000093ff937230 */ /* 0x000fe20000004100 */
[----:B------:R-:W-:Y:S01]  /*4c90*/  F2FP.F16.F32.PACK_AB R33, R33, R32 ;  /* 0x000000202121723e */ /* 0x000fe200000000ff */
[----:B------:R-:W-:Y:S01]  /*4ca0*/  HADD2.F32 R65, -RZ, R64.H1_H1 ;  /* 0x30000040ff417230 */ /* 0x000fe20000004100 */
[----:B------:R-:W-:Y:S01]  /*4cb0*/  F2FP.F16.F32.PACK_AB R35, R70, R35 ;  /* 0x000000234623723e */ /* 0x000fe200000000ff */
[----:B------:R-:W-:Y:S02]  /*4cc0*/  HADD2.F32 R66, -RZ, R34.H1_H1 ;  /* 0x30000022ff427230 */ /* 0x000fe40000004100 */
        /* <DEDUP_REMOVED lines=8> */
[-C--:B------:R-:W-:Y:S01]  /*4d50*/  FFMA.FTZ R69, R64, R67.reuse, -R69 ;  /* 0x0000004340457223 */ /* 0x080fe20000010845 */
[----:B------:R-:W-:Y:S01]  /*4d60*/  FFMA.FTZ R68, R65, R67, R68 ;  /* 0x0000004341447223 */ /* 0x000fe20000010044 */
[-C--:B------:R-:W-:Y:S01]  /*4d70*/  FFMA.FTZ R71, R34, R145.reuse, -R71 ;  /* 0x0000009122477223 */ /* 0x080fe20000010847 */
[----:B------:R-:W-:-:S03]  /*4d80*/  FFMA.FTZ R66, R66, R145, R147 ;  /* 0x0000009142427223 */ /* 0x000fc60000010093 */
[----:B------:R-:W-:Y:S02]  /*4d90*/  F2FP.F16.F32.PACK_AB R32, R68, R69 ;  /* 0x000000454420723e */ /* 0x000fe400000000ff */
[----:B------:R-:W-:-:S07]  /*4da0*/  F2FP.F16.F32.PACK_AB R34, R66, R71 ;  /* 0x000000474222723e */ /* 0x000fce00000000ff */
.L_x_1730:
[----:B------:R-:W-:Y:S05]  /*4db0*/  BSYNC B2 ;  /* 0x0000000000027941 */ /* 0x000fea0003800000 */
.L_x_1729:
[----:B--2---:R1:W-:Y:S02]  /*4dc0*/  STG.E.128 desc[UR60][R38.64+0x140], R32 ;  /* 0x0001402026007986 */ /* 0x0043e4000c101d3c */
.L_x_1708:
[----:B------:R-:W-:Y:S05]  /*4dd0*/  BSYNC B1 ;  /* 0x0000000000017941 */ /* 0x000fea0003800000 */
.L_x_1707:
        /* <DEDUP_REMOVED lines=37> */
[----:B------:R-:W-:Y:S02]  /*5030*/  HADD2.F32 R35, -RZ, R158.H0_H0 ;  /* 0x2000009eff237230 */ /* 0x000fe40000004100 */
        /* <DEDUP_REMOVED lines=11> */
.L_x_1735:
[----:B------:R-:W-:Y:S05]  /*50f0*/  BSYNC B2 ;  /* 0x0000000000027941 */ /* 0x000fea0003800000 */
.L_x_1734:
[----:B--2---:R1:W-:Y:S02]  /*5100*/  STG.E.128 desc[UR60][R36.64], R32 ;  /* 0x0000002024007986 */ /* 0x0043e4000c101d3c */
.L_x_1733:
[----:B------:R-:W-:Y:S05]  /*5110*/  BSYNC B1 ;  /* 0x0000000000017941 */ /* 0x000fea0003800000 */
.L_x_1732:
        /* <DEDUP_REMOVED lines=28> */
[----:B------:R-:W-:Y:S02]  /*52e0*/  HADD2.F32 R39, -RZ, R162.H0_H0 ;  /* 0x200000a2ff277230 */ /* 0x000fe40000004100 */
[----:B------:R-:W-:Y:S01]  /*52f0*/  FFMA.FTZ R64, R35, R58, -R64 ;  /* 0x0000003a23407223 */ /* 0x000fe20000010840 */
[----:B------:R-:W-:Y:S02]  /*5300*/  HADD2.F32 R32, -RZ, R32.H0_H0 ;  /* 0x20000020ff207230 */ /* 0x000fe40000004100 */
[----:B------:R-:W-:Y:S02]  /*5310*/  HADD2.F32 R57, -RZ, R162.H1_H1 ;  /* 0x300000a2ff397230 */ /* 0x000fe40000004100 */
[----:B------:R-:W-:Y:S01]  /*5320*/  FMUL.FTZ R59, R33, R39 ;  /* 0x00000027213b7220 */ /* 0x000fe20000410000 */
[----:B------:R-:W-:-:S02]  /*5330*/  HADD2.F32 R34, -RZ, R38.H1_H1 ;  /* 0x30000026ff227230 */ /* 0x000fc40000004100 */
[----:B------:R-:W-:Y:S01]  /*5340*/  FMUL.FTZ R56, R32, R39 ;  /* 0x0000002720387220 */ /* 0x000fe20000410000 */
[----:B------:R-:W-:Y:S02]  /*5350*/  HADD2.F32 R38, -RZ, R38.H0_H0 ;  /* 0x20000026ff267230 */ /* 0x000fe40000004100 */
[--C-:B------:R-:W-:Y:S02]  /*5360*/  HADD2.F32 R35, -RZ, R131.reuse.H0_H0 ;  /* 0x20000083ff237230 */ /* 0x100fe40000004100 */
[-C--:B------:R-:W-:Y:S01]  /*5370*/  FMUL.FTZ R39, R34, R57.reuse ;  /* 0x0000003922277220 */ /* 0x080fe20000410000 */
        /* <DEDUP_REMOVED lines=10> */
.L_x_1739:
[----:B------:R-:W-:Y:S05]  /*5420*/  BSYNC B2 ;  /* 0x0000000000027941 */ /* 0x000fea0003800000 */
.L_x_1738:
[----:B--2---:R1:W-:Y:S02]  /*5430*/  STG.E.128 desc[UR60][R36.64+0x40], R32 ;  /* 0x0000402024007986 */ /* 0x0043e4000c101d3c */
.L_x_1737:
[----:B------:R-:W-:Y:S05]  /*5440*/  BSYNC B1 ;  /* 0x0000000000017941 */ /* 0x000fea0003800000 */
.L_x_1736:
        /* <DEDUP_REMOVED lines=21> */
[----:B------:R-:W-:Y:S01]  /*55a0*/  FMUL.FTZ R53, R33, R53 ;  /* 0x0000003521357220 */ /* 0x000fe20000410000 */
[----:B------:R-:W-:Y:S02]  /*55b0*/  HADD2.F32 R158, -RZ, R158.H1_H1 ;  /* 0x3000009eff9e7230 */ /* 0x000fe40000004100 */
[----:B------:R-:W-:Y:S01]  /*55c0*/  FMUL.FTZ R60, R39, R56 ;  /* 0x00000038273c7220 */ /* 0x000fe20000410000 */
[-C--:B------:R-:W-:Y:S01]  /*55d0*/  FFMA.FTZ R58, R33, R52.reuse, -R58 ;  /* 0x00000034213a7223 */ /* 0x080fe2000001083a */
[----:B------:R-:W-:Y:S01]  /*55e0*/  FFMA.FTZ R55, R34, R52, R53 ;  /* 0x0000003422377223 */ /* 0x000fe20000010035 */
[----:B------:R-:W-:Y:S01]  /*55f0*/  FMUL.FTZ R56, R35, R56 ;  /* 0x0000003823387220 */ /* 0x000fe20000410000 */
[----:B------:R-:W-:-:S02]  /*5600*/  HADD2.F32 R159, -RZ, R159.H1_H1 ;  /* 0x3000009fff9f7230 */ /* 0x000fc40000004100 */
[-C--:B------:R-:W-:Y:S01]  /*5610*/  FFMA.FTZ R60, R35, R54.reuse, -R60 ;  /* 0x00000036233c7223 */ /* 0x080fe2000001083c */
[----:B------:R-:W-:Y:S02]  /*5620*/  HADD2.F32 R33, -RZ, R32.H1_H1 ;  /* 0x30000020ff217230 */ /* 0x000fe40000004100 */
[----:B------:R-:W-:Y:S01]  /*5630*/  FFMA.FTZ R59, R39, R54, R56 ;  /* 0x00000036273b7223 */ /* 0x000fe20000010038 */
        /* <DEDUP_REMOVED lines=12> */
[----:B------:R-:W-:Y:S01]  /*5700*/  FFMA.FTZ R34, R34, R39, R159 ;  /* 0x0000002722227223 */ /* 0x000fe2000001009f */
[----:B------:R-:W-:Y:S02]  /*5710*/  F2FP.F16.F32.PACK_AB R33, R55, R58 ;  /* 0x0000003a3721723e */ /* 0x000fe400000000ff */
[----:B------:R-:W-:-:S02]  /*5720*/  F2FP.F16.F32.PACK_AB R35, R59, R60 ;  /* 0x0000003c3b23723e */ /* 0x000fc400000000ff */
[----:B------:R-:W-:Y:S02]  /*5730*/  F2FP.F16.F32.PACK_AB R32, R158, R53 ;  /* 0x000000359e20723e */ /* 0x000fe400000000ff */
[----:B------:R-:W-:-:S07]  /*5740*/  F2FP.F16.F32.PACK_AB R34, R34, R57 ;  /* 0x000000392222723e */ /* 0x000fce00000000ff */
.L_x_1743:
[----:B------:R-:W-:Y:S05]  /*5750*/  BSYNC B2 ;  /* 0x0000000000027941 */ /* 0x000fea0003800000 */
.L_x_1742:
[----:B--2---:R1:W-:Y:S02]  /*5760*/  STG.E.128 desc[UR60][R36.64+0x80], R32 ;  /* 0x0000802024007986 */ /* 0x0043e4000c101d3c */
.L_x_1741:
[----:B------:R-:W-:Y:S05]  /*5770*/  BSYNC B1 ;  /* 0x0000000000017941 */ /* 0x000fea0003800000 */
.L_x_1740:
        /* <DEDUP_REMOVED lines=48> */
.L_x_1747:
[----:B------:R-:W-:Y:S05]  /*5a80*/  BSYNC B2 ;  /* 0x0000000000027941 */ /* 0x000fea0003800000 */
.L_x_1746:
[----:B--2---:R1:W-:Y:S02]  /*5a90*/  STG.E.128 desc[UR60][R36.64+0xc0], R32 ;  /* 0x0000c02024007986 */ /* 0x0043e4000c101d3c */
.L_x_1745:
[----:B------:R-:W-:Y:S05]  /*5aa0*/  BSYNC B1 ;  /* 0x0000000000017941 */ /* 0x000fea0003800000 */
.L_x_1744:
        /* <DEDUP_REMOVED lines=48> */
.L_x_1751:
[----:B------:R-:W-:Y:S05]  /*5db0*/  BSYNC B2 ;  /* 0x0000000000027941 */ /* 0x000fea0003800000 */
.L_x_1750:
[----:B--2---:R1:W-:Y:S02]  /*5dc0*/  STG.E.128 desc[UR60][R36.64+0x100], R32 ;  /* 0x0001002024007986 */ /* 0x0043e4000c101d3c */
.L_x_1749:
[----:B------:R-:W-:Y:S05]  /*5dd0*/  BSYNC B1 ;  /* 0x0000000000017941 */ /* 0x000fea0003800000 */
.L_x_1748:
        /* <DEDUP_REMOVED lines=47> */
.L_x_1753:
[----:B------:R-:W-:Y:S05]  /*60d0*/  BSYNC B1 ;  /* 0x0000000000017941 */ /* 0x000fea0003800000 */
.L_x_1752:
[----:B--2---:R1:W-:Y:S01]  /*60e0*/  STG.E.128 desc[UR60][R36.64+0x140], R32 ;  /* 0x0001402024007986 */ /* 0x0043e2000c101d3c */
[----:B------:R-:W-:Y:S05]  /*60f0*/  BRA `(.L_x_1731) ;  /* 0x0000003c00b47947 */ /* 0x000fea0003800000 */
.L_x_1699:
        /* <DEDUP_REMOVED lines=47> */
.L_x_1755:
[----:B------:R-:W-:Y:S05]  /*63f0*/  BSYNC B1 ;  /* 0x0000000000017941 */ /* 0x000fea0003800000 */
.L_x_1754:
        /* <DEDUP_REMOVED lines=47> */
.L_x_1757:
[----:B------:R-:W-:Y:S05]  /*66f0*/  BSYNC B1 ;  /* 0x0000000000017941 */ /* 0x000fea0003800000 */
.L_x_1756:
[----:B0-----:R-:W2:Y:S01]  /*6700*/  LDL R80, [R1+0x40] ;  /* 0x0000400001507983 */ /* 0x001ea20000100800 */
[----:B------:R-:W-:Y:S01]  /*6710*/  IMAD.MOV.U32 R81, RZ, RZ, R33 ;  /* 0x000000ffff517224 */ /* 0x000fe200078e0021 */
[----:B------:R-:W-:Y:S01]  /*6720*/  MOV R82, R36 ;  /* 0x0000002400527202 */ /* 0x000fe20000000f00 */
[----:B------:R-:W-:Y:S01]  /*6730*/  IMAD.MOV.U32 R83, RZ, RZ, R37 ;  /* 0x000000ffff537224 */ /* 0x000fe200078e0025 */
[----:B------:R-:W-:Y:S02]  /*6740*/  PRMT R173, R85, 0x5410, R86 ;  /* 0x0000541055ad7816 */ /* 0x000fe40000000056 */
[----:B------:R-:W-:Y:S01]  /*6750*/  PRMT R178, R82, 0x7610, R178 ;  /* 0x0000761052b27816 */ /* 0x000fe200000000b2 */
[----:B------:R-:W-:Y:S01]  /*6760*/  IMAD.MOV.U32 R82, RZ, RZ, R40 ;  /* 0x000000ffff527224 */ /* 0x000fe200078e0028 */
[----:B--2---:R-:W-:Y:S01]  /*6770*/  R2UR UR4, R80 ;  /* 0x00000000500472ca */ /* 0x004fe200000e0000 */
        /* <DEDUP_REMOVED lines=8> */
[----:B------:R-:W-:Y:S01]  /*6800*/  UISETP.NE.AND UP0, UPT, UR4, 0x3, UPT ;  /* 0x000000030400788c */ /* 0x000fe2000bf05270 */
[----:B------:R-:W-:Y:S01]  /*6810*/  IMAD.MOV.U32 R83, RZ, RZ, R41 ;  /* 0x000000ffff537224 */ /* 0x000fe200078e0029 */
[----:B------:R-:W-:Y:S01]  /*6820*/  PRMT R180, R80, 0x5410, R82 ;  /* 0x0000541050b47816 */ /* 0x000fe20000000052 */
[----:B------:R-:W-:Y:S01]  /*6830*/  IMAD.MOV.U32 R82, RZ, RZ, R44 ;  /* 0x000000ffff527224 */ /* 0x000fe200078e002c */
        /* <DEDUP_REMOVED lines=16> */
[----:B------:R-:W-:Y:S01]  /*6940*/  PRMT R181, R81, 0x5410, R83 ;  /* 0x0000541051b57816 */ /* 0x000fe20000000053 */
[----:B------:R-:W-:-:S02]  /*6950*/  IMAD.MOV.U32 R81, RZ, RZ, R55 ;  /* 0x000000ffff517224 */ /* 0x000fc400078e0037 */
[----:B------:R-:W-:Y:S01]  /*6960*/  IMAD.MOV.U32 R83, RZ, RZ, R53 ;  /* 0x000000ffff537224 */ /* 0x000fe200078e0035 */
[----:B------:R-:W-:Y:S01]  /*6970*/  PRMT R182, R80, 0x5410, R82 ;  /* 0x0000541050b67816 */ /* 0x000fe20000000052 */
[----:B-----5:R-:W-:Y:S01]  /*6980*/  IMAD.MOV.U32 R80, RZ, RZ, R57 ;  /* 0x000000ffff507224 */ /* 0x020fe200078e0039 */
        /* <DEDUP_REMOVED lines=14> */
[----:B------:R-:W-:Y:S02]  /*6a70*/  IMAD.MOV.U32 R83, RZ, RZ, R66 ;  /* 0x000000ffff537224 */ /* 0x000fe400078e0042 */
        /* <DEDUP_REMOVED lines=19> */
[----:B------:R-:W-:Y:S01]  /*6bb0*/  IMAD.MOV.U32 R80, RZ, RZ, R77 ;  /* 0x000000ffff507224 */ /* 0x000fe200078e004d */
[----:B------:R-:W-:-:S04]  /*6bc0*/  PRMT R171, R83, 0x5410, R82 ;  /* 0x0000541053ab7816 */ /* 0x000fc80000000052 */
[----:B------:R-:W-:Y:S01]  /*6bd0*/  PRMT R172, R81, 0x5410, R80 ;  /* 0x0000541051ac7816 */ /* 0x000fe20000000050 */
[----:B------:R-:W-:Y:S06]  /*6be0*/  @!P2 BRA `(.L_x_1758) ;  /* 0x000000000004a947 */ /* 0x000fec0003800000 */
[----:B------:R-:W-:Y:S01]  /*6bf0*/  BPT.TRAP 0x1 ;  /* 0x000000040000795c */ /* 0x000fe20000300000 */
.L_x_1758:
[----:B------:R-:W-:Y:S01]  /*6c00*/  LEA R90, R16, R2, 0x3 ;  /* 0x00000002105a7211 */ /* 0x000fe200078e18ff */
[----:B------:R-:W0:Y:S01]  /*6c10*/  LDC R145, c[0x0][0x2f4] ;  /* 0x0000bd00ff917b82 */ /* 0x000e220000000800 */
[----:B------:R-:W-:Y:S01]  /*6c20*/  SHF.L.U32 R91, R198, 0x1f, RZ ;  /* 0x0000001fc65b7819 */ /* 0x000fe200000006ff */
[----:B------:R-:W-:Y:S03]  /*6c30*/  BSSY B1, `(.L_x_1759) ;  /* 0x0000004000017945 */ /* 0x000fe60003800000 */
[----:B------:R-:W1:Y:S03]  /*6c40*/  SYNCS.PHASECHK.TRANS64.TRYWAIT P5, [R90+URZ+0x30890], R91 ;  /* 0x0308905b5a0075a7 */ /* 0x000e6600080a017f */
[----:B------:R-:W2:Y:S01]  /*6c50*/  LDC.64 R126, c[0x0][0x300] ;  /* 0x0000c000ff7e7b82 */ /* 0x000ea20000000a00 */
[----:B-1----:R-:W-:Y:S05]  /*6c60*/  @!P5 BRA `(.L_x_1760) ;  /* 0x0000024400ecd947 */ /* 0x002fea0003800000 */
.L_x_2151:
[----:B------:R-:W-:Y:S05]  /*6c70*/  BSYNC B1 ;  /* 0x0000000000017941 */ /* 0x000fea0003800000 */
.L_x_1759:
[----:B------:R-:W-:Y:S01]  /*6c80*/  BSSY B1, `(.L_x_1761) ;  /* 0x0000182000017945 */ /* 0x000fe20003800000 */
[----:B0-----:R-:W-:Y:S02]  /*6c90*/  IMAD.IADD R147, R145, 0x1, -R125 ;  /* 0x0000000191937824 */ /* 0x001fe400078e0a7d */
[----:B------:R-:W-:Y:S01]  /*6ca0*/  IMAD.MOV.U32 R129, RZ, RZ, R84 ;  /* 0x000000ffff817224 */ /* 0x000fe200078e0054 */
[----:B------:R-:W-:Y:S06]  /*6cb0*/  @P4 BRA `(.L_x_1762) ;  /* 0x0000001400f84947 */ /* 0x000fec0003800000 */
        /* <DEDUP_REMOVED lines=34> */
[----:B------:R-:W-:Y:S02]  /*6ee0*/  HADD2.F32 R162, -RZ, R164.H0_H0 ;  /* 0x200000a4ffa27230 */ /* 0x000fe40000004100 */
[----:B------:R-:W-:Y:S02]  /*6ef0*/  HADD2.F32 R163, -RZ, R85.H0_H0 ;  /* 0x20000055ffa37230 */ /* 0x000fe40000004100 */
[----:B------:R-:W-:-:S02]  /*6f00*/  HADD2.F32 R81, -RZ, R166.H0_H0 ;  /* 0x200000a6ff517230 */ /* 0x000fc40000004100 */
[CC--:B------:R-:W-:Y:S01]  /*6f10*/  FMUL.FTZ R166, R162.reuse, R165.reuse ;  /* 0x000000a5a2a67220 */ /* 0x0c0fe20000410000 */
[----:B------:R-:W-:Y:S02]  /*6f20*/  HADD2.F32 R85, -RZ, R85.H1_H1 ;  /* 0x30000055ff557230 */ /* 0x000fe40000004100 */
[C---:B------:R-:W-:Y:S01]  /*6f30*/  FMUL.FTZ R165, R163.reuse, R165 ;  /* 0x000000a5a3a57220 */ /* 0x040fe20000410000 */
[----:B------:R-:W-:Y:S02]  /*6f40*/  HADD2.F32 R54, -RZ, R54.H0_H0 ;  /* 0x20000036ff367230 */ /* 0x000fe40000004100 */
[-C--:B------:R-:W-:Y:S01]  /*6f50*/  FFMA.FTZ R163, R163, R81.reuse, -R166 ;  /* 0x00000051a3a37223 */ /* 0x080fe200000108a6 */
[----:B------:R-:W-:Y:S02]  /*6f60*/  HADD2.F32 R42, -RZ, R42.H0_H0 ;  /* 0x2000002aff2a7230 */ /* 0x000fe40000004100 */
[----:B------:R-:W-:Y:S01]  /*6f70*/  FFMA.FTZ R162, R162, R81, R165 ;  /* 0x00000051a2a27223 */ /* 0x000fe200000100a5 */
[----:B------:R-:W-:Y:S01]  /*6f80*/  SHF.R.U32.HI R165, RZ, 0x10, R53 ;  /* 0x00000010ffa57819 */ /* 0x000fe20000011635 */
[----:B------:R-:W-:Y:S01]  /*6f90*/  HADD2.F32 R81, -RZ, R164.H1_H1 ;  /* 0x300000a4ff517230 */ /* 0x000fe20000004100 */
[----:B------:R-:W-:Y:S01]  /*6fa0*/  SHF.R.U32.HI R164, RZ, 0x10, R41 ;  /* 0x00000010ffa47819 */ /* 0x000fe20000011629 */
[----:B------:R-:W-:Y:S01]  /*6fb0*/  IMAD.MOV.U32 R41, RZ, RZ, R87 ;  /* 0x000000ffff297224 */ /* 0x000fe200078e0057 */
[----:B------:R-:W-:Y:S01]  /*6fc0*/  SHF.R.U64 R53, R52, 0x10, R53 ;  /* 0x0000001034357819 */ /* 0x000fe20000001235 */
[----:B------:R-:W-:-:S02]  /*6fd0*/  HADD2.F32 R165, -RZ, R165.H0_H0 ;  /* 0x200000a5ffa57230 */ /* 0x000fc40000004100 */
[----:B------:R-:W-:Y:S02]  /*6fe0*/  HADD2.F32 R164, -RZ, R164.H0_H0 ;  /* 0x200000a4ffa47230 */ /* 0x000fe40000004100 */
[----:B------:R-:W-:Y:S02]  /*6ff0*/  IMAD.MOV.U32 R52, RZ, RZ, R83 ;  /* 0x000000ffff347224 */ /* 0x000fe400078e0053 */
[-C--:B------:R-:W-:Y:S01]  /*7000*/  FMUL.FTZ R166, R81, R165.reuse ;  /* 0x000000a551a67220 */ /* 0x080fe20000410000 */
[C---:B------:R-:W-:Y:S01]  /*7010*/  FMUL.FTZ R165, R85.reuse, R165 ;  /* 0x000000a555a57220 */ /* 0x040fe20000410000 */
[----:B------:R-:W-:Y:S02]  /*7020*/  HADD2.F32 R83, -RZ, R41.H0_H0 ;  /* 0x20000029ff537230 */ /* 0x000fe40000004100 */
[-C--:B------:R-:W-:Y:S01]  /*7030*/  FFMA.FTZ R85, R85, R164.reuse, -R166 ;  /* 0x000000a455557223 */ /* 0x080fe200000108a6 */
[----:B------:R-:W-:Y:S01]  /*7040*/  FFMA.FTZ R81, R81, R164, R165 ;  /* 0x000000a451517223 */ /* 0x000fe200000100a5 */
[----:B------:R-:W-:-:S02]  /*7050*/  HADD2.F32 R165, -RZ, R168.H1_H1 ;  /* 0x300000a8ffa57230 */ /* 0x000fc40000004100 */
[----:B------:R-:W-:Y:S01]  /*7060*/  HADD2.F32 R87, -RZ, R168.H0_H0 ;  /* 0x200000a8ff577230 */ /* 0x000fe20000004100 */
[----:B------:R-:W-:Y:S01]  /*7070*/  F2FP.F16.F32.PACK_AB R85, R85, R163 ;  /* 0x000000a35555723e */ /* 0x000fe200000000ff */
[--C-:B------:R-:W-:Y:S02]  /*7080*/  HADD2.F32 R164, -RZ, R52.reuse.H0_H0 ;  /* 0x20000034ffa47230 */ /* 0x100fe40000004100 */
[----:B------:R-:W-:Y:S01]  /*7090*/  FMUL.FTZ R166, R83, R165 ;  /* 0x000000a553a67220 */ /* 0x000fe20000410000 */
[----:B------:R-:W-:Y:S01]  /*70a0*/  HADD2.F32 R41, -RZ, R41.H1_H1 ;  /* 0x30000029ff297230 */ /* 0x000fe20000004100 */
[----:B------:R-:W-:Y:S01]  /*70b0*/  F2FP.F16.F32.PACK_AB R162, R81, R162 ;  /* 0x000000a251a2723e */ /* 0x000fe200000000ff */
[----:B------:R-:W-:Y:S02]  /*70c0*/  HADD2.F32 R52, -RZ, R52.H1_H1 ;  /* 0x30000034ff347230 */ /* 0x000fe40000004100 */
[C---:B------:R-:W-:Y:S01]  /*70d0*/  FFMA.FTZ R166, R164.reuse, R87, -R166 ;  /* 0x00000057a4a67223 */ /* 0x040fe200000108a6 */
[----:B------:R-:W-:Y:S01]  /*70e0*/  FMUL.FTZ R164, R164, R165 ;  /* 0x000000a5a4a47220 */ /* 0x000fe20000410000 */
[----:B------:R-:W-:-:S02]  /*70f0*/  HADD2.F32 R168, -RZ, R182.H1_H1 ;  /* 0x300000b6ffa87230 */ /* 0x000fc40000004100 */
[----:B------:R-:W-:Y:S02]  /*7100*/  HADD2.F32 R53, -RZ, R53.H0_H0 ;  /* 0x20000035ff357230 */ /* 0x000fe40000004100 */
[----:B------:R-:W-:Y:S01]  /*7110*/  FFMA.FTZ R83, R83, R87, R164 ;  /* 0x0000005753537223 */ /* 0x000fe200000100a4 */
[----:B------:R-:W-:Y:S01]  /*7120*/  SHF.R.U32.HI R87, RZ, 0x10, R55 ;  /* 0x00000010ff577819 */ /* 0x000fe20000011637 */
[----:B------:R-:W-:Y:S01]  /*7130*/  IMAD.MOV.U32 R81, RZ, RZ, R85 ;  /* 0x000000ffff517224 */ /* 0x000fe200078e0055 */
[----:B------:R-:W-:Y:S01]  /*7140*/  SHF.R.U32.HI R55, RZ, 0x10, R43 ;  /* 0x00000010ff377819 */ /* 0x000fe2000001162b */
[----:B------:R-:W-:Y:S02]  /*7150*/  IMAD.MOV.U32 R85, RZ, RZ, R162 ;  /* 0x000000ffff557224 */ /* 0x000fe400078e00a2 */
[----:B------:R-:W-:Y:S02]  /*7160*/  HADD2.F32 R87, -RZ, R87.H0_H0 ;  /* 0x20000057ff577230 */ /* 0x000fe40000004100 */
[----:B------:R-:W-:-:S03]  /*7170*/  HADD2.F32 R55, -RZ, R55.H0_H0 ;  /* 0x20000037ff377230 */ /* 0x000fc60000004100 */
[-C--:B------:R-:W-:Y:S01]  /*7180*/  FMUL.FTZ R164, R41, R87.reuse ;  /* 0x0000005729a47220 */ /* 0x080fe20000410000 */
[----:B------:R-:W-:-:S03]  /*7190*/  FMUL.FTZ R87, R52, R87 ;  /* 0x0000005734577220 */ /* 0x000fc60000410000 */
[-C--:B------:R-:W-:Y:S01]  /*71a0*/  FFMA.FTZ R52, R52, R55.reuse, -R164 ;  /* 0x0000003734347223 */ /* 0x080fe200000108a4 */
[----:B------:R-:W-:Y:S01]  /*71b0*/  FFMA.FTZ R41, R41, R55, R87 ;  /* 0x0000003729297223 */ /* 0x000fe20000010057 */
[----:B------:R-:W-:Y:S02]  /*71c0*/  HADD2.F32 R55, -RZ, R84.H0_H0 ;  /* 0x20000054ff377230 */ /* 0x000fe40000004100 */
[----:B------:R-:W-:Y:S01]  /*71d0*/  HADD2.F32 R164, -RZ, R80.H0_H0 ;  /* 0x20000050ffa47230 */ /* 0x000fe20000004100 */
[----:B------:R-:W-:Y:S01]  /*71e0*/  F2FP.F16.F32.PACK_AB R52, R52, R166 ;  /* 0x000000a63434723e */ /* 0x000fe200000000ff */
[----:B------:R-:W-:Y:S02]  /*71f0*/  HADD2.F32 R87, -RZ, R180.H1_H1 ;  /* 0x300000b4ff577230 */ /* 0x000fe40000004100 */
[-C--:B------:R-:W-:Y:S01]  /*7200*/  FMUL.FTZ R165, R55, R168.reuse ;  /* 0x000000a837a57220 */ /* 0x080fe20000410000 */
[----:B------:R-:W-:Y:S02]  /*7210*/  HADD2.F32 R84, -RZ, R84.H1_H1 ;  /* 0x30000054ff547230 */ /* 0x000fe40000004100 */
[----:B------:R-:W-:Y:S01]  /*7220*/  FMUL.FTZ R168, R164, R168 ;  /* 0x000000a8a4a87220 */ /* 0x000fe20000410000 */
[----:B------:R-:W-:-:S02]  /*7230*/  HADD2.F32 R80, -RZ, R80.H1_H1 ;  /* 0x30000050ff507230 */ /* 0x000fc40000004100 */
[-C--:B------:R-:W-:Y:S01]  /*7240*/  FFMA.FTZ R165, R164, R87.reuse, -R165 ;  /* 0x00000057a4a57223 */ /* 0x080fe200000108a5 */
[----:B------:R-:W-:Y:S02]  /*7250*/  HADD2.F32 R164, -RZ, R182.H0_H0 ;  /* 0x200000b6ffa47230 */ /* 0x000fe40000004100 */
[----:B------:R-:W-:Y:S01]  /*7260*/  FFMA.FTZ R168, R55, R87, R168 ;  /* 0x0000005737a87223 */ /* 0x000fe200000100a8 */
[----:B------:R-:W-:Y:S02]  /*7270*/  HADD2.F32 R55, -RZ, R40.H0_H0 ;  /* 0x20000028ff377230 */ /* 0x000fe40000004100 */
[-C--:B------:R-:W-:Y:S01]  /*7280*/  FMUL.FTZ R40, R84, R53.reuse ;  /* 0x0000003554287220 */ /* 0x080fe20000410000 */
[C---:B------:R-:W-:Y:S01]  /*7290*/  FMUL.FTZ R53, R80.reuse, R53 ;  /* 0x0000003550357220 */ /* 0x040fe20000410000 */
[----:B------:R-:W-:Y:S01]  /*72a0*/  F2FP.F16.F32.PACK_AB R41, R41, R83 ;  /* 0x000000532929723e */ /* 0x000fe200000000ff */
[----:B------:R-:W-:Y:S02]  /*72b0*/  IMAD.MOV.U32 R83, RZ, RZ, R52 ;  /* 0x000000ffff537224 */ /* 0x000fe400078e0034 */
[-C--:B------:R-:W-:Y:S01]  /*72c0*/  FFMA.FTZ R40, R80, R55.reuse, -R40 ;  /* 0x0000003750287223 */ /* 0x080fe20000010828 */
[----:B------:R-:W-:Y:S01]  /*72d0*/  FFMA.FTZ R53, R84, R55, R53 ;  /* 0x0000003754357223 */ /* 0x000fe20000010035 */
[----:B------:R-:W-:-:S02]  /*72e0*/  HADD2.F32 R55, -RZ, R86.H0_H0 ;  /* 0x20000056ff377230 */ /* 0x000fc40000004100 */
[----:B------:R-:W-:Y:S01]  /*72f0*/  HADD2.F32 R84, -RZ, R82.H0_H0 ;  /* 0x20000052ff547230 */ /* 0x000fe20000004100 */
[----:B------:R-:W-:Y:S01]  /*7300*/  F2FP.F16.F32.PACK_AB R40, R40, R165 ;  /* 0x000000a52828723e */ /* 0x000fe200000000ff */
[----:B------:R-:W-:Y:S02]  /*7310*/  HADD2.F32 R86, -RZ, R86.H1_H1 ;  /* 0x30000056ff567230 */ /* 0x000fe40000004100 */
[-C--:B------:R-:W-:Y:S01]  /*7320*/  FMUL.FTZ R87, R55, R164.reuse ;  /* 0x000000a437577220 */ /* 0x080fe20000410000 */
[----:B------:R-:W-:Y:S02]  /*7330*/  HADD2.F32 R82, -RZ, R82.H1_H1 ;  /* 0x30000052ff527230 */ /* 0x000fe40000004100 */
[----:B------:R-:W-:Y:S01]  /*7340*/  FMUL.FTZ R164, R84, R164 ;  /* 0x000000a454a47220 */ /* 0x000fe20000410000 */
[----:B------:R-:W-:Y:S02]  /*7350*/  HADD2.F32 R80, -RZ, R180.H0_H0 ;  /* 0x200000b4ff507230 */ /* 0x000fe40000004100 */
[----:B------:R-:W-:Y:S01]  /*7360*/  FMUL.FTZ R43, R86, R54 ;  /* 0x00000036562b7220 */ /* 0x000fe20000410000 */
[----:B------:R-:W-:Y:S01]  /*7370*/  F2FP.F16.F32.PACK_AB R53, R53, R168 ;  /* 0x000000a83535723e */ /* 0x000fe200000000ff */
[----:B------:R-:W-:Y:S01]  /*7380*/  FMUL.FTZ R54, R82, R54 ;  /* 0x0000003652367220 */ /* 0x000fe20000410000 */
[----:B------:R-:W-:Y:S01]  /*7390*/  FFMA.FTZ R87, R84, R80, -R87 ;  /* 0x0000005054577223 */ /* 0x000fe20000010857 */
[----:B------:R-:W-:Y:S01]  /*73a0*/  FFMA.FTZ R43, R82, R42, -R43 ;  /* 0x0000002a522b7223 */ /* 0x000fe2000001082b */
[----:B------:R-:W-:Y:S01]  /*73b0*/  FFMA.FTZ R164, R55, R80, R164 ;  /* 0x0000005037a47223 */ /* 0x000fe200000100a4 */
[----:B------:R-:W-:Y:S01]  /*73c0*/  FFMA.FTZ R54, R86, R42, R54 ;  /* 0x0000002a56367223 */ /* 0x000fe20000010036 */
[----:B------:R-:W-:Y:S01]  /*73d0*/  MOV R80, R40 ;  /* 0x0000002800507202 */ /* 0x000fe20000000f00 */
[----:B------:R-:W-:Y:S01]  /*73e0*/  IMAD.MOV.U32 R84, RZ, RZ, R53 ;  /* 0x000000ffff547224 */ /* 0x000fe200078e0035 */
[----:B------:R-:W-:Y:S01]  /*73f0*/  F2FP.F16.F32.PACK_AB R43, R43, R87 ;  /* 0x000000572b2b723e */ /* 0x000fe200000000ff */
[----:B------:R-:W-:Y:S01]  /*7400*/  IMAD.MOV.U32 R87, RZ, RZ, R41 ;  /* 0x000000ffff577224 */ /* 0x000fe200078e0029 */
[----:B------:R-:W-:-:S03]  /*7410*/  F2FP.F16.F32.PACK_AB R54, R54, R164 ;  /* 0x000000a43636723e */ /* 0x000fc600000000ff */
[----:B------:R-:W-:Y:S01]  /*7420*/  IMAD.MOV.U32 R82, RZ, RZ, R43 ;  /* 0x000000ffff527224 */ /* 0x000fe200078e002b */
[----:B------:R-:W-:-:S07]  /*7430*/  MOV R86, R54 ;  /* 0x0000003600567202 */ /* 0x000fce0000000f00 */
.L_x_1766:
[----:B------:R-:W-:Y:S05]  /*7440*/  BSYNC B3 ;  /* 0x0000000000037941 */ /* 0x000fea0003800000 */
.L_x_1765:
[----:B------:R-:W-:-:S04]  /*7450*/  IADD3 R41, P4, P5, R108, R130, R13 ;  /* 0x000000826c297210 */ /* 0x000fc80007d9e00d */
[----:B------:R-:W-:Y:S02]  /*7460*/  IADD3.X R42, R4, R153, R115, P4, P5 ;  /* 0x00000099042a7210 */ /* 0x000fe400027ea473 */
        /* <DEDUP_REMOVED lines=10> */
.L_x_1764:
[----:B------:R-:W-:Y:S05]  /*7510*/  BSYNC B2 ;  /* 0x0000000000027941 */ /* 0x000fea0003800000 */
.L_x_1763:
        /* <DEDUP_REMOVED lines=28> */
[----:B------:R-:W-:Y:S01]  /*76e0*/  SHF.R.U64 R48, R48, 0x10, R49 ;  /* 0x0000001030307819 */ /* 0x000fe20000001231 */
[----:B------:R-:W-:Y:S01]  /*76f0*/  HADD2.F32 R86, -RZ, R181.H1_H1 ;  /* 0x300000b5ff567230 */ /* 0x000fe20000004100 */
[----:B------:R-:W-:Y:S01]  /*7700*/  SHF.R.U64 R36, R36, 0x10, R37 ;  /* 0x0000001024247819 */ /* 0x000fe20000001225 */
[----:B------:R-:W-:Y:S01]  /*7710*/  HADD2.F32 R83, -RZ, R85.H0_H0 ;  /* 0x20000055ff537230 */ /* 0x000fe20000004100 */
[----:B------:R-:W-:Y:S01]  /*7720*/  SHF.R.U64 R38, R38, 0x10, R39 ;  /* 0x0000001026267819 */ /* 0x000fe20000001227 */
[----:B------:R-:W-:Y:S01]  /*7730*/  HADD2.F32 R84, -RZ, R53.H0_H0 ;  /* 0x20000035ff547230 */ /* 0x000fe20000004100 */
[----:B------:R-:W-:Y:S01]  /*7740*/  SHF.R.U64 R50, R50, 0x10, R51 ;  /* 0x0000001032327819 */ /* 0x000fe20000001233 */
[----:B------:R-:W-:Y:S02]  /*7750*/  HADD2.F32 R41, -RZ, R179.H1_H1 ;  /* 0x300000b3ff297230 */ /* 0x000fe40000004100 */
[----:B------:R-:W-:Y:S01]  /*7760*/  FMUL.FTZ R87, R83, R86 ;  /* 0x0000005653577220 */ /* 0x000fe20000410000 */
[----:B------:R-:W-:-:S02]  /*7770*/  HADD2.F32 R53, -RZ, R53.H1_H1 ;  /* 0x30000035ff357230 */ /* 0x000fc40000004100 */
        /* <DEDUP_REMOVED lines=8> */
[----:B------:R-:W-:-:S02]  /*7800*/  HADD2.F32 R36, -RZ, R36.H0_H0 ;  /* 0x20000024ff247230 */ /* 0x000fc40000004100 */
[----:B------:R-:W-:Y:S02]  /*7810*/  HADD2.F32 R86, -RZ, R86.H0_H0 ;  /* 0x20000056ff567230 */ /* 0x000fe40000004100 */
[----:B------:R-:W-:Y:S02]  /*7820*/  HADD2.F32 R85, -RZ, R85.H0_H0 ;  /* 0x20000055ff557230 */ /* 0x000fe40000004100 */
[----:B------:R-:W-:Y:S02]  /*7830*/  HADD2.F32 R49, -RZ, R42.H0_H0 ;  /* 0x2000002aff317230 */ /* 0x000fe40000004100 */
[-C--:B------:R-:W-:Y:S01]  /*7840*/  FMUL.FTZ R87, R41, R86.reuse ;  /* 0x0000005629577220 */ /* 0x080fe20000410000 */
[C---:B------:R-:W-:Y:S01]  /*7850*/  FMUL.FTZ R86, R53.reuse, R86 ;  /* 0x0000005635567220 */ /* 0x040fe20000410000 */
[----:B------:R-:W-:Y:S02]  /*7860*/  HADD2.F32 R164, -RZ, R178.H1_H1 ;  /* 0x300000b2ffa47230 */ /* 0x000fe40000004100 */
[-C--:B------:R-:W-:Y:S01]  /*7870*/  FFMA.FTZ R53, R53, R85.reuse, -R87 ;  /* 0x0000005535357223 */ /* 0x080fe20000010857 */
[----:B------:R-:W-:Y:S01]  /*7880*/  FFMA.FTZ R41, R41, R85, R86 ;  /* 0x0000005529297223 */ /* 0x000fe20000010056 */
[----:B------:R-:W-:-:S02]  /*7890*/  IMAD.MOV.U32 R85, RZ, RZ, R55 ;  /* 0x000000ffff557224 */ /* 0x000fc400078e0037 */
[----:B------:R-:W-:Y:S01]  /*78a0*/  HADD2.F32 R55, -RZ, R43.H0_H0 ;  /* 0x2000002bff377230 */ /* 0x000fe20000004100 */
[----:B------:R-:W-:Y:S01]  /*78b0*/  F2FP.F16.F32.PACK_AB R53, R53, R84 ;  /* 0x000000543535723e */ /* 0x000fe200000000ff */
[----:B------:R-:W-:Y:S01]  /*78c0*/  HADD2.F32 R87, -RZ, R179.H0_H0 ;  /* 0x200000b3ff577230 */ /* 0x000fe20000004100 */
[----:B------:R-:W-:Y:S01]  /*78d0*/  F2FP.F16.F32.PACK_AB R83, R41, R83 ;  /* 0x000000532953723e */ /* 0x000fe200000000ff */
[----:B------:R-:W-:Y:S02]  /*78e0*/  HADD2.F32 R86, -RZ, R85.H0_H0 ;  /* 0x20000055ff567230 */ /* 0x000fe40000004100 */
[----:B------:R-:W-:Y:S02]  /*78f0*/  HADD2.F32 R42, -RZ, R42.H1_H1 ;  /* 0x3000002aff2a7230 */ /* 0x000fe40000004100 */
[----:B------:R-:W-:Y:S02]  /*7900*/  IMAD.MOV.U32 R41, RZ, RZ, R53 ;  /* 0x000000ffff297224 */ /* 0x000fe400078e0035 */
[-C--:B------:R-:W-:Y:S01]  /*7910*/  FMUL.FTZ R162, R86, R161.reuse ;  /* 0x000000a156a27220 */ /* 0x080fe20000410000 */
[----:B------:R-:W-:Y:S01]  /*7920*/  FMUL.FTZ R161, R55, R161 ;  /* 0x000000a137a17220 */ /* 0x000fe20000410000 */
[----:B------:R-:W-:-:S02]  /*7930*/  MOV R53, R83 ;  /* 0x0000005300357202 */ /* 0x000fc40000000f00 */
[-C--:B------:R-:W-:Y:S01]  /*7940*/  FFMA.FTZ R55, R55, R87.reuse, -R162 ;  /* 0x0000005737377223 */ /* 0x080fe200000108a2 */
[----:B------:R-:W-:Y:S01]  /*7950*/  FFMA.FTZ R161, R86, R87, R161 ;  /* 0x0000005756a17223 */ /* 0x000fe200000100a1 */
[----:B------:R-:W-:Y:S01]  /*7960*/  SHF.R.U32.HI R87, RZ, 0x10, R51 ;  /* 0x00000010ff577819 */ /* 0x000fe20000011633 */
[----:B------:R-:W-:Y:S01]  /*7970*/  HADD2.F32 R86, -RZ, R85.H1_H1 ;  /* 0x30000055ff567230 */ /* 0x000fe20000004100 */
[----:B------:R-:W-:Y:S01]  /*7980*/  SHF.R.U32.HI R162, RZ, 0x10, R39 ;  /* 0x00000010ffa27819 */ /* 0x000fe20000011627 */
[----:B------:R-:W-:Y:S02]  /*7990*/  HADD2.F32 R39, -RZ, R177.H1_H1 ;  /* 0x300000b1ff277230 */ /* 0x000fe40000004100 */
[----:B------:R-:W-:Y:S02]  /*79a0*/  HADD2.F32 R85, -RZ, R87.H0_H0 ;  /* 0x20000057ff557230 */ /* 0x000fe40000004100 */
[----:B------:R-:W-:Y:S02]  /*79b0*/  HADD2.F32 R87, -RZ, R43.H1_H1 ;  /* 0x3000002bff577230 */ /* 0x000fe40000004100 */
[----:B------:R-:W-:-:S02]  /*79c0*/  HADD2.F32 R43, -RZ, R162.H0_H0 ;  /* 0x200000a2ff2b7230 */ /* 0x000fc40000004100 */
[CC--:B------:R-:W-:Y:S01]  /*79d0*/  FMUL.FTZ R162, R86.reuse, R85.reuse ;  /* 0x0000005556a27220 */ /* 0x0c0fe20000410000 */
[----:B------:R-:W-:Y:S02]  /*79e0*/  HADD2.F32 R51, -RZ, R50.H0_H0 ;  /* 0x20000032ff337230 */ /* 0x000fe40000004100 */
[C---:B------:R-:W-:Y:S01]  /*79f0*/  FMUL.FTZ R163, R87.reuse, R85 ;  /* 0x0000005557a37220 */ /* 0x040fe20000410000 */
[-C--:B------:R-:W-:Y:S01]  /*7a00*/  FFMA.FTZ R85, R87, R43.reuse, -R162 ;  /* 0x0000002b57557223 */ /* 0x080fe200000108a2 */
[----:B------:R-:W-:Y:S02]  /*7a10*/  HADD2.F32 R162, -RZ, R40.H0_H0 ;  /* 0x20000028ffa27230 */ /* 0x000fe40000004100 */
[----:B------:R-:W-:Y:S01]  /*7a20*/  FFMA.FTZ R43, R86, R43, R163 ;  /* 0x0000002b562b7223 */ /* 0x000fe200000100a3 */
[--C-:B------:R-:W-:Y:S02]  /*7a30*/  HADD2.F32 R86, -RZ, R52.reuse.H0_H0 ;  /* 0x20000034ff567230 */ /* 0x100fe40000004100 */
[----:B------:R-:W-:Y:S01]  /*7a40*/  HADD2.F32 R52, -RZ, R52.H1_H1 ;  /* 0x30000034ff347230 */ /* 0x000fe20000004100 */
[----:B------:R-:W-:Y:S01]  /*7a50*/  F2FP.F16.F32.PACK_AB R55, R85, R55 ;  /* 0x000000375537723e */ /* 0x000fe200000000ff */
[----:B------:R-:W-:-:S02]  /*7a60*/  HADD2.F32 R40, -RZ, R40.H1_H1 ;  /* 0x30000028ff287230 */ /* 0x000fc40000004100 */
[----:B------:R-:W-:Y:S01]  /*7a70*/  FMUL.FTZ R163, R86, R164 ;  /* 0x000000a456a37220 */ /* 0x000fe20000410000 */
[----:B------:R-:W-:Y:S02]  /*7a80*/  HADD2.F32 R87, -RZ, R178.H0_H0 ;  /* 0x200000b2ff577230 */ /* 0x000fe40000004100 */
[----:B------:R-:W-:Y:S01]  /*7a90*/  FMUL.FTZ R37, R52, R48 ;  /* 0x0000003034257220 */ /* 0x000fe20000410000 */
[----:B------:R-:W-:Y:S01]  /*7aa0*/  FMUL.FTZ R164, R162, R164 ;  /* 0x000000a4a2a47220 */ /* 0x000fe20000410000 */
[C---:B------:R-:W-:Y:S01]  /*7ab0*/  FMUL.FTZ R48, R40.reuse, R48 ;  /* 0x0000003028307220 */ /* 0x040fe20000410000 */
[----:B------:R-:W-:Y:S01]  /*7ac0*/  F2FP.F16.F32.PACK_AB R161, R43, R161 ;  /* 0x000000a12ba1723e */ /* 0x000fe200000000ff */
[-C--:B------:R-:W-:Y:S01]  /*7ad0*/  FFMA.FTZ R37, R40, R36.reuse, -R37 ;  /* 0x0000002428257223 */ /* 0x080fe20000010825 */
[----:B------:R-:W-:Y:S02]  /*7ae0*/  HADD2.F32 R40, -RZ, R54.H0_H0 ;  /* 0x20000036ff287230 */ /* 0x000fe40000004100 */
[----:B------:R-:W-:Y:S01]  /*7af0*/  FFMA.FTZ R48, R52, R36, R48 ;  /* 0x0000002434307223 */ /* 0x000fe20000010030 */
[----:B------:R-:W-:-:S02]  /*7b00*/  HADD2.F32 R36, -RZ, R177.H0_H0 ;  /* 0x200000b1ff247230 */ /* 0x000fc40000004100 */
[----:B------:R-:W-:Y:S01]  /*7b10*/  FFMA.FTZ R163, R162, R87, -R163 ;  /* 0x00000057a2a37223 */ /* 0x000fe200000108a3 */
[----:B------:R-:W-:Y:S02]  /*7b20*/  HADD2.F32 R54, -RZ, R54.H1_H1 ;  /* 0x30000036ff367230 */ /* 0x000fe40000004100 */
[-C--:B------:R-:W-:Y:S01]  /*7b30*/  FMUL.FTZ R50, R40, R39.reuse ;  /* 0x0000002728327220 */ /* 0x080fe20000410000 */
[----:B------:R-:W-:Y:S01]  /*7b40*/  FMUL.FTZ R39, R49, R39 ;  /* 0x0000002731277220 */ /* 0x000fe20000410000 */
[----:B------:R-:W-:Y:S01]  /*7b50*/  FFMA.FTZ R164, R86, R87, R164 ;  /* 0x0000005756a47223 */ /* 0x000fe200000100a4 */
[----:B------:R-:W-:Y:S01]  /*7b60*/  F2FP.F16.F32.PACK_AB R37, R37, R163 ;  /* 0x000000a32525723e */ /* 0x000fe200000000ff */
[-C--:B------:R-:W-:Y:S01]  /*7b70*/  FFMA.FTZ R50, R49, R36.reuse, -R50 ;  /* 0x0000002431327223 */ /* 0x080fe20000010832 */
[----:B------:R-:W-:Y:S02]  /*7b80*/  HADD2.F32 R49, -RZ, R38.H0_H0 ;  /* 0x20000026ff317230 */ /* 0x000fe40000004100 */
[-C--:B------:R-:W-:Y:S01]  /*7b90*/  FMUL.FTZ R38, R54, R51.reuse ;  /* 0x0000003336267220 */ /* 0x080fe20000410000 */
[----:B------:R-:W-:Y:S01]  /*7ba0*/  FMUL.FTZ R51, R42, R51 ;  /* 0x000000332a337220 */ /* 0x000fe20000410000 */
[----:B------:R-:W-:Y:S01]  /*7bb0*/  FFMA.FTZ R39, R40, R36, R39 ;  /* 0x0000002428277223 */ /* 0x000fe20000010027 */
[----:B------:R-:W-:Y:S01]  /*7bc0*/  F2FP.F16.F32.PACK_AB R48, R48, R164 ;  /* 0x000000a43030723e */ /* 0x000fe200000000ff */
[-C--:B------:R-:W-:Y:S01]  /*7bd0*/  FFMA.FTZ R38, R42, R49.reuse, -R38 ;  /* 0x000000312a267223 */ /* 0x080fe20000010826 */
[----:B------:R-:W-:Y:S01]  /*7be0*/  FFMA.FTZ R51, R54, R49, R51 ;  /* 0x0000003136337223 */ /* 0x000fe20000010033 */
[----:B------:R-:W-:-:S02]  /*7bf0*/  IMAD.MOV.U32 R43, RZ, RZ, R55 ;  /* 0x000000ffff2b7224 */ /* 0x000fc400078e0037 */
[----:B------:R-:W-:Y:S01]  /*7c00*/  IMAD.MOV.U32 R40, RZ, RZ, R37 ;  /* 0x000000ffff287224 */ /* 0x000fe200078e0025 */
[----:B------:R-:W-:Y:S01]  /*7c10*/  F2FP.F16.F32.PACK_AB R38, R38, R50 ;  /* 0x000000322626723e */ /* 0x000fe200000000ff */
[----:B------:R-:W-:Y:S01]  /*7c20*/  IMAD.MOV.U32 R52, RZ, RZ, R48 ;  /* 0x000000ffff347224 */ /* 0x000fe200078e0030 */
[----:B------:R-:W-:Y:S01]  /*7c30*/  F2FP.F16.F32.PACK_AB R39, R51, R39 ;  /* 0x000000273327723e */ /* 0x000fe200000000ff */
[----:B------:R-:W-:Y:S02]  /*7c40*/  IMAD.MOV.U32 R55, RZ, RZ, R161 ;  /* 0x000000ffff377224 */ /* 0x000fe400078e00a1 */
[----:B------:R-:W-:Y:S02]  /*7c50*/  IMAD.MOV.U32 R42, RZ, RZ, R38 ;  /* 0x000000ffff2a7224 */ /* 0x000fe400078e0026 */
[----:B------:R-:W-:-:S07]  /*7c60*/  IMAD.MOV.U32 R54, RZ, RZ, R39 ;  /* 0x000000ffff367224 */ /* 0x000fce00078e0027 */
.L_x_1770:
[----:B------:R-:W-:Y:S05]  /*7c70*/  BSYNC B3 ;  /* 0x0000000000037941 */ /* 0x000fea0003800000 */
.L_x_1769:
        /* <DEDUP_REMOVED lines=10> */
.L_x_1768:
[----:B------:R-:W-:Y:S05]  /*7d20*/  BSYNC B2 ;  /* 0x0000000000027941 */ /* 0x000fea0003800000 */
.L_x_1767:
[----:B------:R-:W-:-:S13]  /*7d30*/  ISETP.NE.AND P4, PT, R26, RZ, PT ;  /* 0x000000ff1a00720c */ /* 0x000fda0003f85270 */
[----:B------:R-:W-:Y:S05]  /*7d40*/  @!P4 BRA `(.L_x_1762) ;  /* 0x0000000400d4c947 */ /* 0x000fea0003800000 */
[----:B0-----:R-:W3:Y:S01]  /*7d50*/  LDL R36, [R1] ;  /* 0x0000000001247983 */ /* 0x001ee20000100800 */
[----:B------:R-:W-:Y:S01]  /*7d60*/  IMAD R39, R16, 0x4800, R141 ;  /* 0x0000480010277824 */ /* 0x000fe200078e028d */
        /* <DEDUP_REMOVED lines=18> */
[----:B------:R-:W-:-:S04]  /*7e90*/  IMAD R37, R16, 0x4800, R37 ;  /* 0x0000480010257824 */ /* 0x000fc800078e0225 */
[----:B--2---:R-:W-:Y:S02]  /*7ea0*/  IMAD R40, R37, 0x2, R2 ;  /* 0x0000000225287824 */ /* 0x004fe400078e0202 */
        /* <DEDUP_REMOVED lines=11> */
[--C-:B------:R-:W-:Y:S01]  /*7f60*/  SHF.R.U64 R45, R46, 0x10, R47.reuse ;  /* 0x000000102e2d7819 */ /* 0x100fe2000000122f */
[----:B------:R-:W-:Y:S01]  /*7f70*/  HADD2.F32 R55, -RZ, R51.H0_H0 ;  /* 0x20000033ff377230 */ /* 0x000fe20000004100 */
[----:B------:R-:W-:Y:S01]  /*7f80*/  SHF.R.U32.HI R46, RZ, 0x10, R47 ;  /* 0x00000010ff2e7819 */ /* 0x000fe2000001162f */
[----:B------:R-:W-:-:S02]  /*7f90*/  HADD2.F32 R47, -RZ, R174.H1_H1 ;  /* 0x300000aeff2f7230 */ /* 0x000fc40000004100 */
[-C--:B------:R-:W-:Y:S01]  /*7fa0*/  FMUL.FTZ R51, R53, R52.reuse ;  /* 0x0000003435337220 */ /* 0x080fe20000410000 */
[----:B------:R-:W-:Y:S02]  /*7fb0*/  HADD2.F32 R44, -RZ, R44.H0_H0 ;  /* 0x2000002cff2c7230 */ /* 0x000fe40000004100 */
[C---:B------:R-:W-:Y:S01]  /*7fc0*/  FMUL.FTZ R80, R41.reuse, R52 ;  /* 0x0000003429507220 */ /* 0x040fe20000410000 */
[----:B------:R-:W-:Y:S01]  /*7fd0*/  HADD2.F32 R37, -RZ, R37.H1_H1 ;  /* 0x30000025ff257230 */ /* 0x000fe20000004100 */
[----:B------:R-:W-:Y:S01]  /*7fe0*/  SHF.R.U64 R34, R34, 0x10, R35 ;  /* 0x0000001022227819 */ /* 0x000fe20000001223 */
[-C--:B------:R-:W-:Y:S01]  /*7ff0*/  FFMA.FTZ R51, R41, R47.reuse, -R51 ;  /* 0x0000002f29337223 */ /* 0x080fe20000010833 */
[-C--:B------:R-:W-:Y:S01]  /*8000*/  FMUL.FTZ R52, R54, R44.reuse ;  /* 0x0000002c36347220 */ /* 0x080fe20000410000 */
[----:B------:R-:W-:Y:S01]  /*8010*/  FFMA.FTZ R80, R53, R47, R80 ;  /* 0x0000002f35507223 */ /* 0x000fe20000010050 */
[----:B------:R-:W-:Y:S01]  /*8020*/  SHF.R.U32.HI R35, RZ, 0x10, R35 ;  /* 0x00000010ff237819 */ /* 0x000fe20000011623 */
[----:B------:R-:W-:Y:S01]  /*8030*/  FMUL.FTZ R44, R37, R44 ;  /* 0x0000002c252c7220 */ /* 0x000fe20000410000 */
[----:B------:R-:W-:-:S02]  /*8040*/  HADD2.F32 R47, -RZ, R43.H0_H0 ;  /* 0x2000002bff2f7230 */ /* 0x000fc40000004100 */
[-C--:B------:R-:W-:Y:S01]  /*8050*/  FFMA.FTZ R52, R37, R55.reuse, -R52 ;  /* 0x0000003725347223 */ /* 0x080fe20000010834 */
[----:B------:R-:W-:Y:S02]  /*8060*/  HADD2.F32 R53, -RZ, R43.H1_H1 ;  /* 0x3000002bff357230 */ /* 0x000fe40000004100 */
[----:B------:R-:W-:Y:S01]  /*8070*/  FFMA.FTZ R44, R54, R55, R44 ;  /* 0x00000037362c7223 */ /* 0x000fe2000001002c */
[----:B------:R-:W-:Y:S02]  /*8080*/  HADD2.F32 R41, -RZ, R175.H1_H1 ;  /* 0x300000afff297230 */ /* 0x000fe40000004100 */
[----:B------:R-:W-:Y:S01]  /*8090*/  HADD2.F32 R43, -RZ, R39.H0_H0 ;  /* 0x20000027ff2b7230 */ /* 0x000fe20000004100 */
[----:B------:R-:W-:Y:S01]  /*80a0*/  F2FP.F16.F32.PACK_AB R51, R52, R51 ;  /* 0x000000333433723e */ /* 0x000fe200000000ff */
[----:B------:R-:W-:Y:S02]  /*80b0*/  HADD2.F32 R46, -RZ, R46.H0_H0 ;  /* 0x2000002eff2e7230 */ /* 0x000fe40000004100 */
[----:B------:R-:W-:-:S02]  /*80c0*/  HADD2.F32 R54, -RZ, R35.H0_H0 ;  /* 0x20000023ff367230 */ /* 0x000fc40000004100 */
[-C--:B------:R-:W-:Y:S01]  /*80d0*/  FMUL.FTZ R35, R47, R41.reuse ;  /* 0x000000292f237220 */ /* 0x080fe20000410000 */
[----:B------:R-:W-:Y:S02]  /*80e0*/  HADD2.F32 R39, -RZ, R39.H1_H1 ;  /* 0x30000027ff277230 */ /* 0x000fe40000004100 */
[----:B------:R-:W-:Y:S01]  /*80f0*/  FMUL.FTZ R55, R43, R41 ;  /* 0x000000292b377220 */ /* 0x000fe20000410000 */
[-C--:B------:R-:W-:Y:S01]  /*8100*/  FMUL.FTZ R41, R53, R46.reuse ;  /* 0x0000002e35297220 */ /* 0x080fe20000410000 */
[----:B------:R-:W-:Y:S02]  /*8110*/  HADD2.F32 R37, -RZ, R173.H1_H1 ;  /* 0x300000adff257230 */ /* 0x000fe40000004100 */
[C---:B------:R-:W-:Y:S01]  /*8120*/  FMUL.FTZ R46, R39.reuse, R46 ;  /* 0x0000002e272e7220 */ /* 0x040fe20000410000 */
[----:B------:R-:W-:Y:S01]  /*8130*/  FFMA.FTZ R41, R39, R54, -R41 ;  /* 0x0000003627297223 */ /* 0x000fe20000010829 */
[----:B------:R-:W-:Y:S02]  /*8140*/  HADD2.F32 R176, -RZ, R176.H0_H0 ;  /* 0x200000b0ffb07230 */ /* 0x000fe40000004100 */
[----:B------:R-:W-:Y:S01]  /*8150*/  FFMA.FTZ R35, R43, R37, -R35 ;  /* 0x000000252b237223 */ /* 0x000fe20000010823 */
[----:B------:R-:W-:-:S02]  /*8160*/  HADD2.F32 R39, -RZ, R40.H0_H0 ;  /* 0x20000028ff277230 */ /* 0x000fc40000004100 */
[----:B------:R-:W-:Y:S01]  /*8170*/  FFMA.FTZ R55, R47, R37, R55 ;  /* 0x000000252f377223 */ /* 0x000fe20000010037 */
[----:B------:R-:W-:Y:S02]  /*8180*/  HADD2.F32 R33, -RZ, R33.H0_H0 ;  /* 0x20000021ff217230 */ /* 0x000fe40000004100 */
[----:B------:R-:W-:Y:S01]  /*8190*/  FFMA.FTZ R46, R53, R54, R46 ;  /* 0x00000036352e7223 */ /* 0x000fe2000001002e */
[----:B------:R-:W-:Y:S02]  /*81a0*/  HADD2.F32 R40, -RZ, R40.H1_H1 ;  /* 0x30000028ff287230 */ /* 0x000fe40000004100 */
[----:B------:R-:W-:Y:S02]  /*81b0*/  HADD2.F32 R174, -RZ, R174.H0_H0 ;  /* 0x200000aeffae7230 */ /* 0x000fe40000004100 */
[----:B------:R-:W-:Y:S02]  /*81c0*/  HADD2.F32 R37, -RZ, R36.H0_H0 ;  /* 0x20000024ff257230 */ /* 0x000fe40000004100 */
[----:B------:R-:W-:Y:S01]  /*81d0*/  FMUL.FTZ R47, R40, R33 ;  /* 0x00000021282f7220 */ /* 0x000fe20000410000 */
[----:B------:R-:W-:-:S02]  /*81e0*/  HADD2.F32 R43, -RZ, R32.H0_H0 ;  /* 0x20000020ff2b7230 */ /* 0x000fc40000004100 */
[-C--:B------:R-:W-:Y:S01]  /*81f0*/  FMUL.FTZ R32, R39, R176.reuse ;  /* 0x000000b027207220 */ /* 0x080fe20000410000 */
[----:B------:R-:W-:Y:S02]  /*8200*/  HADD2.F32 R36, -RZ, R36.H1_H1 ;  /* 0x30000024ff247230 */ /* 0x000fe40000004100 */
[C---:B------:R-:W-:Y:S01]  /*8210*/  FMUL.FTZ R176, R37.reuse, R176 ;  /* 0x000000b025b07220 */ /* 0x040fe20000410000 */
[----:B------:R-:W-:Y:S02]  /*8220*/  HADD2.F32 R175, -RZ, R175.H0_H0 ;  /* 0x200000afffaf7230 */ /* 0x000fe40000004100 */
[----:B------:R-:W-:Y:S01]  /*8230*/  FFMA.FTZ R32, R37, R174, -R32 ;  /* 0x000000ae25207223 */ /* 0x000fe20000010820 */
[----:B------:R-:W-:Y:S02]  /*8240*/  HADD2.F32 R37, -RZ, R42.H0_H0 ;  /* 0x2000002aff257230 */ /* 0x000fe40000004100 */
[C---:B------:R-:W-:Y:S01]  /*8250*/  FMUL.FTZ R33, R36.reuse, R33 ;  /* 0x0000002124217220 */ /* 0x040fe20000410000 */
[----:B------:R-:W-:Y:S01]  /*8260*/  FFMA.FTZ R47, R36, R43, -R47 ;  /* 0x0000002b242f7223 */ /* 0x000fe2000001082f */
[----:B------:R-:W-:-:S02]  /*8270*/  HADD2.F32 R36, -RZ, R38.H0_H0 ;  /* 0x20000026ff247230 */ /* 0x000fc40000004100 */
[----:B------:R-:W-:Y:S01]  /*8280*/  FFMA.FTZ R176, R39, R174, R176 ;  /* 0x000000ae27b07223 */ /* 0x000fe200000100b0 */
[----:B------:R-:W-:Y:S02]  /*8290*/  HADD2.F32 R45, -RZ, R45.H0_H0 ;  /* 0x2000002dff2d7230 */ /* 0x000fe40000004100 */
[----:B------:R-:W-:Y:S01]  /*82a0*/  FFMA.FTZ R33, R40, R43, R33 ;  /* 0x0000002b28217223 */ /* 0x000fe20000010021 */
[----:B------:R-:W-:Y:S01]  /*82b0*/  HADD2.F32 R42, -RZ, R42.H1_H1 ;  /* 0x3000002aff2a7230 */ /* 0x000fe20000004100 */
[----:B------:R-:W-:Y:S01]  /*82c0*/  F2FP.F16.F32.PACK_AB R43, R46, R55 ;  /* 0x000000372e2b723e */ /* 0x000fe200000000ff */
[----:B------:R-:W-:Y:S02]  /*82d0*/  HADD2.F32 R38, -RZ, R38.H1_H1 ;  /* 0x30000026ff267230 */ /* 0x000fe40000004100 */
[----:B------:R-:W-:Y:S02]  /*82e0*/  HADD2.F32 R39, -RZ, R34.H0_H0 ;  /* 0x20000022ff277230 */ /* 0x000fe40000004100 */
[----:B------:R-:W-:Y:S01]  /*82f0*/  FMUL.FTZ R34, R37, R175 ;  /* 0x000000af25227220 */ /* 0x000fe20000410000 */
[----:B------:R-:W-:-:S02]  /*8300*/  HADD2.F32 R173, -RZ, R173.H0_H0 ;  /* 0x200000adffad7230 */ /* 0x000fc40000004100 */
[----:B------:R-:W-:Y:S01]  /*8310*/  FMUL.FTZ R175, R36, R175 ;  /* 0x000000af24af7220 */ /* 0x000fe20000410000 */
[-C--:B------:R-:W-:Y:S01]  /*8320*/  FMUL.FTZ R40, R42, R45.reuse ;  /* 0x0000002d2a287220 */ /* 0x080fe20000410000 */
[----:B------:R-:W-:Y:S02]  /*8330*/  FMUL.FTZ R45, R38, R45 ;  /* 0x0000002d262d7220 */ /* 0x000fe40000410000 */
[-C--:B------:R-:W-:Y:S01]  /*8340*/  FFMA.FTZ R175, R37, R173.reuse, R175 ;  /* 0x000000ad25af7223 */ /* 0x080fe200000100af */
[----:B------:R-:W-:Y:S01]  /*8350*/  FFMA.FTZ R34, R36, R173, -R34 ;  /* 0x000000ad24227223 */ /* 0x000fe20000010822 */
[-C--:B------:R-:W-:Y:S01]  /*8360*/  FFMA.FTZ R37, R38, R39.reuse, -R40 ;  /* 0x0000002726257223 */ /* 0x080fe20000010828 */
[----:B------:R-:W-:Y:S01]  /*8370*/  FFMA.FTZ R42, R42, R39, R45 ;  /* 0x000000272a2a7223 */ /* 0x000fe2000001002d */
[----:B------:R-:W-:Y:S02]  /*8380*/  F2FP.F16.F32.PACK_AB R39, R41, R35 ;  /* 0x000000232927723e */ /* 0x000fe400000000ff */
[----:B------:R-:W-:-:S02]  /*8390*/  F2FP.F16.F32.PACK_AB R41, R44, R80 ;  /* 0x000000502c29723e */ /* 0x000fc400000000ff */
[----:B------:R-:W-:Y:S01]  /*83a0*/  F2FP.F16.F32.PACK_AB R38, R37, R34 ;  /* 0x000000222526723e */ /* 0x000fe200000000ff */
[----:B------:R-:W-:Y:S01]  /*83b0*/  IMAD.MOV.U32 R37, RZ, RZ, R51 ;  /* 0x000000ffff257224 */ /* 0x000fe200078e0033 */
[----:B------:R-:W-:Y:S02]  /*83c0*/  F2FP.F16.F32.PACK_AB R36, R47, R32 ;  /* 0x000000202f24723e */ /* 0x000fe400000000ff */
[----:B------:R-:W-:Y:S02]  /*83d0*/  F2FP.F16.F32.PACK_AB R40, R33, R176 ;  /* 0x000000b02128723e */ /* 0x000fe400000000ff */
[----:B------:R-:W-:-:S07]  /*83e0*/  F2FP.F16.F32.PACK_AB R42, R42, R175 ;  /* 0x000000af2a2a723e */ /* 0x000fce00000000ff */
.L_x_1772:
[----:B------:R-:W-:Y:S05]  /*83f0*/  BSYNC B2 ;  /* 0x0000000000027941 */ /* 0x000fea0003800000 */
.L_x_1771:
        /* <DEDUP_REMOVED lines=10> */
.L_x_1762:
[----:B------:R-:W-:Y:S05]  /*84a0*/  BSYNC B1 ;  /* 0x0000000000017941 */ /* 0x000fea0003800000 */
.L_x_1761:
[-C--:B--23--:R-:W-:Y:S02]  /*84b0*/  IMAD R32, R149, R126.reuse, RZ ;  /* 0x0000007e95207224 */ /* 0x08cfe400078e02ff */
[----:B------:R-:W-:-:S04]  /*84c0*/  IMAD.WIDE.U32 R128, R221, R126, R128 ;  /* 0x0000007edd807225 */ /* 0x000fc800078e0080 */
[----:B------:R-:W-:Y:S01]  /*84d0*/  IMAD R127, R221, R127, R32 ;  /* 0x0000007fdd7f7224 */ /* 0x000fe200078e0220 */
[----:B------:R-:W-:Y:S06]  /*84e0*/  @P3 BRA `(.L_x_1731) ;  /* 0x0000001800b83947 */ /* 0x000fec0003800000 */
[----:B------:R-:W-:Y:S01]  /*84f0*/  ISETP.NE.AND P3, PT, R20, RZ, PT ;  /* 0x000000ff1400720c */ /* 0x000fe20003f65270 */
[----:B------:R-:W-:Y:S01]  /*8500*/  BSSY B1, `(.L_x_1773) ;  /* 0x000007a000017945 */ /* 0x000fe20003800000 */
[----:B------:R-:W-:-:S11]  /*8510*/  IMAD.IADD R44, R129, 0x1, R127 ;  /* 0x00000001812c7824 */ /* 0x000fd600078e027f */
[----:B------:R-:W-:Y:S05]  /*8520*/  @!P3 BRA `(.L_x_1774) ;  /* 0x0000000400dcb947 */ /* 0x000fea0003800000 */
[----:B------:R-:W-:Y:S01]  /*8530*/  SEL R32, R125, R147, !P0 ;  /* 0x000000937d207207 */ /* 0x000fe20004000000 */
[----:B------:R-:W-:Y:S01]  /*8540*/  BSSY B2, `(.L_x_1775) ;  /* 0x0000073000027945 */ /* 0x000fe20003800000 */
[----:B------:R-:W-:Y:S02]  /*8550*/  IADD3 R34, P3, P4, R108, R128, R13 ;  /* 0x000000806c227210 */ /* 0x000fe40007c7e00d */
[----:B------:R-:W-:Y:S02]  /*8560*/  SHF.R.S32.HI R33, RZ, 0x1f, R32 ;  /* 0x0000001fff217819 */ /* 0x000fe40000011420 */
[----:B------:R-:W-:Y:S02]  /*8570*/  IADD3.X R35, R4, R44, R115, P3, P4 ;  /* 0x0000002c04237210 */ /* 0x000fe40001fe8473 */
[----:B------:R-:W-:Y:S02]  /*8580*/  LEA.HI R33, R33, R32, RZ, 0x4 ;  /* 0x0000002021217211 */ /* 0x000fe400078f20ff */
[----:B0-----:R-:W-:-:S02]  /*8590*/  SHF.R.U32.HI R38, RZ, 0x3, R204 ;  /* 0x00000003ff267819 */ /* 0x001fc400000116cc */
[----:B------:R-:W-:-:S05]  /*85a0*/  LEA.HI.SX32 R36, R33, R120, 0x1c ;  /* 0x0000007821247211 */ /* 0x000fca00078fe2ff */
[----:B------:R-:W-:-:S05]  /*85b0*/  IMAD.SHL.U32 R37, R36, 0x8, RZ ;  /* 0x0000000824257824 */ /* 0x000fca00078e00ff */
        /* <DEDUP_REMOVED lines=23> */
[----:B------:R-:W-:Y:S01]  /*8730*/  SHF.R.U64 R46, R76, 0x10, R77 ;  /* 0x000000104c2e7819 */ /* 0x000fe2000000124d */
[----:B--2---:R-:W-:Y:S01]  /*8740*/  IMAD.MOV.U32 R49, RZ, RZ, R37 ;  /* 0x000000ffff317224 */ /* 0x004fe200078e0025 */
[----:B------:R-:W-:Y:S01]  /*8750*/  SHF.R.U32.HI R76, RZ, 0x10, R77 ;  /* 0x00000010ff4c7819 */ /* 0x000fe2000001164d */
[----:B0-----:R-:W-:Y:S01]  /*8760*/  IMAD.MOV.U32 R37, RZ, RZ, R35 ;  /* 0x000000ffff257224 */ /* 0x001fe200078e0023 */
[--C-:B------:R-:W-:Y:S01]  /*8770*/  SHF.R.U64 R45, R64, 0x10, R65.reuse ;  /* 0x00000010402d7819 */ /* 0x100fe20000001241 */
[----:B------:R-:W-:Y:S01]  /*8780*/  HADD2.F32 R53, -RZ, R172.H1_H1 ;  /* 0x300000acff357230 */ /* 0x000fe20000004100 */
[----:B------:R-:W-:Y:S01]  /*8790*/  SHF.R.U32.HI R64, RZ, 0x10, R65 ;  /* 0x00000010ff407819 */ /* 0x000fe20000011641 */
[----:B------:R-:W-:Y:S01]  /*87a0*/  HADD2.F32 R50, -RZ, R49.H0_H0 ;  /* 0x20000031ff327230 */ /* 0x000fe20000004100 */
[----:B------:R-:W-:Y:S01]  /*87b0*/  SHF.R.U64 R48, R78, 0x10, R79 ;  /* 0x000000104e307819 */ /* 0x000fe2000000124f */
[----:B------:R-:W-:Y:S01]  /*87c0*/  HADD2.F32 R35, -RZ, R33.H0_H0 ;  /* 0x20000021ff237230 */ /* 0x000fe20000004100 */
[----:B------:R-:W-:Y:S01]  /*87d0*/  SHF.R.U64 R47, R66, 0x10, R67 ;  /* 0x00000010422f7819 */ /* 0x000fe20000001243 */
[----:B------:R-:W-:-:S02]  /*87e0*/  HADD2.F32 R49, -RZ, R49.H1_H1 ;  /* 0x30000031ff317230 */ /* 0x000fc40000004100 */
[-C--:B------:R-:W-:Y:S01]  /*87f0*/  FMUL.FTZ R54, R50, R53.reuse ;  /* 0x0000003532367220 */ /* 0x080fe20000410000 */
[----:B------:R-:W-:Y:S01]  /*8800*/  HADD2.F32 R76, -RZ, R76.H0_H0 ;  /* 0x2000004cff4c7230 */ /* 0x000fe20000004100 */
[----:B------:R-:W-:Y:S01]  /*8810*/  SHF.R.U32.HI R78, RZ, 0x10, R79 ;  /* 0x00000010ff4e7819 */ /* 0x000fe2000001164f */
[----:B------:R-:W-:Y:S02]  /*8820*/  HADD2.F32 R52, -RZ, R33.H1_H1 ;  /* 0x30000021ff347230 */ /* 0x000fe40000004100 */
[----:B------:R-:W-:Y:S01]  /*8830*/  FMUL.FTZ R33, R35, R53 ;  /* 0x0000003523217220 */ /* 0x000fe20000410000 */
[----:B------:R-:W-:Y:S02]  /*8840*/  HADD2.F32 R51, -RZ, R170.H1_H1 ;  /* 0x300000aaff337230 */ /* 0x000fe40000004100 */
[-C--:B------:R-:W-:Y:S01]  /*8850*/  FMUL.FTZ R53, R49, R76.reuse ;  /* 0x0000004c31357220 */ /* 0x080fe20000410000 */
[----:B------:R-:W-:Y:S02]  /*8860*/  HADD2.F32 R64, -RZ, R64.H0_H0 ;  /* 0x20000040ff407230 */ /* 0x000fe40000004100 */
[----:B------:R-:W-:Y:S01]  /*8870*/  FMUL.FTZ R76, R52, R76 ;  /* 0x0000004c344c7220 */ /* 0x000fe20000410000 */
[----:B------:R-:W-:Y:S01]  /*8880*/  SHF.R.U32.HI R66, RZ, 0x10, R67 ;  /* 0x00000010ff427819 */ /* 0x000fe20000011643 */
[----:B------:R-:W-:Y:S01]  /*8890*/  FFMA.FTZ R33, R50, R51, R33 ;  /* 0x0000003332217223 */ /* 0x000fe20000010021 */
[----:B------:R-:W-:-:S02]  /*88a0*/  HADD2.F32 R80, -RZ, R171.H1_H1 ;  /* 0x300000abff507230 */ /* 0x000fc40000004100 */
[-C--:B------:R-:W-:Y:S01]  /*88b0*/  FFMA.FTZ R52, R52, R64.reuse, -R53 ;  /* 0x0000004034347223 */ /* 0x080fe20000010835 */
[----:B------:R-:W-:Y:S01]  /*88c0*/  FFMA.FTZ R50, R49, R64, R76 ;  /* 0x0000004031327223 */ /* 0x000fe2000001004c */
[--C-:B------:R-:W-:Y:S02]  /*88d0*/  HADD2.F32 R49, -RZ, R39.reuse.H0_H0 ;  /* 0x20000027ff317230 */ /* 0x100fe40000004100 */
[----:B------:R-:W-:Y:S01]  /*88e0*/  FFMA.FTZ R35, R35, R51, -R54 ;  /* 0x0000003323237223 */ /* 0x000fe20000010836 */
[----:B------:R-:W-:Y:S02]  /*88f0*/  HADD2.F32 R64, -RZ, R39.H1_H1 ;  /* 0x30000027ff407230 */ /* 0x000fe40000004100 */
[----:B------:R-:W-:Y:S02]  /*8900*/  HADD2.F32 R39, -RZ, R37.H0_H0 ;  /* 0x20000025ff277230 */ /* 0x000fe40000004100 */
[----:B------:R-:W-:Y:S01]  /*8910*/  HADD2.F32 R53, -RZ, R78.H0_H0 ;  /* 0x2000004eff357230 */ /* 0x000fe20000004100 */
[----:B------:R-:W-:Y:S01]  /*8920*/  F2FP.F16.F32.PACK_AB R35, R52, R35 ;  /* 0x000000233423723e */ /* 0x000fe200000000ff */
[----:B------:R-:W-:-:S02]  /*8930*/  HADD2.F32 R76, -RZ, R169.H1_H1 ;  /* 0x300000a9ff4c7230 */ /* 0x000fc40000004100 */
[----:B------:R-:W-:Y:S02]  /*8940*/  HADD2.F32 R54, -RZ, R37.H1_H1 ;  /* 0x30000025ff367230 */ /* 0x000fe40000004100 */
[-C--:B------:R-:W-:Y:S01]  /*8950*/  FMUL.FTZ R55, R64, R53.reuse ;  /* 0x0000003540377220 */ /* 0x080fe20000410000 */
[----:B------:R-:W-:Y:S02]  /*8960*/  HADD2.F32 R51, -RZ, R66.H0_H0 ;  /* 0x20000042ff337230 */ /* 0x000fe40000004100 */
[-C--:B------:R-:W-:Y:S01]  /*8970*/  FMUL.FTZ R66, R49, R80.reuse ;  /* 0x0000005031427220 */ /* 0x080fe20000410000 */
[C---:B------:R-:W-:Y:S01]  /*8980*/  FMUL.FTZ R80, R39.reuse, R80 ;  /* 0x0000005027507220 */ /* 0x040fe20000410000 */
[----:B------:R-:W-:Y:S01]  /*8990*/  FMUL.FTZ R53, R54, R53 ;  /* 0x0000003536357220 */ /* 0x000fe20000410000 */
[----:B------:R-:W-:Y:S02]  /*89a0*/  HADD2.F32 R172, -RZ, R172.H0_H0 ;  /* 0x200000acffac7230 */ /* 0x000fe40000004100 */
[-C--:B------:R-:W-:Y:S01]  /*89b0*/  FFMA.FTZ R37, R39, R76.reuse, -R66 ;  /* 0x0000004c27257223 */ /* 0x080fe20000010842 */
[----:B------:R-:W-:Y:S01]  /*89c0*/  FFMA.FTZ R39, R49, R76, R80 ;  /* 0x0000004c31277223 */ /* 0x000fe20000010050 */
[----:B------:R-:W-:-:S02]  /*89d0*/  HADD2.F32 R76, -RZ, R46.H0_H0 ;  /* 0x2000002eff4c7230 */ /* 0x000fc40000004100 */
[-C--:B------:R-:W-:Y:S01]  /*89e0*/  FFMA.FTZ R54, R54, R51.reuse, -R55 ;  /* 0x0000003336367223 */ /* 0x080fe20000010837 */
[----:B------:R-:W-:Y:S02]  /*89f0*/  HADD2.F32 R46, -RZ, R32.H0_H0 ;  /* 0x20000020ff2e7230 */ /* 0x000fe40000004100 */
[----:B------:R-:W-:Y:S01]  /*8a00*/  FFMA.FTZ R64, R64, R51, R53 ;  /* 0x0000003340407223 */ /* 0x000fe20000010035 */
[----:B------:R-:W-:Y:S02]  /*8a10*/  HADD2.F32 R51, -RZ, R36.H0_H0 ;  /* 0x20000024ff337230 */ /* 0x000fe40000004100 */
[----:B------:R-:W-:Y:S01]  /*8a20*/  HADD2.F32 R170, -RZ, R170.H0_H0 ;  /* 0x200000aaffaa7230 */ /* 0x000fe20000004100 */
[----:B------:R-:W-:Y:S01]  /*8a30*/  F2FP.F16.F32.PACK_AB R54, R54, R37 ;  /* 0x000000253636723e */ /* 0x000fe200000000ff */
[----:B------:R-:W-:Y:S02]  /*8a40*/  HADD2.F32 R53, -RZ, R36.H1_H1 ;  /* 0x30000024ff357230 */ /* 0x000fe40000004100 */
[----:B------:R-:W-:Y:S01]  /*8a50*/  FMUL.FTZ R36, R46, R172 ;  /* 0x000000ac2e247220 */ /* 0x000fe20000410000 */
[----:B------:R-:W-:-:S02]  /*8a60*/  HADD2.F32 R66, -RZ, R45.H0_H0 ;  /* 0x2000002dff427230 */ /* 0x000fc40000004100 */
[C---:B------:R-:W-:Y:S01]  /*8a70*/  FMUL.FTZ R45, R51.reuse, R172 ;  /* 0x000000ac332d7220 */ /* 0x040fe20000410000 */
[----:B------:R-:W-:Y:S02]  /*8a80*/  HADD2.F32 R49, -RZ, R32.H1_H1 ;  /* 0x30000020ff317230 */ /* 0x000fe40000004100 */
[----:B------:R-:W-:Y:S01]  /*8a90*/  FFMA.FTZ R36, R51, R170, R36 ;  /* 0x000000aa33247223 */ /* 0x000fe20000010024 */
[----:B------:R-:W-:Y:S02]  /*8aa0*/  HADD2.F32 R51, -RZ, R48.H0_H0 ;  /* 0x20000030ff337230 */ /* 0x000fe40000004100 */
[----:B------:R-:W-:Y:S01]  /*8ab0*/  FMUL.FTZ R78, R53, R76 ;  /* 0x0000004c354e7220 */ /* 0x000fe20000410000 */
[----:B------:R-:W-:Y:S01]  /*8ac0*/  FFMA.FTZ R32, R46, R170, -R45 ;  /* 0x000000aa2e207223 */ /* 0x000fe2000001082d */
[----:B------:R-:W-:Y:S02]  /*8ad0*/  HADD2.F32 R48, -RZ, R38.H0_H0 ;  /* 0x20000026ff307230 */ /* 0x000fe40000004100 */
[----:B------:R-:W-:Y:S01]  /*8ae0*/  FMUL.FTZ R76, R49, R76 ;  /* 0x0000004c314c7220 */ /* 0x000fe20000410000 */
[----:B------:R-:W-:-:S02]  /*8af0*/  HADD2.F32 R171, -RZ, R171.H0_H0 ;  /* 0x200000abffab7230 */ /* 0x000fc40000004100 */
[-C--:B------:R-:W-:Y:S01]  /*8b00*/  FFMA.FTZ R45, R49, R66.reuse, -R78 ;  /* 0x00000042312d7223 */ /* 0x080fe2000001084e */
[----:B------:R-:W-:Y:S02]  /*8b10*/  HADD2.F32 R46, -RZ, R34.H0_H0 ;  /* 0x20000022ff2e7230 */ /* 0x000fe40000004100 */
[----:B------:R-:W-:Y:S01]  /*8b20*/  FFMA.FTZ R49, R53, R66, R76 ;  /* 0x0000004235317223 */ /* 0x000fe2000001004c */
[----:B------:R-:W-:Y:S02]  /*8b30*/  HADD2.F32 R38, -RZ, R38.H1_H1 ;  /* 0x30000026ff267230 */ /* 0x000fe40000004100 */
[-C--:B------:R-:W-:Y:S01]  /*8b40*/  FMUL.FTZ R53, R48, R171.reuse ;  /* 0x000000ab30357220 */ /* 0x080fe20000410000 */
[----:B------:R-:W-:Y:S02]  /*8b50*/  HADD2.F32 R34, -RZ, R34.H1_H1 ;  /* 0x30000022ff227230 */ /* 0x000fe40000004100 */
[----:B------:R-:W-:Y:S01]  /*8b60*/  FMUL.FTZ R171, R46, R171 ;  /* 0x000000ab2eab7220 */ /* 0x000fe20000410000 */
[----:B------:R-:W-:-:S02]  /*8b70*/  HADD2.F32 R169, -RZ, R169.H0_H0 ;  /* 0x200000a9ffa97230 */ /* 0x000fc40000004100 */
[-C--:B------:R-:W-:Y:S01]  /*8b80*/  FMUL.FTZ R55, R38, R51.reuse ;  /* 0x0000003326377220 */ /* 0x080fe20000410000 */
[----:B------:R-:W-:Y:S02]  /*8b90*/  HADD2.F32 R47, -RZ, R47.H0_H0 ;  /* 0x2000002fff2f7230 */ /* 0x000fe40000004100 */
[----:B------:R-:W-:Y:S01]  /*8ba0*/  FMUL.FTZ R51, R34, R51 ;  /* 0x0000003322337220 */ /* 0x000fe20000410000 */
[----:B------:R-:W-:Y:S01]  /*8bb0*/  F2FP.F16.F32.PACK_AB R37, R50, R33 ;  /* 0x000000213225723e */ /* 0x000fe200000000ff */
[-C--:B------:R-:W-:Y:S01]  /*8bc0*/  FFMA.FTZ R53, R46, R169.reuse, -R53 ;  /* 0x000000a92e357223 */ /* 0x080fe20000010835 */
[----:B------:R-:W-:Y:S01]  /*8bd0*/  FFMA.FTZ R171, R48, R169, R171 ;  /* 0x000000a930ab7223 */ /* 0x000fe200000100ab */
[-C--:B------:R-:W-:Y:S01]  /*8be0*/  FFMA.FTZ R34, R34, R47.reuse, -R55 ;  /* 0x0000002f22227223 */ /* 0x080fe20000010837 */
[----:B------:R-:W-:Y:S01]  /*8bf0*/  FFMA.FTZ R38, R38, R47, R51 ;  /* 0x0000002f26267223 */ /* 0x000fe20000010033 */
[----:B------:R-:W-:Y:S01]  /*8c00*/  IMAD.MOV.U32 R33, RZ, RZ, R35 ;  /* 0x000000ffff217224 */ /* 0x000fe200078e0023 */
[----:B------:R-:W-:-:S02]  /*8c10*/  F2FP.F16.F32.PACK_AB R39, R64, R39 ;  /* 0x000000274027723e */ /* 0x000fc400000000ff */
[----:B------:R-:W-:Y:S02]  /*8c20*/  F2FP.F16.F32.PACK_AB R32, R45, R32 ;  /* 0x000000202d20723e */ /* 0x000fe400000000ff */
[----:B------:R-:W-:Y:S02]  /*8c30*/  F2FP.F16.F32.PACK_AB R36, R49, R36 ;  /* 0x000000243124723e */ /* 0x000fe400000000ff */
[----:B------:R-:W-:Y:S02]  /*8c40*/  F2FP.F16.F32.PACK_AB R34, R34, R53 ;  /* 0x000000352222723e */ /* 0x000fe400000000ff */
[----:B------:R-:W-:Y:S02]  /*8c50*/  F2FP.F16.F32.PACK_AB R38, R38, R171 ;  /* 0x000000ab2626723e */ /* 0x000fe400000000ff */
[----:B------:R-:W-:-:S07]  /*8c60*/  MOV R35, R54 ;  /* 0x0000003600237202 */ /* 0x000fce0000000f00 */
.L_x_1776:
[----:B------:R-:W-:Y:S05]  /*8c70*/  BSYNC B2 ;  /* 0x0000000000027941 */ /* 0x000fea0003800000 */
.L_x_1775:
[----:B0-----:R3:W-:Y:S04]  /*8c80*/  STG.E.128 desc[UR60][R40.64], R32 ;  /* 0x0000002028007986 */ /* 0x0017e8000c101d3c */
[----:B--2---:R3:W-:Y:S02]  /*8c90*/  @!P3 STG.E.128 desc[UR60][R42.64], R36 ;  /* 0x000000242a00b986 */ /* 0x0047e4000c101d3c */
.L_x_1774:
[----:B------:R-:W-:Y:S05]  /*8ca0*/  BSYNC B1 ;  /* 0x0000000000017941 */ /* 0x000fea0003800000 */
.L_x_1773:
[----:B------:R-:W-:Y:S01]  /*8cb0*/  ISETP.NE.AND P3, PT, R21, RZ, PT ;  /* 0x000000ff1500720c */ /* 0x000fe20003f65270 */
[----:B------:R-:W-:-:S12]  /*8cc0*/  BSSY B1, `(.L_x_1777) ;  /* 0x0000079000017945 */ /* 0x000fd80003800000 */
[----:B------:R-:W-:Y:S05]  /*8cd0*/  @!P3 BRA `(.L_x_1778) ;  /* 0x0000000400dcb947 */ /* 0x000fea0003800000 */
[----:B---3--:R-:W-:Y:S01]  /*8ce0*/  SEL R32, R125, R147, !P1 ;  /* 0x000000937d207207 */ /* 0x008fe20004800000 */
        /* <DEDUP_REMOVED lines=31> */
[----:B--2---:R-:W-:Y:S01]  /*8ee0*/  IMAD.MOV.U32 R49, RZ, RZ, R37 ;  /* 0x000000ffff317224 */ /* 0x004fe200078e0025 */
[----:B------:R-:W-:Y:S01]  /*8ef0*/  SHF.R.U32.HI R55, RZ, 0x10, R73 ;  /* 0x00000010ff377819 */ /* 0x000fe20000011649 */
[----:B------:R-:W-:Y:S01]  /*8f00*/  IMAD.MOV.U32 R51, RZ, RZ, R39 ;  /* 0x000000ffff337224 */ /* 0x000fe200078e0027 */
[----:B0-----:R-:W-:Y:S01]  /*8f10*/  MOV R37, R35 ;  /* 0x0000002300257202 */ /* 0x001fe20000000f00 */
[----:B------:R-:W-:Y:S01]  /*8f20*/  HADD2.F32 R54, -RZ, R167.H1_H1 ;  /* 0x300000a7ff367230 */ /* 0x000fe20000004100 */
[--C-:B------:R-:W-:Y:S01]  /*8f30*/  SHF.R.U32.HI R53, RZ, 0x10, R61.reuse ;  /* 0x00000010ff357819 */ /* 0x100fe2000001163d */
[----:B------:R-:W-:Y:S01]  /*8f40*/  HADD2.F32 R39, -RZ, R49.H0_H0 ;  /* 0x20000031ff277230 */ /* 0x000fe20000004100 */
[----:B------:R-:W-:Y:S01]  /*8f50*/  SHF.R.U64 R45, R60, 0x10, R61 ;  /* 0x000000103c2d7819 */ /* 0x000fe2000000123d */
[----:B------:R-:W-:Y:S01]  /*8f60*/  HADD2.F32 R35, -RZ, R33.H0_H0 ;  /* 0x20000021ff237230 */ /* 0x000fe20000004100 */
[----:B------:R-:W-:Y:S01]  /*8f70*/  SHF.R.U64 R47, R74, 0x10, R75 ;  /* 0x000000104a2f7819 */ /* 0x000fe2000000124b */
[----:B------:R-:W-:-:S02]  /*8f80*/  HADD2.F32 R55, -RZ, R55.H0_H0 ;  /* 0x20000037ff377230 */ /* 0x000fc40000004100 */
[-C--:B------:R-:W-:Y:S01]  /*8f90*/  FMUL.FTZ R60, R39, R54.reuse ;  /* 0x00000036273c7220 */ /* 0x080fe20000410000 */
[----:B------:R-:W-:Y:S02]  /*8fa0*/  HADD2.F32 R50, -RZ, R33.H1_H1 ;  /* 0x30000021ff327230 */ /* 0x000fe40000004100 */
[C---:B------:R-:W-:Y:S01]  /*8fb0*/  FMUL.FTZ R54, R35.reuse, R54 ;  /* 0x0000003623367220 */ /* 0x040fe20000410000 */
[----:B------:R-:W-:Y:S01]  /*8fc0*/  HADD2.F32 R52, -RZ, R159.H1_H1 ;  /* 0x3000009fff347230 */ /* 0x000fe20000004100 */
[----:B------:R-:W-:Y:S01]  /*8fd0*/  SHF.R.U32.HI R74, RZ, 0x10, R75 ;  /* 0x00000010ff4a7819 */ /* 0x000fe2000001164b */
[----:B------:R-:W-:Y:S02]  /*8fe0*/  HADD2.F32 R49, -RZ, R49.H1_H1 ;  /* 0x30000031ff317230 */ /* 0x000fe40000004100 */
[-C--:B------:R-:W-:Y:S01]  /*8ff0*/  FMUL.FTZ R64, R50, R55.reuse ;  /* 0x0000003732407220 */ /* 0x080fe20000410000 */
[----:B------:R-:W-:Y:S02]  /*9000*/  HADD2.F32 R53, -RZ, R53.H0_H0 ;  /* 0x20000035ff357230 */ /* 0x000fe40000004100 */
[-C--:B------:R-:W-:Y:S01]  /*9010*/  FFMA.FTZ R33, R35, R52.reuse, -R60 ;  /* 0x0000003423217223 */ /* 0x080fe2000001083c */
[----:B------:R-:W-:Y:S01]  /*9020*/  FFMA.FTZ R35, R39, R52, R54 ;  /* 0x0000003427237223 */ /* 0x000fe20000010036 */
[C---:B------:R-:W-:Y:S01]  /*9030*/  FMUL.FTZ R61, R49.reuse, R55 ;  /* 0x00000037313d7220 */ /* 0x040fe20000410000 */
[--C-:B------:R-:W-:Y:S01]  /*9040*/  SHF.R.U64 R46, R62, 0x10, R63.reuse ;  /* 0x000000103e2e7819 */ /* 0x100fe2000000123f */
[----:B------:R-:W-:Y:S01]  /*9050*/  FFMA.FTZ R52, R49, R53, R64 ;  /* 0x0000003531347223 */ /* 0x000fe20000010040 */
[----:B------:R-:W-:Y:S01]  /*9060*/  HADD2.F32 R64, -RZ, R160.H1_H1 ;  /* 0x300000a0ff407230 */ /* 0x000fe20000004100 */
[----:B------:R-:W-:Y:S01]  /*9070*/  SHF.R.U32.HI R62, RZ, 0x10, R63 ;  /* 0x00000010ff3e7819 */ /* 0x000fe2000001163f */
[----:B------:R-:W-:-:S02]  /*9080*/  HADD2.F32 R49, -RZ, R51.H0_H0 ;  /* 0x20000033ff317230 */ /* 0x000fc40000004100 */
[----:B------:R-:W-:Y:S01]  /*9090*/  FFMA.FTZ R50, R50, R53, -R61 ;  /* 0x0000003532327223 */ /* 0x000fe2000001083d */
[--C-:B------:R-:W-:Y:S01]  /*90a0*/  HADD2.F32 R39, -RZ, R37.reuse.H0_H0 ;  /* 0x20000025ff277230 */ /* 0x100fe20000004100 */
[----:B------:R-:W-:Y:S01]  /*90b0*/  SHF.R.U64 R48, R72, 0x10, R73 ;  /* 0x0000001048307819 */ /* 0x000fe20000001249 */
[----:B------:R-:W-:Y:S02]  /*90c0*/  HADD2.F32 R53, -RZ, R74.H0_H0 ;  /* 0x2000004aff357230 */ /* 0x000fe40000004100 */
[-C--:B------:R-:W-:Y:S01]  /*90d0*/  FMUL.FTZ R66, R49, R64.reuse ;  /* 0x0000004031427220 */ /* 0x080fe20000410000 */
[----:B------:R-:W-:Y:S02]  /*90e0*/  HADD2.F32 R54, -RZ, R37.H1_H1 ;  /* 0x30000025ff367230 */ /* 0x000fe40000004100 */
[----:B------:R-:W-:Y:S01]  /*90f0*/  FMUL.FTZ R64, R39, R64 ;  /* 0x0000004027407220 */ /* 0x000fe20000410000 */
[----:B------:R-:W-:Y:S01]  /*9100*/  HADD2.F32 R60, -RZ, R158.H1_H1 ;  /* 0x3000009eff3c7230 */ /* 0x000fe20000004100 */
[----:B------:R-:W-:Y:S01]  /*9110*/  F2FP.F16.F32.PACK_AB R33, R50, R33 ;  /* 0x000000213221723e */ /* 0x000fe200000000ff */
[----:B------:R-:W-:-:S02]  /*9120*/  HADD2.F32 R51, -RZ, R51.H1_H1 ;  /* 0x30000033ff337230 */ /* 0x000fc40000004100 */
[CC--:B------:R-:W-:Y:S01]  /*9130*/  FMUL.FTZ R72, R54.reuse, R53.reuse ;  /* 0x0000003536487220 */ /* 0x0c0fe20000410000 */
[----:B------:R-:W-:Y:S02]  /*9140*/  HADD2.F32 R62, -RZ, R62.H0_H0 ;  /* 0x2000003eff3e7230 */ /* 0x000fe40000004100 */
[-C--:B------:R-:W-:Y:S01]  /*9150*/  FFMA.FTZ R37, R39, R60.reuse, -R66 ;  /* 0x0000003c27257223 */ /* 0x080fe20000010842 */
[----:B------:R-:W-:Y:S01]  /*9160*/  FFMA.FTZ R39, R49, R60, R64 ;  /* 0x0000003c31277223 */ /* 0x000fe20000010040 */
[C---:B------:R-:W-:Y:S01]  /*9170*/  FMUL.FTZ R55, R51.reuse, R53 ;  /* 0x0000003533377220 */ /* 0x040fe20000410000 */
[----:B------:R-:W-:Y:S02]  /*9180*/  HADD2.F32 R167, -RZ, R167.H0_H0 ;  /* 0x200000a7ffa77230 */ /* 0x000fe40000004100 */
[-C--:B------:R-:W-:Y:S01]  /*9190*/  FFMA.FTZ R60, R51, R62.reuse, R72 ;  /* 0x0000003e333c7223 */ /* 0x080fe20000010048 */
[----:B------:R-:W-:Y:S02]  /*91a0*/  HADD2.F32 R51, -RZ, R48.H0_H0 ;  /* 0x20000030ff337230 */ /* 0x000fe40000004100 */
[----:B------:R-:W-:Y:S01]  /*91b0*/  FFMA.FTZ R54, R54, R62, -R55 ;  /* 0x0000003e36367223 */ /* 0x000fe20000010837 */
        /* <DEDUP_REMOVED lines=9> */
[----:B------:R-:W-:-:S02]  /*9250*/  HADD2.F32 R45, -RZ, R45.H0_H0 ;  /* 0x2000002dff2d7230 */ /* 0x000fc40000004100 */
[----:B------:R-:W-:Y:S01]  /*9260*/  FMUL.FTZ R51, R32, R51 ;  /* 0x0000003320337220 */ /* 0x000fe20000410000 */
[----:B------:R-:W-:Y:S01]  /*9270*/  F2FP.F16.F32.PACK_AB R54, R54, R37 ;  /* 0x000000253636723e */ /* 0x000fe200000000ff */
[-C--:B------:R-:W-:Y:S01]  /*9280*/  FFMA.FTZ R53, R48, R159.reuse, -R53 ;  /* 0x0000009f30357223 */ /* 0x080fe20000010835 */
[----:B------:R-:W-:Y:S01]  /*9290*/  FFMA.FTZ R62, R49, R159, R62 ;  /* 0x0000009f313e7223 */ /* 0x000fe2000001003e */
[-C--:B------:R-:W-:Y:S01]  /*92a0*/  FFMA.FTZ R48, R32, R45.reuse, -R55 ;  /* 0x0000002d20307223 */ /* 0x080fe20000010837 */
[----:B------:R-:W-:Y:S01]  /*92b0*/  FFMA.FTZ R55, R36, R45, R51 ;  /* 0x0000002d24377223 */ /* 0x000fe20000010033 */
[----:B------:R-:W-:Y:S01]  /*92c0*/  HADD2.F32 R36, -RZ, R38.H0_H0 ;  /* 0x20000026ff247230 */ /* 0x000fe20000004100 */
[----:B------:R-:W-:Y:S01]  /*92d0*/  F2FP.F16.F32.PACK_AB R37, R52, R35 ;  /* 0x000000233425723e */ /* 0x000fe200000000ff */
[----:B------:R-:W-:Y:S02]  /*92e0*/  HADD2.F32 R49, -RZ, R160.H0_H0 ;  /* 0x200000a0ff317230 */ /* 0x000fe40000004100 */
[----:B------:R-:W-:-:S02]  /*92f0*/  HADD2.F32 R51, -RZ, R47.H0_H0 ;  /* 0x2000002fff337230 */ /* 0x000fc40000004100 */
[----:B------:R-:W-:Y:S02]  /*9300*/  HADD2.F32 R32, -RZ, R34.H0_H0 ;  /* 0x20000022ff207230 */ /* 0x000fe40000004100 */
[-C--:B------:R-:W-:Y:S01]  /*9310*/  FMUL.FTZ R61, R36, R49.reuse ;  /* 0x00000031243d7220 */ /* 0x080fe20000410000 */
[----:B------:R-:W-:Y:S02]  /*9320*/  HADD2.F32 R38, -RZ, R38.H1_H1 ;  /* 0x30000026ff267230 */ /* 0x000fe40000004100 */
[----:B------:R-:W-:Y:S02]  /*9330*/  HADD2.F32 R34, -RZ, R34.H1_H1 ;  /* 0x30000022ff227230 */ /* 0x000fe40000004100 */
[----:B------:R-:W-:Y:S01]  /*9340*/  FMUL.FTZ R49, R32, R49 ;  /* 0x0000003120317220 */ /* 0x000fe20000410000 */
[----:B------:R-:W-:Y:S02]  /*9350*/  HADD2.F32 R45, -RZ, R158.H0_H0 ;  /* 0x2000009eff2d7230 */ /* 0x000fe40000004100 */
[----:B------:R-:W-:Y:S01]  /*9360*/  FMUL.FTZ R63, R38, R51 ;  /* 0x00000033263f7220 */ /* 0x000fe20000410000 */
[----:B------:R-:W-:-:S02]  /*9370*/  HADD2.F32 R47, -RZ, R46.H0_H0 ;  /* 0x2000002eff2f7230 */ /* 0x000fc40000004100 */
[----:B------:R-:W-:Y:S01]  /*9380*/  FMUL.FTZ R51, R34, R51 ;  /* 0x0000003322337220 */ /* 0x000fe20000410000 */
[----:B------:R-:W-:Y:S02]  /*9390*/  IMAD.MOV.U32 R35, RZ, RZ, R54 ;  /* 0x000000ffff237224 */ /* 0x000fe400078e0036 */
[-C--:B------:R-:W-:Y:S01]  /*93a0*/  FFMA.FTZ R61, R32, R45.reuse, -R61 ;  /* 0x0000002d203d7223 */ /* 0x080fe2000001083d */
[----:B------:R-:W-:Y:S01]  /*93b0*/  FFMA.FTZ R49, R36, R45, R49 ;  /* 0x0000002d24317223 */ /* 0x000fe20000010031 */
[-C--:B------:R-:W-:Y:S01]  /*93c0*/  FFMA.FTZ R34, R34, R47.reuse, -R63 ;  /* 0x0000002f22227223 */ /* 0x080fe2000001083f */
[----:B------:R-:W-:Y:S01]  /*93d0*/  FFMA.FTZ R38, R38, R47, R51 ;  /* 0x0000002f26267223 */ /* 0x000fe20000010033 */
[----:B------:R-:W-:Y:S02]  /*93e0*/  F2FP.F16.F32.PACK_AB R32, R48, R53 ;  /* 0x000000353020723e */ /* 0x000fe400000000ff */
[----:B------:R-:W-:Y:S02]  /*93f0*/  F2FP.F16.F32.PACK_AB R36, R55, R62 ;  /* 0x0000003e3724723e */ /* 0x000fe400000000ff */
[----:B------:R-:W-:-:S02]  /*9400*/  F2FP.F16.F32.PACK_AB R34, R34, R61 ;  /* 0x0000003d2222723e */ /* 0x000fc400000000ff */
[----:B------:R-:W-:-:S07]  /*9410*/  F2FP.F16.F32.PACK_AB R38, R38, R49 ;  /* 0x000000312626723e */ /* 0x000fce00000000ff */
.L_x_1780:
[----:B------:R-:W-:Y:S05]  /*9420*/  BSYNC B2 ;  /* 0x0000000000027941 */ /* 0x000fea0003800000 */
.L_x_1779:
[----:B0-----:R4:W-:Y:S04]  /*9430*/  STG.E.128 desc[UR60][R40.64], R32 ;  /* 0x0000002028007986 */ /* 0x0019e8000c101d3c */
[----:B--2---:R4:W-:Y:S02]  /*9440*/  @!P3 STG.E.128 desc[UR60][R42.64], R36 ;  /* 0x000000242a00b986 */ /* 0x0049e4000c101d3c */
.L_x_1778:
[----:B------:R-:W-:Y:S05]  /*9450*/  BSYNC B1 ;  /* 0x0000000000017941 */ /* 0x000fea0003800000 */
.L_x_1777:
[----:B------:R-:W-:-:S13]  /*9460*/  ISETP.NE.AND P3, PT, R26, RZ, PT ;  /* 0x000000ff1a00720c */ /* 0x000fda0003f65270 */
[----:B------:R-:W-:Y:S05]  /*9470*/  @!P3 BRA `(.L_x_1731) ;  /* 0x0000000800d4b947 */ /* 0x000fea0003800000 */
[----:B---34-:R-:W2:Y:S01]  /*9480*/  LDL R32, [R1] ;  /* 0x0000000001207983 */ /* 0x018ea20000100800 */
[----:B------:R-:W-:Y:S01]  /*9490*/  SHF.R.U32.HI R35, RZ, 0x3, R204 ;  /* 0x00000003ff237819 */ /* 0x000fe200000116cc */
[----:B------:R-:W-:Y:S01]  /*94a0*/  BSSY B1, `(.L_x_1781) ;  /* 0x0000070000017945 */ /* 0x000fe20003800000 */
[----:B------:R-:W-:-:S04]  /*94b0*/  IADD3 R34, P3, P4, R108, R128, R15 ;  /* 0x000000806c227210 */ /* 0x000fc80007c7e00f */
[----:B0-----:R-:W-:Y:S02]  /*94c0*/  IADD3.X R37, R4, R44, R113, P3, P4 ;  /* 0x0000002c04257210 */ /* 0x001fe40001fe8471 */
        /* <DEDUP_REMOVED lines=10> */
[----:B------:R-:W-:-:S04]  /*9570*/  LEA.HI R32, R32, R147, RZ, 0x3 ;  /* 0x0000009320207211 */ /* 0x000fc800078f18ff */
[----:B------:R-:W-:Y:S02]  /*9580*/  SHF.R.S32.HI R36, RZ, 0x3, R32 ;  /* 0x00000003ff247819 */ /* 0x000fe40000011420 */
[----:B------:R-:W-:-:S03]  /*9590*/  LOP3.LUT R32, R204, 0x38, R43, 0xf8, !PT ;  /* 0x00000038cc207812 */ /* 0x000fc600078ef82b */
[----:B------:R-:W-:Y:S01]  /*95a0*/  IMAD R33, R36, 0x1800, R209 ;  /* 0x0000180024217824 */ /* 0x000fe200078e02d1 */
[----:B------:R-:W-:-:S05]  /*95b0*/  LOP3.LUT R32, R32, R35, RZ, 0x3c, !PT ;  /* 0x0000002320207212 */ /* 0x000fca00078e3cff */
        /* <DEDUP_REMOVED lines=8> */
[----:B------:R-:W-:Y:S01]  /*9640*/  SHF.R.U32.HI R54, RZ, 0x10, R69 ;  /* 0x00000010ff367819 */ /* 0x000fe20000011645 */
[----:B--2---:R-:W-:Y:S01]  /*9650*/  IMAD.MOV.U32 R49, RZ, RZ, R39 ;  /* 0x000000ffff317224 */ /* 0x004fe200078e0027 */
[--C-:B------:R-:W-:Y:S01]  /*9660*/  SHF.R.U32.HI R52, RZ, 0x10, R57.reuse ;  /* 0x00000010ff347819 */ /* 0x100fe20000011639 */
[----:B0-----:R-:W-:Y:S01]  /*9670*/  IMAD.MOV.U32 R47, RZ, RZ, R32 ;  /* 0x000000ffff2f7224 */ /* 0x001fe200078e0020 */
[----:B------:R-:W-:Y:S01]  /*9680*/  SHF.R.U64 R46, R56, 0x10, R57 ;  /* 0x00000010382e7819 */ /* 0x000fe20000001239 */
[----:B------:R-:W-:Y:S01]  /*9690*/  HADD2.F32 R51, -RZ, R157.H1_H1 ;  /* 0x3000009dff337230 */ /* 0x000fe20000004100 */
[----:B------:R-:W-:Y:S01]  /*96a0*/  SHF.R.U64 R42, R58, 0x10, R59 ;  /* 0x000000103a2a7819 */ /* 0x000fe2000000123b */
[----:B------:R-:W-:Y:S01]  /*96b0*/  HADD2.F32 R39, -RZ, R37.H0_H0 ;  /* 0x20000025ff277230 */ /* 0x000fe20000004100 */
[----:B------:R-:W-:Y:S01]  /*96c0*/  SHF.R.U32.HI R53, RZ, 0x10, R71 ;  /* 0x00000010ff357819 */ /* 0x000fe20000011647 */
[----:B------:R-:W-:Y:S01]  /*96d0*/  IMAD.MOV.U32 R48, RZ, RZ, R36 ;  /* 0x000000ffff307224 */ /* 0x000fe200078e0024 */
[----:B------:R-:W-:Y:S01]  /*96e0*/  SHF.R.U32.HI R59, RZ, 0x10, R59 ;  /* 0x00000010ff3b7819 */ /* 0x000fe2000001163b */
[----:B------:R-:W-:Y:S01]  /*96f0*/  HADD2.F32 R32, -RZ, R33.H0_H0 ;  /* 0x20000021ff207230 */ /* 0x000fe20000004100 */
[----:B------:R-:W-:Y:S01]  /*9700*/  SHF.R.U64 R60, R68, 0x10, R69 ;  /* 0x00000010443c7819 */ /* 0x000fe20000001245 */
[----:B------:R-:W-:Y:S01]  /*9710*/  IMAD.MOV.U32 R36, RZ, RZ, R35 ;  /* 0x000000ffff247224 */ /* 0x000fe200078e0023 */
[----:B------:R-:W-:Y:S01]  /*9720*/  SHF.R.U64 R45, R70, 0x10, R71 ;  /* 0x00000010462d7819 */ /* 0x000fe20000001247 */
[----:B------:R-:W-:-:S02]  /*9730*/  HADD2.F32 R37, -RZ, R37.H1_H1 ;  /* 0x30000025ff257230 */ /* 0x000fc40000004100 */
[-C--:B------:R-:W-:Y:S01]  /*9740*/  FMUL.FTZ R56, R32, R51.reuse ;  /* 0x0000003320387220 */ /* 0x080fe20000410000 */
[----:B------:R-:W-:Y:S02]  /*9750*/  HADD2.F32 R54, -RZ, R54.H0_H0 ;  /* 0x20000036ff367230 */ /* 0x000fe40000004100 */
[----:B------:R-:W-:Y:S02]  /*9760*/  HADD2.F32 R35, -RZ, R33.H1_H1 ;  /* 0x30000021ff237230 */ /* 0x000fe40000004100 */
[----:B------:R-:W-:Y:S01]  /*9770*/  FMUL.FTZ R33, R39, R51 ;  /* 0x0000003327217220 */ /* 0x000fe20000410000 */
[----:B------:R-:W-:Y:S02]  /*9780*/  HADD2.F32 R50, -RZ, R155.H1_H1 ;  /* 0x3000009bff327230 */ /* 0x000fe40000004100 */
[-C--:B------:R-:W-:Y:S01]  /*9790*/  FMUL.FTZ R58, R37, R54.reuse ;  /* 0x00000036253a7220 */ /* 0x080fe20000410000 */
[----:B------:R-:W-:Y:S02]  /*97a0*/  HADD2.F32 R52, -RZ, R52.H0_H0 ;  /* 0x20000034ff347230 */ /* 0x000fe40000004100 */
[----:B------:R-:W-:Y:S01]  /*97b0*/  FMUL.FTZ R54, R35, R54 ;  /* 0x0000003623367220 */ /* 0x000fe20000410000 */
[----:B------:R-:W-:-:S02]  /*97c0*/  HADD2.F32 R53, -RZ, R53.H0_H0 ;  /* 0x20000035ff357230 */ /* 0x000fc40000004100 */
[-C--:B------:R-:W-:Y:S01]  /*97d0*/  FFMA.FTZ R32, R32, R50.reuse, -R33 ;  /* 0x0000003220207223 */ /* 0x080fe20000010821 */
[----:B------:R-:W-:Y:S01]  /*97e0*/  FFMA.FTZ R33, R39, R50, R56 ;  /* 0x0000003227217223 */ /* 0x000fe20000010038 */
[--C-:B------:R-:W-:Y:S02]  /*97f0*/  HADD2.F32 R39, -RZ, R49.reuse.H0_H0 ;  /* 0x20000031ff277230 */ /* 0x100fe40000004100 */
[-C--:B------:R-:W-:Y:S01]  /*9800*/  FFMA.FTZ R35, R35, R52.reuse, -R58 ;  /* 0x0000003423237223 */ /* 0x080fe2000001083a */
[----:B------:R-:W-:Y:S01]  /*9810*/  FFMA.FTZ R54, R37, R52, R54 ;  /* 0x0000003425367223 */ /* 0x000fe20000010036 */
[----:B------:R-:W-:Y:S02]  /*9820*/  HADD2.F32 R49, -RZ, R49.H1_H1 ;  /* 0x30000031ff317230 */ /* 0x000fe40000004100 */
[----:B------:R-:W-:Y:S01]  /*9830*/  HADD2.F32 R52, -RZ, R156.H1_H1 ;  /* 0x3000009cff347230 */ /* 0x000fe20000004100 */
[----:B------:R-:W-:Y:S01]  /*9840*/  F2FP.F16.F32.PACK_AB R35, R35, R32 ;  /* 0x000000202323723e */ /* 0x000fe200000000ff */
[----:B------:R-:W-:-:S02]  /*9850*/  HADD2.F32 R37, -RZ, R36.H0_H0 ;  /* 0x20000024ff257230 */ /* 0x000fc40000004100 */
[-C--:B------:R-:W-:Y:S01]  /*9860*/  FMUL.FTZ R57, R49, R53.reuse ;  /* 0x0000003531397220 */ /* 0x080fe20000410000 */
[----:B------:R-:W-:Y:S02]  /*9870*/  HADD2.F32 R36, -RZ, R36.H1_H1 ;  /* 0x30000024ff247230 */ /* 0x000fe40000004100 */
[-C--:B------:R-:W-:Y:S01]  /*9880*/  FMUL.FTZ R56, R39, R52.reuse ;  /* 0x0000003427387220 */ /* 0x080fe20000410000 */
[----:B------:R-:W-:Y:S02]  /*9890*/  HADD2.F32 R51, -RZ, R59.H0_H0 ;  /* 0x2000003bff337230 */ /* 0x000fe40000004100 */
[----:B------:R-:W-:Y:S01]  /*98a0*/  FMUL.FTZ R52, R37, R52 ;  /* 0x0000003425347220 */ /* 0x000fe20000410000 */
[----:B------:R-:W-:Y:S02]  /*98b0*/  HADD2.F32 R50, -RZ, R154.H1_H1 ;  /* 0x3000009aff327230 */ /* 0x000fe40000004100 */
[----:B------:R-:W-:Y:S01]  /*98c0*/  FMUL.FTZ R58, R36, R53 ;  /* 0x00000035243a7220 */ /* 0x000fe20000410000 */
[----:B------:R-:W-:-:S02]  /*98d0*/  HADD2.F32 R157, -RZ, R157.H0_H0 ;  /* 0x2000009dff9d7230 */ /* 0x000fc40000004100 */
[-C--:B------:R-:W-:Y:S01]  /*98e0*/  FFMA.FTZ R57, R36, R51.reuse, -R57 ;  /* 0x0000003324397223 */ /* 0x080fe20000010839 */
[----:B------:R-:W-:Y:S02]  /*98f0*/  HADD2.F32 R36, -RZ, R47.H0_H0 ;  /* 0x2000002fff247230 */ /* 0x000fe40000004100 */
[-C--:B------:R-:W-:Y:S01]  /*9900*/  FFMA.FTZ R56, R37, R50.reuse, -R56 ;  /* 0x0000003225387223 */ /* 0x080fe20000010838 */
[----:B------:R-:W-:Y:S02]  /*9910*/  HADD2.F32 R37, -RZ, R48.H0_H0 ;  /* 0x20000030ff257230 */ /* 0x000fe40000004100 */
[----:B------:R-:W-:Y:S01]  /*9920*/  FFMA.FTZ R55, R39, R50, R52 ;  /* 0x0000003227377223 */ /* 0x000fe20000010034 */
[----:B------:R-:W-:Y:S02]  /*9930*/  HADD2.F32 R155, -RZ, R155.H0_H0 ;  /* 0x2000009bff9b7230 */ /* 0x000fe40000004100 */
[----:B------:R-:W-:Y:S01]  /*9940*/  FFMA.FTZ R58, R49, R51, R58 ;  /* 0x00000033313a7223 */ /* 0x000fe2000001003a */
[----:B------:R-:W-:-:S02]  /*9950*/  HADD2.F32 R39, -RZ, R60.H0_H0 ;  /* 0x2000003cff277230 */ /* 0x000fc40000004100 */
[-C--:B------:R-:W-:Y:S01]  /*9960*/  FMUL.FTZ R50, R36, R157.reuse ;  /* 0x0000009d24327220 */ /* 0x080fe20000410000 */
[----:B------:R-:W-:Y:S02]  /*9970*/  HADD2.F32 R48, -RZ, R48.H1_H1 ;  /* 0x30000030ff307230 */ /* 0x000fe40000004100 */
[C---:B------:R-:W-:Y:S01]  /*9980*/  FMUL.FTZ R49, R37.reuse, R157 ;  /* 0x0000009d25317220 */ /* 0x040fe20000410000 */
[----:B------:R-:W-:Y:S02]  /*9990*/  HADD2.F32 R47, -RZ, R47.H1_H1 ;  /* 0x3000002fff2f7230 */ /* 0x000fe40000004100 */
[----:B------:R-:W-:Y:S01]  /*99a0*/  FFMA.FTZ R50, R37, R155, R50 ;  /* 0x0000009b25327223 */ /* 0x000fe20000010032 */
[----:B------:R-:W-:Y:S02]  /*99b0*/  HADD2.F32 R46, -RZ, R46.H0_H0 ;  /* 0x2000002eff2e7230 */ /* 0x000fe40000004100 */
[----:B------:R-:W-:Y:S01]  /*99c0*/  FMUL.FTZ R52, R48, R39 ;  /* 0x0000002730347220 */ /* 0x000fe20000410000 */
[----:B------:R-:W-:Y:S01]  /*99d0*/  FFMA.FTZ R49, R36, R155, -R49 ;  /* 0x0000009b24317223 */ /* 0x000fe20000010831 */
[----:B------:R-:W-:-:S02]  /*99e0*/  HADD2.F32 R37, -RZ, R38.H0_H0 ;  /* 0x20000026ff257230 */ /* 0x000fc40000004100 */
[C---:B------:R-:W-:Y:S01]  /*99f0*/  FMUL.FTZ R39, R47.reuse, R39 ;  /* 0x000000272f277220 */ /* 0x040fe20000410000 */
[----:B------:R-:W-:Y:S02]  /*9a00*/  HADD2.F32 R156, -RZ, R156.H0_H0 ;  /* 0x2000009cff9c7230 */ /* 0x000fe40000004100 */
[-C--:B------:R-:W-:Y:S01]  /*9a10*/  FFMA.FTZ R52, R47, R46.reuse, -R52 ;  /* 0x0000002e2f347223 */ /* 0x080fe20000010834 */
[----:B------:R-:W-:Y:S02]  /*9a20*/  HADD2.F32 R45, -RZ, R45.H0_H0 ;  /* 0x2000002dff2d7230 */ /* 0x000fe40000004100 */
[----:B------:R-:W-:Y:S01]  /*9a30*/  FFMA.FTZ R47, R48, R46, R39 ;  /* 0x0000002e302f7223 */ /* 0x000fe20000010027 */
[----:B------:R-:W-:Y:S02]  /*9a40*/  HADD2.F32 R36, -RZ, R34.H0_H0 ;  /* 0x20000022ff247230 */ /* 0x000fe40000004100 */
[----:B------:R-:W-:Y:S01]  /*9a50*/  FMUL.FTZ R51, R37, R156 ;  /* 0x0000009c25337220 */ /* 0x000fe20000410000 */
[----:B------:R-:W-:Y:S01]  /*9a60*/  HADD2.F32 R38, -RZ, R38.H1_H1 ;  /* 0x30000026ff267230 */ /* 0x000fe20000004100 */
[----:B------:R-:W-:Y:S01]  /*9a70*/  F2FP.F16.F32.PACK_AB R56, R57, R56 ;  /* 0x000000383938723e */ /* 0x000fe200000000ff */
[----:B------:R-:W-:-:S02]  /*9a80*/  HADD2.F32 R34, -RZ, R34.H1_H1 ;  /* 0x30000022ff227230 */ /* 0x000fc40000004100 */
[----:B------:R-:W-:Y:S01]  /*9a90*/  FMUL.FTZ R156, R36, R156 ;  /* 0x0000009c249c7220 */ /* 0x000fe20000410000 */
[----:B------:R-:W-:Y:S02]  /*9aa0*/  HADD2.F32 R154, -RZ, R154.H0_H0 ;  /* 0x2000009aff9a7230 */ /* 0x000fe40000004100 */
        /* <DEDUP_REMOVED lines=8> */
[----:B------:R-:W-:Y:S01]  /*9b30*/  F2FP.F16.F32.PACK_AB R37, R54, R33 ;  /* 0x000000213625723e */ /* 0x000fe200000000ff */
[----:B------:R-:W-:Y:S01]  /*9b40*/  IMAD.MOV.U32 R33, RZ, RZ, R35 ;  /* 0x000000ffff217224 */ /* 0x000fe200078e0023 */
[----:B------:R-:W-:-:S02]  /*9b50*/  F2FP.F16.F32.PACK_AB R39, R58, R55 ;  /* 0x000000373a27723e */ /* 0x000fc400000000ff */
[----:B------:R-:W-:Y:S02]  /*9b60*/  F2FP.F16.F32.PACK_AB R36, R47, R50 ;  /* 0x000000322f24723e */ /* 0x000fe400000000ff */
[----:B------:R-:W-:Y:S02]  /*9b70*/  F2FP.F16.F32.PACK_AB R34, R34, R51 ;  /* 0x000000332222723e */ /* 0x000fe400000000ff */
[----:B------:R-:W-:Y:S02]  /*9b80*/  F2FP.F16.F32.PACK_AB R38, R45, R156 ;  /* 0x0000009c2d26723e */ /* 0x000fe400000000ff */
[----:B------:R-:W-:-:S07]  /*9b90*/  MOV R35, R56 ;  /* 0x0000003800237202 */ /* 0x000fce0000000f00 */
.L_x_1782:
[----:B------:R-:W-:Y:S05]  /*9ba0*/  BSYNC B1 ;  /* 0x0000000000017941 */ /* 0x000fea0003800000 */
.L_x_1781:
        /* <DEDUP_REMOVED lines=10> */
.L_x_1698:
[----:B------:R-:W2:Y:S02]  /*9c50*/  LDL R32, [R1+0x40] ;  /* 0x0000400001207983 */ /* 0x000ea40000100800 */
[----:B--2---:R-:W-:-:S13]  /*9c60*/  R2UR UR4, R32 ;  /* 0x00000000200472ca */ /* 0x004fda00000e0000 */
[----:B------:R-:W-:-:S06]  /*9c70*/  UISETP.NE.AND UP0, UPT, UR4, 0x3, UPT ;  /* 0x000000030400788c */ /* 0x000fcc000bf05270 */
[----:B------:R-:W-:-:S13]  /*9c80*/  PLOP3.LUT P2, PT, PT, PT, UP0, 0x80, 0x0 ;  /* 0x000000000000781c */ /* 0x000fda0003f4f008 */
[----:B------:R-:W-:Y:S05]  /*9c90*/  @!P2 BRA `(.L_x_1783) ;  /* 0x000000000004a947 */ /* 0x000fea0003800000 */
[----:B------:R-:W-:Y:S01]  /*9ca0*/  BPT.TRAP 0x1 ;  /* 0x000000040000795c */ /* 0x000fe20000300000 */
.L_x_1783:
[----:B------:R-:W-:Y:S01]  /*9cb0*/  IMAD R90, R16, 0x8, R2 ;  /* 0x00000008105a7824 */ /* 0x000fe200078e0202 */
[----:B------:R-:W-:Y:S01]  /*9cc0*/  SHF.L.U32 R91, R198, 0x1f, RZ ;  /* 0x0000001fc65b7819 */ /* 0x000fe200000006ff */
[----:B------:R-:W-:Y:S01]  /*9cd0*/  IMAD R89, R25, -0x60, R24 ;  /* 0xffffffa019597824 */ /* 0x000fe200078e0218 */
[----:B------:R-:W-:Y:S02]  /*9ce0*/  BSSY B1, `(.L_x_1784) ;  /* 0x0000004000017945 */ /* 0x000fe40003800000 */
[----:B------:R-:W1:Y:S02]  /*9cf0*/  SYNCS.PHASECHK.TRANS64.TRYWAIT P3, [R90+URZ+0x30890], R91 ;  /* 0x0308905b5a0075a7 */ /* 0x000e64000806017f */
[----:B------:R-:W-:Y:S01]  /*9d00*/  VIMNMX R89, R89, 0x60, PT ;  /* 0x0000006059597848 */ /* 0x000fe20003fe0100 */
[----:B-1----:R-:W-:Y:S06]  /*9d10*/  @!P3 BRA `(.L_x_1785) ;  /* 0x0000021400d4b947 */ /* 0x002fec0003800000 */
.L_x_2152:
[----:B------:R-:W-:Y:S05]  /*9d20*/  BSYNC B1 ;  /* 0x0000000000017941 */ /* 0x000fea0003800000 */
.L_x_1784:
[----:B------:R-:W-:Y:S01]  /*9d30*/  ISETP.GE.AND P3, PT, R194, R89, PT ;  /* 0x00000059c200720c */ /* 0x000fe20003f66270 */
[----:B------:R-:W-:-:S12]  /*9d40*/  BSSY B1, `(.L_x_1786) ;  /* 0x0000014000017945 */ /* 0x000fd80003800000 */
[----:B------:R-:W-:Y:S05]  /*9d50*/  @P3 BRA `(.L_x_1787) ;  /* 0x0000000000483947 */ /* 0x000fea0003800000 */
[----:B------:R-:W-:-:S13]  /*9d60*/  ISETP.NE.AND P3, PT, R20, RZ, PT ;  /* 0x000000ff1400720c */ /* 0x000fda0003f65270 */
[----:B0-----:R-:W0:Y:S04]  /*9d70*/  @P3 LDS.128 R32, [R31+0x1e000] ;  /* 0x01e000001f203984 */ /* 0x001e280000000c00 */
[----:B0-----:R-:W-:Y:S01]  /*9d80*/  @P3 STG.E.128 desc[UR60][R38.64], R32 ;  /* 0x0000002026003986 */ /* 0x001fe2000c101d3c */
[----:B------:R-:W-:-:S13]  /*9d90*/  ISETP.NE.AND P3, PT, R21, RZ, PT ;  /* 0x000000ff1500720c */ /* 0x000fda0003f65270 */
[----:B------:R-:W0:Y:S04]  /*9da0*/  @P3 LDS.128 R32, [R88+0x1e000] ;  /* 0x01e0000058203984 */ /* 0x000e280000000c00 */
        /* <DEDUP_REMOVED lines=12> */
[----:B0-----:R2:W-:Y:S02]  /*9e70*/  @P3 STG.E.128 desc[UR60][R38.64+0x140], R32 ;  /* 0x0001402026003986 */ /* 0x0015e4000c101d3c */
.L_x_1787:
[----:B------:R-:W-:Y:S05]  /*9e80*/  BSYNC B1 ;  /* 0x0000000000017941 */ /* 0x000fea0003800000 */
.L_x_1786:
[----:B------:R-:W-:-:S13]  /*9e90*/  ISETP.GE.AND P3, PT, R221, R89, PT ;  /* 0x00000059dd00720c */ /* 0x000fda0003f66270 */
[----:B------:R-:W-:Y:S05]  /*9ea0*/  @P3 BRA `(.L_x_1731) ;  /* 0x0000000000483947 */ /* 0x000fea0003800000 */
[----:B------:R-:W-:-:S13]  /*9eb0*/  ISETP.NE.AND P3, PT, R20, RZ, PT ;  /* 0x000000ff1400720c */ /* 0x000fda0003f65270 */
[----:B0-2---:R-:W0:Y:S04]  /*9ec0*/  @P3 LDS.128 R32, [R31+0x20000] ;  /* 0x020000001f203984 */ /* 0x005e280000000c00 */
        /* <DEDUP_REMOVED lines=16> */
.L_x_1731:
[----:B------:R-:W-:Y:S05]  /*9fd0*/  BSYNC B0 ;  /* 0x0000000000007941 */ /* 0x000fea0003800000 */
.L_x_1697:
        /* <DEDUP_REMOVED lines=17> */
.L_x_1789:
[----:B------:R-:W-:Y:S05]  /*a0f0*/  BSYNC B0 ;  /* 0x0000000000007941 */ /* 0x000fea0003800000 */
.L_x_1788:
[----:B------:R-:W1:Y:S01]  /*a100*/  SYNCS.PHASECHK.TRANS64.TRYWAIT P2, [R90+URZ+0x308b0], R91 ;  /* 0x0308b05b5a0075a7 */ /* 0x000e62000804017f */
[----:B------:R-:W-:Y:S01]  /*a110*/  ULDC.64 UR44, c[0x0][0x328] ;  /* 0x0000ca00002c7ab9 */ /* 0x000fe20000000a00 */
[----:B------:R-:W-:Y:S01]  /*a120*/  ULDC.64 UR46, c[0x0][0x318] ;  /* 0x0000c600002e7ab9 */ /* 0x000fe20000000a00 */
[----:B------:R-:W-:Y:S04]  /*a130*/  BSSY B0, `(.L_x_1790) ;  /* 0x0000002000007945 */ /* 0x000fe80003800000 */
[----:B-1----:R-:W-:Y:S05]  /*a140*/  @!P2 BRA `(.L_x_1791) ;  /* 0x0000021000dca947 */ /* 0x002fea0003800000 */
.L_x_2153:
[----:B------:R-:W-:Y:S05]  /*a150*/  BSYNC B0 ;  /* 0x0000000000007941 */ /* 0x000fea0003800000 */
.L_x_1790:
[----:B------:R-:W-:Y:S01]  /*a160*/  ISETP.GE.AND P2, PT, R194, R89, PT ;  /* 0x00000059c200720c */ /* 0x000fe20003f46270 */
[----:B------:R-:W-:Y:S01]  /*a170*/  BSSY B0, `(.L_x_1792) ;  /* 0x000001e000007945 */ /* 0x000fe20003800000 */
[----:B------:R-:W-:-:S11]  /*a180*/  IMAD.WIDE R36, R25, 0x60, R122 ;  /* 0x0000006019247825 */ /* 0x000fd600078e027a */
[----:B------:R-:W-:Y:S05]  /*a190*/  @P2 BRA `(.L_x_1793) ;  /* 0x00000000006c2947 */ /* 0x000fea0003800000 */
[----:B------:R-:W-:Y:S01]  /*a1a0*/  IMAD R35, R37, UR44, RZ ;  /* 0x0000002c25237c24 */ /* 0x000fe2000f8e02ff */
[----:B------:R-:W-:Y:S01]  /*a1b0*/  ULDC UR4, c[0x0][0x2f4] ;  /* 0x0000bd0000047ab9 */ /* 0x000fe20000000800 */
[----:B0-----:R-:W-:Y:S02]  /*a1c0*/  IMAD.MOV.U32 R32, RZ, RZ, R106 ;  /* 0x000000ffff207224 */ /* 0x001fe400078e006a */
[----:B------:R-:W-:Y:S02]  /*a1d0*/  IMAD.MOV.U32 R33, RZ, RZ, R30 ;  /* 0x000000ffff217224 */ /* 0x000fe400078e001e */
[C---:B------:R-:W-:Y:S02]  /*a1e0*/  IMAD R35, R36.reuse, UR45, R35 ;  /* 0x0000002d24237c24 */ /* 0x040fe4000f8e0223 */
[----:B------:R-:W-:-:S04]  /*a1f0*/  IMAD.WIDE.U32 R32, R36, UR44, R32 ;  /* 0x0000002c24207c25 */ /* 0x000fc8000f8e0020 */
[----:B------:R-:W-:Y:S01]  /*a200*/  IMAD.IADD R33, R33, 0x1, R35 ;  /* 0x0000000121217824 */ /* 0x000fe200078e0223 */
[----:B------:R-:W-:-:S04]  /*a210*/  LEA R38, P2, R32, UR46, 0x1 ;  /* 0x0000002e20267c11 */ /* 0x000fc8000f8408ff */
[----:B------:R-:W-:Y:S02]  /*a220*/  LEA.HI.X R39, R32, UR47, R33, 0x1, P2 ;  /* 0x0000002f20277c11 */ /* 0x000fe400090f0c21 */
[----:B------:R-:W-:-:S13]  /*a230*/  ISETP.GE.AND P2, PT, R18, UR4, PT ;  /* 0x0000000412007c0c */ /* 0x000fda000bf46270 */
[----:B------:R-:W0:Y:S04]  /*a240*/  @!P2 LDS.128 R32, [R31] ;  /* 0x000000001f20a984 */ /* 0x000e280000000c00 */
[----:B0-----:R-:W-:Y:S01]  /*a250*/  @!P2 STG.E.128 desc[UR60][R38.64], R32 ;  /* 0x000000202600a986 */ /* 0x001fe2000c101d3c */
[----:B------:R-:W-:-:S13]  /*a260*/  ISETP.GE.AND P2, PT, R196, UR4, PT ;  /* 0x00000004c4007c0c */ /* 0x000fda000bf46270 */
[----:B------:R-:W0:Y:S04]  /*a270*/  @!P2 LDS.128 R32, [R88] ;  /* 0x000000005820a984 */ /* 0x000e280000000c00 */
[----:B0-----:R-:W-:Y:S01]  /*a280*/  @!P2 STG.E.128 desc[UR60][R38.64+0x40], R32 ;  /* 0x000040202600a986 */ /* 0x001fe2000c101d3c */
[----:B------:R-:W-:-:S13]  /*a290*/  ISETP.GE.AND P2, PT, R197, UR4, PT ;  /* 0x00000004c5007c0c */ /* 0x000fda000bf46270 */
[----:B------:R-:W0:Y:S04]  /*a2a0*/  @!P2 LDS.128 R32, [R31+0x3000] ;  /* 0x003000001f20a984 */ /* 0x000e280000000c00 */
        /* <DEDUP_REMOVED lines=9> */
[----:B0-----:R2:W-:Y:S02]  /*a340*/  @!P2 STG.E.128 desc[UR60][R38.64+0x140], R32 ;  /* 0x000140202600a986 */ /* 0x0015e4000c101d3c */
.L_x_1793:
[----:B------:R-:W-:Y:S05]  /*a350*/  BSYNC B0 ;  /* 0x0000000000007941 */ /* 0x000fea0003800000 */
.L_x_1792:
[----:B------:R-:W-:Y:S01]  /*a360*/  ISETP.GE.AND P2, PT, R221, R89, PT ;  /* 0x00000059dd00720c */ /* 0x000fe20003f46270 */
[----:B------:R-:W-:-:S12]  /*a370*/  BSSY B0, `(.L_x_1794) ;  /* 0x000001f000007945 */ /* 0x000fd80003800000 */
[----:B------:R-:W-:Y:S05]  /*a380*/  @P2 BRA `(.L_x_1795) ;  /* 0x0000000000742947 */ /* 0x000fea0003800000 */
[----:B--2---:R-:W-:Y:S01]  /*a390*/  IADD3 R35, P2, R36, 0x40, RZ ;  /* 0x0000004024237810 */ /* 0x004fe20007f5e0ff */
[----:B0-----:R-:W-:Y:S01]  /*a3a0*/  IMAD.MOV.U32 R32, RZ, RZ, R106 ;  /* 0x000000ffff207224 */ /* 0x001fe200078e006a */
[----:B------:R-:W-:Y:S01]  /*a3b0*/  ULDC UR4, c[0x0][0x2f4] ;  /* 0x0000bd0000047ab9 */ /* 0x000fe20000000800 */
[----:B------:R-:W-:Y:S01]  /*a3c0*/  IMAD.MOV.U32 R33, RZ, RZ, R30 ;  /* 0x000000ffff217224 */ /* 0x000fe200078e001e */
[----:B------:R-:W-:Y:S01]  /*a3d0*/  IADD3.X R36, RZ, R37, RZ, P2, !PT ;  /* 0x00000025ff247210 */ /* 0x000fe200017fe4ff */
[----:B------:R-:W-:-:S04]  /*a3e0*/  IMAD.WIDE.U32 R32, R35, UR44, R32 ;  /* 0x0000002c23207c25 */ /* 0x000fc8000f8e0020 */
[----:B------:R-:W-:-:S04]  /*a3f0*/  IMAD R36, R36, UR44, RZ ;  /* 0x0000002c24247c24 */ /* 0x000fc8000f8e02ff */
[----:B------:R-:W-:Y:S01]  /*a400*/  IMAD R35, R35, UR45, R36 ;  /* 0x0000002d23237c24 */ /* 0x000fe2000f8e0224 */
[----:B------:R-:W-:-:S03]  /*a410*/  LEA R36, P2, R32, UR46, 0x1 ;  /* 0x0000002e20247c11 */ /* 0x000fc6000f8408ff */
[----:B------:R-:W-:-:S05]  /*a420*/  IMAD.IADD R33, R33, 0x1, R35 ;  /* 0x0000000121217824 */ /* 0x000fca00078e0223 */
[----:B------:R-:W-:Y:S02]  /*a430*/  LEA.HI.X R37, R32, UR47, R33, 0x1, P2 ;  /* 0x0000002f20257c11 */ /* 0x000fe400090f0c21 */
        /* <DEDUP_REMOVED lines=18> */
.L_x_1795:
[----:B------:R-:W-:Y:S05]  /*a560*/  BSYNC B0 ;  /* 0x0000000000007941 */ /* 0x000fea0003800000 */
.L_x_1794:
[----:B------:R-:W4:Y:S01]  /*a570*/  LDL R31, [R1] ;  /* 0x00000000011f7983 */ /* 0x000f220000100800 */
[----:B-1----:R-:W-:Y:S01]  /*a580*/  @!P3 VIADD R90, R90, 0x308c0 ;  /* 0x000308c05a5ab836 */ /* 0x002fe20000000000 */
[----:B------:R-:W-:Y:S01]  /*a590*/  PLOP3.LUT P2, PT, PT, PT, PT, 0x8, 0x0 ;  /* 0x000000000000781c */ /* 0x000fe20003f4e170 */
[----:B------:R-:W-:Y:S01]  /*a5a0*/  VIADD R16, R16, 0x1 ;  /* 0x0000000110107836 */ /* 0x000fe20000000000 */
[----:B------:R-:W-:Y:S01]  /*a5b0*/  @!PT LDS RZ, [RZ] ;  /* 0x00000000fffff984 */ /* 0x000fe20000000800 */
[----:B------:R-:W-:Y:S01]  /*a5c0*/  @!PT LDS RZ, [RZ] ;  /* 0x00000000fffff984 */ /* 0x000fe20000000800 */
[----:B------:R-:W-:Y:S01]  /*a5d0*/  @!PT LDS RZ, [RZ] ;  /* 0x00000000fffff984 */ /* 0x000fe20000000800 */
[----:B------:R-:W-:Y:S01]  /*a5e0*/  @!PT LDS RZ, [RZ] ;  /* 0x00000000fffff984 */ /* 0x000fe20000000800 */
[----:B------:R1:W-:Y:S06]  /*a5f0*/  MEMBAR.ALL.CTA ;  /* 0x0000000000007992 */ /* 0x0003ec0000008000 */
[----:B-1----:R-:W1:Y:S01]  /*a600*/  FENCE.VIEW.ASYNC.S ;  /* 0x00000000000073c6 */ /* 0x002e620000000000 */
[----:B------:R-:W-:Y:S01]  /*a610*/  @!P3 PRMT R90, RZ, 0x654, R90 ;  /* 0x00000654ff5ab816 */ /* 0x000fe2000000005a */
[----:B-1----:R1:W-:Y:S06]  /*a620*/  BAR.SYNC.DEFER_BLOCKING R152, 0x80 ;  /* 0x000200980000751d */ /* 0x0023ec0000010000 */
[----:B------:R1:W-:Y:S01]  /*a630*/  @!P3 SYNCS.ARRIVE.TRANS64.RED.A1T0 RZ, [R90+URZ], RZ ;  /* 0x000000ff5affb9a7 */ /* 0x0003e2000810043f */
[----:B------:R-:W-:-:S04]  /*a640*/  ISETP.NE.AND P3, PT, R16, 0x2, PT ;  /* 0x000000021000780c */ /* 0x000fc80003f65270 */
[----:B------:R-:W-:Y:S02]  /*a650*/  SEL R16, R16, RZ, P3 ;  /* 0x000000ff10107207 */ /* 0x000fe40001800000 */
[----:B----4-:R-:W-:Y:S02]  /*a660*/  LOP3.LUT P4, RZ, R31, 0x2, RZ, 0xc0, !PT ;  /* 0x000000021fff7812 */ /* 0x010fe4000788c0ff */
[----:B------:R-:W-:-:S04]  /*a670*/  SEL R31, RZ, 0x1, P3 ;  /* 0x00000001ff1f7807 */ /* 0x000fc80001800000 */
[----:B------:R-:W-:-:S07]  /*a680*/  LOP3.LUT R198, R198, R31, RZ, 0x3c, !PT ;  /* 0x0000001fc6c67212 */ /* 0x000fce00078e3cff */
[----:B-1----:R-:W-:Y:S05]  /*a690*/  @P4 BRA `(.L_x_1796) ;  /* 0xffffff8400344947 */ /* 0x002fea000383ffff */
.L_x_1692:
[----:B------:R-:W1:Y:S01]  /*a6a0*/  LDC R0, c[0x0][0x448] ;  /* 0x00011200ff007b82 */ /* 0x000e620000000800 */
[----:B------:R-:W-:Y:S01]  /*a6b0*/  IADD3 R5, R195, 0x1, -R193 ;  /* 0x00000001c3057810 */ /* 0x000fe20007ffe8c1 */
[----:B------:R-:W-:Y:S06]  /*a6c0*/  BSSY B0, `(.L_x_1797) ;  /* 0x000000d000007945 */ /* 0x000fec0003800000 */
[----:B------:R-:W4:Y:S01]  /*a6d0*/  LDC.64 R6, c[0x0][0x9e0] ;  /* 0x00027800ff067b82 */ /* 0x000f220000000a00 */
[----:B-1----:R-:W-:Y:S02]  /*a6e0*/  ISETP.NE.AND P1, PT, R0, 0x1, PT ;  /* 0x000000010000780c */ /* 0x002fe40003f25270 */
[----:B------:R-:W-:-:S02]  /*a6f0*/  IADD3 R0, R208, 0x7f, RZ ;  /* 0x0000007fd0007810 */ /* 0x000fc40007ffe0ff */
[----:B----4-:R-:W-:-:S09]  /*a700*/  ISETP.GE.AND P3, PT, R7, 0x1, PT ;  /* 0x000000010700780c */ /* 0x010fd20003f66270 */
[----:B------:R-:W1:Y:S08]  /*a710*/  @P1 LDC R3, c[0x0][0x44c] ;  /* 0x00011300ff031b82 */ /* 0x000e700000000800 */
[----:B------:R-:W4:Y:S01]  /*a720*/  @P1 LDC R4, c[0x0][0x450] ;  /* 0x00011400ff041b82 */ /* 0x000f220000000800 */
[----:B-1----:R-:W-:-:S05]  /*a730*/  @P1 IMAD.HI.U32 R3, R0, R3, RZ ;  /* 0x0000000300031227 */ /* 0x002fca00078e00ff */
[----:B----4-:R-:W-:-:S05]  /*a740*/  @P1 SHF.R.U32.HI R0, RZ, R4, R3 ;  /* 0x00000004ff001219 */ /* 0x010fca0000011603 */
[----:B------:R-:W-:Y:S01]  /*a750*/  IMAD.IADD R5, R5, 0x1, R0 ;  /* 0x0000000105057824 */ /* 0x000fe200078e0200 */
[----:B------:R-:W-:Y:S06]  /*a760*/  @P2 BRA `(.L_x_1798) ;  /* 0x0000000000082947 */ /* 0x000fec0003800000 */
[----:B------:R-:W1:Y:S02]  /*a770*/  FENCE.VIEW.ASYNC.G ;  /* 0x00000000000073c6 */ /* 0x000e640000000100 */
[----:B-1----:R-:W-:Y:S06]  /*a780*/  BAR.ARV 0xc, 0x180 ;  /* 0x0306000000007b1d */ /* 0x002fec0000002000 */
.L_x_1798:
[----:B------:R-:W-:Y:S05]  /*a790*/  BSYNC B0 ;  /* 0x0000000000007941 */ /* 0x000fea0003800000 */
.L_x_1797:
        /* <DEDUP_REMOVED lines=8> */
[----:B------:R-:W1:Y:S02]  /*a820*/  @P0 LDC.64 R8, c[0x0][0x9e8] ;  /* 0x00027a00ff080b82 */ /* 0x000e640000000a00 */
[----:B-1----:R-:W-:-:S05]  /*a830*/  @P0 IMAD.HI.U32 R4, R3, R8, RZ ;  /* 0x0000000803040227 */ /* 0x002fca00078e00ff */
[----:B------:R-:W-:-:S04]  /*a840*/  @P0 SHF.R.U32.HI R3, RZ, R9, R4 ;  /* 0x00000009ff030219 */ /* 0x000fc80000011604 */
[----:B------:R-:W-:Y:S01]  /*a850*/  LOP3.LUT R3, RZ, R3, RZ, 0x33, !PT ;  /* 0x00000003ff037212 */ /* 0x000fe200078e33ff */
[----:B------:R-:W-:Y:S06]  /*a860*/  BRA `(.L_x_1802) ;  /* 0x0000000000107947 */ /* 0x000fec0003800000 */
.L_x_1801:
[----:B------:R-:W-:-:S13]  /*a870*/  ISETP.NE.AND P0, PT, R7, 0x1, PT ;  /* 0x000000010700780c */ /* 0x000fda0003f05270 */
[----:B------:R-:W1:Y:S02]  /*a880*/  @P0 LDC.64 R4, c[0x0][0x9e8] ;  /* 0x00027a00ff040b82 */ /* 0x000e640000000a00 */
[----:B-1----:R-:W-:-:S05]  /*a890*/  @P0 IMAD.HI.U32 R4, R3, R4, RZ ;  /* 0x0000000403040227 */ /* 0x002fca00078e00ff */
[----:B------:R-:W-:-:S07]  /*a8a0*/  @P0 SHF.R.U32.HI R3, RZ, R5, R4 ;  /* 0x00000005ff030219 */ /* 0x000fce0000011604 */
.L_x_1802:
[----:B------:R-:W-:Y:S05]  /*a8b0*/  BSYNC B0 ;  /* 0x0000000000007941 */ /* 0x000fea0003800000 */
.L_x_1800:
[----:B------:R-:W-:-:S05]  /*a8c0*/  IMAD R3, R3, R7, R7 ;  /* 0x0000000703037224 */ /* 0x000fca00078e0207 */
[----:B------:R-:W-:-:S07]  /*a8d0*/  VIMNMX R0, R0, R3, PT ;  /* 0x0000000300007248 */ /* 0x000fce0003fe0100 */
.L_x_1799:
[----:B------:R-:W1:Y:S01]  /*a8e0*/  @P1 LDC R3, c[0x0][0x44c] ;  /* 0x00011300ff031b82 */ /* 0x000e620000000800 */
[----:B------:R-:W-:Y:S01]  /*a8f0*/  VIADD R0, R0, 0x5f ;  /* 0x0000005f00007836 */ /* 0x000fe20000000000 */
[----:B------:R-:W-:Y:S01]  /*a900*/  MOV R5, R208 ;  /* 0x000000d000057202 */ /* 0x000fe20000000f00 */
[----:B------:R-:W-:Y:S02]  /*a910*/  ULDC UR4, c[0x0][0x9dc] ;  /* 0x0002770000047ab9 */ /* 0x000fe40000000800 */
[----:B------:R-:W-:-:S03]  /*a920*/  IMAD.HI R0, R0, 0x2aaaaaab, RZ ;  /* 0x2aaaaaab00007827 */ /* 0x000fc600078e02ff */
[----:B------:R-:W4:Y:S01]  /*a930*/  @P1 LDC R9, c[0x0][0x450] ;  /* 0x00011400ff091b82 */ /* 0x000f220000000800 */
[----:B-1----:R-:W-:Y:S01]  /*a940*/  @P1 IMAD.HI.U32 R4, R208, R3, RZ ;  /* 0x00000003d0041227 */ /* 0x002fe200078e00ff */
[----:B------:R-:W-:-:S04]  /*a950*/  SHF.R.U32.HI R3, RZ, 0x1f, R0 ;  /* 0x0000001fff037819 */ /* 0x000fc80000011600 */
[----:B------:R-:W-:Y:S02]  /*a960*/  LEA.HI.SX32 R0, R0, R3, 0x1c ;  /* 0x0000000300007211 */ /* 0x000fe400078fe2ff */
[----:B----4-:R-:W-:Y:S02]  /*a970*/  @P1 SHF.R.U32.HI R5, RZ, R9, R4 ;  /* 0x00000009ff051219 */ /* 0x010fe40000011604 */
[----:B------:R-:W-:-:S03]  /*a980*/  VIMNMX R151, R151, R0, PT ;  /* 0x0000000097977248 */ /* 0x000fc60003fe0100 */
        /* <DEDUP_REMOVED lines=8> */
[----:B------:R-:W1:Y:S02]  /*aa10*/  @P0 LDC.64 R4, c[0x0][0x9e8] ;  /* 0x00027a00ff040b82 */ /* 0x000e640000000a00 */
[----:B-1----:R-:W-:-:S05]  /*aa20*/  @P0 IMAD.HI.U32 R4, R3, R4, RZ ;  /* 0x0000000403040227 */ /* 0x002fca00078e00ff */
[----:B------:R-:W-:-:S04]  /*aa30*/  @P0 SHF.R.U32.HI R3, RZ, R5, R4 ;  /* 0x00000005ff030219 */ /* 0x000fc80000011604 */
[----:B------:R-:W-:Y:S01]  /*aa40*/  LOP3.LUT R3, RZ, R3, RZ, 0x33, !PT ;  /* 0x00000003ff037212 */ /* 0x000fe200078e33ff */
[----:B------:R-:W-:Y:S06]  /*aa50*/  BRA `(.L_x_1806) ;  /* 0x0000000000107947 */ /* 0x000fec0003800000 */
.L_x_1805:
[----:B------:R-:W-:-:S13]  /*aa60*/  ISETP.NE.AND P0, PT, R7, 0x1, PT ;  /* 0x000000010700780c */ /* 0x000fda0003f05270 */
[----:B------:R-:W1:Y:S02]  /*aa70*/  @P0 LDC.64 R4, c[0x0][0x9e8] ;  /* 0x00027a00ff040b82 */ /* 0x000e640000000a00 */
[----:B-1----:R-:W-:-:S05]  /*aa80*/  @P0 IMAD.HI.U32 R4, R3, R4, RZ ;  /* 0x0000000403040227 */ /* 0x002fca00078e00ff */
[----:B------:R-:W-:-:S07]  /*aa90*/  @P0 SHF.R.U32.HI R3, RZ, R5, R4 ;  /* 0x00000005ff030219 */ /* 0x000fce0000011604 */
.L_x_1806:
[----:B------:R-:W-:Y:S05]  /*aaa0*/  BSYNC B0 ;  /* 0x0000000000007941 */ /* 0x000fea0003800000 */
.L_x_1804:
[----:B------:R-:W-:-:S05]  /*aab0*/  IMAD R3, R3, R7, RZ ;  /* 0x0000000703037224 */ /* 0x000fca00078e02ff */
[----:B------:R-:W-:-:S07]  /*aac0*/  VIMNMX R0, R0, R3, !PT ;  /* 0x0000000300007248 */ /* 0x000fce0007fe0100 */
.L_x_1803:
[----:B------:R-:W-:Y:S01]  /*aad0*/  IMAD.HI R0, R0, 0x2aaaaaab, RZ ;  /* 0x2aaaaaab00007827 */ /* 0x000fe200078e02ff */
[----:B------:R-:W-:Y:S02]  /*aae0*/  PLOP3.LUT P0, PT, PT, PT, PT, 0x80, 0x0 ;  /* 0x000000000000781c */ /* 0x000fe40003f0f070 */
[----:B------:R-:W-:Y:S02]  /*aaf0*/  CS2R R4, SRZ ;  /* 0x0000000000047805 */ /* 0x000fe4000001ff00 */
[----:B------:R-:W-:Y:S02]  /*ab00*/  CS2R R118, SRZ ;  /* 0x0000000000767805 */ /* 0x000fe4000001ff00 */
[----:B------:R-:W-:Y:S02]  /*ab10*/  CS2R R116, SRZ ;  /* 0x0000000000747805 */ /* 0x000fe4000001ff00 */
[----:B------:R-:W-:Y:S02]  /*ab20*/  SHF.R.U32.HI R3, RZ, 0x1f, R0 ;  /* 0x0000001fff037819 */ /* 0x000fe40000011600 */
[----:B------:R-:W-:-:S02]  /*ab30*/  CS2R R114, SRZ ;  /* 0x0000000000727805 */ /* 0x000fc4000001ff00 */
[----:B------:R-:W-:Y:S02]  /*ab40*/  CS2R R112, SRZ ;  /* 0x0000000000707805 */ /* 0x000fe4000001ff00 */
[----:B------:R-:W-:Y:S02]  /*ab50*/  CS2R R106, SRZ ;  /* 0x00000000006a7805 */ /* 0x000fe4000001ff00 */
[----:B------:R-:W-:Y:S01]  /*ab60*/  LEA.HI.SX32 R3, R0, R3, 0x1c ;  /* 0x0000000300037211 */ /* 0x000fe200078fe2ff */
[----:B------:R-:W-:Y:S01]  /*ab70*/  IMAD.MOV.U32 R110, RZ, RZ, RZ ;  /* 0x000000ffff6e7224 */ /* 0x000fe200078e00ff */
[----:B------:R-:W-:Y:S02]  /*ab80*/  CS2R R108, SRZ ;  /* 0x00000000006c7805 */ /* 0x000fe4000001ff00 */
[----:B------:R-:W-:Y:S02]  /*ab90*/  CS2R R62, SRZ ;  /* 0x00000000003e7805 */ /* 0x000fe4000001ff00 */
[----:B------:R-:W-:-:S02]  /*aba0*/  VIMNMX R210, RZ, R3, !PT ;  /* 0x00000003ffd27248 */ /* 0x000fc40007fe0100 */
[----:B------:R-:W-:Y:S01]  /*abb0*/  CS2R R104, SRZ ;  /* 0x0000000000687805 */ /* 0x000fe2000001ff00 */
[----:B------:R-:W-:Y:S01]  /*abc0*/  IMAD.MOV.U32 R103, RZ, RZ, RZ ;  /* 0x000000ffff677224 */ /* 0x000fe200078e00ff */
[----:B------:R-:W-:Y:S02]  /*abd0*/  CS2R R98, SRZ ;  /* 0x0000000000627805 */ /* 0x000fe4000001ff00 */
[----:B------:R-:W-:Y:S02]  /*abe0*/  ISETP.GT.AND P1, PT, R151, R210, PT ;  /* 0x000000d29700720c */ /* 0x000fe40003f24270 */
[----:B------:R-:W-:Y:S02]  /*abf0*/  CS2R R100, SRZ ;  /* 0x0000000000647805 */ /* 0x000fe4000001ff00 */
[----:B------:R-:W-:Y:S02]  /*ac00*/  CS2R R70, SRZ ;  /* 0x0000000000467805 */ /* 0x000fe4000001ff00 */
[----:B------:R-:W-:Y:S01]  /*ac10*/  CS2R R96, SRZ ;  /* 0x0000000000607805 */ /* 0x000fe2000001ff00 */
[----:B------:R-:W-:Y:S01]  /*ac20*/  IMAD.MOV.U32 R95, RZ, RZ, RZ ;  /* 0x000000ffff5f7224 */ /* 0x000fe200078e00ff */
[----:B------:R-:W-:-:S02]  /*ac30*/  CS2R R90, SRZ ;  /* 0x00000000005a7805 */ /* 0x000fc4000001ff00 */
[----:B------:R-:W-:Y:S02]  /*ac40*/  CS2R R92, SRZ ;  /* 0x00000000005c7805 */ /* 0x000fe4000001ff00 */
[----:B------:R-:W-:Y:S02]  /*ac50*/  CS2R R88, SRZ ;  /* 0x0000000000587805 */ /* 0x000fe4000001ff00 */
[----:B------:R-:W-:Y:S02]  /*ac60*/  MOV R87, RZ ;  /* 0x000000ff00577202 */ /* 0x000fe40000000f00 */
        /* <DEDUP_REMOVED lines=25> */
[----:B---3--:R-:W-:Y:S02]  /*ae00*/  CS2R R36, SRZ ;  /* 0x0000000000247805 */ /* 0x008fe4000001ff00 */
[----:B0-2---:R-:W-:Y:S01]  /*ae10*/  CS2R R32, SRZ ;  /* 0x0000000000207805 */ /* 0x005fe2000001ff00 */
[----:B------:R-:W-:Y:S01]  /*ae20*/  IMAD.MOV.U32 R12, RZ, RZ, RZ ;  /* 0x000000ffff0c7224 */ /* 0x000fe200078e00ff */
[----:B------:R-:W-:-:S02]  /*ae30*/  CS2R R10, SRZ ;  /* 0x00000000000a7805 */ /* 0x000fc4000001ff00 */
[----:B------:R-:W-:Y:S01]  /*ae40*/  CS2R R28, SRZ ;  /* 0x00000000001c7805 */ /* 0x000fe2000001ff00 */
[----:B------:R-:W-:Y:S02]  /*ae50*/  IMAD.MOV.U32 R138, RZ, RZ, RZ ;  /* 0x000000ffff8a7224 */ /* 0x000fe400078e00ff */
[----:B------:R-:W-:Y:S02]  /*ae60*/  IMAD.MOV.U32 R3, RZ, RZ, RZ ;  /* 0x000000ffff037224 */ /* 0x000fe400078e00ff */
[----:B------:R-:W-:Y:S01]  /*ae70*/  IMAD.MOV.U32 R0, RZ, RZ, RZ ;  /* 0x000000ffff007224 */ /* 0x000fe200078e00ff */
[----:B------:R-:W-:Y:S06]  /*ae80*/  @!P1 BRA `(.L_x_1807) ;  /* 0x0000015400cc9947 */ /* 0x000fec0003800000 */
[----:B------:R-:W2:Y:S04]  /*ae90*/  LDL R6, [R1+0x50] ;  /* 0x0000500001067983 */ /* 0x000ea80000100800 */
[----:B------:R-:W3:Y:S04]  /*aea0*/  LDL R7, [R1+0x44] ;  /* 0x0000440001077983 */ /* 0x000ee80000100800 */
[----:B--2---:R-:W0:Y:S01]  /*aeb0*/  SHFL.IDX PT, R0, R6, RZ, 0x1f ;  /* 0x00001fff06007589 */ /* 0x004e2200000e0000 */
[----:B---3--:R-:W-:-:S13]  /*aec0*/  R2UR UR4, R7 ;  /* 0x00000000070472ca */ /* 0x008fda00000e0000 */
[----:B------:R-:W-:Y:S01]  /*aed0*/  ULOP3.LUT UP0, URZ, UR4, 0x1bf, URZ, 0xc0, !UPT ;  /* 0x000001bf043f7892 */ /* 0x000fe2000f80c03f */
[----:B0-----:R-:W-:-:S04]  /*aee0*/  LEA.HI R3, R0, R0, RZ, 0x1 ;  /* 0x0000000000037211 */ /* 0x001fc800078f08ff */
[----:B------:R-:W-:Y:S02]  /*aef0*/  LOP3.LUT R3, R3, 0x1e, RZ, 0xc0, !PT ;  /* 0x0000001e03037812 */ /* 0x000fe400078ec0ff */
[----:B------:R-:W-:-:S03]  /*af00*/  PLOP3.LUT P0, PT, PT, PT, UP0, 0x80, 0x0 ;  /* 0x000000000000781c */ /* 0x000fc60003f0f008 */
[----:B------:R-:W-:-:S05]  /*af10*/  IMAD.IADD R3, R0, 0x1, -R3 ;  /* 0x0000000100037824 */ /* 0x000fca00078e0a03 */
[----:B------:R-:W-:-:S04]  /*af20*/  LEA R3, R3, UR4, 0xd ;  /* 0x0000000403037c11 */ /* 0x000fc8000f8e68ff */
[----:B------:R-:W-:-:S04]  /*af30*/  SHF.R.U32.HI R3, RZ, 0x4, R3 ;  /* 0x00000004ff037819 */ /* 0x000fc80000011603 */
[----:B------:R-:W-:Y:S01]  /*af40*/  LOP3.LUT R68, R3, 0x3fff, RZ, 0xc0, !PT ;  /* 0x00003fff03447812 */ /* 0x000fe200078ec0ff */
[----:B------:R-:W-:Y:S06]  /*af50*/  @!P0 BRA `(.L_x_1808) ;  /* 0x0000000000408947 */ /* 0x000fec0003800000 */
[----:B------:R-:W-:Y:S01]  /*af60*/  MOV R0, 0x0 ;  /* 0x0000000000007802 */ /* 0x000fe20000000f00 */
[----:B------:R-:W-:Y:S01]  /*af70*/  ULDC.64 UR4, c[0x4][0xa8] ;  /* 0x01002a0000047ab9 */ /* 0x000fe20000000a00 */
[----:B------:R-:W-:Y:S01]  /*af80*/  ULDC.64 UR6, c[0x4][0x48] ;  /* 0x0100120000067ab9 */ /* 0x000fe20000000a00 */
[----:B------:R-:W-:Y:S01]  /*af90*/  MOV R4, UR4 ;  /* 0x0000000400047c02 */ /* 0x000fe20008000f00 */
[----:B------:R0:W1:Y:S01]  /*afa0*/  LDC.64 R14, c[0x4][R0] ;  /* 0x01000000000e7b82 */ /* 0x0000620000000a00 */
[----:B------:R-:W-:Y:S01]  /*afb0*/  IMAD.U32 R5, RZ, RZ, UR5 ;  /* 0x00000005ff057e24 */ /* 0x000fe2000f8e00ff */
        /* <DEDUP_REMOVED lines=10> */
.L_x_1808:
[----:B------:R-:W-:Y:S02]  /*b060*/  ULDC UR4, c[0x0][0x3f4] ;  /* 0x0000fd0000047ab9 */ /* 0x000fe40000000800 */
[----:B------:R-:W-:-:S13]  /*b070*/  ISETP.LT.AND P0, PT, RZ, UR4, PT ;  /* 0x00000004ff007c0c */ /* 0x000fda000bf01270 */
[----:B------:R-:W-:Y:S05]  /*b080*/  @P0 BRA `(.L_x_1809) ;  /* 0x00000000003c0947 */ /* 0x000fea0003800000 */
[----:B------:R-:W-:-:S04]  /*b090*/  LEA.HI R0, R220, R220, RZ, 0x1 ;  /* 0x000000dcdc007211 */ /* 0x000fc800078f08ff */
[----:B------:R-:W-:-:S05]  /*b0a0*/  LOP3.LUT R3, R0, 0xfffffffe, RZ, 0xc0, !PT ;  /* 0xfffffffe00037812 */ /* 0x000fca00078ec0ff */
[----:B------:R-:W-:-:S05]  /*b0b0*/  IMAD.IADD R3, R220, 0x1, -R3 ;  /* 0x00000001dc037824 */ /* 0x000fca00078e0a03 */
[----:B------:R-:W-:-:S04]  /*b0c0*/  SHF.L.U32 R3, R3, 0x1f, RZ ;  /* 0x0000001f03037819 */ /* 0x000fc800000006ff */
[----:B------:R0:W1:Y:S03]  /*b0d0*/  SYNCS.PHASECHK.TRANS64.TRYWAIT P0, [R2+URZ+0x30800], R3 ;  /* 0x03080003020075a7 */ /* 0x000066000800017f */
[----:B-1----:R-:W-:Y:S05]  /*b0e0*/  @!P0 NANOSLEEP.SYNCS 0x989680 ;  /* 0x009896800000895d */ /* 0x002fea0003900000 */
[----:B------:R-:W1:Y:S01]  /*b0f0*/  @!P0 SYNCS.PHASECHK.TRANS64 P0, [R2+URZ+0x30800], R3 ;  /* 0x03080003020085a7 */ /* 0x000e62000800007f */
[----:B------:R-:W-:Y:S04]  /*b100*/  BSSY B0, `(.L_x_1810) ;  /* 0x0000006000007945 */ /* 0x000fe80003800000 */
[----:B-1----:R-:W-:Y:S05]  /*b110*/  @P0 BRA `(.L_x_1811) ;  /* 0x0000000000100947 */ /* 0x002fea0003800000 */
.L_x_1812:
[----:B-1----:R1:W2:Y:S02]  /*b120*/  SYNCS.PHASECHK.TRANS64.TRYWAIT P0, [R2+URZ+0x30800], R3 ;  /* 0x03080003020075a7 */ /* 0x0022a4000800017f */
[----:B--2---:R-:W-:Y:S05]  /*b130*/  @!P0 NANOSLEEP.SYNCS 0x989680 ;  /* 0x009896800000895d */ /* 0x004fea0003900000 */
[----:B------:R-:W2:Y:S02]  /*b140*/  @!P0 SYNCS.PHASECHK.TRANS64 P0, [R2+URZ+0x30800], R3 ;  /* 0x03080003020085a7 */ /* 0x000ea4000800007f */
[----:B--2---:R-:W-:Y:S05]  /*b150*/  @!P0 BRA `(.L_x_1812) ;  /* 0xfffffffc00f08947 */ /* 0x004fea000383ffff */
.L_x_1811:
[----:B------:R-:W-:Y:S05]  /*b160*/  BSYNC B0 ;  /* 0x0000000000007941 */ /* 0x000fea0003800000 */
.L_x_1810:
[----:B------:R-:W-:Y:S05]  /*b170*/  BRA `(.L_x_1813) ;  /* 0x0000006c00087947 */ /* 0x000fea0003800000 */
.L_x_1809:
[----:B------:R-:W2:Y:S01]  /*b180*/  LDL R0, [R1+0x44] ;  /* 0x0000440001007983 */ /* 0x000ea20000100800 */
[----:B------:R-:W-:Y:S01]  /*b190*/  ULDC.64 UR6, c[0x0][0x408] ;  /* 0x0001020000067ab9 */ /* 0x000fe20000000a00 */
[----:B--2---:R-:W-:Y:S02]  /*b1a0*/  R2UR UR4, R0 ;  /* 0x00000000000472ca */ /* 0x004fe400000e0000 */
[----:B-----5:R-:W-:-:S05]  /*b1b0*/  SHF.R.S32.HI R0, RZ, 0x1f, R146 ;  /* 0x0000001fff007819 */ /* 0x020fca0000011492 */
[----:B------:R-:W-:-:S04]  /*b1c0*/  IMAD R5, R0, UR6, RZ ;  /* 0x0000000600057c24 */ /* 0x000fc8000f8e02ff */
[----:B------:R-:W-:Y:S02]  /*b1d0*/  IMAD R5, R146, UR7, R5 ;  /* 0x0000000792057c24 */ /* 0x000fe4000f8e0205 */
[----:B------:R-:W-:-:S03]  /*b1e0*/  ULOP3.LUT UP0, URZ, UR4, 0x3ff, URZ, 0xc0, !UPT ;  /* 0x000003ff043f7892 */ /* 0x000fc6000f80c03f */
[----:B------:R-:W-:Y:S02]  /*b1f0*/  ULDC.64 UR4, c[0x0][0x3f8] ;  /* 0x0000fe0000047ab9 */ /* 0x000fe40000000a00 */
[----:B------:R-:W-:Y:S01]  /*b200*/  IMAD R3, R0, UR4, RZ ;  /* 0x0000000400037c24 */ /* 0x000fe2000f8e02ff */
[----:B------:R-:W-:Y:S01]  /*b210*/  PLOP3.LUT P0, PT, PT, PT, UP0, 0x80, 0x0 ;  /* 0x000000000000781c */ /* 0x000fe20003f0f008 */
[----:B------:R-:W-:-:S04]  /*b220*/  IMAD.WIDE.U32 R24, R146, UR4, RZ ;  /* 0x0000000492187c25 */ /* 0x000fc8000f8e00ff */
[C---:B------:R-:W-:Y:S02]  /*b230*/  IMAD R3, R146.reuse, UR5, R3 ;  /* 0x0000000592037c24 */ /* 0x040fe4000f8e0203 */
[----:B------:R-:W-:-:S04]  /*b240*/  IMAD.WIDE.U32 R146, R146, UR6, RZ ;  /* 0x0000000692927c25 */ /* 0x000fc8000f8e00ff */
[----:B------:R-:W-:Y:S02]  /*b250*/  IMAD.IADD R27, R3, 0x1, R25 ;  /* 0x00000001031b7824 */ /* 0x000fe400078e0219 */
[----:B------:R-:W-:Y:S01]  /*b260*/  IMAD.IADD R29, R5, 0x1, R147 ;  /* 0x00000001051d7824 */ /* 0x000fe200078e0293 */
        /* <DEDUP_REMOVED lines=16> */
[----:B-1----:R-:W-:Y:S05]  /*b370*/  CALL.ABS.NOINC R14 ;  /* 0x000000000e007343 */ /* 0x002fea0003c00000 */
.L_x_1814:
[----:B------:R-:W-:Y:S01]  /*b380*/  ULDC.U8 UR4, c[0x0][0x410] ;  /* 0x0001040000047ab9 */ /* 0x000fe20000000000 */
[----:B------:R-:W-:Y:S01]  /*b390*/  BSSY B0, `(.L_x_1815) ;  /* 0x0000698000007945 */ /* 0x000fe20003800000 */
[----:B------:R-:W-:Y:S01]  /*b3a0*/  ISETP.NE.AND P0, PT, RZ, UR4, PT ;  /* 0x00000004ff007c0c */ /* 0x000fe2000bf05270 */
[----:B------:R-:W-:-:S12]  /*b3b0*/  IMAD.IADD R21, R194, 0x1, R208 ;  /* 0x00000001c2157824 */ /* 0x000fd800078e02d0 */
[----:B------:R-:W-:Y:S05]  /*b3c0*/  @!P0 BRA `(.L_x_1816) ;  /* 0x0000003400648947 */ /* 0x000fea0003800000 */
[----:B------:R-:W0:Y:S01]  /*b3d0*/  LDC R20, c[0x0][0x448] ;  /* 0x00011200ff147b82 */ /* 0x000e220000000800 */
[----:B------:R-:W-:Y:S01]  /*b3e0*/  IMAD R3, R222, 0x40, R21 ;  /* 0x00000040de037824 */ /* 0x000fe200078e0215 */
[----:B------:R-:W-:Y:S01]  /*b3f0*/  ULDC.64 UR4, c[0x0][0x3f8] ;  /* 0x0000fe0000047ab9 */ /* 0x000fe20000000a00 */
[----:B------:R-:W-:Y:S01]  /*b400*/  MOV R9, R27 ;  /* 0x0000001b00097202 */ /* 0x000fe20000000f00 */
[----:B------:R-:W-:Y:S01]  /*b410*/  ULDC.64 UR6, c[0x0][0x408] ;  /* 0x0001020000067ab9 */ /* 0x000fe20000000a00 */
[----:B------:R-:W-:Y:S02]  /*b420*/  IMAD.MOV.U32 R8, RZ, RZ, R24 ;  /* 0x000000ffff087224 */ /* 0x000fe400078e0018 */
[----:B------:R-:W-:Y:S02]  /*b430*/  IMAD.MOV.U32 R10, RZ, RZ, R146 ;  /* 0x000000ffff0a7224 */ /* 0x000fe400078e0092 */
[----:B------:R-:W-:Y:S01]  /*b440*/  IMAD.MOV.U32 R11, RZ, RZ, R29 ;  /* 0x000000ffff0b7224 */ /* 0x000fe200078e001d */
[----:B0-----:R-:W-:-:S13]  /*b450*/  ISETP.NE.AND P0, PT, R20, 0x1, PT ;  /* 0x000000011400780c */ /* 0x001fda0003f05270 */
[----:B------:R-:W0:Y:S08]  /*b460*/  @P0 LDC R0, c[0x0][0x44c] ;  /* 0x00011300ff000b82 */ /* 0x000e300000000800 */
[----:B------:R-:W1:Y:S01]  /*b470*/  @P0 LDC R5, c[0x0][0x450] ;  /* 0x00011400ff050b82 */ /* 0x000e620000000800 */
[----:B0-----:R-:W-:-:S05]  /*b480*/  @P0 IMAD.HI.U32 R0, R3, R0, RZ ;  /* 0x0000000003000227 */ /* 0x001fca00078e00ff */
[----:B-1----:R-:W-:-:S04]  /*b490*/  @P0 SHF.R.U32.HI R3, RZ, R5, R0 ;  /* 0x00000005ff030219 */ /* 0x002fc80000011600 */
[----:B------:R-:W-:Y:S01]  /*b4a0*/  SHF.R.S32.HI R0, RZ, 0x1f, R3 ;  /* 0x0000001fff007819 */ /* 0x000fe20000011403 */
[----:B------:R-:W-:-:S04]  /*b4b0*/  IMAD.WIDE.U32 R8, R3, UR4, R8 ;  /* 0x0000000403087c25 */ /* 0x000fc8000f8e0008 */
[C---:B------:R-:W-:Y:S02]  /*b4c0*/  IMAD R4, R0.reuse, UR4, RZ ;  /* 0x0000000400047c24 */ /* 0x040fe4000f8e02ff */
[----:B------:R-:W-:Y:S02]  /*b4d0*/  IMAD R0, R0, UR6, RZ ;  /* 0x0000000600007c24 */ /* 0x000fe4000f8e02ff */
[C---:B------:R-:W-:Y:S01]  /*b4e0*/  IMAD R7, R3.reuse, UR5, R4 ;  /* 0x0000000503077c24 */ /* 0x040fe2000f8e0204 */
[----:B------:R-:W-:Y:S01]  /*b4f0*/  ULDC.64 UR4, c[0x0][0x3e8] ;  /* 0x0000fa0000047ab9 */ /* 0x000fe20000000a00 */
[C---:B------:R-:W-:Y:S01]  /*b500*/  IMAD.WIDE.U32 R10, R3.reuse, UR6, R10 ;  /* 0x00000006030a7c25 */ /* 0x040fe2000f8e000a */
[----:B------:R-:W-:Y:S01]  /*b510*/  LEA R6, P0, R8, UR4, 0x1 ;  /* 0x0000000408067c11 */ /* 0x000fe2000f8008ff */
[----:B------:R-:W-:Y:S02]  /*b520*/  UMOV UR4, 0xffffffff ;  /* 0xffffffff00047882 */ /* 0x000fe40000000000 */
[----:B------:R-:W-:Y:S01]  /*b530*/  IMAD R3, R3, UR7, R0 ;  /* 0x0000000703037c24 */ /* 0x000fe2000f8e0200 */
[----:B------:R-:W-:Y:S01]  /*b540*/  ULDC.64 UR6, c[0x0][0x400] ;  /* 0x0001000000067ab9 */ /* 0x000fe20000000a00 */
[----:B------:R-:W-:Y:S01]  /*b550*/  IMAD.IADD R7, R9, 0x1, R7 ;  /* 0x0000000109077824 */ /* 0x000fe200078e0207 */
[----:B------:R-:W-:Y:S01]  /*b560*/  LEA R4, P1, R10, UR6, 0x1 ;  /* 0x000000060a047c11 */ /* 0x000fe2000f8208ff */
[----:B------:R-:W-:-:S03]  /*b570*/  IMAD.IADD R3, R11, 0x1, R3 ;  /* 0x000000010b037824 */ /* 0x000fc600078e0203 */
[----:B------:R-:W-:Y:S02]  /*b580*/  LEA.HI.X R7, R8, UR5, R7, 0x1, P0 ;  /* 0x0000000508077c11 */ /* 0x000fe400080f0c07 */
[----:B------:R-:W-:Y:S01]  /*b590*/  LEA.HI.X R8, R10, UR7, R3, 0x1, P1 ;  /* 0x000000070a087c11 */ /* 0x000fe200088f0c03 */
[----:B------:R-:W-:Y:S06]  /*b5a0*/  BRA.DIV UR4, `(.L_x_1817) ;  /* 0x000001fe04d87947 */ /* 0x000fec000b800000 */
[----:B------:R0:W1:Y:S04]  /*b5b0*/  SHFL.IDX PT, R3, R7, RZ, 0x1c1f ;  /* 0x001c1fff07037589 */ /* 0x00006800000e0000 */
[----:B------:R0:W2:Y:S04]  /*b5c0*/  SHFL.IDX PT, R0, R6, RZ, 0x1c1f ;  /* 0x001c1fff06007589 */ /* 0x0000a800000e0000 */
[----:B------:R0:W3:Y:S04]  /*b5d0*/  SHFL.IDX PT, R5, R8, RZ, 0x1c1f ;  /* 0x001c1fff08057589 */ /* 0x0000e800000e0000 */
[----:B------:R0:W4:Y:S02]  /*b5e0*/  SHFL.IDX PT, R14, R4, RZ, 0x1c1f ;  /* 0x001c1fff040e7589 */ /* 0x00012400000e0000 */
.L_x_2159:
[----:B------:R-:W-:Y:S01]  /*b5f0*/  IMAD R63, R193, R20, RZ ;  /* 0x00000014c13f7224 */ /* 0x000fe200078e02ff */
[----:B------:R-:W-:Y:S01]  /*b600*/  BSSY B1, `(.L_x_1818) ;  /* 0x0000051000017945 */ /* 0x000fe20003800000 */
[----:B------:R-:W-:Y:S02]  /*b610*/  CS2R R60, SRZ ;  /* 0x00000000003c7805 */ /* 0x000fe4000001ff00 */
[----:B------:R-:W-:Y:S02]  /*b620*/  CS2R R54, SRZ ;  /* 0x0000000000367805 */ /* 0x000fe4000001ff00 */
[----:B------:R-:W-:Y:S02]  /*b630*/  CS2R R50, SRZ ;  /* 0x0000000000327805 */ /* 0x000fe4000001ff00 */
[----:B------:R-:W-:Y:S02]  /*b640*/  ISETP.GE.AND P0, PT, R21, R63, PT ;  /* 0x0000003f1500720c */ /* 0x000fe40003f06270 */
        /* <DEDUP_REMOVED lines=10> */
[----:B------:R-:W-:Y:S01]  /*b6f0*/  ULDC UR4, c[0x0][0x3f4] ;  /* 0x0000fd0000047ab9 */ /* 0x000fe20000000800 */
[----:B------:R-:W-:Y:S02]  /*b700*/  CS2R R58, SRZ ;  /* 0x00000000003a7805 */ /* 0x000fe4000001ff00 */
[----:B------:R-:W-:Y:S02]  /*b710*/  ISETP.GE.AND P3, PT, R202, UR4, PT ;  /* 0x00000004ca007c0c */ /* 0x000fe4000bf66270 */
[----:B------:R-:W-:Y:S02]  /*b720*/  CS2R R60, SRZ ;  /* 0x00000000003c7805 */ /* 0x000fe4000001ff00 */
[----:B------:R-:W-:Y:S02]  /*b730*/  ISETP.GE.AND P2, PT, R200, UR4, PT ;  /* 0x00000004c8007c0c */ /* 0x000fe4000bf46270 */
[----:B------:R-:W-:Y:S02]  /*b740*/  ISETP.GE.AND P1, PT, R201, UR4, PT ;  /* 0x00000004c9007c0c */ /* 0x000fe4000bf26270 */
[----:B------:R-:W-:-:S02]  /*b750*/  ISETP.GE.AND P0, PT, R199, UR4, PT ;  /* 0x00000004c7007c0c */ /* 0x000fc4000bf06270 */
[----:B------:R-:W-:-:S03]  /*b760*/  ISETP.GE.AND P4, PT, R22, UR4, PT ;  /* 0x0000000416007c0c */ /* 0x000fc6000bf86270 */
[C---:B------:R-:W-:Y:S01]  /*b770*/  @!P3 IMAD.SHL.U32 R27, R202.reuse, 0x2, RZ ;  /* 0x00000002ca1bb824 */ /* 0x040fe200078e00ff */
[----:B------:R-:W-:-:S03]  /*b780*/  @!P3 SHF.L.U64.HI R12, R202, 0x1, R231 ;  /* 0x00000001ca0cb819 */ /* 0x000fc600000102e7 */
[----:B------:R-:W-:Y:S02]  /*b790*/  @!P2 SHF.L.U32 R31, R200, 0x1, RZ ;  /* 0x00000001c81fa819 */ /* 0x000fe400000006ff */
[----:B------:R-:W-:Y:S01]  /*b7a0*/  @!P1 IMAD.SHL.U32 R39, R201, 0x2, RZ ;  /* 0x00000002c9279824 */ /* 0x000fe200078e00ff */
[-C--:B--2---:R-:W-:Y:S01]  /*b7b0*/  @!P3 IADD3 R24, P6, R0, R27.reuse, RZ ;  /* 0x0000001b0018b210 */ /* 0x084fe20007fde0ff */
[----:B------:R-:W-:Y:S01]  /*b7c0*/  @!P0 IMAD.SHL.U32 R65, R199, 0x2, RZ ;  /* 0x00000002c7418824 */ /* 0x000fe200078e00ff */
[----:B----4-:R-:W-:Y:S01]  /*b7d0*/  @!P3 IADD3 R26, P5, R14, R27, RZ ;  /* 0x0000001b0e1ab210 */ /* 0x010fe20007fbe0ff */
[----:B-1----:R-:W-:Y:S01]  /*b7e0*/  @!P4 IMAD.MOV.U32 R11, RZ, RZ, R3 ;  /* 0x000000ffff0bc224 */ /* 0x002fe200078e0003 */
[----:B------:R-:W-:Y:S01]  /*b7f0*/  @!P2 SHF.L.U64.HI R10, R200, 0x1, R230 ;  /* 0x00000001c80aa819 */ /* 0x000fe200000102e6 */
[--C-:B------:R-:W-:Y:S01]  /*b800*/  @!P3 IMAD.X R25, R3, 0x1, R12.reuse, P6 ;  /* 0x000000010319b824 */ /* 0x100fe200030e060c */
[-C--:B------:R-:W-:Y:S01]  /*b810*/  @!P2 IADD3 R28, P6, R0, R31.reuse, RZ ;  /* 0x0000001f001ca210 */ /* 0x080fe20007fde0ff */
[----:B---3--:R-:W-:Y:S01]  /*b820*/  @!P3 IMAD.X R27, R5, 0x1, R12, P5 ;  /* 0x00000001051bb824 */ /* 0x008fe200028e060c */
[----:B------:R-:W-:Y:S01]  /*b830*/  @!P2 IADD3 R30, P5, R14, R31, RZ ;  /* 0x0000001f0e1ea210 */ /* 0x000fe20007fbe0ff */
[----:B------:R-:W-:Y:S01]  /*b840*/  @!P4 IMAD.MOV.U32 R15, RZ, RZ, R5 ;  /* 0x000000ffff0fc224 */ /* 0x000fe200078e0005 */
[----:B------:R-:W-:Y:S01]  /*b850*/  @!P1 SHF.L.U64.HI R12, R201, 0x1, R229 ;  /* 0x00000001c90c9819 */ /* 0x000fe200000102e5 */
[--C-:B------:R-:W-:Y:S01]  /*b860*/  @!P2 IMAD.X R29, R3, 0x1, R10.reuse, P6 ;  /* 0x00000001031da824 */ /* 0x100fe200030e060a */
[----:B------:R-:W-:Y:S01]  /*b870*/  @!P1 IADD3 R36, P6, R0, R39, RZ ;  /* 0x0000002700249210 */ /* 0x000fe20007fde0ff */
[----:B------:R-:W-:Y:S01]  /*b880*/  @!P2 IMAD.X R31, R5, 0x1, R10, P5 ;  /* 0x00000001051fa824 */ /* 0x000fe200028e060a */
[----:B------:R-:W-:Y:S01]  /*b890*/  ISETP.GE.AND P5, PT, R203, UR4, PT ;  /* 0x00000004cb007c0c */ /* 0x000fe2000bfa6270 */
[----:B------:R-:W-:Y:S01]  /*b8a0*/  @!P4 IMAD.MOV.U32 R10, RZ, RZ, R0 ;  /* 0x000000ffff0ac224 */ /* 0x000fe200078e0000 */
[----:B------:R-:W-:-:S02]  /*b8b0*/  @!P1 IADD3.X R37, R3, R12, RZ, P6, !PT ;  /* 0x0000000c03259210 */ /* 0x000fc400037fe4ff */
[----:B------:R-:W-:Y:S01]  /*b8c0*/  @!P1 IADD3 R38, P6, R14, R39, RZ ;  /* 0x000000270e269210 */ /* 0x000fe20007fde0ff */
[----:B------:R-:W-:Y:S01]  /*b8d0*/  @!P4 IMAD.WIDE R10, R22, 0x2, R10 ;  /* 0x00000002160ac825 */ /* 0x000fe200078e020a */
[----:B------:R-:W-:-:S03]  /*b8e0*/  @!P0 SHF.L.U64.HI R32, R199, 0x1, R228 ;  /* 0x00000001c7208819 */ /* 0x000fc600000102e4 */
[----:B------:R-:W-:Y:S01]  /*b8f0*/  @!P1 IMAD.X R39, R5, 0x1, R12, P6 ;  /* 0x0000000105279824 */ /* 0x000fe200030e060c */
[-C--:B------:R-:W-:Y:S01]  /*b900*/  @!P0 IADD3 R44, P6, R0, R65.reuse, RZ ;  /* 0x00000041002c8210 */ /* 0x080fe20007fde0ff */
[----:B------:R-:W-:Y:S01]  /*b910*/  @!P4 IMAD.WIDE R12, R22, 0x2, R14 ;  /* 0x00000002160cc825 */ /* 0x000fe200078e020e */
[----:B------:R1:W5:Y:S02]  /*b920*/  @!P4 LD.E.64 R58, desc[UR60][R10.64] ;  /* 0x0000003c0a3ac980 */ /* 0x000364000c101b00 */
[----:B------:R-:W-:Y:S01]  /*b930*/  @!P0 IADD3.X R45, R3, R32, RZ, P6, !PT ;  /* 0x00000020032d8210 */ /* 0x000fe200037fe4ff */
[C---:B------:R-:W-:Y:S01]  /*b940*/  @!P5 IMAD.SHL.U32 R15, R203.reuse, 0x2, RZ ;  /* 0x00000002cb0fd824 */ /* 0x040fe200078e00ff */
[----:B------:R-:W-:Y:S01]  /*b950*/  @!P0 IADD3 R64, P6, R14, R65, RZ ;  /* 0x000000410e408210 */ /* 0x000fe20007fde0ff */
[----:B------:R1:W5:Y:S01]  /*b960*/  @!P4 LD.E.64 R60, desc[UR60][R12.64] ;  /* 0x0000003c0c3cc980 */ /* 0x000362000c101b00 */
[----:B------:R-:W-:Y:S02]  /*b970*/  @!P5 SHF.L.U64.HI R20, R203, 0x1, R227 ;  /* 0x00000001cb14d819 */ /* 0x000fe400000102e3 */
[----:B------:R-:W-:-:S02]  /*b980*/  CS2R R56, SRZ ;  /* 0x0000000000387805 */ /* 0x000fc4000001ff00 */
[-C--:B------:R-:W-:Y:S01]  /*b990*/  @!P5 IADD3 R66, P4, R0, R15.reuse, RZ ;  /* 0x0000000f0042d210 */ /* 0x080fe20007f9e0ff */
[----:B------:R-:W-:Y:S01]  /*b9a0*/  @!P0 IMAD.X R65, R5, 0x1, R32, P6 ;  /* 0x0000000105418824 */ /* 0x000fe200030e0620 */
[----:B------:R-:W-:Y:S02]  /*b9b0*/  @!P5 IADD3 R14, P6, R14, R15, RZ ;  /* 0x0000000f0e0ed210 */ /* 0x000fe40007fde0ff */
        /* <DEDUP_REMOVED lines=9> */
[--C-:B------:R-:W-:Y:S01]  /*ba50*/  @!P5 IMAD.X R67, R3, 0x1, R20.reuse, P4 ;  /* 0x000000010343d824 */ /* 0x100fe200020e0614 */
[----:B------:R1:W5:Y:S01]  /*ba60*/  @!P3 LD.E.64 R56, desc[UR60][R24.64] ;  /* 0x0000003c1838b980 */ /* 0x000362000c101b00 */
[----:B------:R-:W-:-:S03]  /*ba70*/  @!P5 IMAD.X R15, R5, 0x1, R20, P6 ;  /* 0x00000001050fd824 */ /* 0x000fc600030e0614 */
[----:B------:R1:W5:Y:S04]  /*ba80*/  @!P3 LD.E.64 R54, desc[UR60][R26.64] ;  /* 0x0000003c1a36b980 */ /* 0x000368000c101b00 */
[----:B------:R1:W5:Y:S04]  /*ba90*/  @!P2 LD.E.64 R52, desc[UR60][R28.64] ;  /* 0x0000003c1c34a980 */ /* 0x000368000c101b00 */
[----:B------:R1:W5:Y:S04]  /*baa0*/  @!P2 LD.E.64 R50, desc[UR60][R30.64] ;  /* 0x0000003c1e32a980 */ /* 0x000368000c101b00 */
[----:B------:R1:W5:Y:S04]  /*bab0*/  @!P1 LD.E.64 R48, desc[UR60][R36.64] ;  /* 0x0000003c24309980 */ /* 0x000368000c101b00 */
[----:B------:R1:W5:Y:S04]  /*bac0*/  @!P1 LD.E.64 R46, desc[UR60][R38.64] ;  /* 0x0000003c262e9980 */ /* 0x000368000c101b00 */
[----:B------:R1:W5:Y:S04]  /*bad0*/  @!P0 LD.E.64 R40, desc[UR60][R44.64] ;  /* 0x0000003c2c288980 */ /* 0x000368000c101b00 */
[----:B------:R1:W5:Y:S04]  /*bae0*/  @!P0 LD.E.64 R42, desc[UR60][R64.64] ;  /* 0x0000003c402a8980 */ /* 0x000368000c101b00 */
[----:B------:R1:W5:Y:S04]  /*baf0*/  @!P5 LD.E.64 R32, desc[UR60][R66.64] ;  /* 0x0000003c4220d980 */ /* 0x000368000c101b00 */
[----:B------:R1:W5:Y:S02]  /*bb00*/  @!P5 LD.E.64 R34, desc[UR60][R14.64] ;  /* 0x0000003c0e22d980 */ /* 0x000364000c101b00 */
.L_x_1819:
[----:B------:R-:W-:Y:S05]  /*bb10*/  BSYNC B1 ;  /* 0x0000000000017941 */ /* 0x000fea0003800000 */
.L_x_1818:
[----:B--2--5:R-:W-:Y:S01]  /*bb20*/  IMAD.MOV.U32 R0, RZ, RZ, R60 ;  /* 0x000000ffff007224 */ /* 0x024fe200078e003c */
[----:B-1----:R-:W-:Y:S01]  /*bb30*/  MOV R3, R61 ;  /* 0x0000003d00037202 */ /* 0x002fe20000000f00 */
[----:B---3--:R-:W-:Y:S01]  /*bb40*/  IMAD.MOV.U32 R5, RZ, RZ, R54 ;  /* 0x000000ffff057224 */ /* 0x008fe200078e0036 */
[----:B------:R-:W-:Y:S01]  /*bb50*/  UMOV UR4, 0xffffffff ;  /* 0xffffffff00047882 */ /* 0x000fe20000000000 */
        /* <DEDUP_REMOVED lines=8> */
[----:B------:R-:W-:Y:S02]  /*bbe0*/  CS2R R30, SRZ ;  /* 0x00000000001e7805 */ /* 0x000fe4000001ff00 */
[----:B------:R-:W-:Y:S01]  /*bbf0*/  PRMT R83, R0, 0x5410, R3 ;  /* 0x0000541000537816 */ /* 0x000fe20000000003 */
[----:B------:R-:W-:Y:S01]  /*bc00*/  IMAD.MOV.U32 R0, RZ, RZ, R42 ;  /* 0x000000ffff007224 */ /* 0x000fe200078e002a */
[----:B------:R-:W-:Y:S01]  /*bc10*/  PRMT R81, R5, 0x5410, R9 ;  /* 0x0000541005517816 */ /* 0x000fe20000000009 */
[----:B------:R-:W-:Y:S02]  /*bc20*/  IMAD.MOV.U32 R3, RZ, RZ, R43 ;  /* 0x000000ffff037224 */ /* 0x000fe400078e002b */
        /* <DEDUP_REMOVED lines=23> */
[----:B------:R-:W-:Y:S06]  /*bda0*/  BRA.DIV UR4, `(.L_x_1820) ;  /* 0x000001fa04487947 */ /* 0x000fec000b800000 */
[----:B------:R1:W2:Y:S04]  /*bdb0*/  SHFL.IDX PT, R3, R7, 0x1, 0x1c1f ;  /* 0x003c1f0007037f89 */ /* 0x0002a800000e0000 */
[----:B------:R1:W3:Y:S04]  /*bdc0*/  SHFL.IDX PT, R0, R6, 0x1, 0x1c1f ;  /* 0x003c1f0006007f89 */ /* 0x0002e800000e0000 */
[----:B------:R1:W1:Y:S04]  /*bdd0*/  SHFL.IDX PT, R5, R8, 0x1, 0x1c1f ;  /* 0x003c1f0008057f89 */ /* 0x00026800000e0000 */
[----:B0-----:R-:W0:Y:S02]  /*bde0*/  SHFL.IDX PT, R4, R4, 0x1, 0x1c1f ;  /* 0x003c1f0004047f89 */ /* 0x001e2400000e0000 */
.L_x_2165:
[----:B-1----:R-:W-:Y:S01]  /*bdf0*/  VIADD R6, R21, 0x40 ;  /* 0x0000004015067836 */ /* 0x002fe20000000000 */
[----:B------:R-:W-:Y:S01]  /*be00*/  LOP3.LUT R7, R205, 0x18, R18, 0xf8, !PT ;  /* 0x00000018cd077812 */ /* 0x000fe200078ef812 */
[----:B------:R-:W-:Y:S01]  /*be10*/  BSSY B1, `(.L_x_1821) ;  /* 0x0000053000017945 */ /* 0x000fe20003800000 */
[----:B------:R-:W-:Y:S02]  /*be20*/  LOP3.LUT P0, RZ, R214, 0x4, RZ, 0xc0, !PT ;  /* 0x00000004d6ff7812 */ /* 0x000fe4000780c0ff */
[----:B------:R-:W-:Y:S02]  /*be30*/  CS2R R36, SRZ ;  /* 0x0000000000247805 */ /* 0x000fe4000001ff00 */
[----:B------:R-:W-:Y:S02]  /*be40*/  ISETP.GE.AND P1, PT, R6, R63, PT ;  /* 0x0000003f0600720c */ /* 0x000fe40003f26270 */
[----:B------:R-:W-:Y:S02]  /*be50*/  CS2R R26, SRZ ;  /* 0x00000000001a7805 */ /* 0x000fe4000001ff00 */
[----:B------:R-:W-:-:S02]  /*be60*/  LOP3.LUT R6, R7, R206, RZ, 0x3c, !PT ;  /* 0x000000ce07067212 */ /* 0x000fc400078e3cff */
[----:B------:R-:W-:Y:S02]  /*be70*/  CS2R R20, SRZ ;  /* 0x0000000000147805 */ /* 0x000fe4000001ff00 */
[----:B------:R-:W-:Y:S02]  /*be80*/  CS2R R12, SRZ ;  /* 0x00000000000c7805 */ /* 0x000fe4000001ff00 */
[----:B------:R-:W-:Y:S02]  /*be90*/  CS2R R8, SRZ ;  /* 0x0000000000087805 */ /* 0x000fe4000001ff00 */
[----:B------:R-:W-:Y:S02]  /*bea0*/  IADD3 R7, R207, R6, RZ ;  /* 0x00000006cf077210 */ /* 0x000fe40007ffe0ff */
[----:B------:R-:W-:Y:S02]  /*beb0*/  CS2R R44, SRZ ;  /* 0x00000000002c7805 */ /* 0x000fe4000001ff00 */
[----:B------:R-:W-:-:S02]  /*bec0*/  CS2R R38, SRZ ;  /* 0x0000000000267805 */ /* 0x000fc4000001ff00 */
[----:B------:R-:W-:Y:S02]  /*bed0*/  CS2R R28, SRZ ;  /* 0x00000000001c7805 */ /* 0x000fe4000001ff00 */
[----:B------:R-:W-:Y:S02]  /*bee0*/  CS2R R24, SRZ ;  /* 0x0000000000187805 */ /* 0x000fe4000001ff00 */
[----:B----4-:R-:W-:Y:S01]  /*bef0*/  CS2R R14, SRZ ;  /* 0x00000000000e7805 */ /* 0x010fe2000001ff00 */
[----:B------:R-:W-:Y:S01]  /*bf00*/  IMAD R62, R7, 0x2, R2 ;  /* 0x00000002073e7824 */ /* 0x000fe200078e0202 */
        /* <DEDUP_REMOVED lines=8> */
[----:B------:R-:W-:-:S05]  /*bf90*/  ISETP.GE.AND P1, PT, R199, UR4, PT ;  /* 0x00000004c7007c0c */ /* 0x000fca000bf26270 */
[C---:B------:R-:W-:Y:S01]  /*bfa0*/  @!P4 IMAD.SHL.U32 R9, R202.reuse, 0x2, RZ ;  /* 0x00000002ca09c824 */ /* 0x040fe200078e00ff */
[----:B------:R-:W-:-:S03]  /*bfb0*/  @!P4 SHF.L.U64.HI R6, R202, 0x1, R231 ;  /* 0x00000001ca06c819 */ /* 0x000fc600000102e7 */
[C---:B------:R-:W-:Y:S01]  /*bfc0*/  @!P3 IMAD.SHL.U32 R73, R200.reuse, 0x2, RZ ;  /* 0x00000002c849b824 */ /* 0x040fe200078e00ff */
[----:B------:R-:W-:Y:S01]  /*bfd0*/  @!P3 SHF.L.U64.HI R12, R200, 0x1, R230 ;  /* 0x00000001c80cb819 */ /* 0x000fe200000102e6 */
[----:B------:R-:W-:Y:S01]  /*bfe0*/  @!P2 IMAD.SHL.U32 R67, R201, 0x2, RZ ;  /* 0x00000002c943a824 */ /* 0x000fe200078e00ff */
[-C--:B---3--:R-:W-:Y:S01]  /*bff0*/  @!P4 IADD3 R10, P5, R0, R9.reuse, RZ ;  /* 0x00000009000ac210 */ /* 0x088fe20007fbe0ff */
[----:B------:R-:W-:Y:S01]  /*c000*/  @!P1 IMAD.SHL.U32 R7, R199, 0x2, RZ ;  /* 0x00000002c7079824 */ /* 0x000fe200078e00ff */
[----:B0-----:R-:W-:Y:S02]  /*c010*/  @!P4 IADD3 R8, P6, R4, R9, RZ ;  /* 0x000000090408c210 */ /* 0x001fe40007fde0ff */
[----:B------:R-:W-:Y:S01]  /*c020*/  @!P2 SHF.L.U64.HI R14, R201, 0x1, R229 ;  /* 0x00000001c90ea819 */ /* 0x000fe200000102e5 */
[----:B--2---:R-:W-:Y:S01]  /*c030*/  @!P4 IMAD.X R11, R3, 0x1, R6, P5 ;  /* 0x00000001030bc824 */ /* 0x004fe200028e0606 */
[----:B------:R-:W-:Y:S02]  /*c040*/  @!P3 IADD3 R76, P5, R0, R73, RZ ;  /* 0x00000049004cb210 */ /* 0x000fe40007fbe0ff */
[----:B------:R-:W-:-:S02]  /*c050*/  @!P4 IADD3.X R9, R5, R6, RZ, P6, !PT ;  /* 0x000000060509c210 */ /* 0x000fc400037fe4ff */
[----:B------:R-:W-:Y:S01]  /*c060*/  @!P3 IADD3 R72, P6, R4, R73, RZ ;  /* 0x000000490448b210 */ /* 0x000fe20007fde0ff */
[----:B------:R-:W-:Y:S01]  /*c070*/  @!P3 IMAD.X R77, R3, 0x1, R12, P5 ;  /* 0x00000001034db824 */ /* 0x000fe200028e060c */
[-C--:B------:R-:W-:Y:S02]  /*c080*/  @!P2 IADD3 R70, P5, R0, R67.reuse, RZ ;  /* 0x000000430046a210 */ /* 0x080fe40007fbe0ff */
[----:B------:R-:W-:Y:S01]  /*c090*/  @!P1 SHF.L.U64.HI R20, R199, 0x1, R228 ;  /* 0x00000001c7149819 */ /* 0x000fe200000102e4 */
[----:B------:R-:W-:Y:S01]  /*c0a0*/  @!P3 IMAD.X R73, R5, 0x1, R12, P6 ;  /* 0x000000010549b824 */ /* 0x000fe200030e060c */
[----:B------:R-:W-:Y:S01]  /*c0b0*/  @!P2 IADD3 R66, P6, R4, R67, RZ ;  /* 0x000000430442a210 */ /* 0x000fe20007fde0ff */
[----:B------:R-:W-:Y:S01]  /*c0c0*/  @!P2 IMAD.X R71, R3, 0x1, R14, P5 ;  /* 0x000000010347a824 */ /* 0x000fe200028e060e */
[----:B------:R-:W-:-:S03]  /*c0d0*/  @!P1 IADD3 R64, P5, R0, R7, RZ ;  /* 0x0000000700409210 */ /* 0x000fc60007fbe0ff */
[----:B------:R-:W-:Y:S01]  /*c0e0*/  @!P2 IMAD.X R67, R5, 0x1, R14, P6 ;  /* 0x000000010543a824 */ /* 0x000fe200030e060e */
[----:B------:R-:W-:Y:S02]  /*c0f0*/  @!P1 IADD3.X R65, R3, R20, RZ, P5, !PT ;  /* 0x0000001403419210 */ /* 0x000fe40002ffe4ff */
[----:B------:R-:W-:Y:S02]  /*c100*/  @!P1 IADD3 R6, P5, R4, R7, RZ ;  /* 0x0000000704069210 */ /* 0x000fe40007fbe0ff */
[----:B------:R-:W-:-:S03]  /*c110*/  ISETP.GE.AND P6, PT, R22, UR4, PT ;  /* 0x0000000416007c0c */ /* 0x000fc6000bfc6270 */
[----:B------:R-:W-:Y:S01]  /*c120*/  @!P1 IMAD.X R7, R5, 0x1, R20, P5 ;  /* 0x0000000105079824 */ /* 0x000fe200028e0614 */
[----:B------:R-:W-:-:S09]  /*c130*/  ISETP.GE.AND P5, PT, R203, UR4, PT ;  /* 0x00000004cb007c0c */ /* 0x000fd2000bfa6270 */
[----:B------:R-:W-:Y:S02]  /*c140*/  @!P6 IMAD.MOV.U32 R12, RZ, RZ, R0 ;  /* 0x000000ffff0ce224 */ /* 0x000fe400078e0000 */
[----:B------:R-:W-:Y:S02]  /*c150*/  @!P6 IMAD.MOV.U32 R13, RZ, RZ, R3 ;  /* 0x000000ffff0de224 */ /* 0x000fe400078e0003 */
[----:B------:R-:W-:-:S04]  /*c160*/  @!P6 IMAD.WIDE R14, R22, 0x2, R4 ;  /* 0x00000002160ee825 */ /* 0x000fc800078e0204 */
[----:B------:R-:W-:Y:S01]  /*c170*/  @!P6 IMAD.WIDE R12, R22, 0x2, R12 ;  /* 0x00000002160ce825 */ /* 0x000fe200078e020c */
[----:B------:R0:W5:Y:S03]  /*c180*/  @!P6 LD.E.64 R30, desc[UR60][R14.64] ;  /* 0x0000003c0e1ee980 */ /* 0x000166000c101b00 */
[C---:B------:R-:W-:Y:S01]  /*c190*/  @!P5 IMAD.SHL.U32 R21, R203.reuse, 0x2, RZ ;  /* 0x00000002cb15d824 */ /* 0x040fe200078e00ff */
[----:B------:R1:W5:Y:S01]  /*c1a0*/  @!P6 LD.E.64 R44, desc[UR60][R12.64] ;  /* 0x0000003c0c2ce980 */ /* 0x000362000c101b00 */
[----:B------:R-:W-:-:S03]  /*c1b0*/  @!P5 SHF.L.U64.HI R20, R203, 0x1, R227 ;  /* 0x00000001cb14d819 */ /* 0x000fc600000102e3 */
[-C--:B------:R-:W-:Y:S02]  /*c1c0*/  @!P5 IADD3 R74, P6, R0, R21.reuse, RZ ;  /* 0x00000015004ad210 */ /* 0x080fe40007fde0ff */
[----:B------:R-:W-:Y:S02]  /*c1d0*/  CS2R R38, SRZ ;  /* 0x0000000000267805 */ /* 0x000fe4000001ff00 */
[----:B------:R-:W-:Y:S01]  /*c1e0*/  CS2R R36, SRZ ;  /* 0x0000000000247805 */ /* 0x000fe2000001ff00 */
[----:B------:R-:W-:Y:S01]  /*c1f0*/  @!P5 IMAD.X R75, R3, 0x1, R20, P6 ;  /* 0x00000001034bd824 */ /* 0x000fe200030e0614 */
[----:B------:R-:W-:Y:S02]  /*c200*/  @!P5 IADD3 R4, P6, R4, R21, RZ ;  /* 0x000000150404d210 */ /* 0x000fe40007fde0ff */
[----:B------:R2:W5:Y:S01]  /*c210*/  @!P4 LD.E.64 R38, desc[UR60][R10.64] ;  /* 0x0000003c0a26c980 */ /* 0x000562000c101b00 */
[----:B------:R-:W-:Y:S02]  /*c220*/  CS2R R28, SRZ ;  /* 0x00000000001c7805 */ /* 0x000fe4000001ff00 */
[----:B------:R-:W-:-:S02]  /*c230*/  CS2R R26, SRZ ;  /* 0x00000000001a7805 */ /* 0x000fc4000001ff00 */
[----:B------:R-:W-:Y:S01]  /*c240*/  @!P5 IADD3.X R5, R5, R20, RZ, P6, !PT ;  /* 0x000000140505d210 */ /* 0x000fe200037fe4ff */
[----:B------:R3:W5:Y:S01]  /*c250*/  @!P4 LD.E.64 R36, desc[UR60][R8.64] ;  /* 0x0000003c0824c980 */ /* 0x000762000c101b00 */
[----:B------:R-:W-:Y:S02]  /*c260*/  CS2R R24, SRZ ;  /* 0x0000000000187805 */ /* 0x000fe4000001ff00 */
[----:B------:R-:W-:Y:S02]  /*c270*/  CS2R R20, SRZ ;  /* 0x0000000000147805 */ /* 0x000fe4000001ff00 */
[----:B0-----:R-:W-:Y:S02]  /*c280*/  CS2R R14, SRZ ;  /* 0x00000000000e7805 */ /* 0x001fe4000001ff00 */
[----:B-1----:R-:W-:Y:S01]  /*c290*/  CS2R R12, SRZ ;  /* 0x00000000000c7805 */ /* 0x002fe2000001ff00 */
[----:B------:R1:W5:Y:S01]  /*c2a0*/  @!P3 LD.E.64 R28, desc[UR60][R76.64] ;  /* 0x0000003c4c1cb980 */ /* 0x000362000c101b00 */
[----:B--2---:R-:W-:-:S03]  /*c2b0*/  CS2R R10, SRZ ;  /* 0x00000000000a7805 */ /* 0x004fc6000001ff00 */
[----:B------:R1:W5:Y:S01]  /*c2c0*/  @!P3 LD.E.64 R26, desc[UR60][R72.64] ;  /* 0x0000003c481ab980 */ /* 0x000362000c101b00 */
[----:B---3--:R-:W-:-:S03]  /*c2d0*/  CS2R R8, SRZ ;  /* 0x0000000000087805 */ /* 0x008fc6000001ff00 */
[----:B------:R1:W5:Y:S04]  /*c2e0*/  @!P2 LD.E.64 R24, desc[UR60][R70.64] ;  /* 0x0000003c4618a980 */ /* 0x000368000c101b00 */
[----:B------:R1:W5:Y:S04]  /*c2f0*/  @!P2 LD.E.64 R20, desc[UR60][R66.64] ;  /* 0x0000003c4214a980 */ /* 0x000368000c101b00 */
[----:B------:R1:W5:Y:S04]  /*c300*/  @!P1 LD.E.64 R14, desc[UR60][R64.64] ;  /* 0x0000003c400e9980 */ /* 0x000368000c101b00 */
[----:B------:R1:W5:Y:S04]  /*c310*/  @!P1 LD.E.64 R12, desc[UR60][R6.64] ;  /* 0x0000003c060c9980 */ /* 0x000368000c101b00 */
[----:B------:R1:W5:Y:S04]  /*c320*/  @!P5 LD.E.64 R10, desc[UR60][R74.64] ;  /* 0x0000003c4a0ad980 */ /* 0x000368000c101b00 */
[----:B------:R1:W5:Y:S02]  /*c330*/  @!P5 LD.E.64 R8, desc[UR60][R4.64] ;  /* 0x0000003c0408d980 */ /* 0x000364000c101b00 */
.L_x_1822:
[----:B------:R-:W-:Y:S05]  /*c340*/  BSYNC B1 ;  /* 0x0000000000017941 */ /* 0x000fea0003800000 */
.L_x_1821:
[----:B--2---:R-:W-:Y:S01]  /*c350*/  LEA.HI R3, R220, R220, RZ, 0x1 ;  /* 0x000000dcdc037211 */ /* 0x004fe200078f08ff */
[C---:B-1----:R-:W-:Y:S01]  /*c360*/  VIADD R5, R62.reuse, 0x12400 ;  /* 0x000124003e057836 */ /* 0x042fe20000000000 */
[----:B------:R-:W-:Y:S01]  /*c370*/  VIADDMNMX R70, R63, -R208, 0x80, PT ;  /* 0x000000803f467446 */ /* 0x000fe200038009d0 */
[----:B---3--:R-:W-:Y:S01]  /*c380*/  VIADD R0, R62, 0x12440 ;  /* 0x000124403e007836 */ /* 0x008fe20000000000 */
[----:B------:R-:W-:Y:S01]  /*c390*/  LOP3.LUT R3, R3, 0xfffffffe, RZ, 0xc0, !PT ;  /* 0xfffffffe03037812 */ /* 0x000fe200078ec0ff */
[----:B------:R-:W-:Y:S01]  /*c3a0*/  @P0 VIADD R0, R5, 0xffffffc0 ;  /* 0xffffffc005000836 */ /* 0x000fe20000000000 */
[----:B-----5:R-:W-:Y:S01]  /*c3b0*/  MOV R5, R36 ;  /* 0x0000002400057202 */ /* 0x020fe20000000f00 */
[----:B------:R-:W-:Y:S01]  /*c3c0*/  IMAD.MOV.U32 R6, RZ, RZ, R37 ;  /* 0x000000ffff067224 */ /* 0x000fe200078e0025 */
[----:B------:R-:W-:Y:S01]  /*c3d0*/  BSSY B1, `(.L_x_1823) ;  /* 0x000002b000017945 */ /* 0x000fe20003800000 */
[----:B------:R-:W-:Y:S01]  /*c3e0*/  IMAD.IADD R3, R220, 0x1, -R3 ;  /* 0x00000001dc037824 */ /* 0x000fe200078e0a03 */
[----:B------:R-:W-:Y:S01]  /*c3f0*/  ISETP.GE.AND P1, PT, R194, R70, PT ;  /* 0x00000046c200720c */ /* 0x000fe20003f26270 */
[----:B0-----:R-:W-:Y:S01]  /*c400*/  IMAD.MOV.U32 R4, RZ, RZ, R30 ;  /* 0x000000ffff047224 */ /* 0x001fe200078e001e */
[----:B------:R-:W-:Y:S01]  /*c410*/  PRMT R73, R5, 0x5410, R6 ;  /* 0x0000541005497816 */ /* 0x000fe20000000006 */
[----:B------:R-:W-:Y:S01]  /*c420*/  IMAD.MOV.U32 R6, RZ, RZ, R27 ;  /* 0x000000ffff067224 */ /* 0x000fe200078e001b */
[----:B------:R-:W-:Y:S01]  /*c430*/  SHF.L.U32 R5, R3, 0x1f, RZ ;  /* 0x0000001f03057819 */ /* 0x000fe200000006ff */
[----:B------:R-:W-:Y:S01]  /*c440*/  IMAD.MOV.U32 R7, RZ, RZ, R20 ;  /* 0x000000ffff077224 */ /* 0x000fe200078e0014 */
[----:B------:R-:W-:Y:S01]  /*c450*/  PRMT R75, R4, 0x7610, R75 ;  /* 0x00007610044b7816 */ /* 0x000fe2000000004b */
[----:B------:R-:W-:Y:S01]  /*c460*/  IMAD.MOV.U32 R4, RZ, RZ, R31 ;  /* 0x000000ffff047224 */ /* 0x000fe200078e001f */
[----:B------:R-:W0:Y:S01]  /*c470*/  SYNCS.PHASECHK.TRANS64.TRYWAIT P0, [R2+URZ+0x30800], R5 ;  /* 0x03080005020075a7 */ /* 0x000e22000800017f */
[----:B------:R-:W-:Y:S01]  /*c480*/  MOV R3, R21 ;  /* 0x0000001500037202 */ /* 0x000fe20000000f00 */
[----:B------:R-:W-:Y:S01]  /*c490*/  IMAD.MOV.U32 R65, RZ, RZ, R38 ;  /* 0x000000ffff417224 */ /* 0x000fe200078e0026 */
[----:B------:R-:W-:Y:S01]  /*c4a0*/  PRMT R66, R7, 0x7610, R66 ;  /* 0x0000761007427816 */ /* 0x000fe20000000042 */
[----:B------:R-:W-:Y:S01]  /*c4b0*/  IMAD.MOV.U32 R7, RZ, RZ, R8 ;  /* 0x000000ffff077224 */ /* 0x000fe200078e0008 */
[----:B------:R-:W-:Y:S01]  /*c4c0*/  PRMT R75, R75, 0x5410, R4 ;  /* 0x000054104b4b7816 */ /* 0x000fe20000000004 */
[----:B------:R-:W-:Y:S01]  /*c4d0*/  IMAD.MOV.U32 R4, RZ, RZ, R26 ;  /* 0x000000ffff047224 */ /* 0x000fe200078e001a */
[----:B------:R-:W-:Y:S01]  /*c4e0*/  PRMT R66, R66, 0x5410, R3 ;  /* 0x0000541042427816 */ /* 0x000fe20000000003 */
[----:B------:R-:W-:Y:S01]  /*c4f0*/  IMAD.MOV.U32 R63, RZ, RZ, R15 ;  /* 0x000000ffff3f7224 */ /* 0x000fe200078e000f */
[----:B------:R-:W-:-:S02]  /*c500*/  PRMT R3, R7, 0x7610, R3 ;  /* 0x0000761007037816 */ /* 0x000fc40000000003 */
        /* <DEDUP_REMOVED lines=10> */
[----:B------:R-:W-:Y:S01]  /*c5b0*/  PRMT R76, R6, 0x5410, R7 ;  /* 0x00005410064c7816 */ /* 0x000fe20000000007 */
[----:B------:R-:W-:Y:S02]  /*c5c0*/  IMAD.MOV.U32 R6, RZ, RZ, R28 ;  /* 0x000000ffff067224 */ /* 0x000fe400078e001c */
[----:B------:R-:W-:Y:S01]  /*c5d0*/  IMAD.MOV.U32 R7, RZ, RZ, R29 ;  /* 0x000000ffff077224 */ /* 0x000fe200078e001d */
[----:B------:R-:W-:Y:S01]  /*c5e0*/  PRMT R74, R74, 0x5410, R4 ;  /* 0x000054104a4a7816 */ /* 0x000fe20000000004 */
[----:B------:R-:W-:-:S03]  /*c5f0*/  IMAD.MOV.U32 R4, RZ, RZ, R24 ;  /* 0x000000ffff047224 */ /* 0x000fc600078e0018 */
[----:B------:R-:W-:Y:S01]  /*c600*/  PRMT R72, R6, 0x5410, R7 ;  /* 0x0000541006487816 */ /* 0x000fe20000000007 */
[----:B------:R-:W-:Y:S01]  /*c610*/  IMAD.MOV.U32 R7, RZ, RZ, R14 ;  /* 0x000000ffff077224 */ /* 0x000fe200078e000e */
[----:B------:R-:W-:-:S04]  /*c620*/  MOV R6, R25 ;  /* 0x0000001900067202 */ /* 0x000fc80000000f00 */
[----:B------:R-:W-:Y:S01]  /*c630*/  PRMT R67, R4, 0x5410, R6 ;  /* 0x0000541004437816 */ /* 0x000fe20000000006 */
[----:B------:R-:W-:Y:S01]  /*c640*/  IMAD.MOV.U32 R4, RZ, RZ, R10 ;  /* 0x000000ffff047224 */ /* 0x000fe200078e000a */
[----:B------:R-:W-:Y:S01]  /*c650*/  PRMT R65, R7, 0x5410, R63 ;  /* 0x0000541007417816 */ /* 0x000fe2000000003f */
[----:B------:R-:W-:Y:S01]  /*c660*/  IMAD.MOV.U32 R6, RZ, RZ, R11 ;  /* 0x000000ffff067224 */ /* 0x000fe200078e000b */
[----:B0-----:R-:W-:Y:S06]  /*c670*/  @!P0 BRA `(.L_x_1824) ;  /* 0x000001f000888947 */ /* 0x001fec0003800000 */
.L_x_2166:
[----:B------:R-:W-:Y:S05]  /*c680*/  BSYNC B1 ;  /* 0x0000000000017941 */ /* 0x000fea0003800000 */
.L_x_1823:
        /* <DEDUP_REMOVED lines=13> */
[----:B------:R-:W-:Y:S01]  /*c760*/  SHF.R.U64 R94, R58, 0x10, R59 ;  /* 0x000000103a5e7819 */ /* 0x000fe2000000123b */
[--C-:B------:R-:W-:Y:S01]  /*c770*/  HADD2.F32 R77, -RZ, R88.reuse.H1_H1 ;  /* 0x30000058ff4d7230 */ /* 0x100fe20000004100 */
[----:B------:R-:W-:Y:S01]  /*c780*/  SHF.R.U32.HI R90, RZ, 0x10, R61 ;  /* 0x00000010ff5a7819 */ /* 0x000fe2000001163d */
[----:B------:R-:W-:Y:S01]  /*c790*/  HADD2.F32 R89, -RZ, R88.H0_H0 ;  /* 0x20000058ff597230 */ /* 0x000fe20000004100 */
[----:B------:R-:W-:Y:S02]  /*c7a0*/  SHF.R.U32.HI R58, RZ, 0x10, R59 ;  /* 0x00000010ff3a7819 */ /* 0x000fe4000001163b */
[----:B------:R-:W-:Y:S01]  /*c7b0*/  SHF.R.U64 R93, R60, 0x10, R61 ;  /* 0x000000103c5d7819 */ /* 0x000fe2000000123d */
[----:B------:R-:W-:Y:S02]  /*c7c0*/  HADD2.F32 R90, -RZ, R90.H0_H0 ;  /* 0x2000005aff5a7230 */ /* 0x000fe40000004100 */
[----:B------:R-:W-:-:S02]  /*c7d0*/  HADD2.F32 R88, -RZ, R58.H0_H0 ;  /* 0x2000003aff587230 */ /* 0x000fc40000004100 */
[--C-:B0-----:R-:W-:Y:S02]  /*c7e0*/  HADD2.F32 R61, -RZ, R7.reuse.H1_H1 ;  /* 0x30000007ff3d7230 */ /* 0x101fe40000004100 */
[----:B------:R-:W-:Y:S02]  /*c7f0*/  HADD2.F32 R60, -RZ, R7.H0_H0 ;  /* 0x20000007ff3c7230 */ /* 0x000fe40000004100 */
[--C-:B------:R-:W-:Y:S02]  /*c800*/  HADD2.F32 R7, -RZ, R4.reuse.H0_H0 ;  /* 0x20000004ff077230 */ /* 0x100fe40000004100 */
[C---:B------:R-:W-:Y:S01]  /*c810*/  FMUL.FTZ R91, R61.reuse, R90 ;  /* 0x0000005a3d5b7220 */ /* 0x040fe20000410000 */
[----:B------:R-:W-:Y:S01]  /*c820*/  FMUL.FTZ R61, R61, R88 ;  /* 0x000000583d3d7220 */ /* 0x000fe20000410000 */
[----:B------:R-:W-:Y:S02]  /*c830*/  HADD2.F32 R4, -RZ, R4.H1_H1 ;  /* 0x30000004ff047230 */ /* 0x000fe40000004100 */
[----:B------:R-:W-:-:S02]  /*c840*/  HADD2.F32 R58, -RZ, R6.H0_H0 ;  /* 0x20000006ff3a7230 */ /* 0x000fc40000004100 */
[C---:B------:R-:W-:Y:S01]  /*c850*/  FFMA.FTZ R90, R60.reuse, R90, R61 ;  /* 0x0000005a3c5a7223 */ /* 0x040fe2000001003d */
[----:B------:R-:W-:Y:S02]  /*c860*/  HADD2.F32 R59, -RZ, R6.H1_H1 ;  /* 0x30000006ff3b7230 */ /* 0x000fe40000004100 */
[----:B------:R-:W-:Y:S01]  /*c870*/  FFMA.FTZ R91, R60, R88, -R91 ;  /* 0x000000583c5b7223 */ /* 0x000fe2000001085b */
[----:B------:R-:W-:Y:S02]  /*c880*/  HADD2.F32 R61, -RZ, R87.H1_H1 ;  /* 0x30000057ff3d7230 */ /* 0x000fe40000004100 */
[C---:B------:R-:W-:Y:S01]  /*c890*/  FMUL.FTZ R92, R4.reuse, R89 ;  /* 0x00000059045c7220 */ /* 0x040fe20000410000 */
[----:B------:R-:W-:Y:S02]  /*c8a0*/  HADD2.F32 R6, -RZ, R5.H0_H0 ;  /* 0x20000005ff067230 */ /* 0x000fe40000004100 */
[----:B------:R-:W-:Y:S01]  /*c8b0*/  FMUL.FTZ R88, R4, R77 ;  /* 0x0000004d04587220 */ /* 0x000fe20000410000 */
[----:B------:R-:W-:-:S02]  /*c8c0*/  HADD2.F32 R87, -RZ, R87.H0_H0 ;  /* 0x20000057ff577230 */ /* 0x000fc40000004100 */
[C---:B------:R-:W-:Y:S01]  /*c8d0*/  FFMA.FTZ R92, R7.reuse, R77, -R92 ;  /* 0x0000004d075c7223 */ /* 0x040fe2000001085c */
[----:B------:R-:W-:Y:S02]  /*c8e0*/  HADD2.F32 R5, -RZ, R5.H1_H1 ;  /* 0x30000005ff057230 */ /* 0x000fe40000004100 */
[----:B------:R-:W-:Y:S01]  /*c8f0*/  FFMA.FTZ R89, R7, R89, R88 ;  /* 0x0000005907597223 */ /* 0x000fe20000010058 */
[----:B------:R-:W-:Y:S02]  /*c900*/  HADD2.F32 R60, -RZ, R93.H0_H0 ;  /* 0x2000005dff3c7230 */ /* 0x000fe40000004100 */
[C---:B------:R-:W-:Y:S01]  /*c910*/  FMUL.FTZ R77, R59.reuse, R61 ;  /* 0x0000003d3b4d7220 */ /* 0x040fe20000410000 */
[----:B------:R-:W-:Y:S02]  /*c920*/  HADD2.F32 R4, -RZ, R94.H0_H0 ;  /* 0x2000005eff047230 */ /* 0x000fe40000004100 */
[-C--:B------:R-:W-:Y:S01]  /*c930*/  FMUL.FTZ R88, R59, R87.reuse ;  /* 0x000000573b587220 */ /* 0x080fe20000410000 */
[C---:B------:R-:W-:Y:S01]  /*c940*/  FMUL.FTZ R7, R5.reuse, R60 ;  /* 0x0000003c05077220 */ /* 0x040fe20000410000 */
[C---:B------:R-:W-:Y:S01]  /*c950*/  FFMA.FTZ R77, R58.reuse, R87, -R77 ;  /* 0x000000573a4d7223 */ /* 0x040fe2000001084d */
[-C--:B------:R-:W-:Y:S01]  /*c960*/  FMUL.FTZ R59, R5, R4.reuse ;  /* 0x00000004053b7220 */ /* 0x080fe20000410000 */
[----:B------:R-:W-:Y:S01]  /*c970*/  FFMA.FTZ R88, R58, R61, R88 ;  /* 0x0000003d3a587223 */ /* 0x000fe20000010058 */
[----:B------:R-:W-:Y:S01]  /*c980*/  FFMA.FTZ R5, R6, R4, -R7 ;  /* 0x0000000406057223 */ /* 0x000fe20000010807 */
[----:B------:R-:W-:Y:S01]  /*c990*/  F2FP.F16.F32.PACK_AB R7, R90, R91 ;  /* 0x0000005b5a07723e */ /* 0x000fe200000000ff */
[----:B------:R-:W-:Y:S01]  /*c9a0*/  FFMA.FTZ R60, R6, R60, R59 ;  /* 0x0000003c063c7223 */ /* 0x000fe2000001003b */
[----:B------:R-:W-:-:S02]  /*c9b0*/  F2FP.F16.F32.PACK_AB R4, R89, R92 ;  /* 0x0000005c5904723e */ /* 0x000fc400000000ff */
[----:B------:R-:W-:Y:S02]  /*c9c0*/  F2FP.F16.F32.PACK_AB R6, R88, R77 ;  /* 0x0000004d5806723e */ /* 0x000fe400000000ff */
[----:B------:R-:W-:-:S05]  /*c9d0*/  F2FP.F16.F32.PACK_AB R5, R60, R5 ;  /* 0x000000053c05723e */ /* 0x000fca00000000ff */
[----:B------:R1:W-:Y:S02]  /*c9e0*/  STS.128 [R62+0x12400], R4 ;  /* 0x012400043e007388 */ /* 0x0003e40000000c00 */
.L_x_1828:
[----:B------:R-:W-:Y:S05]  /*c9f0*/  BSYNC B2 ;  /* 0x0000000000027941 */ /* 0x000fea0003800000 */
.L_x_1827:
[----:B------:R-:W-:Y:S04]  /*ca00*/  BSSY B2, `(.L_x_1829) ;  /* 0x000002c000027945 */ /* 0x000fe80003800000 */
[----:B------:R-:W-:Y:S05]  /*ca10*/  @P1 BRA `(.L_x_1830) ;  /* 0x0000000000a81947 */ /* 0x000fea0003800000 */
[----:B01----:R-:W0:Y:S01]  /*ca20*/  LDS.128 R4, [R0] ;  /* 0x0000000000047984 */ /* 0x003e220000000c00 */
[----:B------:R-:W-:Y:S01]  /*ca30*/  SHF.R.U32.HI R59, RZ, 0x10, R57 ;  /* 0x00000010ff3b7819 */ /* 0x000fe20000011639 */
[----:B------:R-:W-:Y:S01]  /*ca40*/  HADD2.F32 R58, -RZ, R86.H0_H0 ;  /* 0x20000056ff3a7230 */ /* 0x000fe20000004100 */
[----:B------:R-:W-:Y:S01]  /*ca50*/  SHF.R.U32.HI R61, RZ, 0x10, R55 ;  /* 0x00000010ff3d7819 */ /* 0x000fe20000011637 */
[----:B------:R-:W-:Y:S01]  /*ca60*/  HADD2.F32 R60, -RZ, R85.H0_H0 ;  /* 0x20000055ff3c7230 */ /* 0x000fe20000004100 */
[----:B------:R-:W-:Y:S01]  /*ca70*/  SHF.R.U64 R89, R56, 0x10, R57 ;  /* 0x0000001038597819 */ /* 0x000fe20000001239 */
[----:B------:R-:W-:Y:S01]  /*ca80*/  HADD2.F32 R59, -RZ, R59.H0_H0 ;  /* 0x2000003bff3b7230 */ /* 0x000fe20000004100 */
[----:B------:R-:W-:Y:S01]  /*ca90*/  SHF.R.U64 R87, R54, 0x10, R55 ;  /* 0x0000001036577819 */ /* 0x000fe20000001237 */
[----:B------:R-:W-:Y:S02]  /*caa0*/  HADD2.F32 R61, -RZ, R61.H0_H0 ;  /* 0x2000003dff3d7230 */ /* 0x000fe40000004100 */
[----:B------:R-:W-:-:S02]  /*cab0*/  HADD2.F32 R85, -RZ, R85.H1_H1 ;  /* 0x30000055ff557230 */ /* 0x000fc40000004100 */
[----:B------:R-:W-:Y:S02]  /*cac0*/  HADD2.F32 R86, -RZ, R86.H1_H1 ;  /* 0x30000056ff567230 */ /* 0x000fe40000004100 */
[--C-:B0-----:R-:W-:Y:S02]  /*cad0*/  HADD2.F32 R57, -RZ, R7.reuse.H1_H1 ;  /* 0x30000007ff397230 */ /* 0x101fe40000004100 */
[----:B------:R-:W-:Y:S02]  /*cae0*/  HADD2.F32 R56, -RZ, R7.H0_H0 ;  /* 0x20000007ff387230 */ /* 0x000fe40000004100 */
[--C-:B------:R-:W-:Y:S02]  /*caf0*/  HADD2.F32 R7, -RZ, R4.reuse.H0_H0 ;  /* 0x20000004ff077230 */ /* 0x100fe40000004100 */
[C---:B------:R-:W-:Y:S01]  /*cb00*/  FMUL.FTZ R90, R57.reuse, R59 ;  /* 0x0000003b395a7220 */ /* 0x040fe20000410000 */
[----:B------:R-:W-:Y:S02]  /*cb10*/  HADD2.F32 R4, -RZ, R4.H1_H1 ;  /* 0x30000004ff047230 */ /* 0x000fe40000004100 */
[----:B------:R-:W-:Y:S01]  /*cb20*/  FMUL.FTZ R77, R57, R61 ;  /* 0x0000003d394d7220 */ /* 0x000fe20000410000 */
[----:B------:R-:W-:-:S02]  /*cb30*/  HADD2.F32 R54, -RZ, R6.H0_H0 ;  /* 0x20000006ff367230 */ /* 0x000fc40000004100 */
[----:B------:R-:W-:Y:S01]  /*cb40*/  FFMA.FTZ R92, R56, R61, R90 ;  /* 0x0000003d385c7223 */ /* 0x000fe2000001005a */
[----:B------:R-:W-:Y:S02]  /*cb50*/  HADD2.F32 R55, -RZ, R6.H1_H1 ;  /* 0x30000006ff377230 */ /* 0x000fe40000004100 */
[----:B------:R-:W-:Y:S01]  /*cb60*/  FMUL.FTZ R88, R4, R60 ;  /* 0x0000003c04587220 */ /* 0x000fe20000410000 */
[--C-:B------:R-:W-:Y:S02]  /*cb70*/  HADD2.F32 R6, -RZ, R5.reuse.H0_H0 ;  /* 0x20000005ff067230 */ /* 0x100fe40000004100 */
[----:B------:R-:W-:Y:S01]  /*cb80*/  FFMA.FTZ R77, R56, R59, -R77 ;  /* 0x0000003b384d7223 */ /* 0x000fe2000001084d */
[-C--:B------:R-:W-:Y:S01]  /*cb90*/  FMUL.FTZ R90, R4, R58.reuse ;  /* 0x0000003a045a7220 */ /* 0x080fe20000410000 */
[----:B------:R-:W-:Y:S02]  /*cba0*/  HADD2.F32 R5, -RZ, R5.H1_H1 ;  /* 0x30000005ff057230 */ /* 0x000fe40000004100 */
[----:B------:R-:W-:Y:S01]  /*cbb0*/  FFMA.FTZ R88, R7, R58, -R88 ;  /* 0x0000003a07587223 */ /* 0x000fe20000010858 */
[----:B------:R-:W-:-:S02]  /*cbc0*/  HADD2.F32 R56, -RZ, R87.H0_H0 ;  /* 0x20000057ff387230 */ /* 0x000fc40000004100 */
[----:B------:R-:W-:Y:S01]  /*cbd0*/  FFMA.FTZ R57, R7, R60, R90 ;  /* 0x0000003c07397223 */ /* 0x000fe2000001005a */
[----:B------:R-:W-:Y:S02]  /*cbe0*/  HADD2.F32 R4, -RZ, R89.H0_H0 ;  /* 0x20000059ff047230 */ /* 0x000fe40000004100 */
[CC--:B------:R-:W-:Y:S01]  /*cbf0*/  FMUL.FTZ R59, R55.reuse, R85.reuse ;  /* 0x00000055373b7220 */ /* 0x0c0fe20000410000 */
[----:B------:R-:W-:Y:S01]  /*cc00*/  FMUL.FTZ R58, R55, R86 ;  /* 0x00000056373a7220 */ /* 0x000fe20000410000 */
[C---:B------:R-:W-:Y:S01]  /*cc10*/  FMUL.FTZ R7, R5.reuse, R56 ;  /* 0x0000003805077220 */ /* 0x040fe20000410000 */
[----:B------:R-:W-:Y:S01]  /*cc20*/  FMUL.FTZ R55, R5, R4 ;  /* 0x0000000405377220 */ /* 0x000fe20000410000 */
[C---:B------:R-:W-:Y:S01]  /*cc30*/  FFMA.FTZ R59, R54.reuse, R86, -R59 ;  /* 0x00000056363b7223 */ /* 0x040fe2000001083b */
[----:B------:R-:W-:Y:S01]  /*cc40*/  FFMA.FTZ R58, R54, R85, R58 ;  /* 0x00000055363a7223 */ /* 0x000fe2000001003a */
[C---:B------:R-:W-:Y:S01]  /*cc50*/  FFMA.FTZ R5, R6.reuse, R4, -R7 ;  /* 0x0000000406057223 */ /* 0x040fe20000010807 */
[----:B------:R-:W-:Y:S01]  /*cc60*/  FFMA.FTZ R56, R6, R56, R55 ;  /* 0x0000003806387223 */ /* 0x000fe20000010037 */
[----:B------:R-:W-:-:S02]  /*cc70*/  F2FP.F16.F32.PACK_AB R7, R92, R77 ;  /* 0x0000004d5c07723e */ /* 0x000fc400000000ff */
[----:B------:R-:W-:Y:S02]  /*cc80*/  F2FP.F16.F32.PACK_AB R6, R58, R59 ;  /* 0x0000003b3a06723e */ /* 0x000fe400000000ff */
[----:B------:R-:W-:Y:S02]  /*cc90*/  F2FP.F16.F32.PACK_AB R4, R57, R88 ;  /* 0x000000583904723e */ /* 0x000fe400000000ff */
[----:B------:R-:W-:-:S05]  /*cca0*/  F2FP.F16.F32.PACK_AB R5, R56, R5 ;  /* 0x000000053805723e */ /* 0x000fca00000000ff */
[----:B------:R2:W-:Y:S02]  /*ccb0*/  STS.128 [R0], R4 ;  /* 0x0000000400007388 */ /* 0x0005e40000000c00 */
.L_x_1830:
[----:B------:R-:W-:Y:S05]  /*ccc0*/  BSYNC B2 ;  /* 0x0000000000027941 */ /* 0x000fea0003800000 */
.L_x_1829:
[----:B------:R-:W-:Y:S04]  /*ccd0*/  BSSY B2, `(.L_x_1831) ;  /* 0x000002c000027945 */ /* 0x000fe80003800000 */
[----:B------:R-:W-:Y:S05]  /*cce0*/  @P2 BRA `(.L_x_1832) ;  /* 0x0000000000a82947 */ /* 0x000fea0003800000 */
[----:B012---:R-:W0:Y:S01]  /*ccf0*/  LDS.128 R4, [R62+0x16400] ;  /* 0x016400003e047984 */ /* 0x007e220000000c00 */
        /* <DEDUP_REMOVED lines=40> */
[----:B------:R3:W-:Y:S02]  /*cf80*/  STS.128 [R62+0x16400], R4 ;  /* 0x016400043e007388 */ /* 0x0007e40000000c00 */
.L_x_1832:
[----:B------:R-:W-:Y:S05]  /*cf90*/  BSYNC B2 ;  /* 0x0000000000027941 */ /* 0x000fea0003800000 */
.L_x_1831:
[----:B------:R-:W-:Y:S04]  /*cfa0*/  BSSY B2, `(.L_x_1833) ;  /* 0x000002c000027945 */ /* 0x000fe80003800000 */
[----:B------:R-:W-:Y:S05]  /*cfb0*/  @P3 BRA `(.L_x_1834) ;  /* 0x0000000000a83947 */ /* 0x000fea0003800000 */
[----:B0123--:R-:W0:Y:S01]  /*cfc0*/  LDS.128 R4, [R0+0x4000] ;  /* 0x0040000000047984 */ /* 0x00fe220000000c00 */
        /* <DEDUP_REMOVED lines=41> */
.L_x_1834:
[----:B------:R-:W-:Y:S05]  /*d260*/  BSYNC B2 ;  /* 0x0000000000027941 */ /* 0x000fea0003800000 */
.L_x_1833:
[----:B------:R-:W-:Y:S04]  /*d270*/  BSSY B2, `(.L_x_1835) ;  /* 0x000002c000027945 */ /* 0x000fe80003800000 */
[----:B------:R-:W-:Y:S05]  /*d280*/  @P4 BRA `(.L_x_1836) ;  /* 0x0000000000a84947 */ /* 0x000fea0003800000 */
[----:B01234-:R-:W0:Y:S01]  /*d290*/  LDS.128 R4, [R62+0x1a400] ;  /* 0x01a400003e047984 */ /* 0x01fe220000000c00 */
[----:B------:R-:W-:Y:S01]  /*d2a0*/  SHF.R.U32.HI R47, RZ, 0x10, R41 ;  /* 0x00000010ff2f7819 */ /* 0x000fe20000011629 */
[----:B------:R-:W-:Y:S01]  /*d2b0*/  HADD2.F32 R46, -RZ, R80.H0_H0 ;  /* 0x20000050ff2e7230 */ /* 0x000fe20000004100 */
[--C-:B------:R-:W-:Y:S01]  /*d2c0*/  SHF.R.U32.HI R49, RZ, 0x10, R43.reuse ;  /* 0x00000010ff317819 */ /* 0x100fe2000001162b */
        /* <DEDUP_REMOVED lines=38> */
.L_x_1836:
[----:B------:R-:W-:Y:S05]  /*d530*/  BSYNC B2 ;  /* 0x0000000000027941 */ /* 0x000fea0003800000 */
.L_x_1835:
[----:B------:R-:W-:Y:S05]  /*d540*/  @P5 BRA `(.L_x_1826) ;  /* 0x0000000000a85947 */ /* 0x000fea0003800000 */
[----:B01234-:R-:W0:Y:S01]  /*d550*/  LDS.128 R4, [R0+0x8000] ;  /* 0x0080000000047984 */ /* 0x01fe220000000c00 */
[----:B------:R-:W-:Y:S01]  /*d560*/  SHF.R.U32.HI R41, RZ, 0x10, R33 ;  /* 0x00000010ff297819 */ /* 0x000fe20000011621 */
[----:B------:R-:W-:Y:S01]  /*d570*/  HADD2.F32 R40, -RZ, R69.H1_H1 ;  /* 0x30000045ff287230 */ /* 0x000fe20000004100 */
[--C-:B------:R-:W-:Y:S01]  /*d580*/  SHF.R.U32.HI R43, RZ, 0x10, R35.reuse ;  /* 0x00000010ff2b7819 */ /* 0x100fe20000011623 */
[--C-:B------:R-:W-:Y:S01]  /*d590*/  HADD2.F32 R42, -RZ, R78.reuse.H1_H1 ;  /* 0x3000004eff2a7230 */ /* 0x100fe20000004100 */
[----:B------:R-:W-:Y:S01]  /*d5a0*/  SHF.R.U64 R49, R34, 0x10, R35 ;  /* 0x0000001022317819 */ /* 0x000fe20000001223 */
[----:B------:R-:W-:Y:S01]  /*d5b0*/  HADD2.F32 R41, -RZ, R41.H0_H0 ;  /* 0x20000029ff297230 */ /* 0x000fe20000004100 */
[----:B------:R-:W-:Y:S01]  /*d5c0*/  SHF.R.U64 R51, R32, 0x10, R33 ;  /* 0x0000001020337819 */ /* 0x000fe20000001221 */
[----:B------:R-:W-:Y:S02]  /*d5d0*/  HADD2.F32 R43, -RZ, R43.H0_H0 ;  /* 0x2000002bff2b7230 */ /* 0x000fe40000004100 */
[----:B------:R-:W-:-:S02]  /*d5e0*/  HADD2.F32 R78, -RZ, R78.H0_H0 ;  /* 0x2000004eff4e7230 */ /* 0x000fc40000004100 */
[----:B------:R-:W-:Y:S02]  /*d5f0*/  HADD2.F32 R69, -RZ, R69.H0_H0 ;  /* 0x20000045ff457230 */ /* 0x000fe40000004100 */
        /* <DEDUP_REMOVED lines=18> */
[C---:B------:R-:W-:Y:S01]  /*d720*/  FMUL.FTZ R41, R33.reuse, R78 ;  /* 0x0000004e21297220 */ /* 0x040fe20000410000 */
[-C--:B------:R-:W-:Y:S01]  /*d730*/  FMUL.FTZ R43, R33, R69.reuse ;  /* 0x00000045212b7220 */ /* 0x080fe20000410000 */
        /* <DEDUP_REMOVED lines=11> */
.L_x_1826:
[----:B------:R-:W-:Y:S05]  /*d7f0*/  BSYNC B1 ;  /* 0x0000000000017941 */ /* 0x000fea0003800000 */
.L_x_1825:
        /* <DEDUP_REMOVED lines=53> */
.L_x_1839:
[----:B------:R-:W-:Y:S05]  /*db50*/  BSYNC B1 ;  /* 0x0000000000017941 */ /* 0x000fea0003800000 */
.L_x_1838:
[----:B------:R-:W-:Y:S04]  /*db60*/  BSSY B1, `(.L_x_1840) ;  /* 0x000002c000017945 */ /* 0x000fe80003800000 */
[----:B------:R-:W-:Y:S05]  /*db70*/  @P1 BRA `(.L_x_1841) ;  /* 0x0000000000a81947 */ /* 0x000fea0003800000 */
[----:B0-----:R-:W0:Y:S01]  /*db80*/  LDS.128 R4, [R0+0x2000] ;  /* 0x0020000000047984 */ /* 0x001e220000000c00 */
[----:B------:R-:W-:Y:S01]  /*db90*/  SHF.R.U32.HI R35, RZ, 0x10, R39 ;  /* 0x00000010ff237819 */ /* 0x000fe20000011627 */
[----:B------:R-:W-:Y:S01]  /*dba0*/  HADD2.F32 R34, -RZ, R74.H0_H0 ;  /* 0x2000004aff227230 */ /* 0x000fe20000004100 */
[--C-:B------:R-:W-:Y:S01]  /*dbb0*/  SHF.R.U64 R41, R36, 0x10, R37.reuse ;  /* 0x0000001024297819 */ /* 0x100fe20000001225 */
[----:B------:R-:W-:Y:S01]  /*dbc0*/  HADD2.F32 R36, -RZ, R73.H0_H0 ;  /* 0x20000049ff247230 */ /* 0x000fe20000004100 */
[----:B------:R-:W-:Y:S01]  /*dbd0*/  SHF.R.U32.HI R37, RZ, 0x10, R37 ;  /* 0x00000010ff257819 */ /* 0x000fe20000011625 */
[----:B------:R-:W-:Y:S01]  /*dbe0*/  HADD2.F32 R35, -RZ, R35.H0_H0 ;  /* 0x20000023ff237230 */ /* 0x000fe20000004100 */
[----:B------:R-:W-:Y:S01]  /*dbf0*/  SHF.R.U64 R43, R38, 0x10, R39 ;  /* 0x00000010262b7819 */ /* 0x000fe20000001227 */
[----:B------:R-:W-:Y:S02]  /*dc00*/  HADD2.F32 R73, -RZ, R73.H1_H1 ;  /* 0x30000049ff497230 */ /* 0x000fe40000004100 */
[----:B------:R-:W-:-:S02]  /*dc10*/  HADD2.F32 R37, -RZ, R37.H0_H0 ;  /* 0x20000025ff257230 */ /* 0x000fc40000004100 */
        /* <DEDUP_REMOVED lines=32> */
.L_x_1841:
[----:B------:R-:W-:Y:S05]  /*de20*/  BSYNC B1 ;  /* 0x0000000000017941 */ /* 0x000fea0003800000 */
.L_x_1840:
[----:B------:R-:W-:Y:S04]  /*de30*/  BSSY B1, `(.L_x_1842) ;  /* 0x000002c000017945 */ /* 0x000fe80003800000 */
[----:B------:R-:W-:Y:S05]  /*de40*/  @P2 BRA `(.L_x_1843) ;  /* 0x0000000000a82947 */ /* 0x000fea0003800000 */
[----:B01----:R-:W0:Y:S01]  /*de50*/  LDS.128 R4, [R62+0x18400] ;  /* 0x018400003e047984 */ /* 0x003e220000000c00 */
        /* <DEDUP_REMOVED lines=41> */
.L_x_1843:
[----:B------:R-:W-:Y:S05]  /*e0f0*/  BSYNC B1 ;  /* 0x0000000000017941 */ /* 0x000fea0003800000 */
.L_x_1842:
[----:B------:R-:W-:Y:S04]  /*e100*/  BSSY B1, `(.L_x_1844) ;  /* 0x000002c000017945 */ /* 0x000fe80003800000 */
[----:B------:R-:W-:Y:S05]  /*e110*/  @P3 BRA `(.L_x_1845) ;  /* 0x0000000000a83947 */ /* 0x000fea0003800000 */
[----:B012---:R-:W0:Y:S01]  /*e120*/  LDS.128 R4, [R0+0x6000] ;  /* 0x0060000000047984 */ /* 0x007e220000000c00 */
[----:B------:R-:W-:Y:S01]  /*e130*/  SHF.R.U32.HI R27, RZ, 0x10, R25 ;  /* 0x00000010ff1b7819 */ /* 0x000fe20000011619 */
[----:B------:R-:W-:Y:S01]  /*e140*/  HADD2.F32 R26, -RZ, R67.H0_H0 ;  /* 0x20000043ff1a7230 */ /* 0x000fe20000004100 */
[----:B------:R-:W-:Y:S01]  /*e150*/  SHF.R.U32.HI R29, RZ, 0x10, R21 ;  /* 0x00000010ff1d7819 */ /* 0x000fe20000011615 */
[--C-:B------:R-:W-:Y:S01]  /*e160*/  HADD2.F32 R28, -RZ, R66.reuse.H0_H0 ;  /* 0x20000042ff1c7230 */ /* 0x100fe20000004100 */
        /* <DEDUP_REMOVED lines=37> */
.L_x_1845:
[----:B------:R-:W-:Y:S05]  /*e3c0*/  BSYNC B1 ;  /* 0x0000000000017941 */ /* 0x000fea0003800000 */
.L_x_1844:
[----:B------:R-:W-:Y:S04]  /*e3d0*/  BSSY B1, `(.L_x_1846) ;  /* 0x000002c000017945 */ /* 0x000fe80003800000 */
[----:B------:R-:W-:Y:S05]  /*e3e0*/  @P4 BRA `(.L_x_1847) ;  /* 0x0000000000a84947 */ /* 0x000fea0003800000 */
[----:B0123--:R-:W0:Y:S01]  /*e3f0*/  LDS.128 R4, [R62+0x1c400] ;  /* 0x01c400003e047984 */ /* 0x00fe220000000c00 */
        /* <DEDUP_REMOVED lines=41> */
.L_x_1847:
[----:B------:R-:W-:Y:S05]  /*e690*/  BSYNC B1 ;  /* 0x0000000000017941 */ /* 0x000fea0003800000 */
.L_x_1846:
[----:B------:R-:W-:Y:S05]  /*e6a0*/  @P5 BRA `(.L_x_1837) ;  /* 0x0000003400985947 */ /* 0x000fea0003800000 */
[----:B01234-:R-:W0:Y:S01]  /*e6b0*/  LDS.128 R4, [R0+0xa000] ;  /* 0x00a0000000047984 */ /* 0x01fe220000000c00 */
        /* <DEDUP_REMOVED lines=9> */
[--C-:B0-----:R-:W-:Y:S02]  /*e750*/  HADD2.F32 R11, -RZ, R7.reuse.H1_H1 ;  /* 0x30000007ff0b7230 */ /* 0x101fe40000004100 */
[----:B------:R-:W-:Y:S02]  /*e760*/  HADD2.F32 R10, -RZ, R7.H0_H0 ;  /* 0x20000007ff0a7230 */ /* 0x000fe40000004100 */
[--C-:B------:R-:W-:Y:S02]  /*e770*/  HADD2.F32 R7, -RZ, R4.reuse.H0_H0 ;  /* 0x20000004ff077230 */ /* 0x100fe40000004100 */
[C---:B------:R-:W-:Y:S01]  /*e780*/  FMUL.FTZ R21, R11.reuse, R15 ;  /* 0x0000000f0b157220 */ /* 0x040fe20000410000 */
[----:B------:R-:W-:Y:S02]  /*e790*/  HADD2.F32 R4, -RZ, R4.H1_H1 ;  /* 0x30000004ff047230 */ /* 0x000fe40000004100 */
[----:B------:R-:W-:Y:S01]  /*e7a0*/  FMUL.FTZ R24, R11, R13 ;  /* 0x0000000d0b187220 */ /* 0x000fe20000410000 */
[----:B------:R-:W-:-:S02]  /*e7b0*/  HADD2.F32 R8, -RZ, R6.H0_H0 ;  /* 0x20000006ff087230 */ /* 0x000fc40000004100 */
[C---:B------:R-:W-:Y:S01]  /*e7c0*/  FFMA.FTZ R21, R10.reuse, R13, -R21 ;  /* 0x0000000d0a157223 */ /* 0x040fe20000010815 */
[----:B------:R-:W-:Y:S02]  /*e7d0*/  HADD2.F32 R9, -RZ, R6.H1_H1 ;  /* 0x30000006ff097230 */ /* 0x000fe40000004100 */
[----:B------:R-:W-:Y:S01]  /*e7e0*/  FFMA.FTZ R26, R10, R15, R24 ;  /* 0x0000000f0a1a7223 */ /* 0x000fe20000010018 */
[----:B------:R-:W-:Y:S02]  /*e7f0*/  HADD2.F32 R6, -RZ, R5.H0_H0 ;  /* 0x20000005ff067230 */ /* 0x000fe40000004100 */
[C---:B------:R-:W-:Y:S01]  /*e800*/  FMUL.FTZ R20, R4.reuse, R14 ;  /* 0x0000000e04147220 */ /* 0x040fe20000410000 */
[----:B------:R-:W-:Y:S01]  /*e810*/  FMUL.FTZ R24, R4, R12 ;  /* 0x0000000c04187220 */ /* 0x000fe20000410000 */
[----:B------:R-:W-:Y:S02]  /*e820*/  HADD2.F32 R10, -RZ, R3.H1_H1 ;  /* 0x30000003ff0a7230 */ /* 0x000fe40000004100 */
[----:B------:R-:W-:Y:S01]  /*e830*/  FMUL.FTZ R15, R9, R63 ;  /* 0x0000003f090f7220 */ /* 0x000fe20000410000 */
[----:B------:R-:W-:-:S02]  /*e840*/  HADD2.F32 R5, -RZ, R5.H1_H1 ;  /* 0x30000005ff057230 */ /* 0x000fc40000004100 */
[C---:B------:R-:W-:Y:S01]  /*e850*/  FFMA.FTZ R20, R7.reuse, R12, -R20 ;  /* 0x0000000c07147223 */ /* 0x040fe20000010814 */
[----:B------:R-:W-:Y:S02]  /*e860*/  HADD2.F32 R4, -RZ, R25.H0_H0 ;  /* 0x20000019ff047230 */ /* 0x000fe40000004100 */
[----:B------:R-:W-:Y:S01]  /*e870*/  FFMA.FTZ R11, R7, R14, R24 ;  /* 0x0000000e070b7223 */ /* 0x000fe20000010018 */
[----:B------:R-:W-:Y:S02]  /*e880*/  HADD2.F32 R3, -RZ, R27.H0_H0 ;  /* 0x2000001bff037230 */ /* 0x000fe40000004100 */
[-C--:B------:R-:W-:Y:S01]  /*e890*/  FMUL.FTZ R13, R9, R10.reuse ;  /* 0x0000000a090d7220 */ /* 0x080fe20000410000 */
[C---:B------:R-:W-:Y:S01]  /*e8a0*/  FFMA.FTZ R10, R8.reuse, R10, R15 ;  /* 0x0000000a080a7223 */ /* 0x040fe2000001000f */
[C---:B------:R-:W-:Y:S01]  /*e8b0*/  FMUL.FTZ R7, R5.reuse, R4 ;  /* 0x0000000405077220 */ /* 0x040fe20000410000 */
[----:B------:R-:W-:Y:S01]  /*e8c0*/  FMUL.FTZ R9, R5, R3 ;  /* 0x0000000305097220 */ /* 0x000fe20000410000 */
[----:B------:R-:W-:-:S02]  /*e8d0*/  FFMA.FTZ R13, R8, R63, -R13 ;  /* 0x0000003f080d7223 */ /* 0x000fc4000001080d */
[----:B------:R-:W-:Y:S01]  /*e8e0*/  FFMA.FTZ R5, R6, R3, -R7 ;  /* 0x0000000306057223 */ /* 0x000fe20000010807 */
[----:B------:R-:W-:Y:S01]  /*e8f0*/  F2FP.F16.F32.PACK_AB R7, R26, R21 ;  /* 0x000000151a07723e */ /* 0x000fe200000000ff */
[----:B------:R-:W-:Y:S01]  /*e900*/  FFMA.FTZ R8, R6, R4, R9 ;  /* 0x0000000406087223 */ /* 0x000fe20000010009 */
[----:B------:R-:W-:Y:S02]  /*e910*/  F2FP.F16.F32.PACK_AB R4, R11, R20 ;  /* 0x000000140b04723e */ /* 0x000fe400000000ff */
[----:B------:R-:W-:Y:S02]  /*e920*/  F2FP.F16.F32.PACK_AB R6, R10, R13 ;  /* 0x0000000d0a06723e */ /* 0x000fe400000000ff */
[----:B------:R-:W-:-:S05]  /*e930*/  F2FP.F16.F32.PACK_AB R5, R8, R5 ;  /* 0x000000050805723e */ /* 0x000fca00000000ff */
[----:B------:R0:W-:Y:S01]  /*e940*/  STS.128 [R0+0xa000], R4 ;  /* 0x00a0000400007388 */ /* 0x0001e20000000c00 */
[----:B------:R-:W-:Y:S05]  /*e950*/  BRA `(.L_x_1837) ;  /* 0x0000003000ec7947 */ /* 0x000fea0003800000 */
.L_x_1816:
[----:B------:R-:W0:Y:S01]  /*e960*/  LDC R10, c[0x0][0x448] ;  /* 0x00011200ff0a7b82 */ /* 0x000e220000000800 */
[----:B------:R-:W-:Y:S01]  /*e970*/  IMAD R3, R222, 0x40, R21 ;  /* 0x00000040de037824 */ /* 0x000fe200078e0215 */
[----:B------:R-:W-:Y:S01]  /*e980*/  ULDC.64 UR4, c[0x0][0x3f8] ;  /* 0x0000fe0000047ab9 */ /* 0x000fe20000000a00 */
[----:B------:R-:W-:Y:S01]  /*e990*/  MOV R8, R24 ;  /* 0x0000001800087202 */ /* 0x000fe20000000f00 */
[----:B------:R-:W-:Y:S01]  /*e9a0*/  ULDC.64 UR6, c[0x0][0x408] ;  /* 0x0001020000067ab9 */ /* 0x000fe20000000a00 */
[----:B------:R-:W-:Y:S02]  /*e9b0*/  IMAD.MOV.U32 R9, RZ, RZ, R27 ;  /* 0x000000ffff097224 */ /* 0x000fe400078e001b */
[----:B------:R-:W-:Y:S01]  /*e9c0*/  IMAD.MOV.U32 R4, RZ, RZ, R146 ;  /* 0x000000ffff047224 */ /* 0x000fe200078e0092 */
[----:B0-----:R-:W-:-:S13]  /*e9d0*/  ISETP.NE.AND P0, PT, R10, 0x1, PT ;  /* 0x000000010a00780c */ /* 0x001fda0003f05270 */
[----:B------:R-:W0:Y:S08]  /*e9e0*/  @P0 LDC R0, c[0x0][0x44c] ;  /* 0x00011300ff000b82 */ /* 0x000e300000000800 */
[----:B------:R-:W1:Y:S01]  /*e9f0*/  @P0 LDC R5, c[0x0][0x450] ;  /* 0x00011400ff050b82 */ /* 0x000e620000000800 */
[----:B0-----:R-:W-:-:S05]  /*ea00*/  @P0 IMAD.HI.U32 R0, R3, R0, RZ ;  /* 0x0000000003000227 */ /* 0x001fca00078e00ff */
[----:B-1----:R-:W-:Y:S01]  /*ea10*/  @P0 SHF.R.U32.HI R3, RZ, R5, R0 ;  /* 0x00000005ff030219 */ /* 0x002fe20000011600 */
[----:B------:R-:W-:-:S03]  /*ea20*/  IMAD.MOV.U32 R5, RZ, RZ, R29 ;  /* 0x000000ffff057224 */ /* 0x000fc600078e001d */
        /* <DEDUP_REMOVED lines=17> */
[----:B------:R-:W0:Y:S04]  /*eb40*/  SHFL.IDX PT, R3, R8, RZ, 0x1c1f ;  /* 0x001c1fff08037589 */ /* 0x000e2800000e0000 */
[----:B------:R-:W1:Y:S04]  /*eb50*/  SHFL.IDX PT, R0, R6, RZ, 0x1c1f ;  /* 0x001c1fff06007589 */ /* 0x000e6800000e0000 */
[----:B------:R2:W3:Y:S04]  /*eb60*/  SHFL.IDX PT, R5, R7, RZ, 0x1c1f ;  /* 0x001c1fff07057589 */ /* 0x0004e800000e0000 */
[----:B------:R2:W4:Y:S01]  /*eb70*/  SHFL.IDX PT, R14, R9, RZ, 0x1c1f ;  /* 0x001c1fff090e7589 */ /* 0x00052200000e0000 */
[----:B0-----:R-:W-:Y:S01]  /*eb80*/  IMAD.MOV.U32 R13, RZ, RZ, R3 ;  /* 0x000000ffff0d7224 */ /* 0x001fe200078e0003 */
[----:B-12---:R-:W-:-:S07]  /*eb90*/  MOV R12, R0 ;  /* 0x00000000000c7202 */ /* 0x006fce0000000f00 */
.L_x_2172:
[----:B------:R-:W-:Y:S01]  /*eba0*/  IMAD R71, R193, R10, RZ ;  /* 0x0000000ac1477224 */ /* 0x000fe200078e02ff */
[----:B------:R-:W-:Y:S01]  /*ebb0*/  BSSY B1, `(.L_x_1849) ;  /* 0x000002f000017945 */ /* 0x000fe20003800000 */
[----:B----4-:R-:W-:Y:S01]  /*ebc0*/  IMAD.MOV.U32 R50, RZ, RZ, R14 ;  /* 0x000000ffff327224 */ /* 0x010fe200078e000e */
[----:B------:R-:W-:Y:S01]  /*ebd0*/  CS2R R44, SRZ ;  /* 0x00000000002c7805 */ /* 0x000fe2000001ff00 */
[----:B---3--:R-:W-:Y:S01]  /*ebe0*/  IMAD.MOV.U32 R51, RZ, RZ, R5 ;  /* 0x000000ffff337224 */ /* 0x008fe200078e0005 */
[----:B------:R-:W-:Y:S02]  /*ebf0*/  ISETP.GE.AND P0, PT, R21, R71, PT ;  /* 0x000000471500720c */ /* 0x000fe40003f06270 */
        /* <DEDUP_REMOVED lines=18> */
[----:B------:R-:W-:-:S02]  /*ed20*/  CS2R R44, SRZ ;  /* 0x00000000002c7805 */ /* 0x000fc4000001ff00 */
[----:B------:R-:W-:Y:S02]  /*ed30*/  CS2R R46, SRZ ;  /* 0x00000000002e7805 */ /* 0x000fe4000001ff00 */
[----:B------:R-:W-:Y:S02]  /*ed40*/  CS2R R28, SRZ ;  /* 0x00000000001c7805 */ /* 0x000fe4000001ff00 */
[----:B------:R-:W-:Y:S01]  /*ed50*/  CS2R R30, SRZ ;  /* 0x00000000001e7805 */ /* 0x000fe2000001ff00 */
[----:B------:R-:W-:-:S04]  /*ed60*/  @!P0 IMAD.WIDE R4, R18, 0x2, R12 ;  /* 0x0000000212048825 */ /* 0x000fc800078e020c */
[----:B------:R-:W-:Y:S01]  /*ed70*/  @!P1 IMAD.SHL.U32 R3, R224, 0x8, RZ ;  /* 0x00000008e0039824 */ /* 0x000fe200078e00ff */
[----:B------:R0:W5:Y:S01]  /*ed80*/  @!P0 LD.E.128 R32, desc[UR60][R4.64] ;  /* 0x0000003c04208980 */ /* 0x000162000c101d00 */
[----:B------:R-:W-:Y:S01]  /*ed90*/  @!P2 IMAD.SHL.U32 R49, R225, 0x8, RZ ;  /* 0x00000008e131a824 */ /* 0x000fe200078e00ff */
[----:B------:R-:W-:Y:S02]  /*eda0*/  CS2R R40, SRZ ;  /* 0x0000000000287805 */ /* 0x000fe4000001ff00 */
[----:B------:R-:W-:Y:S01]  /*edb0*/  CS2R R42, SRZ ;  /* 0x00000000002a7805 */ /* 0x000fe2000001ff00 */
[--C-:B------:R-:W-:Y:S01]  /*edc0*/  @!P1 IMAD.WIDE R10, R3, 0x2, R12.reuse ;  /* 0x00000002030a9825 */ /* 0x100fe200078e020c */
[----:B------:R-:W-:Y:S02]  /*edd0*/  CS2R R24, SRZ ;  /* 0x0000000000187805 */ /* 0x000fe4000001ff00 */
[----:B------:R-:W-:Y:S02]  /*ede0*/  CS2R R26, SRZ ;  /* 0x00000000001a7805 */ /* 0x000fe4000001ff00 */
[----:B------:R-:W-:Y:S01]  /*edf0*/  CS2R R36, SRZ ;  /* 0x0000000000247805 */ /* 0x000fe2000001ff00 */
[----:B------:R-:W-:Y:S01]  /*ee00*/  @!P2 IMAD.WIDE R14, R49, 0x2, R12 ;  /* 0x00000002310ea825 */ /* 0x000fe200078e020c */
[----:B------:R-:W-:Y:S01]  /*ee10*/  CS2R R38, SRZ ;  /* 0x0000000000267805 */ /* 0x000fe2000001ff00 */
[----:B------:R1:W5:Y:S02]  /*ee20*/  @!P1 LD.E.128 R28, desc[UR60][R10.64] ;  /* 0x0000003c0a1c9980 */ /* 0x000364000c101d00 */
[----:B------:R-:W-:-:S02]  /*ee30*/  @!P1 IMAD.WIDE R12, R3, 0x2, R50 ;  /* 0x00000002030c9825 */ /* 0x000fc400078e0232 */
[----:B------:R1:W5:Y:S02]  /*ee40*/  @!P2 LD.E.128 R24, desc[UR60][R14.64] ;  /* 0x0000003c0e18a980 */ /* 0x000364000c101d00 */
[--C-:B------:R-:W-:Y:S02]  /*ee50*/  @!P2 IMAD.WIDE R48, R49, 0x2, R50.reuse ;  /* 0x000000023130a825 */ /* 0x100fe400078e0232 */
[----:B------:R1:W5:Y:S02]  /*ee60*/  @!P1 LD.E.128 R40, desc[UR60][R12.64] ;  /* 0x0000003c0c289980 */ /* 0x000364000c101d00 */
[----:B0-----:R-:W-:Y:S02]  /*ee70*/  @!P0 IMAD.WIDE R4, R18, 0x2, R50 ;  /* 0x0000000212048825 */ /* 0x001fe400078e0232 */
[----:B------:R1:W5:Y:S04]  /*ee80*/  @!P2 LD.E.128 R36, desc[UR60][R48.64] ;  /* 0x0000003c3024a980 */ /* 0x000368000c101d00 */
[----:B------:R1:W5:Y:S02]  /*ee90*/  @!P0 LD.E.128 R44, desc[UR60][R4.64] ;  /* 0x0000003c042c8980 */ /* 0x000364000c101d00 */
.L_x_1850:
[----:B------:R-:W-:Y:S05]  /*eea0*/  BSYNC B1 ;  /* 0x0000000000017941 */ /* 0x000fea0003800000 */
.L_x_1849:
[----:B-1---5:R-:W-:Y:S01]  /*eeb0*/  IMAD.MOV.U32 R5, RZ, RZ, R47 ;  /* 0x000000ffff057224 */ /* 0x022fe200078e002f */
[----:B------:R-:W-:Y:S01]  /*eec0*/  MOV R0, R44 ;  /* 0x0000002c00007202 */ /* 0x000fe20000000f00 */
[----:B------:R-:W-:Y:S01]  /*eed0*/  IMAD.MOV.U32 R3, RZ, RZ, R45 ;  /* 0x000000ffff037224 */ /* 0x000fe200078e002d */
        /* <DEDUP_REMOVED lines=36> */
[----:B------:R-:W-:Y:S02]  /*f120*/  PRMT R77, R4, 0x5410, R5 ;  /* 0x00005410044d7816 */ /* 0x000fe40000000005 */
[----:B------:R-:W-:Y:S02]  /*f130*/  CS2R R4, SRZ ;  /* 0x0000000000047805 */ /* 0x000fe4000001ff00 */
[----:B------:R-:W-:Y:S01]  /*f140*/  PRMT R76, R0, 0x5410, R3 ;  /* 0x00005410004c7816 */ /* 0x000fe20000000003 */
[----:B------:R-:W-:Y:S06]  /*f150*/  BRA.DIV UR4, `(.L_x_1851) ;  /* 0x000001ca045c7947 */ /* 0x000fec000b800000 */
[----:B------:R-:W0:Y:S04]  /*f160*/  SHFL.IDX PT, R3, R8, 0x1, 0x1c1f ;  /* 0x003c1f0008037f89 */ /* 0x000e2800000e0000 */
[----:B------:R-:W1:Y:S04]  /*f170*/  SHFL.IDX PT, R0, R6, 0x1, 0x1c1f ;  /* 0x003c1f0006007f89 */ /* 0x000e6800000e0000 */
[----:B------:R-:W2:Y:S04]  /*f180*/  SHFL.IDX PT, R7, R7, 0x1, 0x1c1f ;  /* 0x003c1f0007077f89 */ /* 0x000ea800000e0000 */
[----:B------:R3:W4:Y:S01]  /*f190*/  SHFL.IDX PT, R14, R9, 0x1, 0x1c1f ;  /* 0x003c1f00090e7f89 */ /* 0x00072200000e0000 */
[----:B0-----:R-:W-:Y:S01]  /*f1a0*/  IMAD.MOV.U32 R61, RZ, RZ, R3 ;  /* 0x000000ffff3d7224 */ /* 0x001fe200078e0003 */
[----:B-1-3--:R-:W-:-:S07]  /*f1b0*/  MOV R60, R0 ;  /* 0x00000000003c7202 */ /* 0x00afce0000000f00 */
.L_x_2178:
[----:B------:R-:W-:Y:S01]  /*f1c0*/  VIADD R0, R21, 0x40 ;  /* 0x0000004015007836 */ /* 0x000fe20000000000 */
[----:B------:R-:W-:Y:S01]  /*f1d0*/  BSSY B1, `(.L_x_1852) ;  /* 0x000002e000017945 */ /* 0x000fe20003800000 */
[----:B----4-:R-:W-:Y:S01]  /*f1e0*/  IMAD.MOV.U32 R62, RZ, RZ, R14 ;  /* 0x000000ffff3e7224 */ /* 0x010fe200078e000e */
[----:B------:R-:W-:Y:S01]  /*f1f0*/  CS2R R8, SRZ ;  /* 0x0000000000087805 */ /* 0x000fe2000001ff00 */
[----:B--2---:R-:W-:Y:S01]  /*f200*/  IMAD.MOV.U32 R63, RZ, RZ, R7 ;  /* 0x000000ffff3f7224 */ /* 0x004fe200078e0007 */
        /* <DEDUP_REMOVED lines=20> */
[----:B------:R-:W-:Y:S01]  /*f350*/  CS2R R52, SRZ ;  /* 0x0000000000347805 */ /* 0x000fe2000001ff00 */
[----:B------:R-:W-:-:S04]  /*f360*/  @!P0 IMAD.WIDE R12, R18, 0x2, R60 ;  /* 0x00000002120c8825 */ /* 0x000fc800078e023c */
[----:B------:R-:W-:Y:S02]  /*f370*/  @!P1 IMAD.SHL.U32 R65, R224, 0x8, RZ ;  /* 0x00000008e0419824 */ /* 0x000fe400078e00ff */
[----:B------:R-:W-:Y:S01]  /*f380*/  @!P2 SHF.L.U32 R67, R225, 0x3, RZ ;  /* 0x00000003e143a819 */ /* 0x000fe200000006ff */
[----:B------:R0:W5:Y:S01]  /*f390*/  @!P0 LD.E.128 R48, desc[UR60][R12.64] ;  /* 0x0000003c0c308980 */ /* 0x000162000c101d00 */
[----:B------:R-:W-:Y:S01]  /*f3a0*/  CS2R R54, SRZ ;  /* 0x0000000000367805 */ /* 0x000fe2000001ff00 */
[--C-:B------:R-:W-:Y:S01]  /*f3b0*/  @!P1 IMAD.WIDE R20, R65, 0x2, R60.reuse ;  /* 0x0000000241149825 */ /* 0x100fe200078e023c */
[----:B------:R-:W-:Y:S02]  /*f3c0*/  CS2R R8, SRZ ;  /* 0x0000000000087805 */ /* 0x000fe4000001ff00 */
[----:B------:R-:W-:Y:S02]  /*f3d0*/  CS2R R10, SRZ ;  /* 0x00000000000a7805 */ /* 0x000fe4000001ff00 */
[----:B------:R-:W-:Y:S01]  /*f3e0*/  CS2R R56, SRZ ;  /* 0x0000000000387805 */ /* 0x000fe2000001ff00 */
[----:B------:R-:W-:Y:S01]  /*f3f0*/  @!P2 IMAD.WIDE R60, R67, 0x2, R60 ;  /* 0x00000002433ca825 */ /* 0x000fe200078e023c */
[----:B------:R-:W-:-:S02]  /*f400*/  CS2R R58, SRZ ;  /* 0x00000000003a7805 */ /* 0x000fc4000001ff00 */
[----:B------:R-:W-:Y:S01]  /*f410*/  CS2R R14, SRZ ;  /* 0x00000000000e7805 */ /* 0x000fe2000001ff00 */
[----:B------:R1:W5:Y:S01]  /*f420*/  @!P1 LD.E.128 R52, desc[UR60][R20.64] ;  /* 0x0000003c14349980 */ /* 0x000362000c101d00 */
[--C-:B------:R-:W-:Y:S01]  /*f430*/  @!P1 IMAD.WIDE R64, R65, 0x2, R62.reuse ;  /* 0x0000000241409825 */ /* 0x100fe200078e023e */
[----:B0-----:R-:W-:Y:S02]  /*f440*/  CS2R R12, SRZ ;  /* 0x00000000000c7805 */ /* 0x001fe4000001ff00 */
[----:B------:R1:W5:Y:S01]  /*f450*/  @!P2 LD.E.128 R56, desc[UR60][R60.64] ;  /* 0x0000003c3c38a980 */ /* 0x000362000c101d00 */
[----:B------:R-:W-:-:S03]  /*f460*/  @!P2 IMAD.WIDE R66, R67, 0x2, R62 ;  /* 0x000000024342a825 */ /* 0x000fc600078e023e */
[----:B------:R1:W5:Y:S01]  /*f470*/  @!P1 LD.E.128 R8, desc[UR60][R64.64] ;  /* 0x0000003c40089980 */ /* 0x000362000c101d00 */
[----:B------:R-:W-:-:S03]  /*f480*/  @!P0 IMAD.WIDE R62, R18, 0x2, R62 ;  /* 0x00000002123e8825 */ /* 0x000fc600078e023e */
[----:B------:R1:W5:Y:S04]  /*f490*/  @!P2 LD.E.128 R12, desc[UR60][R66.64] ;  /* 0x0000003c420ca980 */ /* 0x000368000c101d00 */
[----:B------:R1:W5:Y:S02]  /*f4a0*/  @!P0 LD.E.128 R4, desc[UR60][R62.64] ;  /* 0x0000003c3e048980 */ /* 0x000364000c101d00 */
.L_x_1853:
[----:B------:R-:W-:Y:S05]  /*f4b0*/  BSYNC B1 ;  /* 0x0000000000017941 */ /* 0x000fea0003800000 */
.L_x_1852:
[----:B-----5:R-:W-:Y:S01]  /*f4c0*/  IMAD.MOV.U32 R3, RZ, RZ, R4 ;  /* 0x000000ffff037224 */ /* 0x020fe200078e0004 */
[----:B------:R-:W-:Y:S01]  /*f4d0*/  LEA.HI R0, R220, R220, RZ, 0x1 ;  /* 0x000000dcdc007211 */ /* 0x000fe200078f08ff */
[----:B-1----:R-:W-:Y:S01]  /*f4e0*/  IMAD.MOV.U32 R20, RZ, RZ, R5 ;  /* 0x000000ffff147224 */ /* 0x002fe200078e0005 */
[----:B------:R-:W-:Y:S01]  /*f4f0*/  VIADDMNMX R71, R71, -R208, 0x80, PT ;  /* 0x0000008047477446 */ /* 0x000fe200038009d0 */
[----:B------:R-:W-:Y:S01]  /*f500*/  IMAD.MOV.U32 R21, RZ, RZ, R6 ;  /* 0x000000ffff157224 */ /* 0x000fe200078e0006 */
[----:B------:R-:W-:Y:S01]  /*f510*/  BSSY B1, `(.L_x_1854) ;  /* 0x000002a000017945 */ /* 0x000fe20003800000 */
[----:B------:R-:W-:Y:S01]  /*f520*/  IMAD.MOV.U32 R60, RZ, RZ, R7 ;  /* 0x000000ffff3c7224 */ /* 0x000fe200078e0007 */
[----:B------:R-:W-:Y:S01]  /*f530*/  PRMT R78, R3, 0x5410, R20 ;  /* 0x00005410034e7816 */ /* 0x000fe20000000014 */
[----:B------:R-:W-:Y:S01]  /*f540*/  IMAD.MOV.U32 R20, RZ, RZ, R9 ;  /* 0x000000ffff147224 */ /* 0x000fe200078e0009 */
[----:B------:R-:W-:Y:S01]  /*f550*/  LOP3.LUT R3, R0, 0xfffffffe, RZ, 0xc0, !PT ;  /* 0xfffffffe00037812 */ /* 0x000fe200078ec0ff */
[----:B------:R-:W-:Y:S01]  /*f560*/  IMAD.MOV.U32 R61, RZ, RZ, R49 ;  /* 0x000000ffff3d7224 */ /* 0x000fe200078e0031 */
[----:B------:R-:W-:Y:S01]  /*f570*/  PRMT R79, R21, 0x5410, R60 ;  /* 0x00005410154f7816 */ /* 0x000fe2000000003c */
[----:B------:R-:W-:Y:S01]  /*f580*/  IMAD.MOV.U32 R60, RZ, RZ, R10 ;  /* 0x000000ffff3c7224 */ /* 0x000fe200078e000a */
[----:B------:R-:W-:Y:S01]  /*f590*/  MOV R0, R8 ;  /* 0x0000000800007202 */ /* 0x000fe20000000f00 */
[----:B------:R-:W-:Y:S01]  /*f5a0*/  IMAD.IADD R3, R220, 0x1, -R3 ;  /* 0x00000001dc037824 */ /* 0x000fe200078e0a03 */
[----:B------:R-:W-:Y:S01]  /*f5b0*/  ISETP.GE.AND P1, PT, R194, R71, PT ;  /* 0x00000047c200720c */ /* 0x000fe20003f26270 */
[----:B------:R-:W-:Y:S01]  /*f5c0*/  IMAD.MOV.U32 R62, RZ, RZ, R50 ;  /* 0x000000ffff3e7224 */ /* 0x000fe200078e0032 */
[----:B------:R-:W-:Y:S01]  /*f5d0*/  PRMT R69, R0, 0x5410, R20 ;  /* 0x0000541000457816 */ /* 0x000fe20000000014 */
[----:B------:R-:W-:Y:S01]  /*f5e0*/  IMAD.MOV.U32 R0, RZ, RZ, R11 ;  /* 0x000000ffff007224 */ /* 0x000fe200078e000b */
[----:B------:R-:W-:Y:S01]  /*f5f0*/  SHF.L.U32 R21, R3, 0x1f, RZ ;  /* 0x0000001f03157819 */ /* 0x000fe200000006ff */
[----:B------:R-:W-:Y:S01]  /*f600*/  IMAD.MOV.U32 R3, RZ, RZ, R12 ;  /* 0x000000ffff037224 */ /* 0x000fe200078e000c */
[----:B------:R-:W-:Y:S01]  /*f610*/  PRMT R70, R60, 0x7610, R70 ;  /* 0x000076103c467816 */ /* 0x000fe20000000046 */
[----:B------:R-:W-:Y:S01]  /*f620*/  IMAD.MOV.U32 R20, RZ, RZ, R13 ;  /* 0x000000ffff147224 */ /* 0x000fe200078e000d */
[----:B------:R-:W0:Y:S01]  /*f630*/  SYNCS.PHASECHK.TRANS64.TRYWAIT P0, [R2+URZ+0x30800], R21 ;  /* 0x03080015020075a7 */ /* 0x000e22000800017f */
[----:B------:R-:W-:-:S02]  /*f640*/  MOV R60, R14 ;  /* 0x0000000e003c7202 */ /* 0x000fc40000000f00 */
[----:B------:R-:W-:Y:S02]  /*f650*/  PRMT R70, R70, 0x5410, R0 ;  /* 0x0000541046467816 */ /* 0x000fe40000000000 */
[----:B------:R-:W-:Y:S01]  /*f660*/  PRMT R0, R3, 0x5410, R20 ;  /* 0x0000541003007816 */ /* 0x000fe20000000014 */
[----:B------:R-:W-:Y:S01]  /*f670*/  IMAD.MOV.U32 R20, RZ, RZ, R15 ;  /* 0x000000ffff147224 */ /* 0x000fe200078e000f */
        /* <DEDUP_REMOVED lines=13> */
[----:B------:R-:W-:-:S03]  /*f750*/  IMAD.MOV.U32 R61, RZ, RZ, R56 ;  /* 0x000000ffff3d7224 */ /* 0x000fc600078e0038 */
[----:B------:R-:W-:Y:S02]  /*f760*/  PRMT R73, R20, 0x5410, R60 ;  /* 0x0000541014497816 */ /* 0x000fe4000000003c */
[----:B------:R-:W-:Y:S01]  /*f770*/  PRMT R20, R61, 0x5410, R62 ;  /* 0x000054103d147816 */ /* 0x000fe2000000003e */
[----:B------:R-:W-:Y:S01]  /*f780*/  IMAD.MOV.U32 R61, RZ, RZ, R59 ;  /* 0x000000ffff3d7224 */ /* 0x000fe200078e003b */
[----:B------:R-:W-:Y:S01]  /*f790*/  MOV R60, R58 ;  /* 0x0000003a003c7202 */ /* 0x000fe20000000f00 */
[----:B0-----:R-:W-:Y:S06]  /*f7a0*/  @!P0 BRA `(.L_x_1855) ;  /* 0x000001c400408947 */ /* 0x001fec0003800000 */
.L_x_2179:
[----:B------:R-:W-:Y:S05]  /*f7b0*/  BSYNC B1 ;  /* 0x0000000000017941 */ /* 0x000fea0003800000 */
.L_x_1854:
[----:B------:R-:W-:Y:S01]  /*f7c0*/  BSSY B1, `(.L_x_1856) ;  /* 0x000012c000017945 */ /* 0x000fe20003800000 */
[----:B0-----:R-:W-:-:S03]  /*f7d0*/  PRMT R21, R60, 0x5410, R61 ;  /* 0x000054103c157816 */ /* 0x001fc6000000003d */
[----:B------:R-:W-:Y:S05]  /*f7e0*/  @P1 BRA `(.L_x_1857) ;  /* 0x0000001000a41947 */ /* 0x000fea0003800000 */
[----:B------:R-:W0:Y:S01]  /*f7f0*/  LDC R83, c[0x0][0x3f4] ;  /* 0x0000fd00ff537b82 */ /* 0x000e220000000800 */
[----:B------:R-:W-:Y:S01]  /*f800*/  BSSY B2, `(.L_x_1858) ;  /* 0x0000067000027945 */ /* 0x000fe20003800000 */
[-C--:B0-----:R-:W-:Y:S02]  /*f810*/  ISETP.GE.AND P0, PT, R18, R83.reuse, PT ;  /* 0x000000531200720c */ /* 0x081fe40003f06270 */
[-C--:B------:R-:W-:Y:S02]  /*f820*/  ISETP.GE.AND P1, PT, R196, R83.reuse, PT ;  /* 0x00000053c400720c */ /* 0x080fe40003f26270 */
[----:B------:R-:W-:-:S09]  /*f830*/  ISETP.GE.AND P2, PT, R197, R83, PT ;  /* 0x00000053c500720c */ /* 0x000fd20003f46270 */
[----:B------:R-:W-:Y:S05]  /*f840*/  @P0 BRA `(.L_x_1859) ;  /* 0x0000000400880947 */ /* 0x000fea0003800000 */
[----:B------:R-:W-:Y:S01]  /*f850*/  LEA.HI R62, R83, R222, RZ, 0x1d ;  /* 0x000000de533e7211 */ /* 0x000fe200078fe8ff */
[--C-:B------:R-:W-:Y:S01]  /*f860*/  HADD2.F32 R99, -RZ, R92.reuse.H0_H0 ;  /* 0x2000005cff637230 */ /* 0x100fe20000004100 */
[----:B------:R-:W-:Y:S01]  /*f870*/  LOP3.LUT R61, R205, 0x38, R18, 0xf8, !PT ;  /* 0x00000038cd3d7812 */ /* 0x000fe200078ef812 */
[----:B------:R-:W-:Y:S01]  /*f880*/  HADD2.F32 R96, -RZ, R92.H1_H1 ;  /* 0x3000005cff607230 */ /* 0x000fe20000004100 */
[----:B------:R-:W-:Y:S01]  /*f890*/  SHF.R.S32.HI R63, RZ, 0x1f, R62 ;  /* 0x0000001fff3f7819 */ /* 0x000fe2000001143e */
[----:B------:R-:W-:Y:S01]  /*f8a0*/  IMAD.SHL.U32 R64, R62, 0x8, RZ ;  /* 0x000000083e407824 */ /* 0x000fe200078e00ff */
[----:B------:R-:W-:Y:S02]  /*f8b0*/  LOP3.LUT R60, R61, R206, RZ, 0x3c, !PT ;  /* 0x000000ce3d3c7212 */ /* 0x000fe400078e3cff */
[----:B------:R-:W-:Y:S02]  /*f8c0*/  LEA.HI R62, R63, R62, RZ, 0x3 ;  /* 0x0000003e3f3e7211 */ /* 0x000fe400078f18ff */
[----:B------:R-:W-:Y:S01]  /*f8d0*/  LOP3.LUT R63, R205, 0x38, R64, 0xf8, !PT ;  /* 0x00000038cd3f7812 */ /* 0x000fe200078ef840 */
[----:B------:R-:W-:Y:S01]  /*f8e0*/  IMAD.IADD R61, R207, 0x1, R60 ;  /* 0x00000001cf3d7824 */ /* 0x000fe200078e023c */
[--C-:B------:R-:W-:Y:S01]  /*f8f0*/  SHF.R.U64 R44, R44, 0x10, R45.reuse ;  /* 0x000000102c2c7819 */ /* 0x100fe2000000122d */
[----:B------:R-:W-:Y:S01]  /*f900*/  IMAD.SHL.U32 R62, R62, 0x400, RZ ;  /* 0x000004003e3e7824 */ /* 0x000fe200078e00ff */
[----:B------:R-:W-:Y:S01]  /*f910*/  LOP3.LUT R65, R63, R206, RZ, 0x3c, !PT ;  /* 0x000000ce3f417212 */ /* 0x000fe200078e3cff */
[----:B------:R-:W-:Y:S01]  /*f920*/  IMAD R88, R61, 0x2, R2 ;  /* 0x000000023d587824 */ /* 0x000fe200078e0202 */
[----:B------:R-:W-:-:S02]  /*f930*/  SHF.R.U32.HI R100, RZ, 0x10, R45 ;  /* 0x00000010ff647819 */ /* 0x000fc4000001162d */
[----:B------:R-:W-:Y:S02]  /*f940*/  LOP3.LUT R64, R62, 0x7fffe000, RZ, 0xc0, !PT ;  /* 0x7fffe0003e407812 */ /* 0x000fe400078ec0ff */
[----:B------:R-:W0:Y:S01]  /*f950*/  LDS.128 R60, [R88+0x12400] ;  /* 0x01240000583c7984 */ /* 0x000e220000000c00 */
[----:B------:R-:W-:Y:S01]  /*f960*/  SHF.R.U64 R32, R32, 0x10, R33 ;  /* 0x0000001020207819 */ /* 0x000fe20000001221 */
[----:B------:R-:W-:Y:S01]  /*f970*/  HADD2.F32 R100, -RZ, R100.H0_H0 ;  /* 0x20000064ff647230 */ /* 0x000fe20000004100 */
[----:B------:R-:W-:Y:S02]  /*f980*/  IADD3 R65, R65, R64, R207 ;  /* 0x0000004041417210 */ /* 0x000fe40007ffe0cf */
[----:B------:R-:W-:Y:S02]  /*f990*/  SHF.R.U32.HI R98, RZ, 0x10, R33 ;  /* 0x00000010ff627819 */ /* 0x000fe40000011621 */
[----:B------:R-:W-:Y:S02]  /*f9a0*/  LEA R90, R65, R2, 0x1 ;  /* 0x00000002415a7211 */ /* 0x000fe400078e08ff */
[----:B------:R-:W-:-:S02]  /*f9b0*/  SHF.R.U64 R33, R34, 0x10, R35 ;  /* 0x0000001022217819 */ /* 0x000fc40000001223 */
[----:B------:R-:W-:Y:S01]  /*f9c0*/  SHF.R.U64 R34, R46, 0x10, R47 ;  /* 0x000000102e227819 */ /* 0x000fe2000000122f */
[----:B------:R-:W1:Y:S01]  /*f9d0*/  LDS.128 R64, [R90+0x12400] ;  /* 0x012400005a407984 */ /* 0x000e620000000c00 */
[----:B------:R-:W-:Y:S01]  /*f9e0*/  SHF.R.U32.HI R105, RZ, 0x10, R35 ;  /* 0x00000010ff697819 */ /* 0x000fe20000011623 */
[----:B------:R-:W-:Y:S01]  /*f9f0*/  HADD2.F32 R33, -RZ, R33.H0_H0 ;  /* 0x20000021ff217230 */ /* 0x000fe20000004100 */
[----:B------:R-:W-:Y:S01]  /*fa00*/  SHF.R.U32.HI R103, RZ, 0x10, R47 ;  /* 0x00000010ff677819 */ /* 0x000fe2000001162f */
[--C-:B0-----:R-:W-:Y:S02]  /*fa10*/  HADD2.F32 R46, -RZ, R61.reuse.H0_H0 ;  /* 0x2000003dff2e7230 */ /* 0x101fe40000004100 */
[----:B------:R-:W-:Y:S02]  /*fa20*/  HADD2.F32 R61, -RZ, R61.H1_H1 ;  /* 0x3000003dff3d7230 */ /* 0x000fe40000004100 */
[----:B------:R-:W-:Y:S02]  /*fa30*/  HADD2.F32 R35, -RZ, R60.H0_H0 ;  /* 0x2000003cff237230 */ /* 0x000fe40000004100 */
[----:B------:R-:W-:-:S02]  /*fa40*/  HADD2.F32 R47, -RZ, R62.H0_H0 ;  /* 0x2000003eff2f7230 */ /* 0x000fc40000004100 */
[--C-:B------:R-:W-:Y:S02]  /*fa50*/  HADD2.F32 R93, -RZ, R63.reuse.H0_H0 ;  /* 0x2000003fff5d7230 */ /* 0x100fe40000004100 */
[----:B------:R-:W-:Y:S02]  /*fa60*/  HADD2.F32 R63, -RZ, R63.H1_H1 ;  /* 0x3000003fff3f7230 */ /* 0x000fe40000004100 */
[--C-:B-1----:R-:W-:Y:S02]  /*fa70*/  HADD2.F32 R45, -RZ, R65.reuse.H0_H0 ;  /* 0x20000041ff2d7230 */ /* 0x102fe40000004100 */
[----:B------:R-:W-:Y:S02]  /*fa80*/  HADD2.F32 R92, -RZ, R65.H1_H1 ;  /* 0x30000041ff5c7230 */ /* 0x000fe40000004100 */
[----:B------:R-:W-:Y:S02]  /*fa90*/  HADD2.F32 R65, -RZ, R64.H0_H0 ;  /* 0x20000040ff417230 */ /* 0x000fe40000004100 */
[C---:B------:R-:W-:Y:S01]  /*faa0*/  FMUL.FTZ R97, R45.reuse, R99 ;  /* 0x000000632d617220 */ /* 0x040fe20000410000 */
[----:B------:R-:W-:Y:S01]  /*fab0*/  FMUL.FTZ R101, R45, R96 ;  /* 0x000000602d657220 */ /* 0x000fe20000410000 */
[----:B------:R-:W-:Y:S01]  /*fac0*/  FMUL.FTZ R102, R92, R100 ;  /* 0x000000645c667220 */ /* 0x000fe20000410000 */
[----:B------:R-:W-:-:S02]  /*fad0*/  HADD2.F32 R94, -RZ, R66.H0_H0 ;  /* 0x20000042ff5e7230 */ /* 0x000fc40000004100 */
[C---:B------:R-:W-:Y:S01]  /*fae0*/  FFMA.FTZ R45, R46.reuse, R96, -R97 ;  /* 0x000000602e2d7223 */ /* 0x040fe20000010861 */
[----:B------:R-:W-:Y:S02]  /*faf0*/  HADD2.F32 R97, -RZ, R98.H0_H0 ;  /* 0x20000062ff617230 */ /* 0x000fe40000004100 */
[----:B------:R-:W-:Y:S01]  /*fb00*/  FFMA.FTZ R46, R46, R99, R101 ;  /* 0x000000632e2e7223 */ /* 0x000fe20000010065 */
[--C-:B------:R-:W-:Y:S02]  /*fb10*/  HADD2.F32 R98, -RZ, R91.reuse.H1_H1 ;  /* 0x3000005bff627230 */ /* 0x100fe40000004100 */
[----:B------:R-:W-:Y:S02]  /*fb20*/  HADD2.F32 R96, -RZ, R91.H0_H0 ;  /* 0x2000005bff607230 */ /* 0x000fe40000004100 */
[-C--:B------:R-:W-:Y:S01]  /*fb30*/  FMUL.FTZ R104, R92, R97.reuse ;  /* 0x000000615c687220 */ /* 0x080fe20000410000 */
[----:B------:R-:W-:Y:S01]  /*fb40*/  FFMA.FTZ R102, R61, R97, -R102 ;  /* 0x000000613d667223 */ /* 0x000fe20000010866 */
[----:B------:R-:W-:Y:S01]  /*fb50*/  FMUL.FTZ R92, R65, R98 ;  /* 0x00000062415c7220 */ /* 0x000fe20000410000 */
[----:B------:R-:W-:-:S02]  /*fb60*/  HADD2.F32 R91, -RZ, R89.H1_H1 ;  /* 0x30000059ff5b7230 */ /* 0x000fc40000004100 */
[-C--:B------:R-:W-:Y:S01]  /*fb70*/  FMUL.FTZ R97, R65, R96.reuse ;  /* 0x0000006041617220 */ /* 0x080fe20000410000 */
[----:B------:R-:W-:Y:S02]  /*fb80*/  HADD2.F32 R89, -RZ, R89.H0_H0 ;  /* 0x20000059ff597230 */ /* 0x000fe40000004100 */
[C---:B------:R-:W-:Y:S01]  /*fb90*/  FFMA.FTZ R65, R35.reuse, R96, -R92 ;  /* 0x0000006023417223 */ /* 0x040fe2000001085c */
[----:B------:R-:W-:Y:S02]  /*fba0*/  HADD2.F32 R95, -RZ, R67.H0_H0 ;  /* 0x20000043ff5f7230 */ /* 0x000fe40000004100 */
[----:B------:R-:W-:Y:S01]  /*fbb0*/  FFMA.FTZ R97, R35, R98, R97 ;  /* 0x0000006223617223 */ /* 0x000fe20000010061 */
[C---:B------:R-:W-:Y:S01]  /*fbc0*/  FMUL.FTZ R98, R94.reuse, R91 ;  /* 0x0000005b5e627220 */ /* 0x040fe20000410000 */
[--C-:B------:R-:W-:Y:S02]  /*fbd0*/  HADD2.F32 R96, -RZ, R87.reuse.H0_H0 ;  /* 0x20000057ff607230 */ /* 0x100fe40000004100 */
[----:B------:R-:W-:Y:S01]  /*fbe0*/  FFMA.FTZ R99, R61, R100, R104 ;  /* 0x000000643d637223 */ /* 0x000fe20000010068 */
[----:B------:R-:W-:Y:S01]  /*fbf0*/  FMUL.FTZ R100, R94, R89 ;  /* 0x000000595e647220 */ /* 0x000fe20000410000 */
[----:B------:R-:W-:-:S02]  /*fc00*/  HADD2.F32 R92, -RZ, R87.H1_H1 ;  /* 0x30000057ff5c7230 */ /* 0x000fc40000004100 */
[----:B------:R-:W-:Y:S01]  /*fc10*/  FFMA.FTZ R89, R47, R89, -R98 ;  /* 0x000000592f597223 */ /* 0x000fe20000010862 */
[----:B------:R-:W-:Y:S02]  /*fc20*/  HADD2.F32 R67, -RZ, R67.H1_H1 ;  /* 0x30000043ff437230 */ /* 0x000fe40000004100 */
[C---:B------:R-:W-:Y:S01]  /*fc30*/  FMUL.FTZ R104, R95.reuse, R96 ;  /* 0x000000605f687220 */ /* 0x040fe20000410000 */
[----:B------:R-:W-:Y:S02]  /*fc40*/  HADD2.F32 R98, -RZ, R103.H0_H0 ;  /* 0x20000067ff627230 */ /* 0x000fe40000004100 */
[-C--:B------:R-:W-:Y:S01]  /*fc50*/  FMUL.FTZ R95, R95, R92.reuse ;  /* 0x0000005c5f5f7220 */ /* 0x080fe20000410000 */
[----:B------:R-:W-:Y:S02]  /*fc60*/  HADD2.F32 R94, -RZ, R105.H0_H0 ;  /* 0x20000069ff5e7230 */ /* 0x000fe40000004100 */
[----:B------:R-:W-:Y:S01]  /*fc70*/  FFMA.FTZ R100, R47, R91, R100 ;  /* 0x0000005b2f647223 */ /* 0x000fe20000010064 */
[----:B------:R-:W-:Y:S01]  /*fc80*/  FFMA.FTZ R104, R93, R92, -R104 ;  /* 0x0000005c5d687223 */ /* 0x000fe20000010868 */
[----:B------:R-:W-:-:S02]  /*fc90*/  HADD2.F32 R64, -RZ, R64.H1_H1 ;  /* 0x30000040ff407230 */ /* 0x000fc40000004100 */
[C---:B------:R-:W-:Y:S01]  /*fca0*/  FMUL.FTZ R106, R67.reuse, R98 ;  /* 0x00000062436a7220 */ /* 0x040fe20000410000 */
[----:B------:R-:W-:Y:S02]  /*fcb0*/  HADD2.F32 R66, -RZ, R66.H1_H1 ;  /* 0x30000042ff427230 */ /* 0x000fe40000004100 */
[-C--:B------:R-:W-:Y:S01]  /*fcc0*/  FMUL.FTZ R92, R67, R94.reuse ;  /* 0x0000005e435c7220 */ /* 0x080fe20000410000 */
[----:B------:R-:W-:Y:S02]  /*fcd0*/  HADD2.F32 R47, -RZ, R44.H0_H0 ;  /* 0x2000002cff2f7230 */ /* 0x000fe40000004100 */
[C---:B------:R-:W-:Y:S01]  /*fce0*/  FFMA.FTZ R87, R63.reuse, R94, -R106 ;  /* 0x0000005e3f577223 */ /* 0x040fe2000001086a */
[----:B------:R-:W-:Y:S02]  /*fcf0*/  HADD2.F32 R61, -RZ, R34.H0_H0 ;  /* 0x20000022ff3d7230 */ /* 0x000fe40000004100 */
[----:B------:R-:W-:Y:S01]  /*fd00*/  FFMA.FTZ R92, R63, R98, R92 ;  /* 0x000000623f5c7223 */ /* 0x000fe2000001005c */
[----:B------:R-:W-:-:S02]  /*fd10*/  HADD2.F32 R35, -RZ, R32.H0_H0 ;  /* 0x20000020ff237230 */ /* 0x000fc40000004100 */
[----:B------:R-:W-:Y:S01]  /*fd20*/  FMUL.FTZ R63, R64, R47 ;  /* 0x0000002f403f7220 */ /* 0x000fe20000410000 */
[----:B------:R-:W-:Y:S02]  /*fd30*/  HADD2.F32 R60, -RZ, R60.H1_H1 ;  /* 0x3000003cff3c7230 */ /* 0x000fe40000004100 */
[----:B------:R-:W-:Y:S01]  /*fd40*/  FMUL.FTZ R67, R66, R61 ;  /* 0x0000003d42437220 */ /* 0x000fe20000410000 */
[----:B------:R-:W-:Y:S02]  /*fd50*/  HADD2.F32 R62, -RZ, R62.H1_H1 ;  /* 0x3000003eff3e7230 */ /* 0x000fe40000004100 */
[----:B------:R-:W-:Y:S01]  /*fd60*/  FMUL.FTZ R64, R64, R35 ;  /* 0x0000002340407220 */ /* 0x000fe20000410000 */
[----:B------:R-:W-:Y:S01]  /*fd70*/  FMUL.FTZ R66, R66, R33 ;  /* 0x0000002142427220 */ /* 0x000fe20000410000 */
[----:B------:R-:W-:Y:S01]  /*fd80*/  FFMA.FTZ R32, R60, R35, -R63 ;  /* 0x000000233c207223 */ /* 0x000fe2000001083f */
[----:B------:R-:W-:Y:S01]  /*fd90*/  FFMA.FTZ R95, R93, R96, R95 ;  /* 0x000000605d5f7223 */ /* 0x000fe2000001005f */
[----:B------:R-:W-:Y:S01]  /*fda0*/  FFMA.FTZ R34, R62, R33, -R67 ;  /* 0x000000213e227223 */ /* 0x000fe20000010843 */
[----:B------:R-:W-:Y:S01]  /*fdb0*/  FFMA.FTZ R44, R60, R47, R64 ;  /* 0x0000002f3c2c7223 */ /* 0x000fe20000010040 */
[----:B------:R-:W-:Y:S01]  /*fdc0*/  FFMA.FTZ R61, R62, R61, R66 ;  /* 0x0000003d3e3d7223 */ /* 0x000fe20000010042 */
[----:B------:R-:W-:-:S02]  /*fdd0*/  F2FP.F16.F32.PACK_AB R33, R102, R45 ;  /* 0x0000002d6621723e */ /* 0x000fc400000000ff */
[----:B------:R-:W-:Y:S02]  /*fde0*/  F2FP.F16.F32.PACK_AB R35, R87, R104 ;  /* 0x000000685723723e */ /* 0x000fe400000000ff */
[----:B------:R-:W-:Y:S02]  /*fdf0*/  F2FP.F16.F32.PACK_AB R45, R99, R46 ;  /* 0x0000002e632d723e */ /* 0x000fe400000000ff */
[----:B------:R-:W-:Y:S02]  /*fe00*/  F2FP.F16.F32.PACK_AB R32, R32, R65 ;  /* 0x000000412020723e */ /* 0x000fe400000000ff */
[----:B------:R-:W-:Y:S02]  /*fe10*/  F2FP.F16.F32.PACK_AB R34, R34, R89 ;  /* 0x000000592222723e */ /* 0x000fe400000000ff */
[----:B------:R-:W-:Y:S02]  /*fe20*/  F2FP.F16.F32.PACK_AB R47, R92, R95 ;  /* 0x0000005f5c2f723e */ /* 0x000fe400000000ff */
[----:B------:R-:W-:Y:S01]  /*fe30*/  F2FP.F16.F32.PACK_AB R44, R44, R97 ;  /* 0x000000612c2c723e */ /* 0x000fe200000000ff */
[----:B------:R0:W-:Y:S01]  /*fe40*/  STS.128 [R88+0x12400], R32 ;  /* 0x0124002058007388 */ /* 0x0001e20000000c00 */
[----:B------:R-:W-:-:S05]  /*fe50*/  F2FP.F16.F32.PACK_AB R46, R61, R100 ;  /* 0x000000643d2e723e */ /* 0x000fca00000000ff */
[----:B------:R0:W-:Y:S02]  /*fe60*/  STS.128 [R90+0x12400], R44 ;  /* 0x0124002c5a007388 */ /* 0x0001e40000000c00 */
.L_x_1859:
[----:B------:R-:W-:Y:S05]  /*fe70*/  BSYNC B2 ;  /* 0x0000000000027941 */ /* 0x000fea0003800000 */
.L_x_1858:
[----:B------:R-:W-:Y:S04]  /*fe80*/  BSSY B2, `(.L_x_1860) ;  /* 0x0000060000027945 */ /* 0x000fe80003800000 */
[----:B------:R-:W-:Y:S05]  /*fe90*/  @P1 BRA `(.L_x_1861) ;  /* 0x0000000400781947 */ /* 0x000fea0003800000 */
[----:B0-----:R-:W-:Y:S01]  /*fea0*/  LEA.HI R32, R83, R224, RZ, 0x1d ;  /* 0x000000e053207211 */ /* 0x001fe200078fe8ff */
[----:B------:R-:W-:Y:S01]  /*feb0*/  HADD2.F32 R64, -RZ, R82.H1_H1 ;  /* 0x30000052ff407230 */ /* 0x000fe20000004100 */
[--C-:B------:R-:W-:Y:S01]  /*fec0*/  SHF.R.U64 R89, R40, 0x10, R41.reuse ;  /* 0x0000001028597819 */ /* 0x100fe20000001229 */
[--C-:B------:R-:W-:Y:S01]  /*fed0*/  HADD2.F32 R62, -RZ, R85.reuse.H1_H1 ;  /* 0x30000055ff3e7230 */ /* 0x100fe20000004100 */
[----:B------:R-:W-:Y:S01]  /*fee0*/  SHF.R.S32.HI R33, RZ, 0x1f, R32 ;  /* 0x0000001fff217819 */ /* 0x000fe20000011420 */
[----:B------:R-:W-:Y:S01]  /*fef0*/  IMAD.SHL.U32 R34, R32, 0x8, RZ ;  /* 0x0000000820227824 */ /* 0x000fe200078e00ff */
[----:B------:R-:W-:Y:S01]  /*ff00*/  SHF.R.U32.HI R66, RZ, 0x10, R41 ;  /* 0x00000010ff427819 */ /* 0x000fe20000011629 */
[----:B------:R-:W-:Y:S01]  /*ff10*/  HADD2.F32 R85, -RZ, R85.H0_H0 ;  /* 0x20000055ff557230 */ /* 0x000fe20000004100 */
[----:B------:R-:W-:Y:S02]  /*ff20*/  LEA.HI R32, R33, R32, RZ, 0x3 ;  /* 0x0000002021207211 */ /* 0x000fe400078f18ff */
[----:B------:R-:W-:Y:S01]  /*ff30*/  LOP3.LUT R33, R205, 0x38, R34, 0xf8, !PT ;  /* 0x00000038cd217812 */ /* 0x000fe200078ef822 */
[----:B------:R-:W-:Y:S01]  /*ff40*/  HADD2.F32 R66, -RZ, R66.H0_H0 ;  /* 0x20000042ff427230 */ /* 0x000fe20000004100 */
[----:B------:R-:W-:Y:S01]  /*ff50*/  SHF.R.U64 R93, R28, 0x10, R29 ;  /* 0x000000101c5d7819 */ /* 0x000fe2000000121d */
[----:B------:R-:W-:Y:S01]  /*ff60*/  IMAD.SHL.U32 R32, R32, 0x400, RZ ;  /* 0x0000040020207824 */ /* 0x000fe200078e00ff */
[----:B------:R-:W-:-:S02]  /*ff70*/  LOP3.LUT R45, R33, R206, RZ, 0x3c, !PT ;  /* 0x000000ce212d7212 */ /* 0x000fc400078e3cff */
[----:B------:R-:W-:Y:S02]  /*ff80*/  SHF.R.U32.HI R61, RZ, 0x10, R29 ;  /* 0x00000010ff3d7819 */ /* 0x000fe4000001161d */
[----:B------:R-:W-:Y:S02]  /*ff90*/  LOP3.LUT R44, R32, 0x7fffe000, RZ, 0xc0, !PT ;  /* 0x7fffe000202c7812 */ /* 0x000fe400078ec0ff */
[----:B------:R-:W0:Y:S01]  /*ffa0*/  LDS.128 R32, [R237] ;  /* 0x00000000ed207984 */ /* 0x000e220000000c00 */
[----:B------:R-:W-:Y:S02]  /*ffb0*/  SHF.R.U64 R87, R42, 0x10, R43 ;  /* 0x000000102a577819 */ /* 0x000fe4000000122b */
[----:B------:R-:W-:Y:S02]  /*ffc0*/  IADD3 R45, R45, R44, R207 ;  /* 0x0000002c2d2d7210 */ /* 0x000fe40007ffe0cf */
[----:B------:R-:W-:Y:S02]  /*ffd0*/  SHF.R.U32.HI R67, RZ, 0x10, R43 ;  /* 0x00000010ff437819 */ /* 0x000fe4000001162b */
[--C-:B------:R-:W-:Y:S01]  /*ffe0*/  SHF.R.U32.HI R91, RZ, 0x10, R31.reuse ;  /* 0x00000010ff5b7819 */ /* 0x100fe2000001161f */
[----:B------:R-:W-:Y:S01]  /*fff0*/  IMAD R60, R45, 0x2, R2 ;  /* 0x000000022d3c7824 */ /* 0x000fe200078e0202 */
[----:B------:R-:W-:-:S04]  /*10000*/  SHF.R.U64 R92, R30, 0x10, R31 ;  /* 0x000000101e5c7819 */ /* 0x000fc8000000121f */
[----:B------:R-:W1:Y:S01]  /*10010*/  LDS.128 R44, [R60+0x12400] ;  /* 0x012400003c2c7984 */ /* 0x000e620000000c00 */
[--C-:B0-----:R-:W-:Y:S02]  /*10020*/  HADD2.F32 R29, -RZ, R33.reuse.H0_H0 ;  /* 0x20000021ff1d7230 */ /* 0x101fe40000004100 */
[----:B------:R-:W-:Y:S02]  /*10030*/  HADD2.F32 R28, -RZ, R32.H0_H0 ;  /* 0x20000020ff1c7230 */ /* 0x000fe40000004100 */
[----:B------:R-:W-:Y:S02]  /*10040*/  HADD2.F32 R33, -RZ, R33.H1_H1 ;  /* 0x30000021ff217230 */ /* 0x000fe40000004100 */
[----:B------:R-:W-:Y:S02]  /*10050*/  HADD2.F32 R30, -RZ, R34.H0_H0 ;  /* 0x20000022ff1e7230 */ /* 0x000fe40000004100 */
[--C-:B------:R-:W-:Y:S02]  /*10060*/  HADD2.F32 R31, -RZ, R35.reuse.H0_H0 ;  /* 0x20000023ff1f7230 */ /* 0x100fe40000004100 */
[----:B------:R-:W-:-:S02]  /*10070*/  HADD2.F32 R35, -RZ, R35.H1_H1 ;  /* 0x30000023ff237230 */ /* 0x000fc40000004100 */
[----:B------:R-:W-:Y:S02]  /*10080*/  HADD2.F32 R32, -RZ, R32.H1_H1 ;  /* 0x30000020ff207230 */ /* 0x000fe40000004100 */
[--C-:B-1----:R-:W-:Y:S02]  /*10090*/  HADD2.F32 R41, -RZ, R45.reuse.H0_H0 ;  /* 0x2000002dff297230 */ /* 0x102fe40000004100 */
[----:B------:R-:W-:Y:S02]  /*100a0*/  HADD2.F32 R40, -RZ, R44.H0_H0 ;  /* 0x2000002cff287230 */ /* 0x000fe40000004100 */
[----:B------:R-:W-:Y:S02]  /*100b0*/  HADD2.F32 R45, -RZ, R45.H1_H1 ;  /* 0x3000002dff2d7230 */ /* 0x000fe40000004100 */
[C---:B------:R-:W-:Y:S01]  /*100c0*/  FMUL.FTZ R88, R41.reuse, R64 ;  /* 0x0000004029587220 */ /* 0x040fe20000410000 */
[----:B------:R-:W-:Y:S01]  /*100d0*/  FMUL.FTZ R90, R41, R62 ;  /* 0x0000003e295a7220 */ /* 0x000fe20000410000 */
[----:B------:R-:W-:-:S02]  /*100e0*/  HADD2.F32 R41, -RZ, R82.H0_H0 ;  /* 0x20000052ff297230 */ /* 0x000fc40000004100 */
[C---:B------:R-:W-:Y:S01]  /*100f0*/  FFMA.FTZ R88, R29.reuse, R62, -R88 ;  /* 0x0000003e1d587223 */ /* 0x040fe20000010858 */
[----:B------:R-:W-:Y:S02]  /*10100*/  HADD2.F32 R62, -RZ, R61.H0_H0 ;  /* 0x2000003dff3e7230 */ /* 0x000fe40000004100 */
[----:B------:R-:W-:Y:S01]  /*10110*/  FFMA.FTZ R90, R29, R64, R90 ;  /* 0x000000401d5a7223 */ /* 0x000fe2000001005a */
[C---:B------:R-:W-:Y:S01]  /*10120*/  FMUL.FTZ R29, R40.reuse, R41 ;  /* 0x00000029281d7220 */ /* 0x040fe20000410000 */
[C---:B------:R-:W-:Y:S01]  /*10130*/  FMUL.FTZ R82, R45.reuse, R66 ;  /* 0x000000422d527220 */ /* 0x040fe20000410000 */
[-C--:B------:R-:W-:Y:S01]  /*10140*/  FMUL.FTZ R40, R40, R85.reuse ;  /* 0x0000005528287220 */ /* 0x080fe20000410000 */
[----:B------:R-:W-:Y:S01]  /*10150*/  FMUL.FTZ R64, R45, R62 ;  /* 0x0000003e2d407220 */ /* 0x000fe20000410000 */
[----:B------:R-:W-:Y:S02]  /*10160*/  HADD2.F32 R45, -RZ, R84.H0_H0 ;  /* 0x20000054ff2d7230 */ /* 0x000fe40000004100 */
[----:B------:R-:W-:Y:S01]  /*10170*/  FFMA.FTZ R85, R28, R85, -R29 ;  /* 0x000000551c557223 */ /* 0x000fe2000001081d */
[----:B------:R-:W-:-:S02]  /*10180*/  HADD2.F32 R42, -RZ, R46.H0_H0 ;  /* 0x2000002eff2a7230 */ /* 0x000fc40000004100 */
[C---:B------:R-:W-:Y:S01]  /*10190*/  FFMA.FTZ R63, R33.reuse, R62, -R82 ;  /* 0x0000003e213f7223 */ /* 0x040fe20000010852 */
[----:B------:R-:W-:Y:S02]  /*101a0*/  HADD2.F32 R43, -RZ, R47.H0_H0 ;  /* 0x2000002fff2b7230 */ /* 0x000fe40000004100 */
[----:B------:R-:W-:Y:S01]  /*101b0*/  FFMA.FTZ R65, R33, R66, R64 ;  /* 0x0000004221417223 */ /* 0x000fe20000010040 */
[----:B------:R-:W-:Y:S02]  /*101c0*/  HADD2.F32 R29, -RZ, R86.H0_H0 ;  /* 0x20000056ff1d7230 */ /* 0x000fe40000004100 */
[----:B------:R-:W-:Y:S01]  /*101d0*/  FFMA.FTZ R61, R28, R41, R40 ;  /* 0x000000291c3d7223 */ /* 0x000fe20000010028 */
[----:B------:R-:W-:Y:S02]  /*101e0*/  HADD2.F32 R84, -RZ, R84.H1_H1 ;  /* 0x30000054ff547230 */ /* 0x000fe40000004100 */
[----:B------:R-:W-:Y:S01]  /*101f0*/  FMUL.FTZ R33, R42, R45 ;  /* 0x0000002d2a217220 */ /* 0x000fe20000410000 */
[----:B------:R-:W-:-:S02]  /*10200*/  HADD2.F32 R86, -RZ, R86.H1_H1 ;  /* 0x30000056ff567230 */ /* 0x000fc40000004100 */
[-C--:B------:R-:W-:Y:S01]  /*10210*/  FMUL.FTZ R41, R42, R29.reuse ;  /* 0x0000001d2a297220 */ /* 0x080fe20000410000 */
[----:B------:R-:W-:Y:S02]  /*10220*/  HADD2.F32 R47, -RZ, R47.H1_H1 ;  /* 0x3000002fff2f7230 */ /* 0x000fe40000004100 */
[C---:B------:R-:W-:Y:S01]  /*10230*/  FMUL.FTZ R62, R43.reuse, R84 ;  /* 0x000000542b3e7220 */ /* 0x040fe20000410000 */
[----:B------:R-:W-:Y:S02]  /*10240*/  HADD2.F32 R40, -RZ, R67.H0_H0 ;  /* 0x20000043ff287230 */ /* 0x000fe40000004100 */
[----:B------:R-:W-:Y:S01]  /*10250*/  FMUL.FTZ R43, R43, R86 ;  /* 0x000000562b2b7220 */ /* 0x000fe20000410000 */
[----:B------:R-:W-:Y:S02]  /*10260*/  HADD2.F32 R28, -RZ, R91.H0_H0 ;  /* 0x2000005bff1c7230 */ /* 0x000fe40000004100 */
[C---:B------:R-:W-:Y:S01]  /*10270*/  FFMA.FTZ R42, R30.reuse, R29, -R33 ;  /* 0x0000001d1e2a7223 */ /* 0x040fe20000010821 */
[----:B------:R-:W-:Y:S01]  /*10280*/  FFMA.FTZ R45, R30, R45, R41 ;  /* 0x0000002d1e2d7223 */ /* 0x000fe20000010029 */
[----:B------:R-:W-:-:S02]  /*10290*/  HADD2.F32 R44, -RZ, R44.H1_H1 ;  /* 0x3000002cff2c7230 */ /* 0x000fc40000004100 */
[----:B------:R-:W-:Y:S01]  /*102a0*/  FMUL.FTZ R30, R47, R40 ;  /* 0x000000282f1e7220 */ /* 0x000fe20000410000 */
[----:B------:R-:W-:Y:S02]  /*102b0*/  HADD2.F32 R46, -RZ, R46.H1_H1 ;  /* 0x3000002eff2e7230 */ /* 0x000fe40000004100 */
[C---:B------:R-:W-:Y:S01]  /*102c0*/  FFMA.FTZ R62, R31.reuse, R86, -R62 ;  /* 0x000000561f3e7223 */ /* 0x040fe2000001083e */
[----:B------:R-:W-:Y:S01]  /*102d0*/  FFMA.FTZ R84, R31, R84, R43 ;  /* 0x000000541f547223 */ /* 0x000fe2000001002b */
[-C--:B------:R-:W-:Y:S01]  /*102e0*/  FMUL.FTZ R64, R47, R28.reuse ;  /* 0x0000001c2f407220 */ /* 0x080fe20000410000 */
[----:B------:R-:W-:Y:S02]  /*102f0*/  HADD2.F32 R33, -RZ, R89.H0_H0 ;  /* 0x20000059ff217230 */ /* 0x000fe40000004100 */
[C---:B------:R-:W-:Y:S01]  /*10300*/  FFMA.FTZ R47, R35.reuse, R28, -R30 ;  /* 0x0000001c232f7223 */ /* 0x040fe2000001081e */
[----:B------:R-:W-:Y:S02]  /*10310*/  HADD2.F32 R41, -RZ, R87.H0_H0 ;  /* 0x20000057ff297230 */ /* 0x000fe40000004100 */
[----:B------:R-:W-:Y:S01]  /*10320*/  FFMA.FTZ R67, R35, R40, R64 ;  /* 0x0000002823437223 */ /* 0x000fe20000010040 */
[----:B------:R-:W-:-:S02]  /*10330*/  HADD2.F32 R29, -RZ, R93.H0_H0 ;  /* 0x2000005dff1d7230 */ /* 0x000fc40000004100 */
[----:B------:R-:W-:Y:S01]  /*10340*/  FMUL.FTZ R35, R44, R33 ;  /* 0x000000212c237220 */ /* 0x000fe20000410000 */
[----:B------:R-:W-:Y:S02]  /*10350*/  HADD2.F32 R31, -RZ, R92.H0_H0 ;  /* 0x2000005cff1f7230 */ /* 0x000fe40000004100 */
[----:B------:R-:W-:Y:S01]  /*10360*/  FMUL.FTZ R43, R46, R41 ;  /* 0x000000292e2b7220 */ /* 0x000fe20000410000 */
[----:B------:R-:W-:Y:S02]  /*10370*/  HADD2.F32 R34, -RZ, R34.H1_H1 ;  /* 0x30000022ff227230 */ /* 0x000fe40000004100 */
[-C--:B------:R-:W-:Y:S01]  /*10380*/  FMUL.FTZ R44, R44, R29.reuse ;  /* 0x0000001d2c2c7220 */ /* 0x080fe20000410000 */
[----:B------:R-:W-:Y:S01]  /*10390*/  FFMA.FTZ R28, R32, R29, -R35 ;  /* 0x0000001d201c7223 */ /* 0x000fe20000010823 */
[-C--:B------:R-:W-:Y:S01]  /*103a0*/  FMUL.FTZ R46, R46, R31.reuse ;  /* 0x0000001f2e2e7220 */ /* 0x080fe20000410000 */
        /* <DEDUP_REMOVED lines=13> */
.L_x_1861:
[----:B------:R-:W-:Y:S05]  /*10480*/  BSYNC B2 ;  /* 0x0000000000027941 */ /* 0x000fea0003800000 */
.L_x_1860:
[----:B------:R-:W-:Y:S05]  /*10490*/  @P2 BRA `(.L_x_1857) ;  /* 0x0000000400782947 */ /* 0x000fea0003800000 */
[----:B------:R-:W-:Y:S01]  /*104a0*/  LEA.HI R83, R83, R225, RZ, 0x1d ;  /* 0x000000e153537211 */ /* 0x000fe200078fe8ff */
[----:B------:R-:W-:Y:S01]  /*104b0*/  HADD2.F32 R41, -RZ, R76.H1_H1 ;  /* 0x3000004cff297230 */ /* 0x000fe20000004100 */
[----:B0-----:R-:W-:Y:S01]  /*104c0*/  SHF.R.U32.HI R44, RZ, 0x10, R37 ;  /* 0x00000010ff2c7819 */ /* 0x001fe20000011625 */
[--C-:B------:R-:W-:Y:S01]  /*104d0*/  HADD2.F32 R42, -RZ, R75.reuse.H0_H0 ;  /* 0x2000004bff2a7230 */ /* 0x100fe20000004100 */
[----:B-1----:R-:W-:Y:S01]  /*104e0*/  SHF.R.S32.HI R30, RZ, 0x1f, R83 ;  /* 0x0000001fff1e7819 */ /* 0x002fe20000011453 */
[----:B------:R-:W-:Y:S01]  /*104f0*/  IMAD.SHL.U32 R28, R83, 0x8, RZ ;  /* 0x00000008531c7824 */ /* 0x000fe200078e00ff */
[----:B------:R-:W-:Y:S01]  /*10500*/  SHF.R.U64 R61, R36, 0x10, R37 ;  /* 0x00000010243d7819 */ /* 0x000fe20000001225 */
[----:B------:R-:W-:Y:S01]  /*10510*/  HADD2.F32 R44, -RZ, R44.H0_H0 ;  /* 0x2000002cff2c7230 */ /* 0x000fe20000004100 */
[----:B------:R-:W-:Y:S01]  /*10520*/  LEA.HI R30, R30, R83, RZ, 0x3 ;  /* 0x000000531e1e7211 */ /* 0x000fe200078f18ff */
[----:B------:R-:W-:Y:S01]  /*10530*/  HADD2.F32 R75, -RZ, R75.H1_H1 ;  /* 0x3000004bff4b7230 */ /* 0x000fe20000004100 */
[----:B------:R-:W-:Y:S01]  /*10540*/  LOP3.LUT R29, R205, 0x38, R28, 0xf8, !PT ;  /* 0x00000038cd1d7812 */ /* 0x000fe200078ef81c */
[----:B------:R-:W-:Y:S01]  /*10550*/  HADD2.F32 R76, -RZ, R76.H0_H0 ;  /* 0x2000004cff4c7230 */ /* 0x000fe20000004100 */
[----:B------:R-:W-:Y:S01]  /*10560*/  SHF.R.U32.HI R43, RZ, 0x10, R25 ;  /* 0x00000010ff2b7819 */ /* 0x000fe20000011619 */
[----:B------:R-:W-:Y:S01]  /*10570*/  IMAD.SHL.U32 R30, R30, 0x400, RZ ;  /* 0x000004001e1e7824 */ /* 0x000fe200078e00ff */
[----:B------:R-:W-:-:S02]  /*10580*/  LOP3.LUT R33, R29, R206, RZ, 0x3c, !PT ;  /* 0x000000ce1d217212 */ /* 0x000fc400078e3cff */
[----:B------:R-:W-:Y:S02]  /*10590*/  SHF.R.U64 R65, R24, 0x10, R25 ;  /* 0x0000001018417819 */ /* 0x000fe40000001219 */
[----:B------:R-:W-:Y:S02]  /*105a0*/  LOP3.LUT R32, R30, 0x7fffe000, RZ, 0xc0, !PT ;  /* 0x7fffe0001e207812 */ /* 0x000fe400078ec0ff */
[----:B------:R-:W0:Y:S01]  /*105b0*/  LDS.128 R28, [R235] ;  /* 0x00000000eb1c7984 */ /* 0x000e220000000c00 */
[----:B------:R-:W-:Y:S02]  /*105c0*/  SHF.R.U64 R47, R38, 0x10, R39 ;  /* 0x00000010262f7819 */ /* 0x000fe40000001227 */
[----:B------:R-:W-:Y:S02]  /*105d0*/  IADD3 R33, R33, R32, R207 ;  /* 0x0000002021217210 */ /* 0x000fe40007ffe0cf */
[----:B------:R-:W-:Y:S02]  /*105e0*/  SHF.R.U32.HI R45, RZ, 0x10, R39 ;  /* 0x00000010ff2d7819 */ /* 0x000fe40000011627 */
[----:B------:R-:W-:-:S02]  /*105f0*/  LEA R40, R33, R2, 0x1 ;  /* 0x0000000221287211 */ /* 0x000fc400078e08ff */
[--C-:B------:R-:W-:Y:S02]  /*10600*/  SHF.R.U32.HI R63, RZ, 0x10, R27.reuse ;  /* 0x00000010ff3f7819 */ /* 0x100fe4000001161b */
[----:B------:R-:W-:Y:S01]  /*10610*/  SHF.R.U64 R64, R26, 0x10, R27 ;  /* 0x000000101a407819 */ /* 0x000fe2000000121b */
[----:B------:R-:W1:Y:S01]  /*10620*/  LDS.128 R32, [R40+0x12400] ;  /* 0x0124000028207984 */ /* 0x000e620000000c00 */
        /* <DEDUP_REMOVED lines=11> */
[----:B------:R-:W-:-:S02]  /*106e0*/  HADD2.F32 R36, -RZ, R43.H0_H0 ;  /* 0x2000002bff247230 */ /* 0x000fc40000004100 */
[----:B------:R-:W-:Y:S01]  /*106f0*/  FMUL.FTZ R62, R37, R44 ;  /* 0x0000002c253e7220 */ /* 0x000fe20000410000 */
[C---:B------:R-:W-:Y:S01]  /*10700*/  FFMA.FTZ R46, R25.reuse, R41, -R46 ;  /* 0x00000029192e7223 */ /* 0x040fe2000001082e */
[----:B------:R-:W-:Y:S01]  /*10710*/  FFMA.FTZ R60, R25, R42, R60 ;  /* 0x0000002a193c7223 */ /* 0x000fe2000001003c */
[----:B------:R-:W-:Y:S01]  /*10720*/  FMUL.FTZ R25, R33, R75 ;  /* 0x0000004b21197220 */ /* 0x000fe20000410000 */
[-C--:B------:R-:W-:Y:S01]  /*10730*/  FMUL.FTZ R42, R37, R36.reuse ;  /* 0x00000024252a7220 */ /* 0x080fe20000410000 */
[----:B------:R-:W-:Y:S01]  /*10740*/  FFMA.FTZ R41, R29, R36, -R62 ;  /* 0x000000241d297223 */ /* 0x000fe2000001083e */
[-C--:B------:R-:W-:Y:S01]  /*10750*/  FMUL.FTZ R36, R33, R76.reuse ;  /* 0x0000004c21247220 */ /* 0x080fe20000410000 */
[----:B------:R-:W-:Y:S01]  /*10760*/  FFMA.FTZ R76, R24, R76, -R25 ;  /* 0x0000004c184c7223 */ /* 0x000fe20000010819 */
[----:B------:R-:W-:Y:S02]  /*10770*/  HADD2.F32 R38, -RZ, R34.H0_H0 ;  /* 0x20000022ff267230 */ /* 0x000fe40000004100 */
[----:B------:R-:W-:Y:S01]  /*10780*/  FFMA.FTZ R43, R29, R44, R42 ;  /* 0x0000002c1d2b7223 */ /* 0x000fe2000001002a */
[----:B------:R-:W-:-:S02]  /*10790*/  HADD2.F32 R37, -RZ, R74.H1_H1 ;  /* 0x3000004aff257230 */ /* 0x000fc40000004100 */
[----:B------:R-:W-:Y:S01]  /*107a0*/  FFMA.FTZ R75, R24, R75, R36 ;  /* 0x0000004b184b7223 */ /* 0x000fe20000010024 */
[----:B------:R-:W-:Y:S02]  /*107b0*/  HADD2.F32 R25, -RZ, R77.H0_H0 ;  /* 0x2000004dff197230 */ /* 0x000fe40000004100 */
[----:B------:R-:W-:Y:S02]  /*107c0*/  HADD2.F32 R39, -RZ, R35.H0_H0 ;  /* 0x20000023ff277230 */ /* 0x000fe40000004100 */
[C---:B------:R-:W-:Y:S01]  /*107d0*/  FMUL.FTZ R29, R38.reuse, R37 ;  /* 0x00000025261d7220 */ /* 0x040fe20000410000 */
[----:B------:R-:W-:Y:S02]  /*107e0*/  HADD2.F32 R74, -RZ, R74.H0_H0 ;  /* 0x2000004aff4a7230 */ /* 0x000fe40000004100 */
[-C--:B------:R-:W-:Y:S01]  /*107f0*/  FMUL.FTZ R33, R38, R25.reuse ;  /* 0x0000001926217220 */ /* 0x080fe20000410000 */
[----:B------:R-:W-:Y:S02]  /*10800*/  HADD2.F32 R24, -RZ, R77.H1_H1 ;  /* 0x3000004dff187230 */ /* 0x000fe40000004100 */
[----:B------:R-:W-:Y:S01]  /*10810*/  FFMA.FTZ R42, R26, R25, -R29 ;  /* 0x000000191a2a7223 */ /* 0x000fe2000001081d */
[----:B------:R-:W-:-:S02]  /*10820*/  HADD2.F32 R35, -RZ, R35.H1_H1 ;  /* 0x30000023ff237230 */ /* 0x000fc40000004100 */
[C---:B------:R-:W-:Y:S01]  /*10830*/  FMUL.FTZ R44, R39.reuse, R74 ;  /* 0x0000004a272c7220 */ /* 0x040fe20000410000 */
[----:B------:R-:W-:Y:S02]  /*10840*/  HADD2.F32 R38, -RZ, R45.H0_H0 ;  /* 0x2000002dff267230 */ /* 0x000fe40000004100 */
[-C--:B------:R-:W-:Y:S01]  /*10850*/  FMUL.FTZ R39, R39, R24.reuse ;  /* 0x0000001827277220 */ /* 0x080fe20000410000 */
[----:B------:R-:W-:Y:S02]  /*10860*/  HADD2.F32 R36, -RZ, R63.H0_H0 ;  /* 0x2000003fff247230 */ /* 0x000fe40000004100 */
[----:B------:R-:W-:Y:S01]  /*10870*/  FFMA.FTZ R37, R26, R37, R33 ;  /* 0x000000251a257223 */ /* 0x000fe20000010021 */
[----:B------:R-:W-:Y:S01]  /*10880*/  FFMA.FTZ R44, R27, R24, -R44 ;  /* 0x000000181b2c7223 */ /* 0x000fe2000001082c */
[----:B------:R-:W-:Y:S02]  /*10890*/  HADD2.F32 R32, -RZ, R32.H1_H1 ;  /* 0x30000020ff207230 */ /* 0x000fe40000004100 */
[----:B------:R-:W-:Y:S01]  /*108a0*/  FMUL.FTZ R26, R35, R38 ;  /* 0x00000026231a7220 */ /* 0x000fe20000410000 */
[----:B------:R-:W-:-:S02]  /*108b0*/  HADD2.F32 R34, -RZ, R34.H1_H1 ;  /* 0x30000022ff227230 */ /* 0x000fc40000004100 */
[----:B------:R-:W-:Y:S01]  /*108c0*/  FFMA.FTZ R74, R27, R74, R39 ;  /* 0x0000004a1b4a7223 */ /* 0x000fe20000010027 */
[-C--:B------:R-:W-:Y:S01]  /*108d0*/  FMUL.FTZ R24, R35, R36.reuse ;  /* 0x0000002423187220 */ /* 0x080fe20000410000 */
[----:B------:R-:W-:Y:S02]  /*108e0*/  HADD2.F32 R29, -RZ, R61.H0_H0 ;  /* 0x2000003dff1d7230 */ /* 0x000fe40000004100 */
[C---:B------:R-:W-:Y:S01]  /*108f0*/  FFMA.FTZ R45, R31.reuse, R36, -R26 ;  /* 0x000000241f2d7223 */ /* 0x040fe2000001081a */
[----:B------:R-:W-:Y:S02]  /*10900*/  HADD2.F32 R33, -RZ, R47.H0_H0 ;  /* 0x2000002fff217230 */ /* 0x000fe40000004100 */
[----:B------:R-:W-:Y:S01]  /*10910*/  FFMA.FTZ R47, R31, R38, R24 ;  /* 0x000000261f2f7223 */ /* 0x000fe20000010018 */
[----:B------:R-:W-:Y:S02]  /*10920*/  HADD2.F32 R25, -RZ, R65.H0_H0 ;  /* 0x20000041ff197230 */ /* 0x000fe40000004100 */
[----:B------:R-:W-:Y:S01]  /*10930*/  FMUL.FTZ R31, R32, R29 ;  /* 0x0000001d201f7220 */ /* 0x000fe20000410000 */
[----:B------:R-:W-:-:S02]  /*10940*/  HADD2.F32 R27, -RZ, R64.H0_H0 ;  /* 0x20000040ff1b7230 */ /* 0x000fc40000004100 */
[----:B------:R-:W-:Y:S01]  /*10950*/  FMUL.FTZ R39, R34, R33 ;  /* 0x0000002122277220 */ /* 0x000fe20000410000 */
[----:B------:R-:W-:Y:S02]  /*10960*/  HADD2.F32 R28, -RZ, R28.H1_H1 ;  /* 0x3000001cff1c7230 */ /* 0x000fe40000004100 */
[----:B------:R-:W-:Y:S01]  /*10970*/  FMUL.FTZ R32, R32, R25 ;  /* 0x0000001920207220 */ /* 0x000fe20000410000 */
[----:B------:R-:W-:Y:S02]  /*10980*/  HADD2.F32 R30, -RZ, R30.H1_H1 ;  /* 0x3000001eff1e7230 */ /* 0x000fe40000004100 */
        /* <DEDUP_REMOVED lines=15> */
.L_x_1857:
[----:B------:R-:W-:Y:S05]  /*10a80*/  BSYNC B1 ;  /* 0x0000000000017941 */ /* 0x000fea0003800000 */
.L_x_1856:
[----:B------:R-:W-:-:S13]  /*10a90*/  ISETP.GE.AND P0, PT, R221, R71, PT ;  /* 0x00000047dd00720c */ /* 0x000fda0003f06270 */
[----:B------:R-:W-:Y:S05]  /*10aa0*/  @P0 BRA `(.L_x_1837) ;  /* 0x0000001000980947 */ /* 0x000fea0003800000 */
[----:B01----:R-:W0:Y:S01]  /*10ab0*/  LDC R33, c[0x0][0x3f4] ;  /* 0x0000fd00ff217b82 */ /* 0x003e220000000800 */
[----:B------:R-:W-:Y:S01]  /*10ac0*/  BSSY B1, `(.L_x_1862) ;  /* 0x0000064000017945 */ /* 0x000fe20003800000 */
[----:B------:R-:W-:Y:S02]  /*10ad0*/  SHF.R.U32.HI R61, RZ, 0x3, R204 ;  /* 0x00000003ff3d7819 */ /* 0x000fe400000116cc */
[-C--:B0-----:R-:W-:Y:S02]  /*10ae0*/  ISETP.GE.AND P0, PT, R18, R33.reuse, PT ;  /* 0x000000211200720c */ /* 0x081fe40003f06270 */
[-C--:B------:R-:W-:Y:S02]  /*10af0*/  ISETP.GE.AND P1, PT, R196, R33.reuse, PT ;  /* 0x00000021c400720c */ /* 0x080fe40003f26270 */
[----:B------:R-:W-:-:S09]  /*10b00*/  ISETP.GE.AND P2, PT, R197, R33, PT ;  /* 0x00000021c500720c */ /* 0x000fd20003f46270 */
[----:B------:R-:W-:Y:S05]  /*10b10*/  @P0 BRA `(.L_x_1863) ;  /* 0x0000000400780947 */ /* 0x000fea0003800000 */
[----:B--2---:R-:W-:Y:S01]  /*10b20*/  LEA.HI R24, R33, R222, RZ, 0x1d ;  /* 0x000000de21187211 */ /* 0x004fe200078fe8ff */
[----:B------:R-:W-:Y:S01]  /*10b30*/  HADD2.F32 R38, -RZ, R80.H1_H1 ;  /* 0x30000050ff267230 */ /* 0x000fe20000004100 */
[----:B------:R-:W-:Y:S01]  /*10b40*/  SHF.R.U32.HI R41, RZ, 0x10, R49 ;  /* 0x00000010ff297819 */ /* 0x000fe20000011631 */
[--C-:B------:R-:W-:Y:S01]  /*10b50*/  HADD2.F32 R39, -RZ, R78.reuse.H1_H1 ;  /* 0x3000004eff277230 */ /* 0x100fe20000004100 */
[----:B------:R-:W-:Y:S01]  /*10b60*/  SHF.R.S32.HI R27, RZ, 0x1f, R24 ;  /* 0x0000001fff1b7819 */ /* 0x000fe20000011418 */
[----:B------:R-:W-:Y:S01]  /*10b70*/  IMAD.SHL.U32 R25, R24, 0x8, RZ ;  /* 0x0000000818197824 */ /* 0x000fe200078e00ff */
[----:B------:R-:W-:Y:S01]  /*10b80*/  SHF.R.U32.HI R40, RZ, 0x10, R5 ;  /* 0x00000010ff287819 */ /* 0x000fe20000011605 */
[----:B------:R-:W-:Y:S01]  /*10b90*/  HADD2.F32 R78, -RZ, R78.H0_H0 ;  /* 0x2000004eff4e7230 */ /* 0x000fe20000004100 */
[----:B------:R-:W-:Y:S01]  /*10ba0*/  LEA.HI R27, R27, R24, RZ, 0x3 ;  /* 0x000000181b1b7211 */ /* 0x000fe200078f18ff */
[----:B------:R-:W-:Y:S01]  /*10bb0*/  HADD2.F32 R80, -RZ, R80.H0_H0 ;  /* 0x20000050ff507230 */ /* 0x000fe20000004100 */
[----:B------:R-:W-:Y:S01]  /*10bc0*/  LOP3.LUT R24, R204, 0x38, R25, 0xf8, !PT ;  /* 0x00000038cc187812 */ /* 0x000fe200078ef819 */
[----:B------:R-:W-:Y:S01]  /*10bd0*/  HADD2.F32 R40, -RZ, R40.H0_H0 ;  /* 0x20000028ff287230 */ /* 0x000fe20000004100 */
[----:B------:R-:W-:Y:S01]  /*10be0*/  SHF.R.U64 R60, R48, 0x10, R49 ;  /* 0x00000010303c7819 */ /* 0x000fe20000001231 */
[----:B------:R-:W-:Y:S01]  /*10bf0*/  IMAD.SHL.U32 R27, R27, 0x400, RZ ;  /* 0x000004001b1b7824 */ /* 0x000fe200078e00ff */
[----:B------:R-:W-:-:S02]  /*10c00*/  LOP3.LUT R28, R24, R61, RZ, 0x3c, !PT ;  /* 0x0000003d181c7212 */ /* 0x000fc400078e3cff */
[----:B------:R-:W-:Y:S02]  /*10c10*/  SHF.R.U64 R48, R4, 0x10, R5 ;  /* 0x0000001004307819 */ /* 0x000fe40000001205 */
[----:B------:R-:W-:Y:S02]  /*10c20*/  LOP3.LUT R29, R27, 0x7fffe000, RZ, 0xc0, !PT ;  /* 0x7fffe0001b1d7812 */ /* 0x000fe400078ec0ff */
[----:B------:R-:W0:Y:S01]  /*10c30*/  LDS.128 R24, [R236] ;  /* 0x00000000ec187984 */ /* 0x000e220000000c00 */
[----:B------:R-:W-:Y:S02]  /*10c40*/  SHF.R.U64 R49, R50, 0x10, R51 ;  /* 0x0000001032317819 */ /* 0x000fe40000001233 */
[----:B------:R-:W-:Y:S02]  /*10c50*/  IADD3 R29, R28, R29, R209 ;  /* 0x0000001d1c1d7210 */ /* 0x000fe40007ffe0d1 */
[----:B------:R-:W-:Y:S02]  /*10c60*/  SHF.R.U64 R47, R6, 0x10, R7 ;  /* 0x00000010062f7819 */ /* 0x000fe40000001207 */
[----:B------:R-:W-:Y:S01]  /*10c70*/  SHF.R.U32.HI R50, RZ, 0x10, R51 ;  /* 0x00000010ff327819 */ /* 0x000fe20000011633 */
[----:B------:R-:W-:Y:S01]  /*10c80*/  IMAD R32, R29, 0x2, R2 ;  /* 0x000000021d207824 */ /* 0x000fe200078e0202 */
[----:B------:R-:W-:-:S04]  /*10c90*/  SHF.R.U32.HI R43, RZ, 0x10, R7 ;  /* 0x00000010ff2b7819 */ /* 0x000fc80000011607 */
        /* <DEDUP_REMOVED lines=9> */
[----:B------:R-:W-:Y:S02]  /*10d30*/  HADD2.F32 R35, -RZ, R29.H1_H1 ;  /* 0x3000001dff237230 */ /* 0x000fe40000004100 */
[----:B------:R-:W-:Y:S02]  /*10d40*/  HADD2.F32 R29, -RZ, R28.H0_H0 ;  /* 0x2000001cff1d7230 */ /* 0x000fe40000004100 */
[C---:B------:R-:W-:Y:S01]  /*10d50*/  FMUL.FTZ R42, R34.reuse, R39 ;  /* 0x00000027222a7220 */ /* 0x040fe20000410000 */
[----:B------:R-:W-:Y:S01]  /*10d60*/  FMUL.FTZ R44, R34, R38 ;  /* 0x00000026222c7220 */ /* 0x000fe20000410000 */
[----:B------:R-:W-:-:S02]  /*10d70*/  HADD2.F32 R34, -RZ, R41.H0_H0 ;  /* 0x20000029ff227230 */ /* 0x000fc40000004100 */
[C---:B------:R-:W-:Y:S01]  /*10d80*/  FFMA.FTZ R42, R5.reuse, R38, -R42 ;  /* 0x00000026052a7223 */ /* 0x040fe2000001082a */
[----:B------:R-:W-:Y:S01]  /*10d90*/  FFMA.FTZ R44, R5, R39, R44 ;  /* 0x00000027052c7223 */ /* 0x000fe2000001002c */
[----:B------:R-:W-:Y:S01]  /*10da0*/  FMUL.FTZ R5, R29, R78 ;  /* 0x0000004e1d057220 */ /* 0x000fe20000410000 */
[C---:B------:R-:W-:Y:S01]  /*10db0*/  FMUL.FTZ R38, R35.reuse, R40 ;  /* 0x0000002823267220 */ /* 0x040fe20000410000 */
[----:B------:R-:W-:Y:S01]  /*10dc0*/  FMUL.FTZ R46, R35, R34 ;  /* 0x00000022232e7220 */ /* 0x000fe20000410000 */
[----:B------:R-:W-:Y:S02]  /*10dd0*/  HADD2.F32 R36, -RZ, R30.H0_H0 ;  /* 0x2000001eff247230 */ /* 0x000fe40000004100 */
[-C--:B------:R-:W-:Y:S01]  /*10de0*/  FMUL.FTZ R29, R29, R80.reuse ;  /* 0x000000501d1d7220 */ /* 0x080fe20000410000 */
[----:B------:R-:W-:Y:S02]  /*10df0*/  HADD2.F32 R35, -RZ, R79.H0_H0 ;  /* 0x2000004fff237230 */ /* 0x000fe40000004100 */
[----:B------:R-:W-:Y:S01]  /*10e00*/  FFMA.FTZ R80, R4, R80, -R5 ;  /* 0x0000005004507223 */ /* 0x000fe20000010805 */
[----:B------:R-:W-:Y:S01]  /*10e10*/  FFMA.FTZ R39, R25, R34, -R38 ;  /* 0x0000002219277223 */ /* 0x000fe20000010826 */
[----:B------:R-:W-:-:S02]  /*10e20*/  HADD2.F32 R5, -RZ, R81.H0_H0 ;  /* 0x20000051ff057230 */ /* 0x000fc40000004100 */
[----:B------:R-:W-:Y:S01]  /*10e30*/  FFMA.FTZ R41, R25, R40, R46 ;  /* 0x0000002819297223 */ /* 0x000fe2000001002e */
[----:B------:R-:W-:Y:S02]  /*10e40*/  HADD2.F32 R37, -RZ, R31.H0_H0 ;  /* 0x2000001fff257230 */ /* 0x000fe40000004100 */
[----:B------:R-:W-:Y:S01]  /*10e50*/  FFMA.FTZ R78, R4, R78, R29 ;  /* 0x0000004e044e7223 */ /* 0x000fe2000001001d */
[----:B------:R-:W-:Y:S02]  /*10e60*/  HADD2.F32 R38, -RZ, R79.H1_H1 ;  /* 0x3000004fff267230 */ /* 0x000fe40000004100 */
[C---:B------:R-:W-:Y:S01]  /*10e70*/  FMUL.FTZ R25, R36.reuse, R35 ;  /* 0x0000002324197220 */ /* 0x040fe20000410000 */
[----:B------:R-:W-:Y:S02]  /*10e80*/  HADD2.F32 R4, -RZ, R81.H1_H1 ;  /* 0x30000051ff047230 */ /* 0x000fe40000004100 */
[----:B------:R-:W-:Y:S01]  /*10e90*/  FMUL.FTZ R29, R36, R5 ;  /* 0x00000005241d7220 */ /* 0x000fe20000410000 */
[----:B------:R-:W-:-:S02]  /*10ea0*/  HADD2.F32 R31, -RZ, R31.H1_H1 ;  /* 0x3000001fff1f7230 */ /* 0x000fc40000004100 */
[C---:B------:R-:W-:Y:S01]  /*10eb0*/  FFMA.FTZ R40, R6.reuse, R5, -R25 ;  /* 0x0000000506287223 */ /* 0x040fe20000010819 */
[----:B------:R-:W-:Y:S02]  /*10ec0*/  HADD2.F32 R36, -RZ, R43.H0_H0 ;  /* 0x2000002bff247230 */ /* 0x000fe40000004100 */
[C---:B------:R-:W-:Y:S01]  /*10ed0*/  FMUL.FTZ R46, R37.reuse, R38 ;  /* 0x00000026252e7220 */ /* 0x040fe20000410000 */
[----:B------:R-:W-:Y:S02]  /*10ee0*/  HADD2.F32 R34, -RZ, R50.H0_H0 ;  /* 0x20000032ff227230 */ /* 0x000fe40000004100 */
[-C--:B------:R-:W-:Y:S01]  /*10ef0*/  FMUL.FTZ R5, R37, R4.reuse ;  /* 0x0000000425057220 */ /* 0x080fe20000410000 */
        /* <DEDUP_REMOVED lines=32> */
.L_x_1863:
[----:B------:R-:W-:Y:S05]  /*11100*/  BSYNC B1 ;  /* 0x0000000000017941 */ /* 0x000fea0003800000 */
.L_x_1862:
[----:B------:R-:W-:Y:S04]  /*11110*/  BSSY B1, `(.L_x_1864) ;  /* 0x0000060000017945 */ /* 0x000fe80003800000 */
[----:B------:R-:W-:Y:S05]  /*11120*/  @P1 BRA `(.L_x_1865) ;  /* 0x0000000400781947 */ /* 0x000fea0003800000 */
[----:B0-----:R-:W-:Y:S01]  /*11130*/  LEA.HI R4, R33, R224, RZ, 0x1d ;  /* 0x000000e021047211 */ /* 0x001fe200078fe8ff */
[----:B------:R-:W-:Y:S01]  /*11140*/  HADD2.F32 R35, -RZ, R69.H1_H1 ;  /* 0x30000045ff237230 */ /* 0x000fe20000004100 */
[--C-:B------:R-:W-:Y:S01]  /*11150*/  SHF.R.U32.HI R36, RZ, 0x10, R9.reuse ;  /* 0x00000010ff247819 */ /* 0x100fe20000011609 */
[----:B------:R-:W-:Y:S01]  /*11160*/  HADD2.F32 R34, -RZ, R72.H1_H1 ;  /* 0x30000048ff227230 */ /* 0x000fe20000004100 */
[----:B------:R-:W-:Y:S01]  /*11170*/  SHF.R.S32.HI R7, RZ, 0x1f, R4 ;  /* 0x0000001fff077819 */ /* 0x000fe20000011404 */
[----:B------:R-:W-:Y:S01]  /*11180*/  IMAD.SHL.U32 R5, R4, 0x8, RZ ;  /* 0x0000000804057824 */ /* 0x000fe200078e00ff */
[----:B------:R-:W-:Y:S01]  /*11190*/  SHF.R.U64 R44, R8, 0x10, R9 ;  /* 0x00000010082c7819 */ /* 0x000fe20000001209 */
[----:B------:R-:W-:Y:S01]  /*111a0*/  HADD2.F32 R36, -RZ, R36.H0_H0 ;  /* 0x20000024ff247230 */ /* 0x000fe20000004100 */
[----:B------:R-:W-:Y:S01]  /*111b0*/  LEA.HI R7, R7, R4, RZ, 0x3 ;  /* 0x0000000407077211 */ /* 0x000fe200078f18ff */
[----:B------:R-:W-:Y:S01]  /*111c0*/  HADD2.F32 R72, -RZ, R72.H0_H0 ;  /* 0x20000048ff487230 */ /* 0x000fe20000004100 */
[----:B------:R-:W-:-:S02]  /*111d0*/  LOP3.LUT R4, R204, 0x38, R5, 0xf8, !PT ;  /* 0x00000038cc047812 */ /* 0x000fc400078ef805 */
[--C-:B------:R-:W-:Y:S01]  /*111e0*/  SHF.R.U64 R46, R52, 0x10, R53.reuse ;  /* 0x00000010342e7819 */ /* 0x100fe20000001235 */
[----:B------:R-:W-:Y:S01]  /*111f0*/  IMAD.SHL.U32 R7, R7, 0x400, RZ ;  /* 0x0000040007077824 */ /* 0x000fe200078e00ff */
[----:B--2---:R-:W-:Y:S02]  /*11200*/  LOP3.LUT R24, R4, R61, RZ, 0x3c, !PT ;  /* 0x0000003d04187212 */ /* 0x004fe400078e3cff */
[----:B------:R-:W-:Y:S02]  /*11210*/  SHF.R.U32.HI R52, RZ, 0x10, R53 ;  /* 0x00000010ff347819 */ /* 0x000fe40000011635 */
[----:B------:R-:W-:Y:S02]  /*11220*/  LOP3.LUT R25, R7, 0x7fffe000, RZ, 0xc0, !PT ;  /* 0x7fffe00007197812 */ /* 0x000fe400078ec0ff */
[----:B------:R-:W0:Y:S01]  /*11230*/  LDS.128 R4, [R234] ;  /* 0x00000000ea047984 */ /* 0x000e220000000c00 */
[----:B------:R-:W-:Y:S02]  /*11240*/  SHF.R.U64 R43, R10, 0x10, R11 ;  /* 0x000000100a2b7819 */ /* 0x000fe4000000120b */
[----:B------:R-:W-:-:S02]  /*11250*/  IADD3 R25, R24, R25, R209 ;  /* 0x0000001918197210 */ /* 0x000fc40007ffe0d1 */
[----:B------:R-:W-:Y:S02]  /*11260*/  SHF.R.U64 R45, R54, 0x10, R55 ;  /* 0x00000010362d7819 */ /* 0x000fe40000001237 */
[----:B------:R-:W-:Y:S02]  /*11270*/  LEA R28, R25, R2, 0x1 ;  /* 0x00000002191c7211 */ /* 0x000fe400078e08ff */
[----:B------:R-:W-:Y:S02]  /*11280*/  SHF.R.U32.HI R40, RZ, 0x10, R11 ;  /* 0x00000010ff287819 */ /* 0x000fe4000001160b */
[----:B------:R-:W-:Y:S01]  /*11290*/  SHF.R.U32.HI R54, RZ, 0x10, R55 ;  /* 0x00000010ff367819 */ /* 0x000fe20000011637 */
[----:B------:R-:W1:Y:S01]  /*112a0*/  LDS.128 R24, [R28+0x12400] ;  /* 0x012400001c187984 */ /* 0x000e620000000c00 */
[--C-:B0-----:R-:W-:Y:S02]  /*112b0*/  HADD2.F32 R8, -RZ, R5.reuse.H0_H0 ;  /* 0x20000005ff087230 */ /* 0x101fe40000004100 */
[----:B------:R-:W-:-:S02]  /*112c0*/  HADD2.F32 R9, -RZ, R5.H1_H1 ;  /* 0x30000005ff097230 */ /* 0x000fc40000004100 */
[----:B------:R-:W-:Y:S02]  /*112d0*/  HADD2.F32 R5, -RZ, R4.H0_H0 ;  /* 0x20000004ff057230 */ /* 0x000fe40000004100 */
[----:B------:R-:W-:Y:S02]  /*112e0*/  HADD2.F32 R10, -RZ, R6.H0_H0 ;  /* 0x20000006ff0a7230 */ /* 0x000fe40000004100 */
[--C-:B------:R-:W-:Y:S02]  /*112f0*/  HADD2.F32 R11, -RZ, R7.reuse.H0_H0 ;  /* 0x20000007ff0b7230 */ /* 0x100fe40000004100 */
[----:B------:R-:W-:Y:S02]  /*11300*/  HADD2.F32 R7, -RZ, R7.H1_H1 ;  /* 0x30000007ff077230 */ /* 0x000fe40000004100 */
[--C-:B-1----:R-:W-:Y:S02]  /*11310*/  HADD2.F32 R29, -RZ, R25.reuse.H0_H0 ;  /* 0x20000019ff1d7230 */ /* 0x102fe40000004100 */
[----:B------:R-:W-:-:S02]  /*11320*/  HADD2.F32 R30, -RZ, R25.H1_H1 ;  /* 0x30000019ff1e7230 */ /* 0x000fc40000004100 */
[----:B------:R-:W-:Y:S02]  /*11330*/  HADD2.F32 R25, -RZ, R24.H0_H0 ;  /* 0x20000018ff197230 */ /* 0x000fe40000004100 */
[CC--:B------:R-:W-:Y:S01]  /*11340*/  FMUL.FTZ R37, R29.reuse, R35.reuse ;  /* 0x000000231d257220 */ /* 0x0c0fe20000410000 */
[----:B------:R-:W-:Y:S01]  /*11350*/  FMUL.FTZ R39, R29, R34 ;  /* 0x000000221d277220 */ /* 0x000fe20000410000 */
[----:B------:R-:W-:Y:S02]  /*11360*/  HADD2.F32 R29, -RZ, R52.H0_H0 ;  /* 0x20000034ff1d7230 */ /* 0x000fe40000004100 */
[----:B------:R-:W-:Y:S01]  /*11370*/  FMUL.FTZ R38, R30, R36 ;  /* 0x000000241e267220 */ /* 0x000fe20000410000 */
[C---:B------:R-:W-:Y:S01]  /*11380*/  FFMA.FTZ R37, R8.reuse, R34, -R37 ;  /* 0x0000002208257223 */ /* 0x040fe20000010825 */
[----:B------:R-:W-:Y:S02]  /*11390*/  HADD2.F32 R34, -RZ, R69.H0_H0 ;  /* 0x20000045ff227230 */ /* 0x000fe40000004100 */
[----:B------:R-:W-:Y:S01]  /*113a0*/  FFMA.FTZ R39, R8, R35, R39 ;  /* 0x0000002308277223 */ /* 0x000fe20000010027 */
[-C--:B------:R-:W-:Y:S01]  /*113b0*/  FMUL.FTZ R30, R30, R29.reuse ;  /* 0x0000001d1e1e7220 */ /* 0x080fe20000410000 */
[----:B------:R-:W-:Y:S01]  /*113c0*/  FFMA.FTZ R38, R9, R29, -R38 ;  /* 0x0000001d09267223 */ /* 0x000fe20000010826 */
[----:B------:R-:W-:-:S02]  /*113d0*/  HADD2.F32 R31, -RZ, R26.H0_H0 ;  /* 0x2000001aff1f7230 */ /* 0x000fc40000004100 */
[C---:B------:R-:W-:Y:S01]  /*113e0*/  FMUL.FTZ R8, R25.reuse, R34 ;  /* 0x0000002219087220 */ /* 0x040fe20000410000 */
[----:B------:R-:W-:Y:S02]  /*113f0*/  HADD2.F32 R29, -RZ, R70.H0_H0 ;  /* 0x20000046ff1d7230 */ /* 0x000fe40000004100 */
[-C--:B------:R-:W-:Y:S01]  /*11400*/  FMUL.FTZ R25, R25, R72.reuse ;  /* 0x0000004819197220 */ /* 0x080fe20000410000 */
[----:B------:R-:W-:Y:S02]  /*11410*/  HADD2.F32 R32, -RZ, R27.H0_H0 ;  /* 0x2000001bff207230 */ /* 0x000fe40000004100 */
[C---:B------:R-:W-:Y:S01]  /*11420*/  FFMA.FTZ R72, R5.reuse, R72, -R8 ;  /* 0x0000004805487223 */ /* 0x040fe20000010808 */
[--C-:B------:R-:W-:Y:S02]  /*11430*/  HADD2.F32 R8, -RZ, R73.reuse.H0_H0 ;  /* 0x20000049ff087230 */ /* 0x100fe40000004100 */
[----:B------:R-:W-:Y:S01]  /*11440*/  FFMA.FTZ R34, R5, R34, R25 ;  /* 0x0000002205227223 */ /* 0x000fe20000010019 */
[----:B------:R-:W-:Y:S01]  /*11450*/  FMUL.FTZ R5, R31, R29 ;  /* 0x0000001d1f057220 */ /* 0x000fe20000410000 */
[----:B------:R-:W-:-:S02]  /*11460*/  HADD2.F32 R73, -RZ, R73.H1_H1 ;  /* 0x30000049ff497230 */ /* 0x000fc40000004100 */
[----:B------:R-:W-:Y:S01]  /*11470*/  FFMA.FTZ R36, R9, R36, R30 ;  /* 0x0000002409247223 */ /* 0x000fe2000001001e */
[----:B------:R-:W-:Y:S02]  /*11480*/  HADD2.F32 R70, -RZ, R70.H1_H1 ;  /* 0x30000046ff467230 */ /* 0x000fe40000004100 */
[-C--:B------:R-:W-:Y:S01]  /*11490*/  FMUL.FTZ R9, R31, R8.reuse ;  /* 0x000000081f097220 */ /* 0x080fe20000410000 */
[----:B------:R-:W-:Y:S01]  /*114a0*/  FFMA.FTZ R31, R10, R8, -R5 ;  /* 0x000000080a1f7223 */ /* 0x000fe20000010805 */
[----:B------:R-:W-:Y:S02]  /*114b0*/  HADD2.F32 R30, -RZ, R40.H0_H0 ;  /* 0x20000028ff1e7230 */ /* 0x000fe40000004100 */
[C---:B------:R-:W-:Y:S01]  /*114c0*/  FMUL.FTZ R5, R32.reuse, R73 ;  /* 0x0000004920057220 */ /* 0x040fe20000410000 */
[----:B------:R-:W-:Y:S02]  /*114d0*/  HADD2.F32 R27, -RZ, R27.H1_H1 ;  /* 0x3000001bff1b7230 */ /* 0x000fe40000004100 */
[----:B------:R-:W-:Y:S01]  /*114e0*/  FMUL.FTZ R40, R32, R70 ;  /* 0x0000004620287220 */ /* 0x000fe20000410000 */
[----:B------:R-:W-:-:S02]  /*114f0*/  HADD2.F32 R8, -RZ, R54.H0_H0 ;  /* 0x20000036ff087230 */ /* 0x000fc40000004100 */
[C---:B------:R-:W-:Y:S01]  /*11500*/  FFMA.FTZ R70, R11.reuse, R70, R5 ;  /* 0x000000460b467223 */ /* 0x040fe20000010005 */
[----:B------:R-:W-:Y:S02]  /*11510*/  HADD2.F32 R24, -RZ, R24.H1_H1 ;  /* 0x30000018ff187230 */ /* 0x000fe40000004100 */
[----:B------:R-:W-:Y:S01]  /*11520*/  FFMA.FTZ R40, R11, R73, -R40 ;  /* 0x000000490b287223 */ /* 0x000fe20000010828 */
[C---:B------:R-:W-:Y:S01]  /*11530*/  FMUL.FTZ R32, R27.reuse, R30 ;  /* 0x0000001e1b207220 */ /* 0x040fe20000410000 */
[-C--:B------:R-:W-:Y:S01]  /*11540*/  FMUL.FTZ R42, R27, R8.reuse ;  /* 0x000000081b2a7220 */ /* 0x080fe20000410000 */
[----:B------:R-:W-:Y:S02]  /*11550*/  HADD2.F32 R11, -RZ, R44.H0_H0 ;  /* 0x2000002cff0b7230 */ /* 0x000fe40000004100 */
[----:B------:R-:W-:Y:S01]  /*11560*/  FFMA.FTZ R10, R10, R29, R9 ;  /* 0x0000001d0a0a7223 */ /* 0x000fe20000010009 */
[----:B------:R-:W-:Y:S02]  /*11570*/  HADD2.F32 R5, -RZ, R46.H0_H0 ;  /* 0x2000002eff057230 */ /* 0x000fe40000004100 */
[----:B------:R-:W-:Y:S01]  /*11580*/  FFMA.FTZ R41, R7, R8, -R32 ;  /* 0x0000000807297223 */ /* 0x000fe20000010820 */
[----:B------:R-:W-:-:S02]  /*11590*/  HADD2.F32 R26, -RZ, R26.H1_H1 ;  /* 0x3000001aff1a7230 */ /* 0x000fc40000004100 */
[----:B------:R-:W-:Y:S02]  /*115a0*/  HADD2.F32 R25, -RZ, R43.H0_H0 ;  /* 0x2000002bff197230 */ /* 0x000fe40000004100 */
[----:B------:R-:W-:Y:S01]  /*115b0*/  FFMA.FTZ R43, R7, R30, R42 ;  /* 0x0000001e072b7223 */ /* 0x000fe2000001002a */
[----:B------:R-:W-:Y:S02]  /*115c0*/  HADD2.F32 R9, -RZ, R45.H0_H0 ;  /* 0x2000002dff097230 */ /* 0x000fe40000004100 */
[C---:B------:R-:W-:Y:S01]  /*115d0*/  FMUL.FTZ R7, R24.reuse, R11 ;  /* 0x0000000b18077220 */ /* 0x040fe20000410000 */
[----:B------:R-:W-:Y:S02]  /*115e0*/  HADD2.F32 R4, -RZ, R4.H1_H1 ;  /* 0x30000004ff047230 */ /* 0x000fe40000004100 */
[----:B------:R-:W-:Y:S01]  /*115f0*/  FMUL.FTZ R24, R24, R5 ;  /* 0x0000000518187220 */ /* 0x000fe20000410000 */
[----:B------:R-:W-:Y:S02]  /*11600*/  HADD2.F32 R6, -RZ, R6.H1_H1 ;  /* 0x30000006ff067230 */ /* 0x000fe40000004100 */
[C---:B------:R-:W-:Y:S01]  /*11610*/  FMUL.FTZ R35, R26.reuse, R25 ;  /* 0x000000191a237220 */ /* 0x040fe20000410000 */
[----:B------:R-:W-:Y:S01]  /*11620*/  FMUL.FTZ R26, R26, R9 ;  /* 0x000000091a1a7220 */ /* 0x000fe20000410000 */
[C---:B------:R-:W-:Y:S01]  /*11630*/  FFMA.FTZ R29, R4.reuse, R11, R24 ;  /* 0x0000000b041d7223 */ /* 0x040fe20000010018 */
[----:B------:R-:W-:Y:S01]  /*11640*/  FFMA.FTZ R27, R4, R5, -R7 ;  /* 0x00000005041b7223 */ /* 0x000fe20000010807 */
        /* <DEDUP_REMOVED lines=12> */
.L_x_1865:
[----:B------:R-:W-:Y:S05]  /*11710*/  BSYNC B1 ;  /* 0x0000000000017941 */ /* 0x000fea0003800000 */
.L_x_1864:
[----:B------:R-:W-:Y:S05]  /*11720*/  @P2 BRA `(.L_x_1837) ;  /* 0x0000000400782947 */ /* 0x000fea0003800000 */
[----:B------:R-:W-:Y:S01]  /*11730*/  LEA.HI R33, R33, R225, RZ, 0x1d ;  /* 0x000000e121217211 */ /* 0x000fe200078fe8ff */
[----:B--2---:R-:W-:Y:S01]  /*11740*/  HADD2.F32 R29, -RZ, R20.H1_H1 ;  /* 0x30000014ff1d7230 */ /* 0x004fe20000004100 */
[----:B0-----:R-:W-:Y:S01]  /*11750*/  SHF.R.U32.HI R32, RZ, 0x10, R13 ;  /* 0x00000010ff207819 */ /* 0x001fe2000001160d */
[----:B------:R-:W-:Y:S01]  /*11760*/  HADD2.F32 R31, -RZ, R0.H1_H1 ;  /* 0x30000000ff1f7230 */ /* 0x000fe20000004100 */
[----:B-1----:R-:W-:Y:S01]  /*11770*/  SHF.R.S32.HI R4, RZ, 0x1f, R33 ;  /* 0x0000001fff047819 */ /* 0x002fe20000011421 */
[----:B------:R-:W-:Y:S01]  /*11780*/  IMAD.SHL.U32 R5, R33, 0x8, RZ ;  /* 0x0000000821057824 */ /* 0x000fe200078e00ff */
[----:B------:R-:W-:Y:S01]  /*11790*/  SHF.R.U64 R40, R56, 0x10, R57 ;  /* 0x0000001038287819 */ /* 0x000fe20000001239 */
[----:B------:R-:W-:Y:S01]  /*117a0*/  HADD2.F32 R32, -RZ, R32.H0_H0 ;  /* 0x20000020ff207230 */ /* 0x000fe20000004100 */
[----:B------:R-:W-:Y:S01]  /*117b0*/  LEA.HI R33, R4, R33, RZ, 0x3 ;  /* 0x0000002104217211 */ /* 0x000fe200078f18ff */
[----:B------:R-:W-:Y:S01]  /*117c0*/  HADD2.F32 R30, -RZ, R0.H0_H0 ;  /* 0x20000000ff1e7230 */ /* 0x000fe20000004100 */
[----:B------:R-:W-:Y:S01]  /*117d0*/  LOP3.LUT R4, R204, 0x38, R5, 0xf8, !PT ;  /* 0x00000038cc047812 */ /* 0x000fe200078ef805 */
[----:B------:R-:W-:Y:S01]  /*117e0*/  HADD2.F32 R20, -RZ, R20.H0_H0 ;  /* 0x20000014ff147230 */ /* 0x000fe20000004100 */
[----:B------:R-:W-:Y:S01]  /*117f0*/  SHF.R.U32.HI R56, RZ, 0x10, R57 ;  /* 0x00000010ff387819 */ /* 0x000fe20000011639 */
[----:B------:R-:W-:Y:S01]  /*11800*/  IMAD.SHL.U32 R33, R33, 0x400, RZ ;  /* 0x0000040021217824 */ /* 0x000fe200078e00ff */
[----:B------:R-:W-:-:S02]  /*11810*/  LOP3.LUT R8, R4, R61, RZ, 0x3c, !PT ;  /* 0x0000003d04087212 */ /* 0x000fc400078e3cff */
[----:B------:R-:W0:Y:S01]  /*11820*/  LDS.128 R4, [R233] ;  /* 0x00000000e9047984 */ /* 0x000e220000000c00 */
[----:B------:R-:W-:Y:S02]  /*11830*/  SHF.R.U64 R38, R12, 0x10, R13 ;  /* 0x000000100c267819 */ /* 0x000fe4000000120d */
[----:B------:R-:W-:Y:S02]  /*11840*/  LOP3.LUT R9, R33, 0x7fffe000, RZ, 0xc0, !PT ;  /* 0x7fffe00021097812 */ /* 0x000fe400078ec0ff */
[----:B------:R-:W-:Y:S02]  /*11850*/  SHF.R.U64 R37, R14, 0x10, R15 ;  /* 0x000000100e257819 */ /* 0x000fe4000000120f */
[----:B------:R-:W-:Y:S02]  /*11860*/  IADD3 R9, R8, R9, R209 ;  /* 0x0000000908097210 */ /* 0x000fe40007ffe0d1 */
[--C-:B------:R-:W-:Y:S02]  /*11870*/  SHF.R.U64 R39, R58, 0x10, R59.reuse ;  /* 0x000000103a277819 */ /* 0x100fe4000000123b */
[----:B------:R-:W-:Y:S01]  /*11880*/  SHF.R.U32.HI R58, RZ, 0x10, R59 ;  /* 0x00000010ff3a7819 */ /* 0x000fe2000001163b */
[----:B------:R-:W-:Y:S01]  /*11890*/  IMAD R24, R9, 0x2, R2 ;  /* 0x0000000209187824 */ /* 0x000fe200078e0202 */
[----:B------:R-:W-:-:S04]  /*118a0*/  SHF.R.U32.HI R36, RZ, 0x10, R15 ;  /* 0x00000010ff247819 */ /* 0x000fc8000001160f */
[----:B------:R-:W1:Y:S01]  /*118b0*/  LDS.128 R8, [R24+0x12400] ;  /* 0x0124000018087984 */ /* 0x000e620000000c00 */
[--C-:B0-----:R-:W-:Y:S02]  /*118c0*/  HADD2.F32 R13, -RZ, R5.reuse.H1_H1 ;  /* 0x30000005ff0d7230 */ /* 0x101fe40000004100 */
[----:B------:R-:W-:Y:S02]  /*118d0*/  HADD2.F32 R12, -RZ, R5.H0_H0 ;  /* 0x20000005ff0c7230 */ /* 0x000fe40000004100 */
[----:B------:R-:W-:Y:S02]  /*118e0*/  HADD2.F32 R5, -RZ, R4.H0_H0 ;  /* 0x20000004ff057230 */ /* 0x000fe40000004100 */
[----:B------:R-:W-:Y:S02]  /*118f0*/  HADD2.F32 R14, -RZ, R6.H0_H0 ;  /* 0x20000006ff0e7230 */ /* 0x000fe40000004100 */
[--C-:B------:R-:W-:Y:S02]  /*11900*/  HADD2.F32 R15, -RZ, R7.reuse.H0_H0 ;  /* 0x20000007ff0f7230 */ /* 0x100fe40000004100 */
[----:B------:R-:W-:-:S02]  /*11910*/  HADD2.F32 R7, -RZ, R7.H1_H1 ;  /* 0x30000007ff077230 */ /* 0x000fc40000004100 */
[----:B------:R-:W-:Y:S02]  /*11920*/  HADD2.F32 R4, -RZ, R4.H1_H1 ;  /* 0x30000004ff047230 */ /* 0x000fe40000004100 */
        /* <DEDUP_REMOVED lines=10> */
[----:B------:R-:W-:Y:S02]  /*119d0*/  HADD2.F32 R27, -RZ, R10.H0_H0 ;  /* 0x2000000aff1b7230 */ /* 0x000fe40000004100 */
[-C--:B------:R-:W-:Y:S01]  /*119e0*/  FMUL.FTZ R34, R26, R25.reuse ;  /* 0x000000191a227220 */ /* 0x080fe20000410000 */
[----:B------:R-:W-:Y:S01]  /*119f0*/  FFMA.FTZ R26, R13, R25, -R0 ;  /* 0x000000190d1a7223 */ /* 0x000fe20000010800 */
[C---:B------:R-:W-:Y:S01]  /*11a00*/  FMUL.FTZ R0, R9.reuse, R30 ;  /* 0x0000001e09007220 */ /* 0x040fe20000410000 */
[----:B------:R-:W-:Y:S02]  /*11a10*/  HADD2.F32 R12, -RZ, R3.H0_H0 ;  /* 0x20000003ff0c7230 */ /* 0x000fe40000004100 */
[----:B------:R-:W-:Y:S01]  /*11a20*/  FMUL.FTZ R9, R9, R20 ;  /* 0x0000001409097220 */ /* 0x000fe20000410000 */
[----:B------:R-:W-:Y:S01]  /*11a30*/  FFMA.FTZ R34, R13, R32, R34 ;  /* 0x000000200d227223 */ /* 0x000fe20000010022 */
[----:B------:R-:W-:Y:S01]  /*11a40*/  FFMA.FTZ R13, R5, R20, -R0 ;  /* 0x00000014050d7223 */ /* 0x000fe20000010800 */
[----:B------:R-:W-:-:S02]  /*11a50*/  HADD2.F32 R0, -RZ, R21.H0_H0 ;  /* 0x20000015ff007230 */ /* 0x000fc40000004100 */
[----:B------:R-:W-:Y:S01]  /*11a60*/  FFMA.FTZ R30, R5, R30, R9 ;  /* 0x0000001e051e7223 */ /* 0x000fe20000010009 */
[C---:B------:R-:W-:Y:S01]  /*11a70*/  FMUL.FTZ R5, R27.reuse, R12 ;  /* 0x0000000c1b057220 */ /* 0x040fe20000410000 */
[----:B------:R-:W-:Y:S02]  /*11a80*/  HADD2.F32 R28, -RZ, R11.H0_H0 ;  /* 0x2000000bff1c7230 */ /* 0x000fe40000004100 */
[----:B------:R-:W-:Y:S02]  /*11a90*/  HADD2.F32 R3, -RZ, R3.H1_H1 ;  /* 0x30000003ff037230 */ /* 0x000fe40000004100 */
[-C--:B------:R-:W-:Y:S01]  /*11aa0*/  FMUL.FTZ R27, R27, R0.reuse ;  /* 0x000000001b1b7220 */ /* 0x080fe20000410000 */
[----:B------:R-:W-:Y:S02]  /*11ab0*/  HADD2.F32 R21, -RZ, R21.H1_H1 ;  /* 0x30000015ff157230 */ /* 0x000fe40000004100 */
[----:B------:R-:W-:Y:S01]  /*11ac0*/  FFMA.FTZ R25, R14, R0, -R5 ;  /* 0x000000000e197223 */ /* 0x000fe20000010805 */
[----:B------:R-:W-:-:S02]  /*11ad0*/  HADD2.F32 R11, -RZ, R11.H1_H1 ;  /* 0x3000000bff0b7230 */ /* 0x000fc40000004100 */
[C---:B------:R-:W-:Y:S01]  /*11ae0*/  FMUL.FTZ R32, R28.reuse, R3 ;  /* 0x000000031c207220 */ /* 0x040fe20000410000 */
[----:B------:R-:W-:Y:S02]  /*11af0*/  HADD2.F32 R20, -RZ, R36.H0_H0 ;  /* 0x20000024ff147230 */ /* 0x000fe40000004100 */
[----:B------:R-:W-:Y:S01]  /*11b00*/  FMUL.FTZ R28, R28, R21 ;  /* 0x000000151c1c7220 */ /* 0x000fe20000410000 */
[----:B------:R-:W-:Y:S02]  /*11b10*/  HADD2.F32 R0, -RZ, R58.H0_H0 ;  /* 0x2000003aff007230 */ /* 0x000fe40000004100 */
[----:B------:R-:W-:Y:S01]  /*11b20*/  FFMA.FTZ R27, R14, R12, R27 ;  /* 0x0000000c0e1b7223 */ /* 0x000fe2000001001b */
[----:B------:R-:W-:Y:S02]  /*11b30*/  HADD2.F32 R8, -RZ, R8.H1_H1 ;  /* 0x30000008ff087230 */ /* 0x000fe40000004100 */
[----:B------:R-:W-:Y:S01]  /*11b40*/  FMUL.FTZ R12, R11, R20 ;  /* 0x000000140b0c7220 */ /* 0x000fe20000410000 */
[----:B------:R-:W-:-:S02]  /*11b50*/  HADD2.F32 R10, -RZ, R10.H1_H1 ;  /* 0x3000000aff0a7230 */ /* 0x000fc40000004100 */
[-C--:B------:R-:W-:Y:S01]  /*11b60*/  FMUL.FTZ R14, R11, R0.reuse ;  /* 0x000000000b0e7220 */ /* 0x080fe20000410000 */
[C---:B------:R-:W-:Y:S01]  /*11b70*/  FFMA.FTZ R28, R15.reuse, R3, R28 ;  /* 0x000000030f1c7223 */ /* 0x040fe2000001001c */
[----:B------:R-:W-:Y:S02]  /*11b80*/  HADD2.F32 R9, -RZ, R38.H0_H0 ;  /* 0x20000026ff097230 */ /* 0x000fe40000004100 */
[----:B------:R-:W-:Y:S01]  /*11b90*/  FFMA.FTZ R32, R15, R21, -R32 ;  /* 0x000000150f207223 */ /* 0x000fe20000010820 */
[----:B------:R-:W-:Y:S02]  /*11ba0*/  HADD2.F32 R11, -RZ, R37.H0_H0 ;  /* 0x20000025ff0b7230 */ /* 0x000fe40000004100 */
[C---:B------:R-:W-:Y:S01]  /*11bb0*/  FFMA.FTZ R21, R7.reuse, R0, -R12 ;  /* 0x0000000007157223 */ /* 0x040fe2000001080c */
[----:B------:R-:W-:Y:S02]  /*11bc0*/  HADD2.F32 R3, -RZ, R40.H0_H0 ;  /* 0x20000028ff037230 */ /* 0x000fe40000004100 */
[----:B------:R-:W-:Y:S01]  /*11bd0*/  FFMA.FTZ R29, R7, R20, R14 ;  /* 0x00000014071d7223 */ /* 0x000fe2000001000e */
[----:B------:R-:W-:-:S02]  /*11be0*/  HADD2.F32 R5, -RZ, R39.H0_H0 ;  /* 0x20000027ff057230 */ /* 0x000fc40000004100 */
[----:B------:R-:W-:Y:S01]  /*11bf0*/  FMUL.FTZ R7, R8, R9 ;  /* 0x0000000908077220 */ /* 0x000fe20000410000 */
[----:B------:R-:W-:Y:S01]  /*11c00*/  FMUL.FTZ R15, R10, R11 ;  /* 0x0000000b0a0f7220 */ /* 0x000fe20000410000 */
[----:B------:R-:W-:Y:S01]  /*11c10*/  FMUL.FTZ R8, R8, R3 ;  /* 0x0000000308087220 */ /* 0x000fe20000410000 */
[----:B------:R-:W-:Y:S01]  /*11c20*/  FMUL.FTZ R12, R10, R5 ;  /* 0x000000050a0c7220 */ /* 0x000fe20000410000 */
[----:B------:R-:W-:Y:S01]  /*11c30*/  FFMA.FTZ R0, R4, R3, -R7 ;  /* 0x0000000304007223 */ /* 0x000fe20000010807 */
[----:B------:R-:W-:Y:S01]  /*11c40*/  FFMA.FTZ R10, R6, R5, -R15 ;  /* 0x00000005060a7223 */ /* 0x000fe2000001080f */
[----:B------:R-:W-:Y:S01]  /*11c50*/  FFMA.FTZ R3, R4, R9, R8 ;  /* 0x0000000904037223 */ /* 0x000fe20000010008 */
[----:B------:R-:W-:Y:S01]  /*11c60*/  FFMA.FTZ R12, R6, R11, R12 ;  /* 0x0000000b060c7223 */ /* 0x000fe2000001000c */
[----:B------:R-:W-:Y:S02]  /*11c70*/  F2FP.F16.F32.PACK_AB R7, R21, R32 ;  /* 0x000000201507723e */ /* 0x000fe400000000ff */
        /* <DEDUP_REMOVED lines=9> */
.L_x_1837:
[----:B------:R-:W-:Y:S05]  /*11d10*/  BSYNC B0 ;  /* 0x0000000000007941 */ /* 0x000fea0003800000 */
.L_x_1815:
        /* <DEDUP_REMOVED lines=8> */
.L_x_1813:
[----:B01234-:R-:W2:Y:S02]  /*11da0*/  LDL R0, [R1+0x40] ;  /* 0x0000400001007983 */ /* 0x01fea40000100800 */
[----:B--2---:R-:W-:-:S13]  /*11db0*/  R2UR UR4, R0 ;  /* 0x00000000000472ca */ /* 0x004fda00000e0000 */
[----:B------:R-:W-:-:S05]  /*11dc0*/  IMAD.U32 R0, RZ, RZ, UR4 ;  /* 0x00000004ff007e24 */ /* 0x000fca000f8e00ff */
[----:B------:R-:W-:-:S13]  /*11dd0*/  ISETP.NE.AND P0, PT, R0, 0x3, PT ;  /* 0x000000030000780c */ /* 0x000fda0003f05270 */
[----:B------:R-:W-:Y:S05]  /*11de0*/  @!P0 BRA `(.L_x_1866) ;  /* 0x0000000000048947 */ /* 0x000fea0003800000 */
[----:B------:R-:W-:Y:S01]  /*11df0*/  BPT.TRAP 0x1 ;  /* 0x000000040000795c */ /* 0x000fe20000300000 */
.L_x_1866:
[----:B------:R-:W-:Y:S01]  /*11e00*/  IMAD R74, R17, 0x8, R2 ;  /* 0x00000008114a7824 */ /* 0x000fe200078e0202 */
[----:B------:R-:W-:-:S04]  /*11e10*/  SHF.L.U32 R3, R192, 0x1f, RZ ;  /* 0x0000001fc0037819 */ /* 0x000fc800000006ff */
[----:B------:R0:W1:Y:S01]  /*11e20*/  SYNCS.PHASECHK.TRANS64.TRYWAIT P2, [R74+URZ+0x30830], R3 ;  /* 0x030830034a0075a7 */ /* 0x000062000804017f */
[----:B------:R-:W-:Y:S05]  /*11e30*/  @!P0 BRA `(.L_x_1867) ;  /* 0x0000000000048947 */ /* 0x000fea0003800000 */
[----:B------:R-:W-:Y:S01]  /*11e40*/  BPT.TRAP 0x1 ;  /* 0x000000040000795c */ /* 0x000fe20000300000 */
.L_x_1867:
[----:B------:R-:W2:Y:S02]  /*11e50*/  S2R R0, SR_TID.X ;  /* 0x0000000000007919 */ /* 0x000ea40000002100 */
[----:B--2---:R-:W-:-:S04]  /*11e60*/  LOP3.LUT R0, R0, 0x7f, RZ, 0xc0, !PT ;  /* 0x0000007f00007812 */ /* 0x004fc800078ec0ff */
[----:B------:R-:W-:Y:S01]  /*11e70*/  ISETP.NE.AND P1, PT, R0, RZ, PT ;  /* 0x000000ff0000720c */ /* 0x000fe20003f25270 */
[----:B-1----:R-:W-:-:S12]  /*11e80*/  @P2 BRA `(.L_x_1868) ;  /* 0x0000000000082947 */ /* 0x002fd80003800000 */
[----:B------:R-:W1:Y:S02]  /*11e90*/  SYNCS.PHASECHK.TRANS64.TRYWAIT P2, [R74+URZ+0x30830], R3 ;  /* 0x030830034a0075a7 */ /* 0x000e64000804017f */
[----:B-1----:R-:W-:Y:S05]  /*11ea0*/  @!P2 BRA `(.L_x_1869) ;  /* 0x0000019c0094a947 */ /* 0x002fea0003800000 */
.L_x_1868:
[----:B------:R-:W-:Y:S05]  /*11eb0*/  WARPSYNC.ALL ;  /* 0x0000000000007948 */ /* 0x000fea0003800000 */
[----:B------:R-:W-:Y:S01]  /*11ec0*/  IADD3 R0, R2, 0x1e400, RZ ;  /* 0x0001e40002007810 */ /* 0x000fe20007ffe0ff */
[----:B------:R-:W-:Y:S01]  /*11ed0*/  IMAD.MOV.U32 R5, RZ, RZ, 0x40000040 ;  /* 0x40000040ff057424 */ /* 0x000fe200078e00ff */
[----:B------:R-:W-:Y:S01]  /*11ee0*/  R2UR UR52, R68 ;  /* 0x00000000443472ca */ /* 0x000fe200000e0000 */
[----:B------:R-:W-:Y:S01]  /*11ef0*/  UMOV UR53, 0x40000040 ;  /* 0x4000004000357882 */ /* 0x000fe20000000000 */
[----:B------:R-:W-:Y:S01]  /*11f00*/  SHF.R.U32.HI R0, RZ, 0x4, R0 ;  /* 0x00000004ff007819 */ /* 0x000fe20000011600 */
[----:B------:R-:W-:Y:S01]  /*11f10*/  WARPGROUP.ARRIVE ;  /* 0x00000000000079c5 */ /* 0x000fe20000000000 */
[----:B------:R-:W-:Y:S01]  /*11f20*/  R2UR UR55, R5 ;  /* 0x00000000053772ca */ /* 0x000fe200000e0000 */
[----:B------:R-:W-:Y:S01]  /*11f30*/  IMAD.MOV.U32 R7, RZ, RZ, 0x40000040 ;  /* 0x40000040ff077424 */ /* 0x000fe200078e00ff */
[----:B------:R-:W-:Y:S01]  /*11f40*/  LOP3.LUT R0, R0, 0x3fff, RZ, 0xc0, !PT ;  /* 0x00003fff00007812 */ /* 0x000fe200078ec0ff */
[----:B------:R-:W-:Y:S01]  /*11f50*/  UMOV UR49, 0x40000040 ;  /* 0x4000004000317882 */ /* 0x000fe20000000000 */
[----:B------:R-:W-:Y:S01]  /*11f60*/  UMOV UR9, 0x40000040 ;  /* 0x4000004000097882 */ /* 0x000fe20000000000 */
[----:B------:R-:W-:Y:S01]  /*11f70*/  UMOV UR57, 0x40000040 ;  /* 0x4000004000397882 */ /* 0x000fe20000000000 */
[----:B------:R-:W-:Y:S01]  /*11f80*/  LOP3.LUT R8, R0, 0x10000, RZ, 0xfc, !PT ;  /* 0x0001000000087812 */ /* 0x000fe200078efcff */
[----:B------:R-:W-:Y:S01]  /*11f90*/  IMAD.U32 R11, RZ, RZ, UR9 ;  /* 0x00000009ff0b7e24 */ /* 0x000fe2000f8e00ff */
[----:B------:R-:W-:Y:S01]  /*11fa0*/  R2UR UR51, R7 ;  /* 0x00000000073372ca */ /* 0x000fe200000e0000 */
[----:B------:R-:W-:Y:S01]  /*11fb0*/  ULOP3.LUT UR52, UR52, 0x10000, URZ, 0xfc, !UPT ;  /* 0x0001000034347892 */ /* 0x000fe2000f8efc3f */
[----:B------:R-:W-:Y:S01]  /*11fc0*/  IMAD.MOV.U32 R7, RZ, RZ, 0x40000040 ;  /* 0x40000040ff077424 */ /* 0x000fe200078e00ff */
[----:B------:R-:W-:Y:S01]  /*11fd0*/  UMOV UR41, 0x40000040 ;  /* 0x4000004000297882 */ /* 0x000fe20000000000 */
[----:B------:R-:W-:Y:S01]  /*11fe0*/  IMAD R4, R17, 0x900, R8 ;  /* 0x0000090011047824 */ /* 0x000fe200078e0208 */
[----:B------:R-:W-:Y:S01]  /*11ff0*/  UIADD3 UR48, UR52, 0x2, URZ ;  /* 0x0000000234307890 */ /* 0x000fe2000fffe03f */
[----:B------:R-:W2:Y:S01]  /*12000*/  LDC R226, c[0x0][0x448] ;  /* 0x00011200ffe27b82 */ /* 0x000ea20000000800 */
[----:B------:R-:W-:Y:S01]  /*12010*/  R2UR UR11, R7 ;  /* 0x00000000070b72ca */ /* 0x000fe200000e0000 */
[C---:B------:R-:W-:Y:S01]  /*12020*/  VIADD R6, R4.reuse, 0x2 ;  /* 0x0000000204067836 */ /* 0x040fe20000000000 */
[----:B------:R-:W-:Y:S01]  /*12030*/  R2UR UR54, R4 ;  /* 0x00000000043672ca */ /* 0x000fe200000e0000 */
[----:B------:R-:W-:Y:S01]  /*12040*/  UIADD3 UR4, UR52, 0x4, URZ ;  /* 0x0000000434047890 */ /* 0x000fe2000fffe03f */
[----:B------:R-:W-:-:S02]  /*12050*/  IMAD.MOV.U32 R7, RZ, RZ, 0x40000040 ;  /* 0x40000040ff077424 */ /* 0x000fc400078e00ff */
[----:B------:R-:W-:Y:S01]  /*12060*/  R2UR UR50, R6 ;  /* 0x00000000063272ca */ /* 0x000fe200000e0000 */
[----:B------:R-:W-:-:S03]  /*12070*/  VIADD R6, R4, 0x4 ;  /* 0x0000000404067836 */ /* 0x000fc60000000000 */
[----:B------:R-:W-:Y:S01]  /*12080*/  UMOV UR8, UR4 ;  /* 0x0000000400087c82 */ /* 0x000fe20008000000 */
[----:B------:R-:W-:Y:S01]  /*12090*/  UIADD3 UR4, UR52, 0x6, URZ ;  /* 0x0000000634047890 */ /* 0x000fe2000fffe03f */
[----:B------:R-:W-:Y:S01]  /*120a0*/  R2UR UR10, R6 ;  /* 0x00000000060a72ca */ /* 0x000fe200000e0000 */
[----:B------:R-:W-:Y:S01]  /*120b0*/  VIADD R6, R4, 0x6 ;  /* 0x0000000604067836 */ /* 0x000fe20000000000 */
[----:B------:R-:W-:Y:S01]  /*120c0*/  MOV R10, UR8 ;  /* 0x00000008000a7c02 */ /* 0x000fe20008000f00 */
[----:B------:R-:W-:Y:S04]  /*120d0*/  HGMMA.64x96x16.F32 R24, gdesc[UR52], RZ, !UPT, gsb0 ;  /* 0x01600000341879f0 */ /* 0x000fe8000c0008ff */
[----:B------:R3:W-:Y:S01]  /*120e0*/  STL.64 [R1+0x38], R10 ;  /* 0x0000380a01007387 */ /* 0x0007e20000100a00 */
[----:B------:R-:W-:-:S02]  /*120f0*/  WARPGROUP.DEPBAR.LE gsb0, 0x0 ;  /* 0x00008000000079c5 */ /* 0x000fc40000010000 */
[----:B------:R-:W-:-:S06]  /*12100*/  WARPGROUP.ARRIVE ;  /* 0x00000000000079c5 */ /* 0x000fcc0000000000 */
[----:B------:R-:W-:Y:S03]  /*12110*/  HGMMA.64x96x16.F32 R24, gdesc[UR48], R24, gsb0 ;  /* 0x01600000301879f0 */ /* 0x000fe60008000818 */
[----:B------:R-:W-:Y:S02]  /*12120*/  WARPGROUP.DEPBAR.LE gsb0, 0x0 ;  /* 0x00008000000079c5 */ /* 0x000fe40000010000 */
[----:B------:R-:W-:-:S06]  /*12130*/  WARPGROUP.ARRIVE ;  /* 0x00000000000079c5 */ /* 0x000fcc0000000000 */
[----:B------:R-:W-:Y:S01]  /*12140*/  HGMMA.64x96x16.F32 R24, gdesc[UR8], R24, gsb0 ;  /* 0x01600000081879f0 */ /* 0x000fe20008000818 */
[----:B------:R-:W-:Y:S01]  /*12150*/  R2UR UR10, R6 ;  /* 0x00000000060a72ca */ /* 0x000fe200000e0000 */
[----:B------:R-:W-:Y:S01]  /*12160*/  UMOV UR8, UR4 ;  /* 0x0000000400087c82 */ /* 0x000fe20008000000 */
[----:B------:R-:W-:Y:S01]  /*12170*/  R2UR UR11, R7 ;  /* 0x00000000070b72ca */ /* 0x000fe200000e0000 */
[----:B------:R-:W-:Y:S01]  /*12180*/  UMOV UR9, 0x40000040 ;  /* 0x4000004000097882 */ /* 0x000fe20000000000 */
[----:B------:R-:W-:Y:S01]  /*12190*/  IMAD.MOV.U32 R7, RZ, RZ, 0x40000040 ;  /* 0x40000040ff077424 */ /* 0x000fe200078e00ff */
[----:B------:R-:W-:Y:S01]  /*121a0*/  IADD3 R6, R4, 0x300, RZ ;  /* 0x0000030004067810 */ /* 0x000fe20007ffe0ff */
[----:B------:R-:W-:Y:S01]  /*121b0*/  UIADD3 UR4, UR52, 0x400, URZ ;  /* 0x0000040034047890 */ /* 0x000fe2000fffe03f */
[----:B---3--:R-:W-:Y:S02]  /*121c0*/  IMAD.U32 R10, RZ, RZ, UR8 ;  /* 0x00000008ff0a7e24 */ /* 0x008fe4000f8e00ff */
[----:B------:R-:W-:-:S05]  /*121d0*/  IMAD.U32 R11, RZ, RZ, UR9 ;  /* 0x00000009ff0b7e24 */ /* 0x000fca000f8e00ff */
[----:B------:R3:W-:Y:S01]  /*121e0*/  STL.64 [R1+0x30], R10 ;  /* 0x0000300a01007387 */ /* 0x0007e20000100a00 */
[----:B------:R-:W-:Y:S02]  /*121f0*/  WARPGROUP.DEPBAR.LE gsb0, 0x0 ;  /* 0x00008000000079c5 */ /* 0x000fe40000010000 */
[----:B------:R-:W-:-:S06]  /*12200*/  WARPGROUP.ARRIVE ;  /* 0x00000000000079c5 */ /* 0x000fcc0000000000 */
[----:B------:R-:W-:Y:S01]  /*12210*/  HGMMA.64x96x16.F32 R24, gdesc[UR8], R24, gsb0 ;  /* 0x01600000081879f0 */ /* 0x000fe20008000818 */
[----:B------:R-:W-:Y:S01]  /*12220*/  R2UR UR10, R6 ;  /* 0x00000000060a72ca */ /* 0x000fe200000e0000 */
[----:B------:R-:W-:Y:S01]  /*12230*/  UMOV UR8, UR4 ;  /* 0x0000000400087c82 */ /* 0x000fe20008000000 */
[----:B------:R-:W-:Y:S01]  /*12240*/  R2UR UR11, R7 ;  /* 0x00000000070b72ca */ /* 0x000fe200000e0000 */
[----:B------:R-:W-:Y:S01]  /*12250*/  UMOV UR9, 0x40000040 ;  /* 0x4000004000097882 */ /* 0x000fe20000000000 */
[----:B------:R-:W-:Y:S01]  /*12260*/  VIADD R6, R4, 0x302 ;  /* 0x0000030204067836 */ /* 0x000fe20000000000 */
[----:B------:R-:W-:Y:S01]  /*12270*/  UIADD3 UR4, UR52, 0x402, URZ ;  /* 0x0000040234047890 */ /* 0x000fe2000fffe03f */
[----:B------:R-:W-:Y:S02]  /*12280*/  IMAD.MOV.U32 R7, RZ, RZ, 0x40000040 ;  /* 0x40000040ff077424 */ /* 0x000fe400078e00ff */
        /* <DEDUP_REMOVED lines=12> */
[----:B------:R-:W-:Y:S01]  /*12350*/  IMAD.MOV.U32 R7, RZ, RZ, 0x40000040 ;  /* 0x40000040ff077424 */ /* 0x000fe200078e00ff */
[----:B---3--:R-:W-:Y:S01]  /*12360*/  MOV R10, UR8 ;  /* 0x00000008000a7c02 */ /* 0x008fe20008000f00 */
        /* <DEDUP_REMOVED lines=26> */
[----:B------:R-:W-:Y:S01]  /*12510*/  IMAD.U32 R11, RZ, RZ, UR9 ;  /* 0x00000009ff0b7e24 */ /* 0x000fe2000f8e00ff */
[----:B------:R-:W-:-:S04]  /*12520*/  UIADD3 UR56, UR52, 0x802, URZ ;  /* 0x0000080234387890 */ /* 0x000fc8000fffe03f */
[----:B------:R3:W-:Y:S04]  /*12530*/  STL.64 [R1+0x10], R10 ;  /* 0x0000100a01007387 */ /* 0x0007e80000100a00 */
[----:B------:R-:W4:Y:S01]  /*12540*/  LDL.LU R76, [R1] ;  /* 0x00000000014c7983 */ /* 0x000f220000300800 */
        /* <DEDUP_REMOVED lines=10> */
[----:B------:R-:W-:Y:S01]  /*125f0*/  IMAD.MOV.U32 R5, RZ, RZ, 0x40000040 ;  /* 0x40000040ff057424 */ /* 0x000fe200078e00ff */
[----:B------:R-:W-:-:S02]  /*12600*/  WARPGROUP.DEPBAR.LE gsb0, 0x0 ;  /* 0x00008000000079c5 */ /* 0x000fc40000010000 */
[----:B------:R-:W-:Y:S01]  /*12610*/  WARPGROUP.ARRIVE ;  /* 0x00000000000079c5 */ /* 0x000fe20000000000 */
[----:B------:R-:W-:Y:S01]  /*12620*/  UIADD3 UR36, UR52, 0x806, URZ ;  /* 0x0000080634247890 */ /* 0x000fe2000fffe03f */
[----:B------:R-:W-:Y:S01]  /*12630*/  UMOV UR37, 0x40000040 ;  /* 0x4000004000257882 */ /* 0x000fe20000000000 */
[----:B--2---:R-:W-:Y:S01]  /*12640*/  ISETP.NE.AND P2, PT, R226, 0x1, PT ;  /* 0x00000001e200780c */ /* 0x004fe20003f45270 */
[----:B---3--:R-:W-:Y:S02]  /*12650*/  IMAD.U32 R11, RZ, RZ, UR9 ;  /* 0x00000009ff0b7e24 */ /* 0x008fe4000f8e00ff */
[----:B------:R-:W-:Y:S01]  /*12660*/  HGMMA.64x96x16.F32 R24, gdesc[UR8], R24, gsb0 ;  /* 0x01600000081879f0 */ /* 0x000fe20008000818 */
[----:B------:R-:W-:Y:S01]  /*12670*/  R2UR UR58, R6 ;  /* 0x00000000063a72ca */ /* 0x000fe200000e0000 */
[----:B------:R-:W-:Y:S01]  /*12680*/  ULDC UR4, c[0x0][0x9d8] ;  /* 0x0002760000047ab9 */ /* 0x000fe20000000800 */
[----:B------:R-:W-:Y:S01]  /*12690*/  R2UR UR59, R7 ;  /* 0x00000000073b72ca */ /* 0x000fe200000e0000 */
[----:B------:R-:W-:Y:S01]  /*126a0*/  VIADD R6, R4, 0x604 ;  /* 0x0000060404067836 */ /* 0x000fe20000000000 */
[----:B------:R-:W-:Y:S01]  /*126b0*/  MOV R10, UR8 ;  /* 0x00000008000a7c02 */ /* 0x000fe20008000f00 */
[----:B------:R-:W-:-:S03]  /*126c0*/  IMAD.MOV.U32 R7, RZ, RZ, 0x40000040 ;  /* 0x40000040ff077424 */ /* 0x000fc600078e00ff */
[----:B------:R-:W-:Y:S01]  /*126d0*/  R2UR UR42, R6 ;  /* 0x00000000062a72ca */ /* 0x000fe200000e0000 */
[----:B------:R-:W-:Y:S02]  /*126e0*/  WARPGROUP.DEPBAR.LE gsb0, 0x0 ;  /* 0x00008000000079c5 */ /* 0x000fe40000010000 */
[----:B------:R-:W-:-:S06]  /*126f0*/  WARPGROUP.ARRIVE ;  /* 0x00000000000079c5 */ /* 0x000fcc0000000000 */
[----:B------:R-:W-:Y:S01]  /*12700*/  HGMMA.64x96x16.F32 R24, gdesc[UR56], R24, gsb0 ;  /* 0x01600000381879f0 */ /* 0x000fe20008000818 */
[----:B------:R-:W-:Y:S02]  /*12710*/  R2UR UR43, R7 ;  /* 0x00000000072b72ca */ /* 0x000fe400000e0000 */
[----:B------:R-:W-:Y:S02]  /*12720*/  IADD3 R4, R4, 0x606, RZ ;  /* 0x0000060604047810 */ /* 0x000fe40007ffe0ff */
[----:B------:R-:W-:Y:S02]  /*12730*/  R2UR UR39, R5 ;  /* 0x00000000052772ca */ /* 0x000fe400000e0000 */
[----:B------:R-:W-:Y:S01]  /*12740*/  R2UR UR38, R4 ;  /* 0x00000000042672ca */ /* 0x000fe200000e0000 */
[----:B------:R-:W-:Y:S02]  /*12750*/  WARPGROUP.DEPBAR.LE gsb0, 0x0 ;  /* 0x00008000000079c5 */ /* 0x000fe40000010000 */
[----:B------:R-:W-:-:S06]  /*12760*/  WARPGROUP.ARRIVE ;  /* 0x00000000000079c5 */ /* 0x000fcc0000000000 */
[----:B------:R-:W-:Y:S01]  /*12770*/  HGMMA.64x96x16.F32 R24, gdesc[UR40], R24, gsb0 ;  /* 0x01600000281879f0 */ /* 0x000fe20008000818 */
[----:B------:R2:W-:Y:S02]  /*12780*/  STL.64 [R1+0x8], R10 ;  /* 0x0000080a01007387 */ /* 0x0005e40000100a00 */
[----:B--2---:R-:W2:Y:S01]  /*12790*/  @P2 LDC R11, c[0x0][0x44c] ;  /* 0x00011300ff0b2b82 */ /* 0x004ea20000000800 */
[----:B------:R-:W-:Y:S02]  /*127a0*/  WARPGROUP.DEPBAR.LE gsb0, 0x0 ;  /* 0x00008000000079c5 */ /* 0x000fe40000010000 */
[----:B------:R-:W-:-:S06]  /*127b0*/  WARPGROUP.ARRIVE ;  /* 0x00000000000079c5 */ /* 0x000fcc0000000000 */
[----:B------:R-:W-:Y:S01]  /*127c0*/  HGMMA.64x96x16.F32 R24, gdesc[UR36], R24, gsb0 ;  /* 0x01600000241879f0 */ /* 0x000fe20008000818 */
[----:B------:R-:W-:-:S04]  /*127d0*/  IMAD.IADD R10, R212, 0x1, R208 ;  /* 0x00000001d40a7824 */ /* 0x000fc800078e02d0 */
[----:B--2---:R-:W-:Y:S01]  /*127e0*/  @P2 IMAD.HI.U32 R11, R10, R11, RZ ;  /* 0x0000000b0a0b2227 */ /* 0x004fe200078e00ff */
[----:B----4-:R-:W-:-:S04]  /*127f0*/  LOP3.LUT R76, R76, 0xffdfffff, RZ, 0xc0, !PT ;  /* 0xffdfffff4c4c7812 */ /* 0x010fc800078ec0ff */
[----:B------:R-:W-:-:S04]  /*12800*/  @P2 LOP3.LUT R76, R76, 0x200000, RZ, 0xfc, !PT ;  /* 0x002000004c4c2812 */ /* 0x000fc800078efcff */
[----:B------:R-:W-:Y:S01]  /*12810*/  LOP3.LUT R76, R76, 0xffefffff, RZ, 0xc0, !PT ;  /* 0xffefffff4c4c7812 */ /* 0x000fe200078ec0ff */
[----:B01----:R-:W-:-:S05]  /*12820*/  @!P1 VIADD R74, R74, 0x30840 ;  /* 0x000308404a4a9836 */ /* 0x003fca0000000000 */
[----:B------:R-:W-:Y:S01]  /*12830*/  @!P1 PRMT R74, RZ, 0x654, R74 ;  /* 0x00000654ff4a9816 */ /* 0x000fe2000000004a */
[----:B------:R-:W-:Y:S02]  /*12840*/  WARPGROUP.DEPBAR.LE gsb0, 0x0 ;  /* 0x00008000000079c5 */ /* 0x000fe40000010000 */
[----:B------:R-:W-:Y:S01]  /*12850*/  FMUL.FTZ R4, R24, UR4 ;  /* 0x0000000418047c20 */ /* 0x000fe20008410000 */
[----:B------:R0:W-:Y:S01]  /*12860*/  @!P1 SYNCS.ARRIVE.TRANS64.RED.A1T0 RZ, [R74+URZ], RZ ;  /* 0x000000ff4aff99a7 */ /* 0x0001e2000810043f */
[----:B------:R-:W1:Y:S01]  /*12870*/  @P2 LDC R24, c[0x0][0x450] ;  /* 0x00011400ff182b82 */ /* 0x000e620000000800 */
[----:B------:R-:W-:Y:S01]  /*12880*/  FMUL.FTZ R93, R40, UR4 ;  /* 0x00000004285d7c20 */ /* 0x000fe20008410000 */
[----:B------:R-:W-:Y:S01]  /*12890*/  IMAD.MOV.U32 R40, RZ, RZ, R10 ;  /* 0x000000ffff287224 */ /* 0x000fe200078e000a */
[----:B-1----:R-:W-:-:S05]  /*128a0*/  @P2 SHF.R.U32.HI R40, RZ, R24, R11 ;  /* 0x00000018ff282219 */ /* 0x002fca000001160b */
[----:B------:R-:W1:Y:S01]  /*128b0*/  LDC.64 R10, c[0x0][0x9e0] ;  /* 0x00027800ff0a7b82 */ /* 0x000e620000000a00 */
        /* <DEDUP_REMOVED lines=21> */
[----:B-1----:R-:W-:Y:S01]  /*12a10*/  ISETP.GE.AND P2, PT, R11, 0x1, PT ;  /* 0x000000010b00780c */ /* 0x002fe20003f46270 */
        /* <DEDUP_REMOVED lines=25> */
[----:B------:R-:W-:-:S02]  /*12bb0*/  ULDC UR4, c[0x0][0x9dc] ;  /* 0x0002770000047ab9 */ /* 0x000fc40000000800 */
[----:B------:R-:W-:Y:S01]  /*12bc0*/  ULOP3.LUT UR5, URZ, UR4, URZ, 0x33, !UPT ;  /* 0x000000043f057292 */ /* 0x000fe2000f8e333f */
[----:B------:R1:W2:Y:S01]  /*12bd0*/  MUFU.TANH R41, R56 ;  /* 0x0000003800297308 */ /* 0x0002a20000002400 */
[----:B------:R-:W-:Y:S01]  /*12be0*/  @P2 LOP3.LUT R76, R76, 0x100000, RZ, 0xfc, !PT ;  /* 0x001000004c4c2812 */ /* 0x000fe200078efcff */
[----:B------:R-:W-:-:S03]  /*12bf0*/  IMAD.MOV.U32 R38, RZ, RZ, -0x60 ;  /* 0xffffffa0ff267424 */ /* 0x000fc600078e00ff */
[----:B------:R-:W-:Y:S01]  /*12c00*/  IMAD.U32 R33, RZ, RZ, UR5 ;  /* 0x00000005ff217e24 */ /* 0x000fe2000f8e00ff */
[----:B-1----:R-:W1:Y:S01]  /*12c10*/  SHFL.IDX PT, R56, R40, RZ, 0x1c1f ;  /* 0x001c1fff28387589 */ /* 0x002e6200000e0000 */
[----:B------:R-:W-:-:S03]  /*12c20*/  IMAD R38, R151, R38, 0x61 ;  /* 0x0000006197267424 */ /* 0x000fc600078e0226 */
[----:B------:R0:W-:Y:S04]  /*12c30*/  STL [R1+0x4], R33 ;  /* 0x0000042101007387 */ /* 0x0001e80000100800 */
[----:B------:R0:W-:Y:S01]  /*12c40*/  STL [R1], R76 ;  /* 0x0000004c01007387 */ /* 0x0001e20000100800 */
[----:B------:R-:W-:Y:S02]  /*12c50*/  IMAD R28, R151, -0x60, R195 ;  /* 0xffffffa0971c7824 */ /* 0x000fe400078e02c3 */
[----:B------:R-:W-:Y:S01]  /*12c60*/  IMAD R42, R211, -0x2, R38 ;  /* 0xfffffffed32a7824 */ /* 0x000fe200078e0226 */
[----:B------:R-:W3:Y:S02]  /*12c70*/  MUFU.TANH R4, R4 ;  /* 0x0000000400047308 */ /* 0x000ee40000002400 */
[----:B------:R-:W-:-:S02]  /*12c80*/  IADD3 R28, R28, 0x60, RZ ;  /* 0x000000601c1c7810 */ /* 0x000fc40007ffe0ff */
[----:B------:R-:W-:-:S04]  /*12c90*/  IADD3 R29, -R193, R42, R195 ;  /* 0x0000002ac11d7210 */ /* 0x000fc80007ffe1c3 */
[----:B------:R-:W4:Y:S01]  /*12ca0*/  MUFU.TANH R5, R5 ;  /* 0x0000000500057308 */ /* 0x000f220000002400 */
[----:B------:R-:W-:-:S07]  /*12cb0*/  IMAD R46, R211, -0x2, R28 ;  /* 0xfffffffed32e7824 */ /* 0x000fce00078e021c */
[----:B------:R-:W0:Y:S01]  /*12cc0*/  MUFU.TANH R0, R0 ;  /* 0x0000000000007308 */ /* 0x000e220000002400 */
[----:B------:R-:W-:-:S07]  /*12cd0*/  VIADD R50, R29, UR5 ;  /* 0x000000051d327c36 */ /* 0x000fce0008000000 */
[----:B------:R-:W0:Y:S01]  /*12ce0*/  MUFU.TANH R3, R3 ;  /* 0x0000000300037308 */ /* 0x000e220000002400 */
[----:B------:R-:W-:-:S07]  /*12cf0*/  IMAD.IADD R47, R29, 0x1, R10 ;  /* 0x000000011d2f7824 */ /* 0x000fce00078e020a */
        /* <DEDUP_REMOVED lines=42> */
[----:B------:R-:W-:Y:S01]  /*12fa0*/  VIADD R54, R42, 0xffffffff ;  /* 0xffffffff2a367836 */ /* 0x000fe20000000000 */
[----:B-1----:R-:W-:-:S06]  /*12fb0*/  IADD3 R42, R50, R56, RZ ;  /* 0x00000038322a7210 */ /* 0x002fcc0007ffe0ff */
[----:B------:R1:W0:Y:S02]  /*12fc0*/  MUFU.TANH R43, R53 ;  /* 0x00000035002b7308 */ /* 0x0002240000002400 */
[----:B-1----:R-:W-:Y:S01]  /*12fd0*/  VIADD R53, R38, 0xffffffff ;  /* 0xffffffff26357836 */ /* 0x002fe20000000000 */
[----:B------:R-:W-:Y:S01]  /*12fe0*/  VIADDMNMX R38, R56, R47, R46, PT ;  /* 0x0000002f38267246 */ /* 0x000fe2000380012e */
[----:B--234-:R-:W-:Y:S06]  /*12ff0*/  @!P2 BRA `(.L_x_1870) ;  /* 0x00000000004ca947 */ /* 0x01cfec0003800000 */
[----:B0-----:R-:W-:Y:S01]  /*13000*/  IADD3 R33, -R193, R195, R56 ;  /* 0x000000c3c1217210 */ /* 0x001fe20007ffe138 */
[----:B------:R-:W-:Y:S03]  /*13010*/  BSSY B0, `(.L_x_1871) ;  /* 0x000000e000007945 */ /* 0x000fe60003800000 */
        /* <DEDUP_REMOVED lines=9> */
.L_x_1872:
[----:B------:R-:W-:-:S13]  /*130b0*/  ISETP.NE.AND P2, PT, R11, 0x1, PT ;  /* 0x000000010b00780c */ /* 0x000fda0003f45270 */
[----:B------:R-:W0:Y:S02]  /*130c0*/  @P2 LDC.64 R28, c[0x0][0x9e8] ;  /* 0x00027a00ff1c2b82 */ /* 0x000e240000000a00 */
[----:B0-----:R-:W-:-:S05]  /*130d0*/  @P2 IMAD.HI.U32 R28, R33, R28, RZ ;  /* 0x0000001c211c2227 */ /* 0x001fca00078e00ff */
[----:B------:R-:W-:-:S07]  /*130e0*/  @P2 SHF.R.U32.HI R33, RZ, R29, R28 ;  /* 0x0000001dff212219 */ /* 0x000fce000001161c */
.L_x_1873:
[----:B------:R-:W-:Y:S05]  /*130f0*/  BSYNC B0 ;  /* 0x0000000000007941 */ /* 0x000fea0003800000 */
.L_x_1871:
[----:B------:R-:W-:-:S05]  /*13100*/  IMAD R33, R33, R11, R54 ;  /* 0x0000000b21217224 */ /* 0x000fca00078e0236 */
[----:B------:R-:W-:Y:S02]  /*13110*/  VIMNMX R42, R42, R33, !PT ;  /* 0x000000212a2a7248 */ /* 0x000fe40007fe0100 */
[----:B------:R-:W-:-:S07]  /*13120*/  VIADDMNMX R38, R33, R11, R38, PT ;  /* 0x0000000b21267246 */ /* 0x000fce0003800126 */
.L_x_1870:
[C---:B------:R-:W-:Y:S01]  /*13130*/  ISETP.GE.AND P2, PT, R53.reuse, 0x2, PT ;  /* 0x000000023500780c */ /* 0x040fe20003f46270 */
[----:B------:R-:W1:Y:S01]  /*13140*/  SHFL.IDX PT, R40, R40, 0x1, 0x1c1f ;  /* 0x003c1f0028287f89 */ /* 0x000e6200000e0000 */
[C---:B------:R-:W-:Y:S02]  /*13150*/  ISETP.GE.AND P6, PT, R53.reuse, 0x9, PT ;  /* 0x000000093500780c */ /* 0x040fe40003fc6270 */
[----:B------:R-:W-:Y:S02]  /*13160*/  ISETP.GT.AND P3, PT, R42, 0x1, !P2 ;  /* 0x000000012a00780c */ /* 0x000fe40005764270 */
[----:B------:R-:W-:Y:S02]  /*13170*/  ISETP.GE.AND P4, PT, R53, 0xa, PT ;  /* 0x0000000a3500780c */ /* 0x000fe40003f86270 */
[----:B------:R-:W-:Y:S02]  /*13180*/  ISETP.LT.OR P3, PT, R38, 0x2, P3 ;  /* 0x000000022600780c */ /* 0x000fe40001f61670 */
[----:B------:R-:W-:-:S02]  /*13190*/  P2R R56, PR, RZ, 0x10 ;  /* 0x00000010ff387803 */ /* 0x000fc40000000000 */
[----:B------:R-:W-:Y:S02]  /*131a0*/  FSEL R85, R5, -INF , !P3 ;  /* 0xff80000005557808 */ /* 0x000fe40005800000 */
[----:B------:R-:W-:-:S04]  /*131b0*/  ISETP.GT.AND P3, PT, R42, 0x8, !P6 ;  /* 0x000000082a00780c */ /* 0x000fc80007764270 */
[----:B------:R-:W-:-:S04]  /*131c0*/  ISETP.LT.OR P3, PT, R38, 0x9, P3 ;  /* 0x000000092600780c */ /* 0x000fc80001f61670 */
[----:B0-----:R-:W-:Y:S02]  /*131d0*/  FSEL R101, R27, -INF , !P3 ;  /* 0xff8000001b657808 */ /* 0x001fe40005800000 */
[----:B------:R-:W-:Y:S02]  /*131e0*/  ISETP.GT.AND P3, PT, R42, 0x9, !P4 ;  /* 0x000000092a00780c */ /* 0x000fe40006764270 */
[----:B------:R-:W-:Y:S02]  /*131f0*/  ISETP.GE.AND P4, PT, R53, 0x11, PT ;  /* 0x000000113500780c */ /* 0x000fe40003f86270 */
[----:B------:R-:W-:Y:S02]  /*13200*/  ISETP.LT.OR P3, PT, R38, 0xa, P3 ;  /* 0x0000000a2600780c */ /* 0x000fe40001f61670 */
[----:B------:R-:W-:Y:S02]  /*13210*/  P2R R57, PR, RZ, 0x10 ;  /* 0x00000010ff397803 */ /* 0x000fe40000000000 */
[----:B------:R-:W-:-:S02]  /*13220*/  FSEL R87, R72, -INF , !P3 ;  /* 0xff80000048577808 */ /* 0x000fc40005800000 */
[----:B------:R-:W-:Y:S02]  /*13230*/  ISETP.GT.AND P3, PT, R42, 0x10, !P4 ;  /* 0x000000102a00780c */ /* 0x000fe40006764270 */
[----:B------:R-:W-:Y:S02]  /*13240*/  ISETP.GE.AND P4, PT, R53, 0x12, PT ;  /* 0x000000123500780c */ /* 0x000fe40003f86270 */
[----:B------:R-:W-:Y:S02]  /*13250*/  ISETP.LT.OR P3, PT, R38, 0x11, P3 ;  /* 0x000000112600780c */ /* 0x000fe40001f61670 */
[----:B------:R-:W-:Y:S02]  /*13260*/  P2R R58, PR, RZ, 0x10 ;  /* 0x00000010ff3a7803 */ /* 0x000fe40000000000 */
[----:B------:R-:W-:Y:S02]  /*13270*/  FSEL R99, R31, -INF , !P3 ;  /* 0xff8000001f637808 */ /* 0x000fe40005800000 */
[----:B------:R-:W-:-:S02]  /*13280*/  ISETP.GT.AND P3, PT, R42, 0x11, !P4 ;  /* 0x000000112a00780c */ /* 0x000fc40006764270 */
[----:B------:R-:W-:Y:S02]  /*13290*/  ISETP.GE.AND P4, PT, R53, 0x19, PT ;  /* 0x000000193500780c */ /* 0x000fe40003f86270 */
[----:B------:R-:W-:Y:S02]  /*132a0*/  ISETP.LT.OR P3, PT, R38, 0x12, P3 ;  /* 0x000000122600780c */ /* 0x000fe40001f61670 */
[----:B------:R-:W-:Y:S02]  /*132b0*/  P2R R59, PR, RZ, 0x10 ;  /* 0x00000010ff3b7803 */ /* 0x000fe40000000000 */
[----:B------:R-:W-:Y:S02]  /*132c0*/  FSEL R89, R89, -INF , !P3 ;  /* 0xff80000059597808 */ /* 0x000fe40005800000 */
[----:B------:R-:W-:Y:S02]  /*132d0*/  ISETP.GT.AND P3, PT, R42, 0x18, !P4 ;  /* 0x000000182a00780c */ /* 0x000fe40006764270 */
[----:B------:R-:W-:-:S02]  /*132e0*/  ISETP.GE.AND P4, PT, R53, 0x1a, PT ;  /* 0x0000001a3500780c */ /* 0x000fc40003f86270 */
[----:B------:R-:W-:Y:S02]  /*132f0*/  ISETP.LT.OR P3, PT, R38, 0x19, P3 ;  /* 0x000000192600780c */ /* 0x000fe40001f61670 */
[----:B------:R-:W-:Y:S02]  /*13300*/  P2R R60, PR, RZ, 0x10 ;  /* 0x00000010ff3c7803 */ /* 0x000fe40000000000 */
[----:B------:R-:W-:Y:S02]  /*13310*/  FSEL R97, R97, -INF , !P3 ;  /* 0xff80000061617808 */ /* 0x000fe40005800000 */
[----:B------:R-:W-:Y:S02]  /*13320*/  ISETP.GT.AND P3, PT, R42, 0x19, !P4 ;  /* 0x000000192a00780c */ /* 0x000fe40006764270 */
[----:B------:R-:W-:Y:S02]  /*13330*/  ISETP.GE.AND P4, PT, R53, 0x21, PT ;  /* 0x000000213500780c */ /* 0x000fe40003f86270 */
[----:B------:R-:W-:-:S02]  /*13340*/  ISETP.LT.OR P3, PT, R38, 0x1a, P3 ;  /* 0x0000001a2600780c */ /* 0x000fc40001f61670 */
[----:B------:R-:W-:Y:S02]  /*13350*/  P2R R62, PR, RZ, 0x10 ;  /* 0x00000010ff3e7803 */ /* 0x000fe40000000000 */
[----:B------:R-:W-:Y:S02]  /*13360*/  FSEL R91, R91, -INF , !P3 ;  /* 0xff8000005b5b7808 */ /* 0x000fe40005800000 */
[----:B------:R-:W-:Y:S02]  /*13370*/  ISETP.GT.AND P3, PT, R42, 0x20, !P4 ;  /* 0x000000202a00780c */ /* 0x000fe40006764270 */
[----:B------:R-:W-:Y:S02]  /*13380*/  ISETP.GE.AND P4, PT, R53, 0x22, PT ;  /* 0x000000223500780c */ /* 0x000fe40003f86270 */
[----:B------:R-:W-:Y:S02]  /*13390*/  ISETP.LT.OR P3, PT, R38, 0x21, P3 ;  /* 0x000000212600780c */ /* 0x000fe40001f61670 */
[----:B------:R-:W-:-:S02]  /*133a0*/  P2R R63, PR, RZ, 0x10 ;  /* 0x00000010ff3f7803 */ /* 0x000fc40000000000 */
[----:B------:R-:W-:Y:S02]  /*133b0*/  FSEL R93, R93, -INF , !P3 ;  /* 0xff8000005d5d7808 */ /* 0x000fe40005800000 */
        /* <DEDUP_REMOVED lines=8> */
[----:B-1----:R-:W-:Y:S02]  /*13440*/  VIADDMNMX R28, R40, R47, R46, PT ;  /* 0x0000002f281c7246 */ /* 0x002fe4000380012e */
        /* <DEDUP_REMOVED lines=53> */
[----:B------:R-:W-:-:S04]  /*137a0*/  ISETP.LT.OR P3, PT, R38, 0x52, P3 ;  /* 0x000000522600780c */ /* 0x000fc80001f61670 */
[----:B------:R-:W-:Y:S02]  /*137b0*/  FSEL R31, R65, -INF , !P3 ;  /* 0xff800000411f7808 */ /* 0x000fe40005800000 */
[----:B------:R-:W-:-:S04]  /*137c0*/  ISETP.GE.AND P3, PT, R53, 0x59, PT ;  /* 0x000000593500780c */ /* 0x000fc80003f66270 */
[----:B------:R-:W-:-:S04]  /*137d0*/  ISETP.GT.AND P4, PT, R42, 0x58, !P3 ;  /* 0x000000582a00780c */ /* 0x000fc80005f84270 */
[----:B------:R-:W-:-:S04]  /*137e0*/  ISETP.LT.OR P4, PT, R38, 0x59, P4 ;  /* 0x000000592600780c */ /* 0x000fc80002781670 */
[----:B------:R-:W-:Y:S02]  /*137f0*/  FSEL R27, R68, -INF , !P4 ;  /* 0xff800000441b7808 */ /* 0x000fe40006000000 */
[----:B------:R-:W-:-:S04]  /*13800*/  ISETP.GE.AND P4, PT, R53, 0x1, PT ;  /* 0x000000013500780c */ /* 0x000fc80003f86270 */
[----:B------:R-:W-:-:S04]  /*13810*/  ISETP.GT.AND P5, PT, R42, RZ, !P4 ;  /* 0x000000ff2a00720c */ /* 0x000fc800067a4270 */
[----:B------:R-:W-:-:S04]  /*13820*/  ISETP.LT.OR P5, PT, R38, 0x1, P5 ;  /* 0x000000012600780c */ /* 0x000fc80002fa1670 */
[----:B------:R-:W-:Y:S02]  /*13830*/  FSEL R103, R4, -INF , !P5 ;  /* 0xff80000004677808 */ /* 0x000fe40006800000 */
[----:B------:R-:W-:-:S04]  /*13840*/  ISETP.GE.AND P5, PT, R53, 0x5a, PT ;  /* 0x0000005a3500780c */ /* 0x000fc80003fa6270 */
[----:B------:R-:W-:Y:S02]  /*13850*/  P2R R68, PR, RZ, 0x20 ;  /* 0x00000020ff447803 */ /* 0x000fe40000000000 */
[----:B------:R-:W-:-:S04]  /*13860*/  ISETP.GT.AND P5, PT, R42, 0x59, !P5 ;  /* 0x000000592a00780c */ /* 0x000fc80006fa4270 */
[----:B------:R-:W-:Y:S01]  /*13870*/  ISETP.LT.OR P5, PT, R38, 0x5a, P5 ;  /* 0x0000005a2600780c */ /* 0x000fe20002fa1670 */
[----:B------:R-:W-:-:S03]  /*13880*/  IMAD.IADD R38, R50, 0x1, R40 ;  /* 0x0000000132267824 */ /* 0x000fc600078e0228 */
[----:B------:R-:W-:Y:S02]  /*13890*/  FSEL R29, R69, -INF , !P5 ;  /* 0xff800000451d7808 */ /* 0x000fe40006800000 */
[----:B------:R-:W-:-:S13]  /*138a0*/  ISETP.GE.AND P5, PT, R11, 0x1, PT ;  /* 0x000000010b00780c */ /* 0x000fda0003fa6270 */
[----:B------:R-:W-:Y:S05]  /*138b0*/  @!P5 BRA `(.L_x_1874) ;  /* 0x00000000004cd947 */ /* 0x000fea0003800000 */
[----:B------:R-:W-:Y:S01]  /*138c0*/  IADD3 R40, -R193, R195, R40 ;  /* 0x000000c3c1287210 */ /* 0x000fe20007ffe128 */
        /* <DEDUP_REMOVED lines=10> */
.L_x_1876:
[----:B------:R-:W-:-:S13]  /*13970*/  ISETP.NE.AND P5, PT, R11, 0x1, PT ;  /* 0x000000010b00780c */ /* 0x000fda0003fa5270 */
[----:B------:R-:W0:Y:S02]  /*13980*/  @P5 LDC.64 R4, c[0x0][0x9e8] ;  /* 0x00027a00ff045b82 */ /* 0x000e240000000a00 */
[----:B0-----:R-:W-:-:S05]  /*13990*/  @P5 IMAD.HI.U32 R4, R40, R4, RZ ;  /* 0x0000000428045227 */ /* 0x001fca00078e00ff */
[----:B------:R-:W-:-:S07]  /*139a0*/  @P5 SHF.R.U32.HI R40, RZ, R5, R4 ;  /* 0x00000005ff285219 */ /* 0x000fce0000011604 */
.L_x_1877:
[----:B------:R-:W-:Y:S05]  /*139b0*/  BSYNC B0 ;  /* 0x0000000000007941 */ /* 0x000fea0003800000 */
.L_x_1875:
[----:B------:R-:W-:-:S05]  /*139c0*/  IMAD R5, R40, R11, R54 ;  /* 0x0000000b28057224 */ /* 0x000fca00078e0236 */
[----:B------:R-:W-:Y:S02]  /*139d0*/  VIMNMX R38, R38, R5, !PT ;  /* 0x0000000526267248 */ /* 0x000fe40007fe0100 */
[----:B------:R-:W-:-:S07]  /*139e0*/  VIADDMNMX R28, R5, R11, R28, PT ;  /* 0x0000000b051c7246 */ /* 0x000fce000380011c */
.L_x_1874:
[C---:B------:R-:W-:Y:S01]  /*139f0*/  ISETP.GT.AND P2, PT, R38.reuse, 0x1, !P2 ;  /* 0x000000012600780c */ /* 0x040fe20005744270 */
[----:B------:R-:W-:Y:S01]  /*13a00*/  ULDC UR4, c[0x0][0x988] ;  /* 0x0002620000047ab9 */ /* 0x000fe20000000800 */
[----:B------:R-:W-:Y:S02]  /*13a10*/  ISETP.GT.AND P4, PT, R38, RZ, !P4 ;  /* 0x000000ff2600720c */ /* 0x000fe40006784270 */
[C---:B------:R-:W-:Y:S02]  /*13a20*/  ISETP.LT.OR P2, PT, R28.reuse, 0x2, P2 ;  /* 0x000000021c00780c */ /* 0x040fe40001741670 */
[----:B------:R-:W-:Y:S02]  /*13a30*/  ISETP.LT.OR P4, PT, R28, 0x1, P4 ;  /* 0x000000011c00780c */ /* 0x000fe40002781670 */
[----:B------:R-:W-:Y:S02]  /*13a40*/  FSEL R47, R3, -INF , !P2 ;  /* 0xff800000032f7808 */ /* 0x000fe40005000000 */
[----:B------:R-:W-:-:S02]  /*13a50*/  ISETP.NE.AND P2, PT, R56, RZ, PT ;  /* 0x000000ff3800720c */ /* 0x000fc40003f45270 */
[----:B------:R-:W-:Y:S02]  /*13a60*/  FSEL R4, R0, -INF , !P4 ;  /* 0xff80000000047808 */ /* 0x000fe40006000000 */
[----:B------:R-:W-:Y:S02]  /*13a70*/  ISETP.GT.AND P2, PT, R38, 0x9, !P2 ;  /* 0x000000092600780c */ /* 0x000fe40005744270 */
[----:B------:R-:W-:Y:S02]  /*13a80*/  FMNMX.FTZ R0, R103, R85, !PT ;  /* 0x0000005567007209 */ /* 0x000fe40007810000 */
[----:B------:R-:W-:Y:S02]  /*13a90*/  ISETP.LT.OR P2, PT, R28, 0xa, P2 ;  /* 0x0000000a1c00780c */ /* 0x000fe40001741670 */
[----:B------:R-:W-:Y:S02]  /*13aa0*/  FMNMX.FTZ R0, R101, R0, !PT ;  /* 0x0000000065007209 */ /* 0x000fe40007810000 */
[----:B------:R-:W-:-:S02]  /*13ab0*/  FSEL R7, R7, -INF , !P2 ;  /* 0xff80000007077808 */ /* 0x000fc40005000000 */
[----:B------:R-:W-:Y:S02]  /*13ac0*/  ISETP.NE.AND P2, PT, R57, RZ, PT ;  /* 0x000000ff3900720c */ /* 0x000fe40003f45270 */
[C---:B------:R-:W-:Y:S02]  /*13ad0*/  ISETP.GT.AND P6, PT, R38.reuse, 0x8, !P6 ;  /* 0x000000082600780c */ /* 0x040fe400077c4270 */
[----:B------:R-:W-:Y:S02]  /*13ae0*/  ISETP.GT.AND P2, PT, R38, 0x10, !P2 ;  /* 0x000000102600780c */ /* 0x000fe40005744270 */
[----:B------:R-:W-:Y:S02]  /*13af0*/  FMNMX.FTZ R0, R87, R0, !PT ;  /* 0x0000000057007209 */ /* 0x000fe40007810000 */
[C---:B------:R-:W-:Y:S02]  /*13b00*/  ISETP.LT.OR P2, PT, R28.reuse, 0x11, P2 ;  /* 0x000000111c00780c */ /* 0x040fe40001741670 */
[----:B------:R-:W-:-:S02]  /*13b10*/  ISETP.LT.OR P6, PT, R28, 0x9, P6 ;  /* 0x000000091c00780c */ /* 0x000fc400037c1670 */
[----:B------:R-:W-:Y:S02]  /*13b20*/  FSEL R9, R9, -INF , !P2 ;  /* 0xff80000009097808 */ /* 0x000fe40005000000 */
[----:B------:R-:W-:Y:S02]  /*13b30*/  ISETP.NE.AND P2, PT, R58, RZ, PT ;  /* 0x000000ff3a00720c */ /* 0x000fe40003f45270 */
[----:B------:R-:W-:Y:S02]  /*13b40*/  FMNMX.FTZ R0, R99, R0, !PT ;  /* 0x0000000063007209 */ /* 0x000fe40007810000 */
[----:B------:R-:W-:Y:S02]  /*13b50*/  ISETP.GT.AND P2, PT, R38, 0x11, !P2 ;  /* 0x000000112600780c */ /* 0x000fe40005744270 */
[----:B------:R-:W-:Y:S01]  /*13b60*/  FSEL R5, R6, -INF , !P6 ;  /* 0xff80000006057808 */ /* 0x000fe20007000000 */
[----:B------:R-:W-:Y:S01]  /*13b70*/  IMAD.U32 R6, RZ, RZ, UR4 ;  /* 0x00000004ff067e24 */ /* 0x000fe2000f8e00ff */
[----:B------:R-:W-:-:S02]  /*13b80*/  ISETP.LT.OR P2, PT, R28, 0x12, P2 ;  /* 0x000000121c00780c */ /* 0x000fc40001741670 */
[----:B------:R-:W-:Y:S02]  /*13b90*/  ISETP.NE.AND P6, PT, R60, RZ, PT ;  /* 0x000000ff3c00720c */ /* 0x000fe40003fc5270 */
[----:B------:R-:W-:Y:S02]  /*13ba0*/  FSEL R53, R12, -INF , !P2 ;  /* 0xff8000000c357808 */ /* 0x000fe40005000000 */
[----:B------:R-:W-:Y:S02]  /*13bb0*/  ISETP.NE.AND P2, PT, R59, RZ, PT ;  /* 0x000000ff3b00720c */ /* 0x000fe40003f45270 */
[----:B------:R-:W-:Y:S02]  /*13bc0*/  FMNMX.FTZ R0, R89, R0, !PT ;  /* 0x0000000059007209 */ /* 0x000fe40007810000 */
[----:B------:R-:W-:Y:S02]  /*13bd0*/  ISETP.GT.AND P2, PT, R38, 0x18, !P2 ;  /* 0x000000182600780c */ /* 0x000fe40005744270 */
[----:B------:R-:W-:-:S02]  /*13be0*/  FMNMX.FTZ R0, R97, R0, !PT ;  /* 0x0000000061007209 */ /* 0x000fc40007810000 */
[----:B------:R-:W-:Y:S02]  /*13bf0*/  ISETP.LT.OR P2, PT, R28, 0x19, P2 ;  /* 0x000000191c00780c */ /* 0x000fe40001741670 */
[----:B------:R-:W-:Y:S02]  /*13c00*/  ISETP.NE.AND P5, PT, R62, RZ, PT ;  /* 0x000000ff3e00720c */ /* 0x000fe40003fa5270 */
        /* <DEDUP_REMOVED lines=41> */
[----:B------:R-:W-:Y:S01]  /*13ea0*/  ISETP.NE.AND P6, PT, R71, RZ, PT ;  /* 0x000000ff4700720c */ /* 0x000fe20003fc5270 */
[----:B------:R-:W0:Y:S01]  /*13eb0*/  SHFL.BFLY PT, R3, R0, 0x2, 0x1f ;  /* 0x0c401f0000037f89 */ /* 0x000e2200000e0000 */
[----:B------:R-:W-:Y:S02]  /*13ec0*/  ISETP.GT.AND P2, PT, R38, 0x31, !P2 ;  /* 0x000000312600780c */ /* 0x000fe40005744270 */
[----:B------:R-:W-:Y:S02]  /*13ed0*/  ISETP.NE.AND P5, PT, R76, RZ, PT ;  /* 0x000000ff4c00720c */ /* 0x000fe40003fa5270 */
[----:B------:R-:W-:Y:S02]  /*13ee0*/  ISETP.LT.OR P2, PT, R28, 0x32, P2 ;  /* 0x000000321c00780c */ /* 0x000fe40001741670 */
[----:B------:R-:W-:-:S02]  /*13ef0*/  ISETP.GT.AND P3, PT, R38, 0x58, !P3 ;  /* 0x000000582600780c */ /* 0x000fc40005f64270 */
[----:B------:R-:W-:Y:S02]  /*13f00*/  FSEL R69, R34, -INF , !P2 ;  /* 0xff80000022457808 */ /* 0x000fe40005000000 */
[----:B------:R-:W-:Y:S02]  /*13f10*/  ISETP.NE.AND P2, PT, R70, RZ, PT ;  /* 0x000000ff4600720c */ /* 0x000fe40003f45270 */
[----:B------:R-:W-:Y:S02]  /*13f20*/  ISETP.LT.OR P3, PT, R28, 0x59, P3 ;  /* 0x000000591c00780c */ /* 0x000fe40001f61670 */
[----:B------:R-:W-:-:S04]  /*13f30*/  ISETP.GT.AND P2, PT, R38, 0x38, !P2 ;  /* 0x000000382600780c */ /* 0x000fc80005744270 */
[----:B------:R-:W-:-:S04]  /*13f40*/  ISETP.LT.OR P2, PT, R28, 0x39, P2 ;  /* 0x000000391c00780c */ /* 0x000fc80001741670 */
[----:B------:R-:W-:Y:S02]  /*13f50*/  FSEL R71, R36, -INF , !P2 ;  /* 0xff80000024477808 */ /* 0x000fe40005000000 */
[----:B------:R-:W-:Y:S02]  /*13f60*/  ISETP.NE.AND P2, PT, R52, RZ, PT ;  /* 0x000000ff3400720c */ /* 0x000fe40003f45270 */
[----:B0-----:R-:W-:Y:S02]  /*13f70*/  FMNMX.FTZ R12, R0, R3, !PT ;  /* 0x00000003000c7209 */ /* 0x001fe40007810000 */
[----:B------:R-:W-:Y:S02]  /*13f80*/  FMNMX.FTZ R0, R4, R47, !PT ;  /* 0x0000002f04007209 */ /* 0x000fe40007810000 */
[----:B------:R-:W-:Y:S01]  /*13f90*/  ISETP.GT.AND P2, PT, R38, 0x39, !P2 ;  /* 0x000000392600780c */ /* 0x000fe20005744270 */
[----:B------:R-:W0:Y:S01]  /*13fa0*/  SHFL.BFLY PT, R3, R12, 0x1, 0x1f ;  /* 0x0c201f000c037f89 */ /* 0x000e2200000e0000 */
        /* <DEDUP_REMOVED lines=18> */
[----:B------:R-:W-:-:S02]  /*140d0*/  ISETP.GT.AND P2, PT, R38, 0x48, !P6 ;  /* 0x000000482600780c */ /* 0x000fc40007744270 */
[----:B------:R-:W-:Y:S02]  /*140e0*/  FMNMX.FTZ R0, R63, R0, !PT ;  /* 0x000000003f007209 */ /* 0x000fe40007810000 */
[----:B------:R-:W-:Y:S02]  /*140f0*/  ISETP.LT.OR P2, PT, R28, 0x49, P2 ;  /* 0x000000491c00780c */ /* 0x000fe40001741670 */
[----:B------:R-:W-:Y:S02]  /*14100*/  FMNMX.FTZ R0, R65, R0, !PT ;  /* 0x0000000041007209 */ /* 0x000fe40007810000 */
[----:B------:R-:W-:Y:S02]  /*14110*/  FSEL R79, R79, -INF , !P2 ;  /* 0xff8000004f4f7808 */ /* 0x000fe40005000000 */
[----:B------:R-:W-:Y:S02]  /*14120*/  FMNMX.FTZ R0, R67, R0, !PT ;  /* 0x0000000043007209 */ /* 0x000fe40007810000 */
[----:B------:R-:W-:-:S02]  /*14130*/  ISETP.GT.AND P2, PT, R38, 0x49, !P5 ;  /* 0x000000492600780c */ /* 0x000fc40006f44270 */
[----:B0-----:R-:W-:Y:S02]  /*14140*/  FMNMX.FTZ R3, R12, R3, !PT ;  /* 0x000000030c037209 */ /* 0x001fe40007810000 */
[----:B------:R-:W-:Y:S02]  /*14150*/  FMNMX.FTZ R0, R69, R0, !PT ;  /* 0x0000000045007209 */ /* 0x000fe40007810000 */
[----:B------:R-:W-:Y:S01]  /*14160*/  ISETP.LT.OR P2, PT, R28, 0x4a, P2 ;  /* 0x0000004a1c00780c */ /* 0x000fe20001741670 */
[----:B------:R-:W-:Y:S01]  /*14170*/  FMUL.FTZ R14, R3, R6 ;  /* 0x00000006030e7220 */ /* 0x000fe20000410000 */
[----:B------:R-:W-:Y:S02]  /*14180*/  FMNMX.FTZ R0, R71, R0, !PT ;  /* 0x0000000047007209 */ /* 0x000fe40007810000 */
[----:B------:R-:W-:Y:S02]  /*14190*/  FSEL R81, R81, -INF , !P2 ;  /* 0xff80000051517808 */ /* 0x000fe40005000000 */
[----:B------:R-:W-:-:S02]  /*141a0*/  FSETP.NEU.FTZ.AND P2, PT, R3, -INF , PT ;  /* 0xff8000000300780b */ /* 0x000fc40003f5d000 */
[----:B------:R-:W-:Y:S02]  /*141b0*/  ISETP.NE.AND P5, PT, R78, RZ, PT ;  /* 0x000000ff4e00720c */ /* 0x000fe40003fa5270 */
[----:B------:R-:W-:Y:S02]  /*141c0*/  FMNMX.FTZ R0, R73, R0, !PT ;  /* 0x0000000049007209 */ /* 0x000fe40007810000 */
[----:B------:R-:W-:Y:S02]  /*141d0*/  FSEL R14, R14, RZ, P2 ;  /* 0x000000ff0e0e7208 */ /* 0x000fe40001000000 */
[----:B------:R-:W-:Y:S02]  /*141e0*/  ISETP.GT.AND P2, PT, R38, 0x50, !P5 ;  /* 0x000000502600780c */ /* 0x000fe40006f44270 */
[----:B------:R-:W-:Y:S01]  /*141f0*/  FMNMX.FTZ R0, R75, R0, !PT ;  /* 0x000000004b007209 */ /* 0x000fe20007810000 */
[-CC-:B------:R-:W-:Y:S01]  /*14200*/  FFMA.FTZ R180, R93, R6.reuse, -R14.reuse ;  /* 0x000000065db47223 */ /* 0x180fe2000001080e */
[----:B------:R-:W-:Y:S01]  /*14210*/  ISETP.LT.OR P2, PT, R28, 0x51, P2 ;  /* 0x000000511c00780c */ /* 0x000fe20001741670 */
[-CC-:B------:R-:W-:Y:S01]  /*14220*/  FFMA.FTZ R186, R97, R6.reuse, -R14.reuse ;  /* 0x0000000661ba7223 */ /* 0x180fe2000001080e */
[----:B------:R-:W-:Y:S01]  /*14230*/  ISETP.NE.AND P6, PT, R64, RZ, PT ;  /* 0x000000ff4000720c */ /* 0x000fe20003fc5270 */
[--C-:B------:R-:W-:Y:S01]  /*14240*/  FFMA.FTZ R188, R103, R6, -R14.reuse ;  /* 0x0000000667bc7223 */ /* 0x100fe2000001080e */
[----:B------:R-:W-:Y:S01]  /*14250*/  FMNMX.FTZ R0, R77, R0, !PT ;  /* 0x000000004d007209 */ /* 0x000fe20007810000 */
[-CC-:B------:R-:W-:Y:S01]  /*14260*/  FFMA.FTZ R85, R85, R6.reuse, -R14.reuse ;  /* 0x0000000655557223 */ /* 0x180fe2000001080e */
[----:B------:R-:W-:Y:S01]  /*14270*/  FSEL R83, R83, -INF , !P2 ;  /* 0xff80000053537808 */ /* 0x000fe20005000000 */
[--C-:B------:R-:W-:Y:S01]  /*14280*/  FFMA.FTZ R190, R101, R6, -R14.reuse ;  /* 0x0000000665be7223 */ /* 0x100fe2000001080e */
[----:B------:R-:W-:Y:S01]  /*14290*/  ISETP.GT.AND P2, PT, R38, 0x51, !P6 ;  /* 0x000000512600780c */ /* 0x000fe20007744270 */
[----:B------:R-:W-:Y:S01]  /*142a0*/  MUFU.EX2 R188, R188 ;  /* 0x000000bc00bc7308 */ /* 0x000fe20000000800 */
[----:B------:R-:W-:Y:S01]  /*142b0*/  FMNMX.FTZ R0, R79, R0, !PT ;  /* 0x000000004f007209 */ /* 0x000fe20007810000 */
[-CC-:B------:R-:W-:Y:S01]  /*142c0*/  FFMA.FTZ R87, R87, R6.reuse, -R14.reuse ;  /* 0x0000000657577223 */ /* 0x180fe2000001080e */
[----:B------:R-:W-:Y:S01]  /*142d0*/  ISETP.NE.AND P5, PT, R68, RZ, PT ;  /* 0x000000ff4400720c */ /* 0x000fe20003fa5270 */
[-CC-:B------:R-:W-:Y:S01]  /*142e0*/  FFMA.FTZ R184, R99, R6.reuse, -R14.reuse ;  /* 0x0000000663b87223 */ /* 0x180fe2000001080e */
[----:B------:R-:W-:Y:S01]  /*142f0*/  ISETP.LT.OR P2, PT, R28, 0x52, P2 ;  /* 0x000000521c00780c */ /* 0x000fe20001741670 */
[--C-:B------:R-:W-:Y:S01]  /*14300*/  FFMA.FTZ R89, R89, R6, -R14.reuse ;  /* 0x0000000659597223 */ /* 0x100fe2000001080e */
[----:B------:R-:W-:Y:S01]  /*14310*/  FMNMX.FTZ R0, R81, R0, !PT ;  /* 0x0000000051007209 */ /* 0x000fe20007810000 */
[----:B------:R-:W0:Y:S01]  /*14320*/  MUFU.EX2 R85, R85 ;  /* 0x0000005500557308 */ /* 0x000e220000000800 */
[----:B------:R-:W-:Y:S01]  /*14330*/  ISETP.GT.AND P4, PT, R38, 0x59, !P5 ;  /* 0x000000592600780c */ /* 0x000fe20006f84270 */
[-CC-:B------:R-:W-:Y:S01]  /*14340*/  FFMA.FTZ R170, R27, R6.reuse, -R14.reuse ;  /* 0x000000061baa7223 */ /* 0x180fe2000001080e */
[----:B------:R-:W-:Y:S01]  /*14350*/  FSEL R93, R21, -INF , !P2 ;  /* 0xff800000155d7808 */ /* 0x000fe20005000000 */
[--C-:B------:R-:W-:Y:S01]  /*14360*/  FFMA.FTZ R21, R95, R6, -R14.reuse ;  /* 0x000000065f157223 */ /* 0x100fe2000001080e */
[----:B------:R-:W-:Y:S01]  /*14370*/  FMNMX.FTZ R0, R83, R0, !PT ;  /* 0x0000000053007209 */ /* 0x000fe20007810000 */
[-CC-:B------:R-:W-:Y:S01]  /*14380*/  FFMA.FTZ R91, R91, R6.reuse, -R14.reuse ;  /* 0x000000065b5b7223 */ /* 0x180fe2000001080e */
[----:B------:R-:W-:Y:S01]  /*14390*/  ISETP.LT.OR P4, PT, R28, 0x5a, P4 ;  /* 0x0000005a1c00780c */ /* 0x000fe20002781670 */
[----:B------:R-:W1:Y:S01]  /*143a0*/  MUFU.EX2 R190, R190 ;  /* 0x000000be00be7308 */ /* 0x000e620000000800 */
[----:B------:R-:W-:Y:S01]  /*143b0*/  FSEL R95, R24, -INF , !P3 ;  /* 0xff800000185f7808 */ /* 0x000fe20005800000 */
[--C-:B------:R-:W-:Y:S01]  /*143c0*/  FFMA.FTZ R182, R61, R6, -R14.reuse ;  /* 0x000000063db67223 */ /* 0x100fe2000001080e */
[----:B------:R-:W-:Y:S01]  /*143d0*/  FMNMX.FTZ R0, R93, R0, !PT ;  /* 0x000000005d007209 */ /* 0x000fe20007810000 */
[-CC-:B------:R-:W-:Y:S01]  /*143e0*/  FFMA.FTZ R176, R51, R6.reuse, -R14.reuse ;  /* 0x0000000633b07223 */ /* 0x180fe2000001080e */
[----:B------:R-:W-:Y:S01]  /*143f0*/  FSEL R97, R25, -INF , !P4 ;  /* 0xff80000019617808 */ /* 0x000fe20006000000 */
        /* <DEDUP_REMOVED lines=12> */
[-CC-:B------:R-:W-:Y:S01]  /*144c0*/  FFMA.FTZ R35, R35, R6.reuse, -R14.reuse ;  /* 0x0000000623237223 */ /* 0x180fe2000001080e */
[-CC-:B------:R-:W-:Y:S01]  /*144d0*/  FFMA.FTZ R168, R33, R6.reuse, -R14.reuse ;  /* 0x0000000621a87223 */ /* 0x180fe2000001080e */
[-CC-:B------:R-:W-:Y:S01]  /*144e0*/  FFMA.FTZ R31, R31, R6.reuse, -R14.reuse ;  /* 0x000000061f1f7223 */ /* 0x180fe2000001080e */
[----:B------:R-:W-:Y:S01]  /*144f0*/  FFMA.FTZ R27, R29, R6, -R14 ;  /* 0x000000061d1b7223 */ /* 0x000fe2000001080e */
[----:B------:R-:W-:Y:S01]  /*14500*/  ISETP.NE.AND P5, PT, R226, 0x1, PT ;  /* 0x00000001e200780c */ /* 0x000fe20003fa5270 */
[----:B------:R-:W-:-:S02]  /*14510*/  IMAD.MOV.U32 R29, RZ, RZ, R208 ;  /* 0x000000ffff1d7224 */ /* 0x000fc400078e00d0 */
[----:B------:R-:W-:Y:S08]  /*14520*/  MUFU.EX2 R89, R89 ;  /* 0x0000005900597308 */ /* 0x000ff00000000800 */
[----:B------:R-:W-:Y:S02]  /*14530*/  MUFU.EX2 R186, R186 ;  /* 0x000000ba00ba7308 */ /* 0x000fe40000000800 */
[----:B------:R-:W0:Y:S01]  /*14540*/  @P5 LDC R33, c[0x0][0x44c] ;  /* 0x00011300ff215b82 */ /* 0x000e220000000800 */
[----:B---3--:R-:W-:-:S05]  /*14550*/  FMNMX.FTZ R55, R0, R55, !PT ;  /* 0x0000003700377209 */ /* 0x008fca0007810000 */
[----:B------:R-:W-:Y:S02]  /*14560*/  MUFU.EX2 R91, R91 ;  /* 0x0000005b005b7308 */ /* 0x000fe40000000800 */
[----:B------:R-:W3:Y:S01]  /*14570*/  @P5 LDC R40, c[0x0][0x450] ;  /* 0x00011400ff285b82 */ /* 0x000ee20000000800 */
[----:B------:R-:W1:Y:S05]  /*14580*/  SHFL.BFLY PT, R0, R55, 0x1, 0x1f ;  /* 0x0c201f0037007f89 */ /* 0x000e6a00000e0000 */
[----:B------:R-:W-:Y:S08]  /*14590*/  MUFU.EX2 R180, R180 ;  /* 0x000000b400b47308 */ /* 0x000ff00000000800 */
[----:B------:R-:W-:Y:S01]  /*145a0*/  MUFU.EX2 R21, R21 ;  /* 0x0000001500157308 */ /* 0x000fe20000000800 */
[----:B0-----:R-:W-:-:S07]  /*145b0*/  @P5 IMAD.HI.U32 R33, R208, R33, RZ ;  /* 0x00000021d0215227 */ /* 0x001fce00078e00ff */
[----:B------:R-:W-:Y:S01]  /*145c0*/  MUFU.EX2 R182, R182 ;  /* 0x000000b600b67308 */ /* 0x000fe20000000800 */
[----:B---3--:R-:W-:Y:S02]  /*145d0*/  @P5 SHF.R.U32.HI R29, RZ, R40, R33 ;  /* 0x00000028ff1d5219 */ /* 0x008fe40000011621 */
[----:B-1----:R-:W-:Y:S02]  /*145e0*/  FMNMX.FTZ R0, R55, R0, !PT ;  /* 0x0000000037007209 */ /* 0x002fe40007810000 */
[----:B------:R-:W-:Y:S01]  /*145f0*/  ISETP.GE.AND P5, PT, R11, 0x1, PT ;  /* 0x000000010b00780c */ /* 0x000fe20003fa6270 */
[----:B------:R-:W-:Y:S01]  /*14600*/  IMAD.IADD R29, R150, 0x1, R29 ;  /* 0x00000001961d7824 */ /* 0x000fe200078e021d */
[C---:B------:R-:W-:Y:S01]  /*14610*/  FSETP.NEU.FTZ.AND P2, PT, R0.reuse, -INF , PT ;  /* 0xff8000000000780b */ /* 0x040fe20003f5d000 */
[----:B------:R-:W-:Y:S01]  /*14620*/  FMUL.FTZ R12, R0, R6 ;  /* 0x00000006000c7220 */ /* 0x000fe20000410000 */
[----:B------:R-:W-:Y:S02]  /*14630*/  MUFU.EX2 R25, R25 ;  /* 0x0000001900197308 */ /* 0x000fe40000000800 */
[----:B------:R-:W-:-:S02]  /*14640*/  IADD3 R10, R29, R10, RZ ;  /* 0x0000000a1d0a7210 */ /* 0x000fc40007ffe0ff */
[----:B------:R-:W-:-:S04]  /*14650*/  FSEL R12, R12, RZ, P2 ;  /* 0x000000ff0c0c7208 */ /* 0x000fc80001000000 */
[----:B------:R-:W-:Y:S01]  /*14660*/  MUFU.EX2 R176, R176 ;  /* 0x000000b000b07308 */ /* 0x000fe20000000800 */
[-CC-:B------:R-:W-:Y:S01]  /*14670*/  FFMA.FTZ R189, R4, R6.reuse, -R12.reuse ;  /* 0x0000000604bd7223 */ /* 0x180fe2000001080c */
[-CC-:B------:R-:W-:Y:S01]  /*14680*/  FFMA.FTZ R4, R47, R6.reuse, -R12.reuse ;  /* 0x000000062f047223 */ /* 0x180fe2000001080c */
[-CC-:B------:R-:W-:Y:S01]  /*14690*/  FFMA.FTZ R191, R5, R6.reuse, -R12.reuse ;  /* 0x0000000605bf7223 */ /* 0x180fe2000001080c */
[-CC-:B------:R-:W-:Y:S01]  /*146a0*/  FFMA.FTZ R7, R7, R6.reuse, -R12.reuse ;  /* 0x0000000607077223 */ /* 0x180fe2000001080c */
[-CC-:B------:R-:W-:Y:S01]  /*146b0*/  FFMA.FTZ R9, R9, R6.reuse, -R12.reuse ;  /* 0x0000000609097223 */ /* 0x180fe2000001080c */
[----:B------:R-:W-:Y:S01]  /*146c0*/  FADD.FTZ R5, R188, R85 ;  /* 0x00000055bc057221 */ /* 0x000fe20000010000 */
[-CC-:B------:R-:W-:Y:S01]  /*146d0*/  FFMA.FTZ R53, R53, R6.reuse, -R12.reuse ;  /* 0x0000000635357223 */ /* 0x180fe2000001080c */
[----:B------:R-:W-:Y:S01]  /*146e0*/  MUFU.EX2 R189, R189 ;  /* 0x000000bd00bd7308 */ /* 0x000fe20000000800 */
[-CC-:B------:R-:W-:Y:S01]  /*146f0*/  FFMA.FTZ R13, R13, R6.reuse, -R12.reuse ;  /* 0x000000060d0d7223 */ /* 0x180fe2000001080c */
[----:B------:R-:W-:Y:S01]  /*14700*/  FADD.FTZ R32, R190, R5 ;  /* 0x00000005be207221 */ /* 0x000fe20000010000 */
[-CC-:B------:R-:W-:Y:S01]  /*14710*/  FFMA.FTZ R57, R57, R6.reuse, -R12.reuse ;  /* 0x0000000639397223 */ /* 0x180fe2000001080c */
[-CC-:B------:R-:W-:Y:S01]  /*14720*/  FFMA.FTZ R15, R15, R6.reuse, -R12.reuse ;  /* 0x000000060f0f7223 */ /* 0x180fe2000001080c */
[-C--:B------:R-:W-:Y:S01]  /*14730*/  FFMA.FTZ R59, R59, R6.reuse, -R12 ;  /* 0x000000063b3b7223 */ /* 0x080fe2000001080c */
[----:B--2---:R-:W-:Y:S01]  /*14740*/  FADD.FTZ R5, R87, R32 ;  /* 0x0000002057057221 */ /* 0x004fe20000010000 */
[-CC-:B------:R-:W-:Y:S01]  /*14750*/  FFMA.FTZ R63, R63, R6.reuse, -R12.reuse ;  /* 0x000000063f3f7223 */ /* 0x180fe2000001080c */
[----:B------:R-:W0:Y:S01]  /*14760*/  MUFU.EX2 R4, R4 ;  /* 0x0000000400047308 */ /* 0x000e220000000800 */
[-CC-:B------:R-:W-:Y:S01]  /*14770*/  FFMA.FTZ R65, R65, R6.reuse, -R12.reuse ;  /* 0x0000000641417223 */ /* 0x180fe2000001080c */
[----:B----4-:R-:W-:Y:S01]  /*14780*/  FADD.FTZ R34, R184, R5 ;  /* 0x00000005b8227221 */ /* 0x010fe20000010000 */
[-CC-:B------:R-:W-:Y:S01]  /*14790*/  FFMA.FTZ R67, R67, R6.reuse, -R12.reuse ;  /* 0x0000000643437223 */ /* 0x180fe2000001080c */
[-CC-:B------:R-:W-:Y:S01]  /*147a0*/  FFMA.FTZ R69, R69, R6.reuse, -R12.reuse ;  /* 0x0000000645457223 */ /* 0x180fe2000001080c */
[-CC-:B------:R-:W-:Y:S01]  /*147b0*/  FFMA.FTZ R71, R71, R6.reuse, -R12.reuse ;  /* 0x0000000647477223 */ /* 0x180fe2000001080c */
[-CC-:B------:R-:W-:Y:S01]  /*147c0*/  FFMA.FTZ R73, R73, R6.reuse, -R12.reuse ;  /* 0x0000000649497223 */ /* 0x180fe2000001080c */
        /* <DEDUP_REMOVED lines=8> */
[----:B------:R-:W-:Y:S01]  /*14850*/  FFMA.FTZ R97, R97, R6, -R12 ;  /* 0x0000000661617223 */ /* 0x000fe2000001080c */
[----:B------:R2:W3:Y:S01]  /*14860*/  MUFU.EX2 R14, R7 ;  /* 0x00000007000e7308 */ /* 0x0004e20000000800 */
[----:B0-----:R-:W-:Y:S01]  /*14870*/  FADD.FTZ R32, R189, R4 ;  /* 0x00000004bd207221 */ /* 0x001fe20000010000 */
[----:B------:R-:W-:-:S02]  /*14880*/  F2FP.F16.F32.PACK_AB R189, R4, R189 ;  /* 0x000000bd04bd723e */ /* 0x000fc400000000ff */
[----:B------:R-:W-:Y:S02]  /*14890*/  F2FP.F16.F32.PACK_AB R188, R85, R188 ;  /* 0x000000bc55bc723e */ /* 0x000fe400000000ff */
[----:B------:R-:W-:Y:S02]  /*148a0*/  F2FP.F16.F32.PACK_AB R190, R87, R190 ;  /* 0x000000be57be723e */ /* 0x000fe400000000ff */
[----:B------:R-:W0:Y:S01]  /*148b0*/  MUFU.EX2 R9, R9 ;  /* 0x0000000900097308 */ /* 0x000e220000000800 */
[----:B-1----:R-:W-:Y:S01]  /*148c0*/  FADD.FTZ R5, R191, R32 ;  /* 0x00000020bf057221 */ /* 0x002fe20000010000 */
[C---:B--2---:R-:W-:Y:S01]  /*148d0*/  FADD.FTZ R7, R89.reuse, R34 ;  /* 0x0000002259077221 */ /* 0x044fe20000010000 */
[----:B------:R-:W-:-:S03]  /*148e0*/  F2FP.F16.F32.PACK_AB R184, R89, R184 ;  /* 0x000000b859b8723e */ /* 0x000fc600000000ff */
[----:B------:R-:W-:Y:S01]  /*148f0*/  FADD.FTZ R36, R186, R7 ;  /* 0x00000007ba247221 */ /* 0x000fe20000010000 */
[C---:B------:R-:W-:Y:S01]  /*14900*/  F2FP.F16.F32.PACK_AB R186, R91.reuse, R186 ;  /* 0x000000ba5bba723e */ /* 0x040fe200000000ff */
[----:B------:R-:W1:Y:S01]  /*14910*/  MUFU.EX2 R20, R53 ;  /* 0x0000003500147308 */ /* 0x000e620000000800 */
[C---:B---3--:R-:W-:Y:S01]  /*14920*/  FADD.FTZ R34, R14.reuse, R5 ;  /* 0x000000050e227221 */ /* 0x048fe20000010000 */
[----:B------:R-:W-:Y:S01]  /*14930*/  FADD.FTZ R7, R91, R36 ;  /* 0x000000245b077221 */ /* 0x000fe20000010000 */
[----:B------:R-:W-:-:S03]  /*14940*/  F2FP.F16.F32.PACK_AB R191, R14, R191 ;  /* 0x000000bf0ebf723e */ /* 0x000fc600000000ff */
[----:B------:R-:W-:Y:S01]  /*14950*/  FADD.FTZ R36, R180, R7 ;  /* 0x00000007b4247221 */ /* 0x000fe20000010000 */
[----:B------:R-:W-:Y:S01]  /*14960*/  F2FP.F16.F32.PACK_AB R180, R21, R180 ;  /* 0x000000b415b4723e */ /* 0x000fe200000000ff */
[----:B------:R-:W2:Y:S01]  /*14970*/  MUFU.EX2 R13, R13 ;  /* 0x0000000d000d7308 */ /* 0x000ea20000000800 */
[----:B0-----:R-:W-:Y:S01]  /*14980*/  FADD.FTZ R5, R9, R34 ;  /* 0x0000002209057221 */ /* 0x001fe20000010000 */
[----:B------:R-:W-:-:S04]  /*14990*/  FADD.FTZ R7, R21, R36 ;  /* 0x0000002415077221 */ /* 0x000fc80000010000 */
[----:B------:R-:W-:Y:S01]  /*149a0*/  FADD.FTZ R38, R182, R7 ;  /* 0x00000007b6267221 */ /* 0x000fe20000010000 */
[C---:B------:R-:W-:Y:S01]  /*149b0*/  F2FP.F16.F32.PACK_AB R182, R25.reuse, R182 ;  /* 0x000000b619b6723e */ /* 0x040fe200000000ff */
[----:B------:R-:W0:Y:S01]  /*149c0*/  MUFU.EX2 R24, R57 ;  /* 0x0000003900187308 */ /* 0x000e220000000800 */
[C---:B-1----:R-:W-:Y:S01]  /*149d0*/  FADD.FTZ R34, R20.reuse, R5 ;  /* 0x0000000514227221 */ /* 0x042fe20000010000 */
[----:B------:R-:W-:Y:S01]  /*149e0*/  FADD.FTZ R7, R25, R38 ;  /* 0x0000002619077221 */ /* 0x000fe20000010000 */
[----:B------:R-:W-:-:S03]  /*149f0*/  F2FP.F16.F32.PACK_AB R185, R20, R9 ;  /* 0x0000000914b9723e */ /* 0x000fc600000000ff */
[----:B------:R-:W-:Y:S02]  /*14a00*/  FADD.FTZ R38, R176, R7 ;  /* 0x00000007b0267221 */ /* 0x000fe40000010000 */
        /* <DEDUP_REMOVED lines=8> */
[C---:B--2---:R-:W-:Y:S01]  /*14a90*/  FADD.FTZ R36, R26.reuse, R5 ;  /* 0x000000051a247221 */ /* 0x044fe20000010000 */
[----:B------:R-:W-:-:S06]  /*14aa0*/  F2FP.F16.F32.PACK_AB R181, R26, R15 ;  /* 0x0000000f1ab5723e */ /* 0x000fcc00000000ff */
[----:B------:R-:W2:Y:S01]  /*14ab0*/  MUFU.EX2 R28, R65 ;  /* 0x00000041001c7308 */ /* 0x000ea20000000800 */
[----:B0-----:R-:W-:-:S07]  /*14ac0*/  FADD.FTZ R5, R63, R36 ;  /* 0x000000243f057221 */ /* 0x001fce0000010000 */
[----:B------:R-:W0:Y:S01]  /*14ad0*/  MUFU.EX2 R178, R178 ;  /* 0x000000b200b27308 */ /* 0x000e220000000800 */
[C---:B-1----:R-:W-:Y:S01]  /*14ae0*/  FADD.FTZ R7, R49.reuse, R38 ;  /* 0x0000002631077221 */ /* 0x042fe20000010000 */
[----:B------:R-:W-:-:S06]  /*14af0*/  F2FP.F16.F32.PACK_AB R176, R49, R176 ;  /* 0x000000b031b0723e */ /* 0x000fcc00000000ff */
[----:B------:R-:W1:Y:S01]  /*14b00*/  MUFU.EX2 R67, R67 ;  /* 0x0000004300437308 */ /* 0x000e620000000800 */
[C---:B--2---:R-:W-:Y:S01]  /*14b10*/  FADD.FTZ R36, R28.reuse, R5 ;  /* 0x000000051c247221 */ /* 0x044fe20000010000 */
[----:B------:R-:W-:-:S06]  /*14b20*/  F2FP.F16.F32.PACK_AB R183, R28, R63 ;  /* 0x0000003f1cb7723e */ /* 0x000fcc00000000ff */
[----:B------:R-:W2:Y:S01]  /*14b30*/  MUFU.EX2 R43, R43 ;  /* 0x0000002b002b7308 */ /* 0x000ea20000000800 */
[----:B0-----:R-:W-:-:S07]  /*14b40*/  FADD.FTZ R38, R178, R7 ;  /* 0x00000007b2267221 */ /* 0x001fce0000010000 */
[----:B------:R-:W0:Y:S01]  /*14b50*/  MUFU.EX2 R30, R69 ;  /* 0x00000045001e7308 */ /* 0x000e220000000800 */
[----:B-1----:R-:W-:-:S07]  /*14b60*/  FADD.FTZ R5, R67, R36 ;  /* 0x0000002443057221 */ /* 0x002fce0000010000 */
[----:B------:R-:W1:Y:S01]  /*14b70*/  MUFU.EX2 R172, R172 ;  /* 0x000000ac00ac7308 */ /* 0x000e620000000800 */
[C---:B--2---:R-:W-:Y:S01]  /*14b80*/  FADD.FTZ R7, R43.reuse, R38 ;  /* 0x000000262b077221 */ /* 0x044fe20000010000 */
[----:B------:R-:W-:-:S06]  /*14b90*/  F2FP.F16.F32.PACK_AB R178, R43, R178 ;  /* 0x000000b22bb2723e */ /* 0x000fcc00000000ff */
[----:B------:R-:W2:Y:S01]  /*14ba0*/  MUFU.EX2 R71, R71 ;  /* 0x0000004700477308 */ /* 0x000ea20000000800 */
[C---:B0-----:R-:W-:Y:S01]  /*14bb0*/  FADD.FTZ R36, R30.reuse, R5 ;  /* 0x000000051e247221 */ /* 0x041fe20000010000 */
[----:B------:R-:W-:-:S06]  /*14bc0*/  F2FP.F16.F32.PACK_AB R177, R30, R67 ;  /* 0x000000431eb1723e */ /* 0x000fcc00000000ff */
[----:B------:R-:W0:Y:S01]  /*14bd0*/  MUFU.EX2 R39, R39 ;  /* 0x0000002700277308 */ /* 0x000e220000000800 */
[----:B-1----:R-:W-:-:S07]  /*14be0*/  FADD.FTZ R38, R172, R7 ;  /* 0x00000007ac267221 */ /* 0x002fce0000010000 */
[----:B------:R-:W1:Y:S01]  /*14bf0*/  MUFU.EX2 R32, R73 ;  /* 0x0000004900207308 */ /* 0x000e620000000800 */
[----:B--2---:R-:W-:-:S07]  /*14c00*/  FADD.FTZ R5, R71, R36 ;  /* 0x0000002447057221 */ /* 0x004fce0000010000 */
[----:B------:R-:W2:Y:S01]  /*14c10*/  MUFU.EX2 R174, R174 ;  /* 0x000000ae00ae7308 */ /* 0x000ea20000000800 */
[C---:B0-----:R-:W-:Y:S01]  /*14c20*/  FADD.FTZ R7, R39.reuse, R38 ;  /* 0x0000002627077221 */ /* 0x041fe20000010000 */
[----:B------:R-:W-:-:S06]  /*14c30*/  F2FP.F16.F32.PACK_AB R172, R39, R172 ;  /* 0x000000ac27ac723e */ /* 0x000fcc00000000ff */
[----:B------:R-:W0:Y:S01]  /*14c40*/  MUFU.EX2 R75, R75 ;  /* 0x0000004b004b7308 */ /* 0x000e220000000800 */
[C---:B-1----:R-:W-:Y:S01]  /*14c50*/  FADD.FTZ R38, R32.reuse, R5 ;  /* 0x0000000520267221 */ /* 0x042fe20000010000 */
[----:B------:R-:W-:-:S06]  /*14c60*/  F2FP.F16.F32.PACK_AB R179, R32, R71 ;  /* 0x0000004720b3723e */ /* 0x000fcc00000000ff */
[----:B------:R-:W1:Y:S01]  /*14c70*/  MUFU.EX2 R35, R35 ;  /* 0x0000002300237308 */ /* 0x000e620000000800 */
[----:B--2---:R-:W-:-:S07]  /*14c80*/  FADD.FTZ R40, R174, R7 ;  /* 0x00000007ae287221 */ /* 0x004fce0000010000 */
        /* <DEDUP_REMOVED lines=26> */
[----:B-1----:R-:W-:-:S04]  /*14e30*/  FADD.FTZ R7, R95, R4 ;  /* 0x000000045f077221 */ /* 0x002fc80000010000 */
[C---:B--2---:R-:W-:Y:S01]  /*14e40*/  FADD.FTZ R4, R38.reuse, R7 ;  /* 0x0000000726047221 */ /* 0x044fe20000010000 */
[----:B------:R-:W-:Y:S01]  /*14e50*/  F2FP.F16.F32.PACK_AB R171, R38, R95 ;  /* 0x0000005f26ab723e */ /* 0x000fe200000000ff */
[----:B------:R-:W-:Y:S02]  /*14e60*/  VIADD R7, R151, 0xfffffffe ;  /* 0xfffffffe97077836 */ /* 0x000fe40000000000 */
[C---:B0-----:R-:W-:Y:S01]  /*14e70*/  FADD.FTZ R5, R27.reuse, R42 ;  /* 0x0000002a1b057221 */ /* 0x041fe20000010000 */
[----:B------:R-:W-:Y:S01]  /*14e80*/  F2FP.F16.F32.PACK_AB R170, R27, R170 ;  /* 0x000000aa1baa723e */ /* 0x000fe200000000ff */
        /* <DEDUP_REMOVED lines=12> */
.L_x_1880:
[----:B------:R-:W-:-:S13]  /*14f50*/  ISETP.NE.AND P2, PT, R11, 0x1, PT ;  /* 0x000000010b00780c */ /* 0x000fda0003f45270 */
[----:B------:R-:W0:Y:S02]  /*14f60*/  @P2 LDC.64 R12, c[0x0][0x9e8] ;  /* 0x00027a00ff0c2b82 */ /* 0x000e240000000a00 */
[----:B0-----:R-:W-:-:S05]  /*14f70*/  @P2 IMAD.HI.U32 R12, R9, R12, RZ ;  /* 0x0000000c090c2227 */ /* 0x001fca00078e00ff */
[----:B------:R-:W-:-:S07]  /*14f80*/  @P2 SHF.R.U32.HI R9, RZ, R13, R12 ;  /* 0x0000000dff092219 */ /* 0x000fce000001160c */
.L_x_1881:
[----:B------:R-:W-:Y:S05]  /*14f90*/  BSYNC B0 ;  /* 0x0000000000007941 */ /* 0x000fea0003800000 */
.L_x_1879:
[----:B------:R-:W-:-:S05]  /*14fa0*/  IMAD R9, R9, R11, R11 ;  /* 0x0000000b09097224 */ /* 0x000fca00078e020b */
[----:B------:R-:W-:-:S07]  /*14fb0*/  VIMNMX R10, R10, R9, PT ;  /* 0x000000090a0a7248 */ /* 0x000fce0003fe0100 */
.L_x_1878:
[----:B------:R-:W-:Y:S01]  /*14fc0*/  IMAD.HI R10, R10, 0x2aaaaaab, RZ ;  /* 0x2aaaaaab0a0a7827 */ /* 0x000fe200078e02ff */
[----:B------:R-:W-:Y:S01]  /*14fd0*/  ULDC UR58, c[0x0][0x9d8] ;  /* 0x00027600003a7ab9 */ /* 0x000fe20000000800 */
[----:B------:R-:W-:Y:S01]  /*14fe0*/  ULDC UR59, c[0x0][0x9d8] ;  /* 0x00027600003b7ab9 */ /* 0x000fe20000000800 */
[----:B------:R-:W-:Y:S01]  /*14ff0*/  BSSY B0, `(.L_x_1882) ;  /* 0x00003e5000007945 */ /* 0x000fe20003800000 */
[----:B------:R-:W-:Y:S01]  /*15000*/  IMAD.MOV.U32 R120, RZ, RZ, 0x3f800000 ;  /* 0x3f800000ff787424 */ /* 0x000fe200078e00ff */
[----:B------:R-:W-:Y:S02]  /*15010*/  SHF.R.U32.HI R9, RZ, 0x1f, R10 ;  /* 0x0000001fff097819 */ /* 0x000fe4000001160a */
[----:B------:R-:W-:Y:S02]  /*15020*/  CS2R R118, SRZ ;  /* 0x0000000000767805 */ /* 0x000fe4000001ff00 */
[----:B------:R-:W-:Y:S02]  /*15030*/  CS2R R116, SRZ ;  /* 0x0000000000747805 */ /* 0x000fe4000001ff00 */
[----:B------:R-:W-:-:S02]  /*15040*/  CS2R R114, SRZ ;  /* 0x0000000000727805 */ /* 0x000fc4000001ff00 */
[----:B------:R-:W-:Y:S01]  /*15050*/  LEA.HI.SX32 R11, R10, R9, 0x1c ;  /* 0x000000090a0b7211 */ /* 0x000fe200078fe2ff */
[----:B------:R-:W-:Y:S01]  /*15060*/  IMAD.MOV.U32 R9, RZ, RZ, 0x3f800000 ;  /* 0x3f800000ff097424 */ /* 0x000fe200078e00ff */
[----:B------:R-:W-:Y:S02]  /*15070*/  CS2R R112, SRZ ;  /* 0x0000000000707805 */ /* 0x000fe4000001ff00 */
[----:B------:R-:W-:Y:S02]  /*15080*/  CS2R R110, SRZ ;  /* 0x00000000006e7805 */ /* 0x000fe4000001ff00 */
[----:B------:R-:W-:Y:S02]  /*15090*/  VIMNMX R20, R210, R11, !PT ;  /* 0x0000000bd2147248 */ /* 0x000fe40007fe0100 */
[----:B------:R-:W-:Y:S02]  /*150a0*/  CS2R R108, SRZ ;  /* 0x00000000006c7805 */ /* 0x000fe4000001ff00 */
[----:B------:R-:W-:-:S02]  /*150b0*/  CS2R R106, SRZ ;  /* 0x00000000006a7805 */ /* 0x000fc4000001ff00 */
[----:B------:R-:W-:Y:S02]  /*150c0*/  CS2R R104, SRZ ;  /* 0x0000000000687805 */ /* 0x000fe4000001ff00 */
[----:B------:R-:W-:Y:S02]  /*150d0*/  ISETP.GE.AND P2, PT, R7, R20, PT ;  /* 0x000000140700720c */ /* 0x000fe40003f46270 */
        /* <DEDUP_REMOVED lines=40> */
[----:B------:R-:W-:Y:S06]  /*15360*/  @!P2 BRA `(.L_x_1883) ;  /* 0x0000003800b4a947 */ /* 0x000fec0003800000 */
[----:B------:R-:W-:Y:S01]  /*15370*/  BSSY B1, `(.L_x_1884) ;  /* 0x00003a8000017945 */ /* 0x000fe20003800000 */
[----:B------:R-:W-:Y:S01]  /*15380*/  IMAD.MOV.U32 R9, RZ, RZ, 0x3f800000 ;  /* 0x3f800000ff097424 */ /* 0x000fe200078e00ff */
[----:B------:R-:W-:-:S07]  /*15390*/  MOV R119, RZ ;  /* 0x000000ff00777202 */ /* 0x000fce0000000f00 */
.L_x_1903:
[----:B------:R-:W-:-:S05]  /*153a0*/  VIADD R15, R17, 0x1 ;  /* 0x00000001110f7836 */ /* 0x000fca0000000000 */
[----:B------:R-:W-:-:S04]  /*153b0*/  ISETP.NE.AND P2, PT, R15, 0x2, PT ;  /* 0x000000020f00780c */ /* 0x000fc80003f45270 */
[----:B------:R-:W-:Y:S02]  /*153c0*/  SEL R11, RZ, 0x1, P2 ;  /* 0x00000001ff0b7807 */ /* 0x000fe40001000000 */
[----:B------:R-:W-:Y:S02]  /*153d0*/  SEL R15, R15, RZ, P2 ;  /* 0x000000ff0f0f7207 */ /* 0x000fe40001000000 */
[----:B------:R-:W-:Y:S01]  /*153e0*/  LOP3.LUT R14, R192, R11, RZ, 0x3c, !PT ;  /* 0x0000000bc00e7212 */ /* 0x000fe200078e3cff */
[----:B------:R-:W-:Y:S06]  /*153f0*/  @!P0 BRA `(.L_x_1885) ;  /* 0x0000000000048947 */ /* 0x000fec0003800000 */
[----:B------:R-:W-:Y:S01]  /*15400*/  BPT.TRAP 0x1 ;  /* 0x000000040000795c */ /* 0x000fe20000300000 */
.L_x_1885:
[----:B------:R-:W-:Y:S01]  /*15410*/  IMAD R6, R15, 0x8, R2 ;  /* 0x000000080f067824 */ /* 0x000fe200078e0202 */
[----:B------:R-:W-:-:S04]  /*15420*/  SHF.L.U32 R11, R14, 0x1f, RZ ;  /* 0x0000001f0e0b7819 */ /* 0x000fc800000006ff */
[----:B------:R0:W1:Y:S01]  /*15430*/  SYNCS.PHASECHK.TRANS64.TRYWAIT P2, [R6+URZ+0x30830], R11 ;  /* 0x0308300b060075a7 */ /* 0x000062000804017f */
[----:B------:R-:W-:Y:S05]  /*15440*/  @!P0 BRA `(.L_x_1886) ;  /* 0x0000000000048947 */ /* 0x000fea0003800000 */
[----:B------:R-:W-:Y:S01]  /*15450*/  BPT.TRAP 0x1 ;  /* 0x000000040000795c */ /* 0x000fe20000300000 */
.L_x_1886:
[----:B------:R-:W-:Y:S01]  /*15460*/  IMAD R126, R15, 0x900, R8 ;  /* 0x000009000f7e7824 */ /* 0x000fe200078e0208 */
[----:B------:R-:W-:Y:S03]  /*15470*/  BSSY B2, `(.L_x_1887) ;  /* 0x0000006000027945 */ /* 0x000fe60003800000 */
[C---:B------:R-:W-:Y:S02]  /*15480*/  VIADD R12, R126.reuse, 0x2 ;  /* 0x000000027e0c7836 */ /* 0x040fe40000000000 */
[----:B------:R-:W-:Y:S01]  /*15490*/  VIADD R122, R126, 0x4 ;  /* 0x000000047e7a7836 */ /* 0x000fe20000000000 */
[----:B-1----:R-:W-:Y:S06]  /*154a0*/  @P2 BRA `(.L_x_1888) ;  /* 0x0000000000082947 */ /* 0x002fec0003800000 */
[----:B------:R-:W1:Y:S02]  /*154b0*/  SYNCS.PHASECHK.TRANS64.TRYWAIT P2, [R6+URZ+0x30830], R11 ;  /* 0x0308300b060075a7 */ /* 0x000e64000804017f */
[----:B-1----:R-:W-:Y:S05]  /*154c0*/  @!P2 BRA `(.L_x_1889) ;  /* 0x000001680020a947 */ /* 0x002fea0003800000 */
.L_x_1888:
[----:B------:R-:W-:Y:S05]  /*154d0*/  BSYNC B2 ;  /* 0x0000000000027941 */ /* 0x000fea0003800000 */
.L_x_1887:
[----:B------:R-:W-:Y:S01]  /*154e0*/  IMAD.MOV.U32 R10, RZ, RZ, R126 ;  /* 0x000000ffff0a7224 */ /* 0x000fe200078e007e */
[----:B------:R2:W-:Y:S04]  /*154f0*/  STL.64 [R1+0x78], R14 ;  /* 0x0000780e01007387 */ /* 0x0005e80000100a00 */
[----:B------:R-:W-:Y:S01]  /*15500*/  R2UR UR54, R10 ;  /* 0x000000000a3672ca */ /* 0x000fe200000e0000 */
[----:B------:R-:W-:Y:S01]  /*15510*/  VIADD R10, R126, 0x300 ;  /* 0x000003007e0a7836 */ /* 0x000fe20000000000 */
[----:B01----:R-:W-:-:S04]  /*15520*/  MOV R11, 0x40000040 ;  /* 0x40000040000b7802 */ /* 0x003fc80000000f00 */
[----:B------:R-:W-:Y:S01]  /*15530*/  R2UR UR26, R10 ;  /* 0x000000000a1a72ca */ /* 0x000fe200000e0000 */
[----:B--2---:R-:W2:Y:S01]  /*15540*/  LDL.64 R14, [R1+0x30] ;  /* 0x00003000010e7983 */ /* 0x004ea20000100a00 */
[----:B------:R-:W-:-:S03]  /*15550*/  IADD3 R10, R126, 0x304, RZ ;  /* 0x000003047e0a7810 */ /* 0x000fc60007ffe0ff */
[----:B------:R0:W-:Y:S01]  /*15560*/  STL.64 [R1+0x70], R6 ;  /* 0x0000700601007387 */ /* 0x0001e20000100a00 */
[C---:B------:R-:W-:Y:S02]  /*15570*/  R2UR UR55, R11.reuse ;  /* 0x000000000b3772ca */ /* 0x040fe400000e0000 */
[C---:B------:R-:W-:Y:S02]  /*15580*/  R2UR UR27, R11.reuse ;  /* 0x000000000b1b72ca */ /* 0x040fe400000e0000 */
[----:B------:R-:W-:Y:S02]  /*15590*/  R2UR UR18, R10 ;  /* 0x000000000a1272ca */ /* 0x000fe400000e0000 */
[----:B------:R-:W-:Y:S01]  /*155a0*/  R2UR UR19, R11 ;  /* 0x000000000b1372ca */ /* 0x000fe200000e0000 */
[----:B0-----:R-:W3:Y:S04]  /*155b0*/  LDL.64 R6, [R1+0x28] ;  /* 0x0000280001067983 */ /* 0x001ee80000100a00 */
[----:B------:R0:W-:Y:S04]  /*155c0*/  STL.64 [R1+0x68], R4 ;  /* 0x0000680401007387 */ /* 0x0001e80000100a00 */
[----:B0-----:R-:W4:Y:S04]  /*155d0*/  LDL.64 R4, [R1+0x20] ;  /* 0x0000200001047983 */ /* 0x001f280000100a00 */
[----:B------:R0:W-:Y:S04]  /*155e0*/  STL.64 [R1+0x60], R2 ;  /* 0x0000600201007387 */ /* 0x0001e80000100a00 */
[----:B------:R-:W2:Y:S01]  /*155f0*/  LDL.64 R10, [R1+0x38] ;  /* 0x00003800010a7983 */ /* 0x000ea20000100a00 */
[----:B------:R-:W-:Y:S01]  /*15600*/  R2UR UR50, R12 ;  /* 0x000000000c3272ca */ /* 0x000fe200000e0000 */
[----:B------:R-:W-:Y:S01]  /*15610*/  VIADD R12, R126, 0x6 ;  /* 0x000000067e0c7836 */ /* 0x000fe20000000000 */
[----:B------:R-:W-:Y:S01]  /*15620*/  R2UR UR34, R122 ;  /* 0x000000007a2272ca */ /* 0x000fe200000e0000 */
[----:B------:R-:W-:-:S02]  /*15630*/  VIADD R122, R126, 0x302 ;  /* 0x000003027e7a7836 */ /* 0x000fc40000000000 */
[-C--:B------:R-:W-:Y:S01]  /*15640*/  FMUL.FTZ R24, R24, R120.reuse ;  /* 0x0000007818187220 */ /* 0x080fe20000410000 */
[-C--:B------:R-:W-:Y:S01]  /*15650*/  FMUL.FTZ R25, R25, R120.reuse ;  /* 0x0000007819197220 */ /* 0x080fe20000410000 */
[----:B------:R-:W-:Y:S01]  /*15660*/  R2UR UR30, R12 ;  /* 0x000000000c1e72ca */ /* 0x000fe200000e0000 */
[-C--:B------:R-:W-:Y:S01]  /*15670*/  FMUL.FTZ R28, R28, R120.reuse ;  /* 0x000000781c1c7220 */ /* 0x080fe20000410000 */
[----:B------:R-:W-:Y:S01]  /*15680*/  R2UR UR22, R122 ;  /* 0x000000007a1672ca */ /* 0x000fe200000e0000 */
        /* <DEDUP_REMOVED lines=45> */
[C---:B------:R-:W-:Y:S01]  /*15960*/  VIADD R12, R126.reuse, 0x306 ;  /* 0x000003067e0c7836 */ /* 0x040fe20000000000 */
[----:B------:R-:W-:Y:S01]  /*15970*/  MOV R121, 0x40000040 ;  /* 0x4000004000797802 */ /* 0x000fe20000000f00 */
[C---:B------:R-:W-:Y:S01]  /*15980*/  VIADD R120, R126.reuse, 0x600 ;  /* 0x000006007e787836 */ /* 0x040fe20000000000 */
[----:B0-----:R-:W4:Y:S01]  /*15990*/  LDL.64 R2, [R1+0x18] ;  /* 0x0000180001027983 */ /* 0x001f220000100a00 */
[----:B------:R-:W-:-:S02]  /*159a0*/  VIADD R122, R126, 0x602 ;  /* 0x000006027e7a7836 */ /* 0x000fc40000000000 */
[-C--:B------:R-:W-:Y:S01]  /*159b0*/  FMUL.FTZ R26, R26, R9.reuse ;  /* 0x000000091a1a7220 */ /* 0x080fe20000410000 */
[----:B------:R-:W-:Y:S02]  /*159c0*/  VIADD R124, R126, 0x604 ;  /* 0x000006047e7c7836 */ /* 0x000fe40000000000 */
[-C--:B------:R-:W-:Y:S01]  /*159d0*/  FMUL.FTZ R27, R27, R9.reuse ;  /* 0x000000091b1b7220 */ /* 0x080fe20000410000 */
[----:B------:R-:W-:Y:S02]  /*159e0*/  IMAD.MOV.U32 R123, RZ, RZ, 0x40000040 ;  /* 0x40000040ff7b7424 */ /* 0x000fe400078e00ff */
[-C--:B------:R-:W-:Y:S01]  /*159f0*/  FMUL.FTZ R30, R30, R9.reuse ;  /* 0x000000091e1e7220 */ /* 0x080fe20000410000 */
[----:B------:R-:W-:Y:S02]  /*15a00*/  VIADD R126, R126, 0x606 ;  /* 0x000006067e7e7836 */ /* 0x000fe40000000000 */
[-C--:B------:R-:W-:Y:S01]  /*15a10*/  FMUL.FTZ R31, R31, R9.reuse ;  /* 0x000000091f1f7220 */ /* 0x080fe20000410000 */
[----:B------:R-:W-:Y:S01]  /*15a20*/  IMAD.MOV.U32 R125, RZ, RZ, 0x40000040 ;  /* 0x40000040ff7d7424 */ /* 0x000fe200078e00ff */
[C---:B------:R-:W-:Y:S01]  /*15a30*/  R2UR UR35, R123.reuse ;  /* 0x000000007b2372ca */ /* 0x040fe200000e0000 */
[----:B------:R-:W-:Y:S01]  /*15a40*/  IMAD.MOV.U32 R127, RZ, RZ, 0x40000040 ;  /* 0x40000040ff7f7424 */ /* 0x000fe200078e00ff */
[----:B------:R-:W-:Y:S01]  /*15a50*/  R2UR UR23, R123 ;  /* 0x000000007b1772ca */ /* 0x000fe200000e0000 */
[----:B------:R-:W-:Y:S01]  /*15a60*/  IMAD.MOV.U32 R13, RZ, RZ, 0x40000040 ;  /* 0x40000040ff0d7424 */ /* 0x000fe200078e00ff */
[----:B------:R-:W-:Y:S01]  /*15a70*/  R2UR UR10, R120 ;  /* 0x00000000780a72ca */ /* 0x000fe200000e0000 */
[-C--:B------:R-:W-:Y:S01]  /*15a80*/  FMUL.FTZ R34, R34, R9.reuse ;  /* 0x0000000922227220 */ /* 0x080fe20000410000 */
        /* <DEDUP_REMOVED lines=14> */
[----:B-----5:R-:W-:Y:S01]  /*15b70*/  WARPGROUP.ARRIVE ;  /* 0x00000000000079c5 */ /* 0x020fe20000000000 */
[C---:B------:R-:W-:Y:S01]  /*15b80*/  R2UR UR51, R13.reuse ;  /* 0x000000000d3372ca */ /* 0x040fe200000e0000 */
[-C--:B------:R-:W-:Y:S01]  /*15b90*/  FMUL.FTZ R50, R50, R9.reuse ;  /* 0x0000000932327220 */ /* 0x080fe20000410000 */
[----:B------:R-:W-:Y:S01]  /*15ba0*/  R2UR UR31, R13 ;  /* 0x000000000d1f72ca */ /* 0x000fe200000e0000 */
[-C--:B------:R-:W-:Y:S01]  /*15bb0*/  FMUL.FTZ R51, R51, R9.reuse ;  /* 0x0000000933337220 */ /* 0x080fe20000410000 */
[-C--:B------:R-:W-:Y:S01]  /*15bc0*/  FMUL.FTZ R54, R54, R9.reuse ;  /* 0x0000000936367220 */ /* 0x080fe20000410000 */
[----:B------:R-:W-:Y:S01]  /*15bd0*/  HGMMA.64x96x16.F32 R120, gdesc[UR52], RZ, !UPT, gsb0 ;  /* 0x01600000347879f0 */ /* 0x000fe2000c0008ff */
        /* <DEDUP_REMOVED lines=35> */
[----:B------:R-:W-:Y:S01]  /*15e10*/  HGMMA.64x96x16.F32 R120, gdesc[UR48], R120, gsb0 ;  /* 0x01600000307879f0 */ /* 0x000fe20008000878 */
[----:B--2---:R-:W-:Y:S02]  /*15e20*/  R2UR UR32, R10 ;  /* 0x000000000a2072ca */ /* 0x004fe400000e0000 */
[----:B------:R-:W-:Y:S02]  /*15e30*/  R2UR UR33, R11 ;  /* 0x000000000b2172ca */ /* 0x000fe400000e0000 */
[----:B------:R-:W-:Y:S01]  /*15e40*/  R2UR UR28, R14 ;  /* 0x000000000e1c72ca */ /* 0x000fe200000e0000 */
[----:B------:R-:W2:Y:S01]  /*15e50*/  LDL.64 R10, [R1+0x8] ;  /* 0x00000800010a7983 */ /* 0x000ea20000100a00 */
[----:B------:R-:W-:Y:S02]  /*15e60*/  WARPGROUP.DEPBAR.LE gsb0, 0x0 ;  /* 0x00008000000079c5 */ /* 0x000fe40000010000 */
[----:B------:R-:W-:-:S07]  /*15e70*/  WARPGROUP.ARRIVE ;  /* 0x00000000000079c5 */ /* 0x000fce0000000000 */
[----:B------:R-:W-:Y:S01]  /*15e80*/  HGMMA.64x96x16.F32 R120, gdesc[UR32], R120, gsb0 ;  /* 0x01600000207879f0 */ /* 0x000fe20008000878 */
[----:B------:R-:W-:Y:S02]  /*15e90*/  R2UR UR29, R15 ;  /* 0x000000000f1d72ca */ /* 0x000fe400000e0000 */
[----:B------:R-:W-:Y:S02]  /*15ea0*/  R2UR UR14, R12 ;  /* 0x000000000c0e72ca */ /* 0x000fe400000e0000 */
[----:B------:R-:W-:Y:S02]  /*15eb0*/  R2UR UR15, R13 ;  /* 0x000000000d0f72ca */ /* 0x000fe400000e0000 */
[----:B------:R-:W2:Y:S01]  /*15ec0*/  LDL.64 R12, [R1+0x10] ;  /* 0x00001000010c7983 */ /* 0x000ea20000100a00 */
[----:B---3--:R-:W-:Y:S02]  /*15ed0*/  R2UR UR24, R6 ;  /* 0x00000000061872ca */ /* 0x008fe400000e0000 */
[----:B------:R-:W-:Y:S01]  /*15ee0*/  R2UR UR25, R7 ;  /* 0x00000000071972ca */ /* 0x000fe200000e0000 */
[----:B------:R0:W5:Y:S01]  /*15ef0*/  LDL.LU.64 R14, [R1+0x78] ;  /* 0x00007800010e7983 */ /* 0x0001620000300a00 */
[----:B----4-:R-:W-:-:S02]  /*15f00*/  R2UR UR20, R4 ;  /* 0x00000000041472ca */ /* 0x010fc400000e0000 */
[----:B------:R-:W-:Y:S01]  /*15f10*/  R2UR UR21, R5 ;  /* 0x00000000051572ca */ /* 0x000fe200000e0000 */
[----:B------:R0:W5:Y:S01]  /*15f20*/  LDL.LU.64 R6, [R1+0x70] ;  /* 0x0000700001067983 */ /* 0x0001620000300a00 */
[----:B------:R-:W-:Y:S01]  /*15f30*/  UMOV UR4, UR56 ;  /* 0x0000003800047c82 */ /* 0x000fe20008000000 */
[----:B------:R-:W-:Y:S02]  /*15f40*/  UMOV UR5, UR57 ;  /* 0x0000003900057c82 */ /* 0x000fe40008000000 */
[----:B------:R0:W5:Y:S01]  /*15f50*/  LDL.LU.64 R4, [R1+0x68] ;  /* 0x0000680001047983 */ /* 0x0001620000300a00 */
[----:B------:R-:W-:Y:S02]  /*15f60*/  WARPGROUP.DEPBAR.LE gsb0, 0x0 ;  /* 0x00008000000079c5 */ /* 0x000fe40000010000 */
[----:B------:R-:W-:-:S06]  /*15f70*/  WARPGROUP.ARRIVE ;  /* 0x00000000000079c5 */ /* 0x000fcc0000000000 */
[----:B------:R-:W-:Y:S03]  /*15f80*/  HGMMA.64x96x16.F32 R120, gdesc[UR28], R120, gsb0 ;  /* 0x016000001c7879f0 */ /* 0x000fe60008000878 */
[----:B------:R-:W-:Y:S02]  /*15f90*/  WARPGROUP.DEPBAR.LE gsb0, 0x0 ;  /* 0x00008000000079c5 */ /* 0x000fe40000010000 */
[----:B------:R-:W-:-:S06]  /*15fa0*/  WARPGROUP.ARRIVE ;  /* 0x00000000000079c5 */ /* 0x000fcc0000000000 */
[----:B------:R-:W-:Y:S01]  /*15fb0*/  HGMMA.64x96x16.F32 R120, gdesc[UR24], R120, gsb0 ;  /* 0x01600000187879f0 */ /* 0x000fe20008000878 */
[----:B------:R-:W-:Y:S02]  /*15fc0*/  R2UR UR16, R2 ;  /* 0x00000000021072ca */ /* 0x000fe400000e0000 */
[----:B------:R-:W-:Y:S02]  /*15fd0*/  R2UR UR17, R3 ;  /* 0x00000000031172ca */ /* 0x000fe400000e0000 */
[----:B------:R0:W5:Y:S01]  /*15fe0*/  LDL.LU.64 R2, [R1+0x60] ;  /* 0x0000600001027983 */ /* 0x0001620000300a00 */
[----:B------:R-:W-:Y:S02]  /*15ff0*/  WARPGROUP.DEPBAR.LE gsb0, 0x0 ;  /* 0x00008000000079c5 */ /* 0x000fe40000010000 */
[----:B------:R-:W-:-:S06]  /*16000*/  WARPGROUP.ARRIVE ;  /* 0x00000000000079c5 */ /* 0x000fcc0000000000 */
[----:B------:R-:W-:Y:S01]  /*16010*/  HGMMA.64x96x16.F32 R120, gdesc[UR20], R120, gsb0 ;  /* 0x01600000147879f0 */ /* 0x000fe20008000878 */
[----:B--2---:R-:W-:Y:S02]  /*16020*/  R2UR UR12, R12 ;  /* 0x000000000c0c72ca */ /* 0x004fe400000e0000 */
[----:B------:R-:W-:Y:S01]  /*16030*/  R2UR UR13, R13 ;  /* 0x000000000d0d72ca */ /* 0x000fe200000e0000 */
[----:B------:R-:W-:Y:S02]  /*16040*/  WARPGROUP.DEPBAR.LE gsb0, 0x0 ;  /* 0x00008000000079c5 */ /* 0x000fe40000010000 */
[----:B------:R-:W-:-:S06]  /*16050*/  WARPGROUP.ARRIVE ;  /* 0x00000000000079c5 */ /* 0x000fcc0000000000 */
[----:B------:R-:W-:Y:S01]  /*16060*/  HGMMA.64x96x16.F32 R120, gdesc[UR16], R120, gsb0 ;  /* 0x01600000107879f0 */ /* 0x000fe20008000878 */
[----:B------:R-:W-:Y:S02]  /*16070*/  R2UR UR8, R10 ;  /* 0x000000000a0872ca */ /* 0x000fe400000e0000 */
[----:B------:R-:W-:Y:S01]  /*16080*/  R2UR UR9, R11 ;  /* 0x000000000b0972ca */ /* 0x000fe200000e0000 */
        /* <DEDUP_REMOVED lines=16> */
[----:B0-----:R-:W-:Y:S05]  /*16190*/  @!P0 BRA `(.L_x_1890) ;  /* 0x0000000000048947 */ /* 0x001fea0003800000 */
[----:B------:R-:W-:Y:S01]  /*161a0*/  BPT.TRAP 0x1 ;  /* 0x000000040000795c */ /* 0x000fe20000300000 */
.L_x_1890:
[----:B------:R-:W-:Y:S01]  /*161b0*/  SHF.L.U32 R9, R192, 0x1f, RZ ;  /* 0x0000001fc0097819 */ /* 0x000fe200000006ff */
[----:B-----5:R-:W-:-:S04]  /*161c0*/  IMAD R21, R17, 0x8, R2 ;  /* 0x0000000811157824 */ /* 0x020fc800078e0202 */
[----:B------:R0:W1:Y:S01]  /*161d0*/  SYNCS.PHASECHK.TRANS64.TRYWAIT P2, [R21+URZ+0x30850], R9 ;  /* 0x03085009150075a7 */ /* 0x000062000804017f */
[----:B------:R-:W-:Y:S05]  /*161e0*/  @!P0 BRA `(.L_x_1891) ;  /* 0x0000000000048947 */ /* 0x000fea0003800000 */
[----:B------:R-:W-:Y:S01]  /*161f0*/  BPT.TRAP 0x1 ;  /* 0x000000040000795c */ /* 0x000fe20000300000 */
.L_x_1891:
[----:B------:R-:W-:Y:S04]  /*16200*/  BSSY B2, `(.L_x_1892) ;  /* 0x0000004000027945 */ /* 0x000fe80003800000 */
[----:B-1----:R-:W-:Y:S05]  /*16210*/  @P2 BRA `(.L_x_1893) ;  /* 0x0000000000082947 */ /* 0x002fea0003800000 */
[----:B------:R-:W1:Y:S02]  /*16220*/  SYNCS.PHASECHK.TRANS64.TRYWAIT P2, [R21+URZ+0x30850], R9 ;  /* 0x03085009150075a7 */ /* 0x000e64000804017f */
[----:B-1----:R-:W-:Y:S05]  /*16230*/  @!P2 BRA `(.L_x_1894) ;  /* 0x0000015800d8a947 */ /* 0x002fea0003800000 */
.L_x_1893:
[----:B------:R-:W-:Y:S05]  /*16240*/  BSYNC B2 ;  /* 0x0000000000027941 */ /* 0x000fea0003800000 */
.L_x_1892:
[----:B------:R-:W2:Y:S01]  /*16250*/  LDL R10, [R1+0x4] ;  /* 0x00000400010a7983 */ /* 0x000ea20000100800 */
[----:B01----:R-:W-:Y:S02]  /*16260*/  VIADD R9, R2, 0x400 ;  /* 0x0000040002097836 */ /* 0x003fe40000000000 */
[----:B------:R-:W-:Y:S01]  /*16270*/  IMAD.MOV.U32 R11, RZ, RZ, 0x40000040 ;  /* 0x40000040ff0b7424 */ /* 0x000fe200078e00ff */
[----:B------:R-:W-:Y:S01]  /*16280*/  WARPGROUP.ARRIVE ;  /* 0x00000000000079c5 */ /* 0x000fe20000000000 */
[----:B------:R-:W-:Y:S01]  /*16290*/  IMAD.MOV.U32 R13, RZ, RZ, 0x40000040 ;  /* 0x40000040ff0d7424 */ /* 0x000fe200078e00ff */
[----:B------:R-:W-:Y:S01]  /*162a0*/  SHF.R.U32.HI R9, RZ, 0x4, R9 ;  /* 0x00000004ff097819 */ /* 0x000fe20000011609 */
[----:B------:R-:W3:Y:S01]  /*162b0*/  LDL R192, [R1] ;  /* 0x0000000001c07983 */ /* 0x000ee20000100800 */
[----:B------:R-:W-:Y:S01]  /*162c0*/  R2UR UR7, R11 ;  /* 0x000000000b0772ca */ /* 0x000fe200000e0000 */
[----:B------:R-:W-:Y:S01]  /*162d0*/  IMAD.MOV.U32 R11, RZ, RZ, 0x40000040 ;  /* 0x40000040ff0b7424 */ /* 0x000fe200078e00ff */
[----:B------:R-:W-:Y:S01]  /*162e0*/  LOP3.LUT R9, R9, 0x3fff, RZ, 0xc0, !PT ;  /* 0x00003fff09097812 */ /* 0x000fe200078ec0ff */
[----:B------:R-:W-:Y:S01]  /*162f0*/  ULDC UR5, c[0x0][0x9d8] ;  /* 0x0002760000057ab9 */ /* 0x000fe20000000800 */
[----:B------:R-:W-:Y:S01]  /*16300*/  ISETP.NE.AND P3, PT, R226, 0x1, PT ;  /* 0x00000001e200780c */ /* 0x000fe20003f65270 */
[----:B------:R-:W-:Y:S01]  /*16310*/  @!P1 VIADD R6, R6, 0x30840 ;  /* 0x0003084006069836 */ /* 0x000fe20000000000 */
[----:B------:R-:W-:Y:S01]  /*16320*/  LOP3.LUT R9, R9, 0x3000000, RZ, 0xfc, !PT ;  /* 0x0300000009097812 */ /* 0x000fe200078efcff */
[----:B------:R-:W-:-:S03]  /*16330*/  FMUL.FTZ R165, R165, UR5 ;  /* 0x00000005a5a57c20 */ /* 0x000fc60008410000 */
[----:B------:R-:W-:-:S03]  /*16340*/  @!P1 PRMT R6, RZ, 0x654, R6 ;  /* 0x00000654ff069816 */ /* 0x000fc60000000006 */
[----:B------:R-:W0:Y:S01]  /*16350*/  MUFU.TANH R165, R165 ;  /* 0x000000a500a57308 */ /* 0x000e220000002400 */
[----:B--2---:R-:W-:Y:S01]  /*16360*/  R2UR UR4, R10 ;  /* 0x000000000a0472ca */ /* 0x004fe200000e0000 */
[----:B------:R-:W-:Y:S02]  /*16370*/  IMAD R10, R17, 0x900, R9 ;  /* 0x00000900110a7824 */ /* 0x000fe400078e0209 */
[----:B------:R-:W-:Y:S01]  /*16380*/  FMUL.FTZ R9, R120, UR5 ;  /* 0x0000000578097c20 */ /* 0x000fe20008410000 */
[----:B------:R-:W-:Y:S01]  /*16390*/  FMUL.FTZ R120, R124, UR5 ;  /* 0x000000057c787c20 */ /* 0x000fe20008410000 */
[----:B------:R-:W-:Y:S01]  /*163a0*/  FMUL.FTZ R124, R128, UR5 ;  /* 0x00000005807c7c20 */ /* 0x000fe20008410000 */
[----:B------:R-:W-:Y:S01]  /*163b0*/  FMUL.FTZ R128, R134, UR5 ;  /* 0x0000000586807c20 */ /* 0x000fe20008410000 */
[----:B------:R-:W-:Y:S01]  /*163c0*/  R2UR UR6, R10 ;  /* 0x000000000a0672ca */ /* 0x000fe200000e0000 */
[----:B------:R-:W-:Y:S01]  /*163d0*/  FMUL.FTZ R134, R136, UR5 ;  /* 0x0000000588867c20 */ /* 0x000fe20008410000 */
[----:B------:R-:W-:Y:S01]  /*163e0*/  IADD3 R12, R10, 0x80, RZ ;  /* 0x000000800a0c7810 */ /* 0x000fe20007ffe0ff */
[----:B------:R-:W-:Y:S01]  /*163f0*/  FMUL.FTZ R136, R142, UR5 ;  /* 0x000000058e887c20 */ /* 0x000fe20008410000 */
[----:B------:R-:W-:Y:S01]  /*16400*/  FMUL.FTZ R142, R147, UR5 ;  /* 0x00000005938e7c20 */ /* 0x000fe20008410000 */
[----:B------:R-:W-:Y:S01]  /*16410*/  FMUL.FTZ R147, R149, UR5 ;  /* 0x0000000595937c20 */ /* 0x000fe20008410000 */
[----:B------:R-:W-:Y:S01]  /*16420*/  FMUL.FTZ R149, R155, UR5 ;  /* 0x000000059b957c20 */ /* 0x000fe20008410000 */
[----:B------:R-:W-:Y:S01]  /*16430*/  FMUL.FTZ R155, R157, UR5 ;  /* 0x000000059d9b7c20 */ /* 0x000fe20008410000 */
[----:B------:R-:W-:Y:S01]  /*16440*/  FMUL.FTZ R157, R163, UR5 ;  /* 0x00000005a39d7c20 */ /* 0x000fe20008410000 */
[----:B------:R-:W-:-:S02]  /*16450*/  IMAD.IADD R163, R212, 0x1, R208 ;  /* 0x00000001d4a37824 */ /* 0x000fc400078e02d0 */
[----:B------:R-:W-:Y:S01]  /*16460*/  FMUL.FTZ R17, R123, UR5 ;  /* 0x000000057b117c20 */ /* 0x000fe20008410000 */
[----:B------:R-:W-:Y:S01]  /*16470*/  FMUL.FTZ R123, R127, UR5 ;  /* 0x000000057f7b7c20 */ /* 0x000fe20008410000 */
[----:B------:R-:W-:Y:S01]  /*16480*/  FMUL.FTZ R127, R131, UR5 ;  /* 0x00000005837f7c20 */ /* 0x000fe20008410000 */
[----:B------:R-:W-:Y:S01]  /*16490*/  HGMMA.64x192x16.F32 R24, R188, gdesc[UR4].tnspB, R24, gsb0 ;  /* 0x42e00004bc187df0 */ /* 0x000fe20008000818 */
[----:B------:R-:W-:Y:S01]  /*164a0*/  R2UR UR6, R12 ;  /* 0x000000000c0672ca */ /* 0x000fe200000e0000 */
[----:B------:R-:W-:Y:S01]  /*164b0*/  VIADD R12, R10, 0x100 ;  /* 0x000001000a0c7836 */ /* 0x000fe20000000000 */
[----:B------:R-:W-:Y:S01]  /*164c0*/  R2UR UR7, R13 ;  /* 0x000000000d0772ca */ /* 0x000fe200000e0000 */
[----:B------:R-:W-:Y:S02]  /*164d0*/  IMAD.MOV.U32 R13, RZ, RZ, 0x40000040 ;  /* 0x40000040ff0d7424 */ /* 0x000fe400078e00ff */
        /* <DEDUP_REMOVED lines=9> */
[----:B------:R-:W-:Y:S01]  /*16570*/  IMAD R164, R7, -0x60, RZ ;  /* 0xffffffa007a47824 */ /* 0x000fe200078e02ff */
[----:B---3--:R-:W-:Y:S01]  /*16580*/  LOP3.LUT P2, RZ, R192, 0x100000, RZ, 0xc0, !PT ;  /* 0x00100000c0ff7812 */ /* 0x008fe2000784c0ff */
        /* <DEDUP_REMOVED lines=36> */
[C---:B------:R-:W-:Y:S01]  /*167d0*/  IADD3 R12, R10.reuse, 0x200, RZ ;  /* 0x000002000a0c7810 */ /* 0x040fe20007ffe0ff */
[----:B------:R-:W-:Y:S01]  /*167e0*/  VIADD R10, R10, 0x280 ;  /* 0x000002800a0a7836 */ /* 0x000fe20000000000 */
[----:B------:R-:W-:Y:S02]  /*167f0*/  WARPGROUP.DEPBAR.LE gsb0, 0x0 ;  /* 0x00008000000079c5 */ /* 0x000fe40000010000 */
[----:B------:R-:W-:-:S11]  /*16800*/  WARPGROUP.ARRIVE ;  /* 0x00000000000079c5 */ /* 0x000fd60000000000 */
[----:B------:R-:W-:Y:S01]  /*16810*/  HGMMA.64x192x16.F32 R24, R176, gdesc[UR4].tnspB, R24, gsb0 ;  /* 0x42e00004b0187df0 */ /* 0x000fe20008000818 */
[----:B------:R-:W-:Y:S01]  /*16820*/  R2UR UR6, R12 ;  /* 0x000000000c0672ca */ /* 0x000fe200000e0000 */
[----:B------:R-:W-:Y:S01]  /*16830*/  FMUL.FTZ R12, R122, UR5 ;  /* 0x000000057a0c7c20 */ /* 0x000fe20008410000 */
[----:B------:R-:W-:Y:S01]  /*16840*/  R2UR UR7, R13 ;  /* 0x000000000d0772ca */ /* 0x000fe200000e0000 */
        /* <DEDUP_REMOVED lines=23> */
[----:B------:R-:W0:Y:S01]  /*169c0*/  MUFU.TANH R13, R13 ;  /* 0x0000000d000d7308 */ /* 0x000e220000002400 */
[----:B------:R-:W-:-:S07]  /*169d0*/  ULDC UR5, c[0x0][0x9e0] ;  /* 0x0002780000057ab9 */ /* 0x000fce0000000800 */
        /* <DEDUP_REMOVED lines=26> */
[----:B------:R-:W-:Y:S02]  /*16b80*/  R2UR UR6, R10 ;  /* 0x000000000a0672ca */ /* 0x000fe400000e0000 */
[----:B------:R-:W-:Y:S01]  /*16b90*/  R2UR UR7, R11 ;  /* 0x000000000b0772ca */ /* 0x000fe200000e0000 */
[----:B------:R-:W5:Y:S08]  /*16ba0*/  @P3 LDC R10, c[0x0][0x450] ;  /* 0x00011400ff0a3b82 */ /* 0x000f700000000800 */
[----:B------:R-:W1:Y:S02]  /*16bb0*/  @P3 LDC R11, c[0x0][0x44c] ;  /* 0x00011300ff0b3b82 */ /* 0x000e640000000800 */
[----:B-1----:R-:W-:-:S05]  /*16bc0*/  @P3 IMAD.HI.U32 R11, R163, R11, RZ ;  /* 0x0000000ba30b3227 */ /* 0x002fca00078e00ff */
[----:B-----5:R-:W-:Y:S02]  /*16bd0*/  @P3 SHF.R.U32.HI R163, RZ, R10, R11 ;  /* 0x0000000affa33219 */ /* 0x020fe4000001160b */
[----:B------:R-:W-:Y:S01]  /*16be0*/  IADD3 R10, R164, 0x1, RZ ;  /* 0x00000001a40a7810 */ /* 0x000fe20007ffe0ff */
[----:B------:R-:W-:Y:S02]  /*16bf0*/  WARPGROUP.DEPBAR.LE gsb0, 0x0 ;  /* 0x00008000000079c5 */ /* 0x000fe40000010000 */
[----:B------:R-:W-:-:S06]  /*16c00*/  WARPGROUP.ARRIVE ;  /* 0x00000000000079c5 */ /* 0x000fcc0000000000 */
[----:B------:R-:W-:Y:S03]  /*16c10*/  HGMMA.64x192x16.F32 R24, R168, gdesc[UR4].tnspB, R24, gsb0 ;  /* 0x42e00004a8187df0 */ /* 0x000fe60008000818 */
[----:B------:R-:W-:Y:S02]  /*16c20*/  WARPGROUP.DEPBAR.LE gsb0, 0x0 ;  /* 0x00008000000079c5 */ /* 0x000fe40000010000 */
[----:B------:R-:W1:Y:S01]  /*16c30*/  SHFL.IDX PT, R170, R163, RZ, 0x1c1f ;  /* 0x001c1fffa3aa7589 */ /* 0x000e6200000e0000 */
[----:B------:R5:W-:Y:S02]  /*16c40*/  @!P1 SYNCS.ARRIVE.TRANS64.RED.A1T0 RZ, [R6+URZ], RZ ;  /* 0x000000ff06ff99a7 */ /* 0x000be4000810043f */
[----:B-----5:R-:W-:-:S05]  /*16c50*/  IMAD R6, R211, -0x2, R10 ;  /* 0xfffffffed3067824 */ /* 0x020fca00078e020a */
[----:B------:R-:W-:Y:S01]  /*16c60*/  IADD3 R168, -R193, R6, R195 ;  /* 0x00000006c1a87210 */ /* 0x000fe20007ffe1c3 */
[----:B------:R-:W-:-:S04]  /*16c70*/  VIADD R6, R6, 0xffffffff ;  /* 0xffffffff06067836 */ /* 0x000fc80000000000 */
[C---:B------:R-:W-:Y:S02]  /*16c80*/  VIADD R169, R168.reuse, UR5 ;  /* 0x00000005a8a97c36 */ /* 0x040fe40008000000 */
[----:B------:R-:W-:Y:S02]  /*16c90*/  VIADD R168, R168, UR4 ;  /* 0x00000004a8a87c36 */ /* 0x000fe40008000000 */
[--C-:B-1----:R-:W-:Y:S02]  /*16ca0*/  IMAD.IADD R167, R169, 0x1, R170.reuse ;  /* 0x00000001a9a77824 */ /* 0x102fe400078e02aa */
[----:B------:R-:W-:Y:S01]  /*16cb0*/  IMAD.IADD R166, R168, 0x1, R170 ;  /* 0x00000001a8a67824 */ /* 0x000fe200078e02aa */
[----:B0-234-:R-:W-:Y:S06]  /*16cc0*/  @!P2 BRA `(.L_x_1895) ;  /* 0x00000000005ca947 */ /* 0x01dfec0003800000 */
[----:B------:R-:W-:Y:S01]  /*16cd0*/  IADD3 R170, -R193, R195, R170 ;  /* 0x000000c3c1aa7210 */ /* 0x000fe20007ffe1aa */
[----:B------:R-:W-:Y:S03]  /*16ce0*/  BSSY B2, `(.L_x_1896) ;  /* 0x0000012000027945 */ /* 0x000fe60003800000 */
[----:B------:R-:W-:-:S13]  /*16cf0*/  ISETP.GT.AND P2, PT, R170, -0x1, PT ;  /* 0xffffffffaa00780c */ /* 0x000fda0003f44270 */
[----:B------:R-:W-:Y:S05]  /*16d00*/  @P2 BRA `(.L_x_1897) ;  /* 0x0000000000242947 */ /* 0x000fea0003800000 */
[----:B------:R-:W-:Y:S01]  /*16d10*/  ULDC UR4, c[0x0][0x9e4] ;  /* 0x0002790000047ab9 */ /* 0x000fe20000000800 */
[----:B------:R-:W-:Y:S02]  /*16d20*/  LOP3.LUT R170, RZ, R170, RZ, 0x33, !PT ;  /* 0x000000aaffaa7212 */ /* 0x000fe400078e33ff */
[----:B------:R-:W-:-:S04]  /*16d30*/  MOV R171, UR4 ;  /* 0x0000000400ab7c02 */ /* 0x000fc80008000f00 */
[----:B------:R-:W-:-:S13]  /*16d40*/  ISETP.NE.AND P2, PT, R171, 0x1, PT ;  /* 0x00000001ab00780c */ /* 0x000fda0003f45270 */
[----:B------:R-:W0:Y:S02]  /*16d50*/  @P2 LDC.64 R10, c[0x0][0x9e8] ;  /* 0x00027a00ff0a2b82 */ /* 0x000e240000000a00 */
[----:B0-----:R-:W-:-:S05]  /*16d60*/  @P2 IMAD.HI.U32 R10, R170, R10, RZ ;  /* 0x0000000aaa0a2227 */ /* 0x001fca00078e00ff */
[----:B------:R-:W-:-:S04]  /*16d70*/  @P2 SHF.R.U32.HI R170, RZ, R11, R10 ;  /* 0x0000000bffaa2219 */ /* 0x000fc8000001160a */
[----:B------:R-:W-:Y:S01]  /*16d80*/  LOP3.LUT R170, RZ, R170, RZ, 0x33, !PT ;  /* 0x000000aaffaa7212 */ /* 0x000fe200078e33ff */
[----:B------:R-:W-:Y:S06]  /*16d90*/  BRA `(.L_x_1898) ;  /* 0x0000000000187947 */ /* 0x000fec0003800000 */
.L_x_1897:
[----:B------:R-:W-:Y:S02]  /*16da0*/  ULDC UR4, c[0x0][0x9e4] ;  /* 0x0002790000047ab9 */ /* 0x000fe40000000800 */
[----:B------:R-:W-:-:S05]  /*16db0*/  IMAD.U32 R171, RZ, RZ, UR4 ;  /* 0x00000004ffab7e24 */ /* 0x000fca000f8e00ff */
[----:B------:R-:W-:-:S13]  /*16dc0*/  ISETP.NE.AND P2, PT, R171, 0x1, PT ;  /* 0x00000001ab00780c */ /* 0x000fda0003f45270 */
[----:B------:R-:W0:Y:S02]  /*16dd0*/  @P2 LDC.64 R10, c[0x0][0x9e8] ;  /* 0x00027a00ff0a2b82 */ /* 0x000e240000000a00 */
[----:B0-----:R-:W-:-:S05]  /*16de0*/  @P2 IMAD.HI.U32 R10, R170, R10, RZ ;  /* 0x0000000aaa0a2227 */ /* 0x001fca00078e00ff */
[----:B------:R-:W-:-:S07]  /*16df0*/  @P2 SHF.R.U32.HI R170, RZ, R11, R10 ;  /* 0x0000000bffaa2219 */ /* 0x000fce000001160a */
.L_x_1898:
[----:B------:R-:W-:Y:S05]  /*16e00*/  BSYNC B2 ;  /* 0x0000000000027941 */ /* 0x000fea0003800000 */
.L_x_1896:
[----:B------:R-:W-:-:S05]  /*16e10*/  IMAD R170, R170, R171, R6 ;  /* 0x000000abaaaa7224 */ /* 0x000fca00078e0206 */
[----:B------:R-:W-:Y:S02]  /*16e20*/  VIADDMNMX R167, R170, R171, R167, PT ;  /* 0x000000abaaa77246 */ /* 0x000fe400038001a7 */
[----:B------:R-:W-:-:S07]  /*16e30*/  VIMNMX R166, R166, R170, !PT ;  /* 0x000000aaa6a67248 */ /* 0x000fce0007fe0100 */
.L_x_1895:
[C---:B------:R-:W-:Y:S01]  /*16e40*/  ISETP.GE.AND P2, PT, R164.reuse, 0x2, PT ;  /* 0x00000002a400780c */ /* 0x040fe20003f46270 */
[----:B------:R-:W0:Y:S01]  /*16e50*/  SHFL.IDX PT, R163, R163, 0x1, 0x1c1f ;  /* 0x003c1f00a3a37f89 */ /* 0x000e2200000e0000 */
[----:B------:R-:W-:Y:S02]  /*16e60*/  ISETP.GE.AND P5, PT, R164, 0xa, PT ;  /* 0x0000000aa400780c */ /* 0x000fe40003fa6270 */
[----:B------:R-:W-:Y:S02]  /*16e70*/  ISETP.GT.AND P3, PT, R166, 0x1, !P2 ;  /* 0x00000001a600780c */ /* 0x000fe40005764270 */
[----:B------:R-:W-:Y:S02]  /*16e80*/  LOP3.LUT R192, R192, 0xfffffffb, RZ, 0xc0, !PT ;  /* 0xfffffffbc0c07812 */ /* 0x000fe400078ec0ff */
[----:B------:R-:W-:Y:S02]  /*16e90*/  ISETP.LT.OR P4, PT, R167, 0x2, P3 ;  /* 0x00000002a700780c */ /* 0x000fe40001f81670 */
[----:B------:R-:W-:-:S02]  /*16ea0*/  ISETP.GE.AND P3, PT, R164, 0x9, PT ;  /* 0x00000009a400780c */ /* 0x000fc40003f66270 */
[----:B------:R-:W-:Y:S02]  /*16eb0*/  FSEL R13, R13, -INF , !P4 ;  /* 0xff8000000d0d7808 */ /* 0x000fe40006000000 */
[----:B------:R-:W-:Y:S02]  /*16ec0*/  ISETP.GT.AND P4, PT, R166, 0x8, !P3 ;  /* 0x00000008a600780c */ /* 0x000fe40005f84270 */
[----:B------:R-:W-:Y:S02]  /*16ed0*/  @P5 LOP3.LUT R192, R192, 0x4, RZ, 0xfc, !PT ;  /* 0x00000004c0c05812 */ /* 0x000fe400078efcff */
[----:B------:R-:W-:Y:S02]  /*16ee0*/  ISETP.LT.OR P4, PT, R167, 0x9, P4 ;  /* 0x00000009a700780c */ /* 0x000fe40002781670 */
[----:B------:R-:W-:Y:S02]  /*16ef0*/  LOP3.LUT R192, R192, 0xfffffff7, RZ, 0xc0, !PT ;  /* 0xfffffff7c0c07812 */ /* 0x000fe400078ec0ff */
[----:B------:R-:W-:-:S02]  /*16f00*/  FSEL R120, R120, -INF , !P4 ;  /* 0xff80000078787808 */ /* 0x000fc40006000000 */
[----:B------:R-:W-:Y:S01]  /*16f10*/  ISETP.GT.AND P4, PT, R166, 0x9, !P5 ;  /* 0x00000009a600780c */ /* 0x000fe20006f84270 */
[--C-:B0-----:R-:W-:Y:S01]  /*16f20*/  IMAD.IADD R169, R169, 0x1, R163.reuse ;  /* 0x00000001a9a97824 */ /* 0x101fe200078e02a3 */
[----:B------:R-:W-:Y:S01]  /*16f30*/  ISETP.GE.AND P5, PT, R164, 0x11, PT ;  /* 0x00000011a400780c */ /* 0x000fe20003fa6270 */
[----:B------:R-:W-:Y:S01]  /*16f40*/  IMAD.IADD R168, R168, 0x1, R163 ;  /* 0x00000001a8a87824 */ /* 0x000fe200078e02a3 */
[----:B------:R-:W-:-:S04]  /*16f50*/  ISETP.LT.OR P4, PT, R167, 0xa, P4 ;  /* 0x0000000aa700780c */ /* 0x000fc80002781670 */
[----:B------:R-:W-:Y:S02]  /*16f60*/  FSEL R121, R121, -INF , !P4 ;  /* 0xff80000079797808 */ /* 0x000fe40006000000 */
[----:B------:R-:W-:-:S04]  /*16f70*/  ISETP.GT.AND P4, PT, R166, 0x10, !P5 ;  /* 0x00000010a600780c */ /* 0x000fc80006f84270 */
[----:B------:R-:W-:Y:S02]  /*16f80*/  ISETP.LT.OR P4, PT, R167, 0x11, P4 ;  /* 0x00000011a700780c */ /* 0x000fe40002781670 */
[----:B------:R-:W-:Y:S02]  /*16f90*/  @P5 LOP3.LUT R192, R192, 0x8, RZ, 0xfc, !PT ;  /* 0x00000008c0c05812 */ /* 0x000fe400078efcff */
[----:B------:R-:W-:Y:S02]  /*16fa0*/  ISETP.GE.AND P5, PT, R164, 0x12, PT ;  /* 0x00000012a400780c */ /* 0x000fe40003fa6270 */
[----:B------:R-:W-:Y:S02]  /*16fb0*/  LOP3.LUT R192, R192, 0xfff7ffff, RZ, 0xc0, !PT ;  /* 0xfff7ffffc0c07812 */ /* 0x000fe400078ec0ff */
[----:B------:R-:W-:Y:S02]  /*16fc0*/  FSEL R124, R124, -INF , !P4 ;  /* 0xff8000007c7c7808 */ /* 0x000fe40006000000 */
[----:B------:R-:W-:-:S04]  /*16fd0*/  ISETP.GT.AND P4, PT, R166, 0x11, !P5 ;  /* 0x00000011a600780c */ /* 0x000fc80006f84270 */
[----:B------:R-:W-:-:S03]  /*16fe0*/  ISETP.LT.OR P4, PT, R167, 0x12, P4 ;  /* 0x00000012a700780c */ /* 0x000fc60002781670 */
        /* <DEDUP_REMOVED lines=80> */
[----:B------:R-:W-:Y:S02]  /*174f0*/  FSEL R154, R154, -INF , !P4 ;  /* 0xff8000009a9a7808 */ /* 0x000fe40006000000 */
[----:B------:R-:W-:Y:S02]  /*17500*/  LOP3.LUT R192, R192, 0xffffffdf, RZ, 0xc0, !PT ;  /* 0xffffffdfc0c07812 */ /* 0x000fe400078ec0ff */
[----:B------:R-:W-:-:S04]  /*17510*/  ISETP.GT.AND P4, PT, R166, 0x49, !P5 ;  /* 0x00000049a600780c */ /* 0x000fc80006f84270 */
[----:B------:R-:W-:-:S03]  /*17520*/  ISETP.LT.OR P4, PT, R167, 0x4a, P4 ;  /* 0x0000004aa700780c */ /* 0x000fc60002781670 */
[----:B------:R-:W-:Y:S02]  /*17530*/  @P5 LOP3.LUT R192, R192, 0x20, RZ, 0xfc, !PT ;  /* 0x00000020c0c05812 */ /* 0x000fe400078efcff */
[----:B------:R-:W-:Y:S02]  /*17540*/  ISETP.GE.AND P5, PT, R164, 0x51, PT ;  /* 0x00000051a400780c */ /* 0x000fe40003fa6270 */
[----:B------:R-:W-:Y:S02]  /*17550*/  FSEL R155, R155, -INF , !P4 ;  /* 0xff8000009b9b7808 */ /* 0x000fe40006000000 */
[----:B------:R-:W-:Y:S02]  /*17560*/  ISETP.GT.AND P4, PT, R166, 0x50, !P5 ;  /* 0x00000050a600780c */ /* 0x000fe40006f84270 */
[----:B------:R-:W-:Y:S02]  /*17570*/  LOP3.LUT R192, R192, 0xffffffef, RZ, 0xc0, !PT ;  /* 0xffffffefc0c07812 */ /* 0x000fe400078ec0ff */
[----:B------:R-:W-:-:S04]  /*17580*/  ISETP.LT.OR P4, PT, R167, 0x51, P4 ;  /* 0x00000051a700780c */ /* 0x000fc80002781670 */
[----:B------:R-:W-:Y:S02]  /*17590*/  FSEL R158, R158, -INF , !P4 ;  /* 0xff8000009e9e7808 */ /* 0x000fe40006000000 */
[----:B------:R-:W-:Y:S02]  /*175a0*/  ISETP.GE.AND P4, PT, R164, 0x52, PT ;  /* 0x00000052a400780c */ /* 0x000fe40003f86270 */
[----:B------:R-:W-:Y:S02]  /*175b0*/  @P5 LOP3.LUT R192, R192, 0x10, RZ, 0xfc, !PT ;  /* 0x00000010c0c05812 */ /* 0x000fe400078efcff */
[----:B------:R-:W-:Y:S02]  /*175c0*/  ISETP.GT.AND P5, PT, R166, 0x51, !P4 ;  /* 0x00000051a600780c */ /* 0x000fe400067a4270 */
[----:B------:R-:W-:Y:S02]  /*175d0*/  LOP3.LUT R192, R192, 0xfffffffd, RZ, 0xc0, !PT ;  /* 0xfffffffdc0c07812 */ /* 0x000fe400078ec0ff */
[----:B------:R-:W-:-:S04]  /*175e0*/  ISETP.LT.OR P5, PT, R167, 0x52, P5 ;  /* 0x00000052a700780c */ /* 0x000fc80002fa1670 */
[----:B------:R-:W-:Y:S02]  /*175f0*/  FSEL R159, R159, -INF , !P5 ;  /* 0xff8000009f9f7808 */ /* 0x000fe40006800000 */
[----:B------:R-:W-:-:S04]  /*17600*/  ISETP.GE.AND P5, PT, R164, 0x59, PT ;  /* 0x00000059a400780c */ /* 0x000fc80003fa6270 */
[----:B------:R-:W-:-:S04]  /*17610*/  ISETP.GT.AND P6, PT, R166, 0x58, !P5 ;  /* 0x00000058a600780c */ /* 0x000fc80006fc4270 */
[----:B------:R-:W-:-:S04]  /*17620*/  ISETP.LT.OR P6, PT, R167, 0x59, P6 ;  /* 0x00000059a700780c */ /* 0x000fc800037c1670 */
[----:B------:R-:W-:Y:S02]  /*17630*/  FSEL R162, R162, -INF , !P6 ;  /* 0xff800000a2a27808 */ /* 0x000fe40007000000 */
[----:B------:R-:W-:-:S13]  /*17640*/  ISETP.GE.AND P6, PT, R164, 0x1, PT ;  /* 0x00000001a400780c */ /* 0x000fda0003fc6270 */
[----:B------:R-:W-:Y:S02]  /*17650*/  @P6 LOP3.LUT R192, R192, 0x2, RZ, 0xfc, !PT ;  /* 0x00000002c0c06812 */ /* 0x000fe400078efcff */
[----:B------:R-:W-:Y:S02]  /*17660*/  ISETP.GT.AND P6, PT, R166, RZ, !P6 ;  /* 0x000000ffa600720c */ /* 0x000fe400077c4270 */
[----:B------:R-:W-:Y:S02]  /*17670*/  LOP3.LUT R192, R192, 0xfffffffe, RZ, 0xc0, !PT ;  /* 0xfffffffec0c07812 */ /* 0x000fe400078ec0ff */
[----:B------:R-:W-:-:S04]  /*17680*/  ISETP.LT.OR P6, PT, R167, 0x1, P6 ;  /* 0x00000001a700780c */ /* 0x000fc800037c1670 */
[----:B------:R-:W-:Y:S02]  /*17690*/  FSEL R9, R9, -INF , !P6 ;  /* 0xff80000009097808 */ /* 0x000fe40007000000 */
[----:B------:R-:W-:-:S13]  /*176a0*/  ISETP.GE.AND P6, PT, R164, 0x5a, PT ;  /* 0x0000005aa400780c */ /* 0x000fda0003fc6270 */
[----:B------:R-:W-:Y:S02]  /*176b0*/  @P6 LOP3.LUT R192, R192, 0x1, RZ, 0xfc, !PT ;  /* 0x00000001c0c06812 */ /* 0x000fe400078efcff */
[----:B------:R-:W-:-:S03]  /*176c0*/  ISETP.GT.AND P6, PT, R166, 0x59, !P6 ;  /* 0x00000059a600780c */ /* 0x000fc600077c4270 */
[----:B------:R0:W-:Y:S01]  /*176d0*/  STL [R1], R192 ;  /* 0x000000c001007387 */ /* 0x0001e20000100800 */
[----:B------:R-:W-:-:S04]  /*176e0*/  ISETP.LT.OR P6, PT, R167, 0x5a, P6 ;  /* 0x0000005aa700780c */ /* 0x000fc800037c1670 */
[----:B------:R-:W-:Y:S02]  /*176f0*/  FSEL R165, R165, -INF , !P6 ;  /* 0xff800000a5a57808 */ /* 0x000fe40007000000 */
[----:B------:R-:W-:-:S13]  /*17700*/  LOP3.LUT P6, RZ, R192, 0x100000, RZ, 0xc0, !PT ;  /* 0x00100000c0ff7812 */ /* 0x000fda00078cc0ff */
[----:B0-----:R-:W-:Y:S05]  /*17710*/  @!P6 BRA `(.L_x_1899) ;  /* 0x00000000005ce947 */ /* 0x001fea0003800000 */
[----:B------:R-:W-:Y:S01]  /*17720*/  IADD3 R163, -R193, R195, R163 ;  /* 0x000000c3c1a37210 */ /* 0x000fe20007ffe1a3 */
[----:B------:R-:W-:Y:S03]  /*17730*/  BSSY B2, `(.L_x_1900) ;  /* 0x0000012000027945 */ /* 0x000fe60003800000 */
[----:B------:R-:W-:-:S13]  /*17740*/  ISETP.GT.AND P6, PT, R163, -0x1, PT ;  /* 0xffffffffa300780c */ /* 0x000fda0003fc4270 */
[----:B------:R-:W-:Y:S05]  /*17750*/  @P6 BRA `(.L_x_1901) ;  /* 0x0000000000246947 */ /* 0x000fea0003800000 */
[----:B------:R-:W-:Y:S01]  /*17760*/  ULDC UR4, c[0x0][0x9e4] ;  /* 0x0002790000047ab9 */ /* 0x000fe20000000800 */
[----:B------:R-:W-:Y:S01]  /*17770*/  LOP3.LUT R163, RZ, R163, RZ, 0x33, !PT ;  /* 0x000000a3ffa37212 */ /* 0x000fe200078e33ff */
[----:B------:R-:W-:-:S05]  /*17780*/  IMAD.U32 R164, RZ, RZ, UR4 ;  /* 0x00000004ffa47e24 */ /* 0x000fca000f8e00ff */
[----:B------:R-:W-:-:S13]  /*17790*/  ISETP.NE.AND P6, PT, R164, 0x1, PT ;  /* 0x00000001a400780c */ /* 0x000fda0003fc5270 */
[----:B------:R-:W0:Y:S02]  /*177a0*/  @P6 LDC.64 R10, c[0x0][0x9e8] ;  /* 0x00027a00ff0a6b82 */ /* 0x000e240000000a00 */
[----:B0-----:R-:W-:-:S05]  /*177b0*/  @P6 IMAD.HI.U32 R10, R163, R10, RZ ;  /* 0x0000000aa30a6227 */ /* 0x001fca00078e00ff */
[----:B------:R-:W-:-:S04]  /*177c0*/  @P6 SHF.R.U32.HI R163, RZ, R11, R10 ;  /* 0x0000000bffa36219 */ /* 0x000fc8000001160a */
[----:B------:R-:W-:Y:S01]  /*177d0*/  LOP3.LUT R163, RZ, R163, RZ, 0x33, !PT ;  /* 0x000000a3ffa37212 */ /* 0x000fe200078e33ff */
[----:B------:R-:W-:Y:S06]  /*177e0*/  BRA `(.L_x_1902) ;  /* 0x0000000000187947 */ /* 0x000fec0003800000 */
.L_x_1901:
[----:B------:R-:W-:Y:S02]  /*177f0*/  ULDC UR4, c[0x0][0x9e4] ;  /* 0x0002790000047ab9 */ /* 0x000fe40000000800 */
[----:B------:R-:W-:-:S05]  /*17800*/  IMAD.U32 R164, RZ, RZ, UR4 ;  /* 0x00000004ffa47e24 */ /* 0x000fca000f8e00ff */
[----:B------:R-:W-:-:S13]  /*17810*/  ISETP.NE.AND P6, PT, R164, 0x1, PT ;  /* 0x00000001a400780c */ /* 0x000fda0003fc5270 */
[----:B------:R-:W0:Y:S02]  /*17820*/  @P6 LDC.64 R10, c[0x0][0x9e8] ;  /* 0x00027a00ff0a6b82 */ /* 0x000e240000000a00 */
[----:B0-----:R-:W-:-:S05]  /*17830*/  @P6 IMAD.HI.U32 R10, R163, R10, RZ ;  /* 0x0000000aa30a6227 */ /* 0x001fca00078e00ff */
[----:B------:R-:W-:-:S07]  /*17840*/  @P6 SHF.R.U32.HI R163, RZ, R11, R10 ;  /* 0x0000000bffa36219 */ /* 0x000fce000001160a */
.L_x_1902:
[----:B------:R-:W-:Y:S05]  /*17850*/  BSYNC B2 ;  /* 0x0000000000027941 */ /* 0x000fea0003800000 */
.L_x_1900:
[----:B------:R-:W-:-:S05]  /*17860*/  IMAD R163, R163, R164, R6 ;  /* 0x000000a4a3a37224 */ /* 0x000fca00078e0206 */
[----:B------:R-:W-:Y:S02]  /*17870*/  VIADDMNMX R169, R163, R164, R169, PT ;  /* 0x000000a4a3a97246 */ /* 0x000fe400038001a9 */
[----:B------:R-:W-:-:S07]  /*17880*/  VIMNMX R168, R168, R163, !PT ;  /* 0x000000a3a8a87248 */ /* 0x000fce0007fe0100 */
.L_x_1899:
[C---:B------:R-:W-:Y:S01]  /*17890*/  ISETP.GT.AND P2, PT, R168.reuse, 0x1, !P2 ;  /* 0x00000001a800780c */ /* 0x040fe20005744270 */
[----:B------:R-:W-:Y:S01]  /*178a0*/  ULDC UR4, c[0x0][0x988] ;  /* 0x0002620000047ab9 */ /* 0x000fe20000000800 */
[----:B------:R-:W-:Y:S01]  /*178b0*/  ISETP.GT.AND P3, PT, R168, 0x8, !P3 ;  /* 0x00000008a800780c */ /* 0x000fe20005f64270 */
[----:B------:R-:W-:Y:S01]  /*178c0*/  @!P1 VIADD R21, R21, 0x30860 ;  /* 0x0003086015159836 */ /* 0x000fe20000000000 */
[C---:B------:R-:W-:Y:S02]  /*178d0*/  ISETP.LT.OR P2, PT, R169.reuse, 0x2, P2 ;  /* 0x00000002a900780c */ /* 0x040fe40001741670 */
[----:B------:R-:W-:Y:S02]  /*178e0*/  ISETP.LT.OR P3, PT, R169, 0x9, P3 ;  /* 0x00000009a900780c */ /* 0x000fe40001f61670 */
[----:B------:R-:W-:Y:S02]  /*178f0*/  FSEL R17, R17, -INF , !P2 ;  /* 0xff80000011117808 */ /* 0x000fe40005000000 */
[----:B------:R-:W-:-:S02]  /*17900*/  LOP3.LUT P2, RZ, R192, 0x4, RZ, 0xc0, !PT ;  /* 0x00000004c0ff7812 */ /* 0x000fc4000784c0ff */
[----:B------:R-:W-:Y:S02]  /*17910*/  FSEL R122, R122, -INF , !P3 ;  /* 0xff8000007a7a7808 */ /* 0x000fe40005800000 */
[----:B------:R-:W-:Y:S02]  /*17920*/  ISETP.GT.AND P2, PT, R168, 0x9, !P2 ;  /* 0x00000009a800780c */ /* 0x000fe40005744270 */
[C---:B------:R-:W-:Y:S02]  /*17930*/  LOP3.LUT P3, RZ, R192.reuse, 0x10000, RZ, 0xc0, !PT ;  /* 0x00010000c0ff7812 */ /* 0x040fe4000786c0ff */
[----:B------:R-:W-:Y:S02]  /*17940*/  ISETP.LT.OR P2, PT, R169, 0xa, P2 ;  /* 0x0000000aa900780c */ /* 0x000fe40001741670 */
[----:B------:R-:W-:Y:S02]  /*17950*/  LOP3.LUT P6, RZ, R192, 0x8000, RZ, 0xc0, !PT ;  /* 0x00008000c0ff7812 */ /* 0x000fe400078cc0ff */
[----:B------:R-:W-:-:S02]  /*17960*/  FSEL R123, R123, -INF , !P2 ;  /* 0xff8000007b7b7808 */ /* 0x000fc40005000000 */
[----:B------:R-:W-:Y:S02]  /*17970*/  LOP3.LUT P2, RZ, R192, 0x8, RZ, 0xc0, !PT ;  /* 0x00000008c0ff7812 */ /* 0x000fe4000784c0ff */
[----:B------:R-:W-:Y:S02]  /*17980*/  FMNMX.FTZ R6, R9, R3, !PT ;  /* 0x0000000309067209 */ /* 0x000fe40007810000 */
[----:B------:R-:W-:Y:S02]  /*17990*/  ISETP.GT.AND P2, PT, R168, 0x10, !P2 ;  /* 0x00000010a800780c */ /* 0x000fe40005744270 */
[----:B------:R-:W-:Y:S02]  /*179a0*/  FMNMX.FTZ R11, R13, R6, !PT ;  /* 0x000000060d0b7209 */ /* 0x000fe40007810000 */
[----:B------:R-:W-:Y:S02]  /*179b0*/  ISETP.LT.OR P2, PT, R169, 0x11, P2 ;  /* 0x00000011a900780c */ /* 0x000fe40001741670 */
[----:B------:R-:W-:-:S02]  /*179c0*/  FMNMX.FTZ R6, R120, R11, !PT ;  /* 0x0000000b78067209 */ /* 0x000fc40007810000 */
[----:B------:R-:W-:Y:S02]  /*179d0*/  FSEL R126, R126, -INF , !P2 ;  /* 0xff8000007e7e7808 */ /* 0x000fe40005000000 */
[----:B------:R-:W-:Y:S02]  /*179e0*/  LOP3.LUT P2, RZ, R192, 0x80000, RZ, 0xc0, !PT ;  /* 0x00080000c0ff7812 */ /* 0x000fe4000784c0ff */
[----:B------:R-:W-:Y:S02]  /*179f0*/  FMNMX.FTZ R11, R121, R6, !PT ;  /* 0x00000006790b7209 */ /* 0x000fe40007810000 */
[----:B------:R-:W-:Y:S02]  /*17a00*/  ISETP.GT.AND P2, PT, R168, 0x11, !P2 ;  /* 0x00000011a800780c */ /* 0x000fe40005744270 */
[----:B------:R-:W-:Y:S02]  /*17a10*/  FMNMX.FTZ R6, R124, R11, !PT ;  /* 0x0000000b7c067209 */ /* 0x000fe40007810000 */
[----:B------:R-:W-:-:S02]  /*17a20*/  ISETP.LT.OR P2, PT, R169, 0x12, P2 ;  /* 0x00000012a900780c */ /* 0x000fc40001741670 */
[----:B------:R-:W-:Y:S02]  /*17a30*/  FMNMX.FTZ R11, R125, R6, !PT ;  /* 0x000000067d0b7209 */ /* 0x000fe40007810000 */
[----:B------:R-:W-:Y:S02]  /*17a40*/  FSEL R127, R127, -INF , !P2 ;  /* 0xff8000007f7f7808 */ /* 0x000fe40005000000 */
[----:B------:R-:W-:Y:S02]  /*17a50*/  LOP3.LUT P2, RZ, R192, 0x40000, RZ, 0xc0, !PT ;  /* 0x00040000c0ff7812 */ /* 0x000fe4000784c0ff */
[----:B------:R-:W-:Y:S02]  /*17a60*/  FMNMX.FTZ R6, R130, R11, !PT ;  /* 0x0000000b82067209 */ /* 0x000fe40007810000 */
[----:B------:R-:W-:Y:S02]  /*17a70*/  ISETP.GT.AND P2, PT, R168, 0x18, !P2 ;  /* 0x00000018a800780c */ /* 0x000fe40005744270 */
[----:B------:R-:W-:-:S02]  /*17a80*/  FMNMX.FTZ R11, R131, R6, !PT ;  /* 0x00000006830b7209 */ /* 0x000fc40007810000 */
[----:B------:R-:W-:Y:S02]  /*17a90*/  ISETP.LT.OR P2, PT, R169, 0x19, P2 ;  /* 0x00000019a900780c */ /* 0x000fe40001741670 */
[----:B------:R-:W-:Y:S02]  /*17aa0*/  FMNMX.FTZ R6, R134, R11, !PT ;  /* 0x0000000b86067209 */ /* 0x000fe40007810000 */
[----:B------:R-:W-:Y:S02]  /*17ab0*/  FSEL R128, R128, -INF , !P2 ;  /* 0xff80000080807808 */ /* 0x000fe40005000000 */
[----:B------:R-:W-:Y:S02]  /*17ac0*/  LOP3.LUT P2, RZ, R192, 0x20000, RZ, 0xc0, !PT ;  /* 0x00020000c0ff7812 */ /* 0x000fe4000784c0ff */
        /* <DEDUP_REMOVED lines=30> */
[----:B------:R-:W-:Y:S02]  /*17cb0*/  LOP3.LUT P2, RZ, R192, 0x1000, RZ, 0xc0, !PT ;  /* 0x00001000c0ff7812 */ /* 0x000fe4000784c0ff */
[----:B------:R-:W-:-:S02]  /*17cc0*/  FMNMX.FTZ R6, R162, R11, !PT ;  /* 0x0000000ba2067209 */ /* 0x000fc40007810000 */
[----:B------:R-:W-:Y:S02]  /*17cd0*/  ISETP.GT.AND P2, PT, R168, 0x30, !P2 ;  /* 0x00000030a800780c */ /* 0x000fe40005744270 */
[----:B------:R-:W-:Y:S02]  /*17ce0*/  FMNMX.FTZ R11, R165, R6, !PT ;  /* 0x00000006a50b7209 */ /* 0x000fe40007810000 */
[----:B------:R-:W-:Y:S02]  /*17cf0*/  ISETP.LT.OR P2, PT, R169, 0x31, P2 ;  /* 0x00000031a900780c */ /* 0x000fe40001741670 */
[C---:B------:R-:W-:Y:S01]  /*17d00*/  LOP3.LUT P3, RZ, R192.reuse, 0x20, RZ, 0xc0, !PT ;  /* 0x00000020c0ff7812 */ /* 0x040fe2000786c0ff */
[----:B------:R-:W0:Y:S01]  /*17d10*/  SHFL.BFLY PT, R6, R11, 0x2, 0x1f ;  /* 0x0c401f000b067f89 */ /* 0x000e2200000e0000 */
[----:B------:R-:W-:Y:S02]  /*17d20*/  FSEL R141, R141, -INF , !P2 ;  /* 0xff8000008d8d7808 */ /* 0x000fe40005000000 */
[----:B------:R-:W-:-:S02]  /*17d30*/  LOP3.LUT P2, RZ, R192, 0x800, RZ, 0xc0, !PT ;  /* 0x00000800c0ff7812 */ /* 0x000fc4000784c0ff */
[----:B------:R-:W-:Y:S02]  /*17d40*/  LOP3.LUT P6, RZ, R192, 0x10, RZ, 0xc0, !PT ;  /* 0x00000010c0ff7812 */ /* 0x000fe400078cc0ff */
[C---:B------:R-:W-:Y:S02]  /*17d50*/  ISETP.GT.AND P2, PT, R168.reuse, 0x31, !P2 ;  /* 0x00000031a800780c */ /* 0x040fe40005744270 */
[----:B------:R-:W-:Y:S02]  /*17d60*/  ISETP.GT.AND P4, PT, R168, 0x51, !P4 ;  /* 0x00000051a800780c */ /* 0x000fe40006784270 */
[C---:B------:R-:W-:Y:S02]  /*17d70*/  ISETP.LT.OR P2, PT, R169.reuse, 0x32, P2 ;  /* 0x00000032a900780c */ /* 0x040fe40001741670 */
[----:B------:R-:W-:Y:S02]  /*17d80*/  ISETP.LT.OR P4, PT, R169, 0x52, P4 ;  /* 0x00000052a900780c */ /* 0x000fe40002781670 */
[----:B------:R-:W-:-:S02]  /*17d90*/  FSEL R142, R142, -INF , !P2 ;  /* 0xff8000008e8e7808 */ /* 0x000fc40005000000 */
[----:B------:R-:W-:Y:S02]  /*17da0*/  LOP3.LUT P2, RZ, R192, 0x400, RZ, 0xc0, !PT ;  /* 0x00000400c0ff7812 */ /* 0x000fe4000784c0ff */
[C---:B------:R-:W-:Y:S02]  /*17db0*/  ISETP.GT.AND P5, PT, R168.reuse, 0x58, !P5 ;  /* 0x00000058a800780c */ /* 0x040fe40006fa4270 */
[----:B------:R-:W-:Y:S02]  /*17dc0*/  ISETP.GT.AND P2, PT, R168, 0x38, !P2 ;  /* 0x00000038a800780c */ /* 0x000fe40005744270 */
[----:B------:R-:W-:Y:S02]  /*17dd0*/  FSEL R157, R157, -INF , !P4 ;  /* 0xff8000009d9d7808 */ /* 0x000fe40006000000 */
[----:B------:R-:W-:Y:S02]  /*17de0*/  ISETP.LT.OR P2, PT, R169, 0x39, P2 ;  /* 0x00000039a900780c */ /* 0x000fe40001741670 */
[----:B0-----:R-:W-:-:S02]  /*17df0*/  FMNMX.FTZ R164, R11, R6, !PT ;  /* 0x000000060ba47209 */ /* 0x001fc40007810000 */
[----:B------:R-:W-:Y:S02]  /*17e00*/  FSEL R144, R144, -INF , !P2 ;  /* 0xff80000090907808 */ /* 0x000fe40005000000 */
[----:B------:R-:W-:Y:S01]  /*17e10*/  LOP3.LUT P2, RZ, R192, 0x200, RZ, 0xc0, !PT ;  /* 0x00000200c0ff7812 */ /* 0x000fe2000784c0ff */
[----:B------:R-:W0:Y:S01]  /*17e20*/  SHFL.BFLY PT, R163, R164, 0x1, 0x1f ;  /* 0x0c201f00a4a37f89 */ /* 0x000e2200000e0000 */
[----:B------:R-:W-:Y:S02]  /*17e30*/  MOV R6, UR4 ;  /* 0x0000000400067c02 */ /* 0x000fe40008000f00 */
[----:B------:R-:W-:Y:S02]  /*17e40*/  ISETP.GT.AND P2, PT, R168, 0x39, !P2 ;  /* 0x00000039a800780c */ /* 0x000fe40005744270 */
[C---:B------:R-:W-:Y:S02]  /*17e50*/  ISETP.LT.OR P5, PT, R169.reuse, 0x59, P5 ;  /* 0x00000059a900780c */ /* 0x040fe40002fa1670 */
[----:B------:R-:W-:-:S02]  /*17e60*/  ISETP.LT.OR P2, PT, R169, 0x3a, P2 ;  /* 0x0000003aa900780c */ /* 0x000fc40001741670 */
[----:B------:R-:W-:Y:S02]  /*17e70*/  FSEL R160, R160, -INF , !P5 ;  /* 0xff800000a0a07808 */ /* 0x000fe40006800000 */
[----:B------:R-:W-:Y:S02]  /*17e80*/  FSEL R145, R145, -INF , !P2 ;  /* 0xff80000091917808 */ /* 0x000fe40005000000 */
[----:B------:R-:W-:Y:S02]  /*17e90*/  LOP3.LUT P2, RZ, R192, 0x100, RZ, 0xc0, !PT ;  /* 0x00000100c0ff7812 */ /* 0x000fe4000784c0ff */
[----:B------:R-:W-:Y:S02]  /*17ea0*/  @!P1 PRMT R21, RZ, 0x654, R21 ;  /* 0x00000654ff159816 */ /* 0x000fe40000000015 */
[----:B------:R-:W-:Y:S02]  /*17eb0*/  ISETP.GT.AND P2, PT, R168, 0x40, !P2 ;  /* 0x00000040a800780c */ /* 0x000fe40005744270 */
[----:B------:R1:W-:Y:S02]  /*17ec0*/  @!P1 SYNCS.ARRIVE.TRANS64.RED.A1T0 RZ, [R21+URZ], RZ ;  /* 0x000000ff15ff99a7 */ /* 0x0003e4000810043f */
[----:B------:R-:W-:-:S02]  /*17ed0*/  ISETP.LT.OR P2, PT, R169, 0x41, P2 ;  /* 0x00000041a900780c */ /* 0x000fc40001741670 */
[----:B0-----:R-:W-:Y:S02]  /*17ee0*/  FMNMX.FTZ R10, R164, R163, !PT ;  /* 0x000000a3a40a7209 */ /* 0x001fe40007810000 */
[----:B------:R-:W-:Y:S02]  /*17ef0*/  FSEL R148, R148, -INF , !P2 ;  /* 0xff80000094947808 */ /* 0x000fe40005000000 */
[----:B------:R-:W-:Y:S01]  /*17f00*/  LOP3.LUT P2, RZ, R192, 0x80, RZ, 0xc0, !PT ;  /* 0x00000080c0ff7812 */ /* 0x000fe2000784c0ff */
[----:B------:R-:W-:-:S03]  /*17f10*/  FMUL.FTZ R163, R10, R6 ;  /* 0x000000060aa37220 */ /* 0x000fc60000410000 */
[----:B------:R-:W-:-:S04]  /*17f20*/  ISETP.GT.AND P2, PT, R168, 0x41, !P2 ;  /* 0x00000041a800780c */ /* 0x000fc80005744270 */
[----:B------:R-:W-:-:S04]  /*17f30*/  ISETP.LT.OR P2, PT, R169, 0x42, P2 ;  /* 0x00000042a900780c */ /* 0x000fc80001741670 */
[----:B------:R-:W-:Y:S02]  /*17f40*/  FSEL R149, R149, -INF , !P2 ;  /* 0xff80000095957808 */ /* 0x000fe40005000000 */
[----:B------:R-:W-:-:S04]  /*17f50*/  LOP3.LUT P2, RZ, R192, 0x40, RZ, 0xc0, !PT ;  /* 0x00000040c0ff7812 */ /* 0x000fc8000784c0ff */
[----:B------:R-:W-:-:S04]  /*17f60*/  ISETP.GT.AND P2, PT, R168, 0x48, !P2 ;  /* 0x00000048a800780c */ /* 0x000fc80005744270 */
[----:B------:R-:W-:-:S04]  /*17f70*/  ISETP.LT.OR P2, PT, R169, 0x49, P2 ;  /* 0x00000049a900780c */ /* 0x000fc80001741670 */
[----:B------:R-:W-:Y:S02]  /*17f80*/  FSEL R152, R152, -INF , !P2 ;  /* 0xff80000098987808 */ /* 0x000fe40005000000 */
[----:B------:R-:W-:-:S04]  /*17f90*/  ISETP.GT.AND P2, PT, R168, 0x49, !P3 ;  /* 0x00000049a800780c */ /* 0x000fc80005f44270 */
[----:B------:R-:W-:-:S04]  /*17fa0*/  ISETP.LT.OR P2, PT, R169, 0x4a, P2 ;  /* 0x0000004aa900780c */ /* 0x000fc80001741670 */
[----:B------:R-:W-:Y:S02]  /*17fb0*/  FSEL R153, R153, -INF , !P2 ;  /* 0xff80000099997808 */ /* 0x000fe40005000000 */
[----:B------:R-:W-:Y:S02]  /*17fc0*/  ISETP.GT.AND P2, PT, R168, 0x50, !P6 ;  /* 0x00000050a800780c */ /* 0x000fe40007744270 */
[----:B------:R-:W-:Y:S02]  /*17fd0*/  LOP3.LUT P6, RZ, R192, 0x2, RZ, 0xc0, !PT ;  /* 0x00000002c0ff7812 */ /* 0x000fe400078cc0ff */
[----:B------:R-:W-:-:S04]  /*17fe0*/  ISETP.LT.OR P2, PT, R169, 0x51, P2 ;  /* 0x00000051a900780c */ /* 0x000fc80001741670 */
[----:B------:R-:W-:Y:S02]  /*17ff0*/  FSEL R156, R156, -INF , !P2 ;  /* 0xff8000009c9c7808 */ /* 0x000fe40005000000 */
[----:B------:R-:W-:Y:S02]  /*18000*/  ISETP.GT.AND P2, PT, R168, RZ, !P6 ;  /* 0x000000ffa800720c */ /* 0x000fe40007744270 */
[----:B------:R-:W-:Y:S01]  /*18010*/  LOP3.LUT P6, RZ, R192, 0x1, RZ, 0xc0, !PT ;  /* 0x00000001c0ff7812 */ /* 0x000fe200078cc0ff */
[----:B------:R-:W-:Y:S01]  /*18020*/  IMAD.MOV.U32 R192, RZ, RZ, R14 ;  /* 0x000000ffffc07224 */ /* 0x000fe200078e000e */
[----:B------:R-:W-:Y:S02]  /*18030*/  ISETP.LT.OR P2, PT, R169, 0x1, P2 ;  /* 0x00000001a900780c */ /* 0x000fe40001741670 */
[----:B------:R-:W-:Y:S02]  /*18040*/  ISETP.GT.AND P3, PT, R168, 0x59, !P6 ;  /* 0x00000059a800780c */ /* 0x000fe40007764270 */
[----:B------:R-:W-:-:S02]  /*18050*/  FSEL R12, R12, -INF , !P2 ;  /* 0xff8000000c0c7808 */ /* 0x000fc40005000000 */
[----:B------:R-:W-:Y:S02]  /*18060*/  FSETP.NEU.FTZ.AND P2, PT, R10, -INF , PT ;  /* 0xff8000000a00780b */ /* 0x000fe40003f5d000 */
[----:B------:R-:W-:Y:S02]  /*18070*/  ISETP.LT.OR P3, PT, R169, 0x5a, P3 ;  /* 0x0000005aa900780c */ /* 0x000fe40001f61670 */
[----:B------:R-:W-:Y:S02]  /*18080*/  FSEL R163, R163, RZ, P2 ;  /* 0x000000ffa3a37208 */ /* 0x000fe40001000000 */
[----:B------:R-:W-:-:S03]  /*18090*/  FSEL R161, R161, -INF , !P3 ;  /* 0xff800000a1a17808 */ /* 0x000fc60005800000 */
[--C-:B------:R-:W-:Y:S01]  /*180a0*/  FFMA.FTZ R188, R9, R6, -R163.reuse ;  /* 0x0000000609bc7223 */ /* 0x100fe200000108a3 */
[----:B------:R-:W-:Y:S01]  /*180b0*/  FMNMX.FTZ R9, R12, R0, !PT ;  /* 0x000000000c097209 */ /* 0x000fe20007810000 */
[-CC-:B------:R-:W-:Y:S01]  /*180c0*/  FFMA.FTZ R190, R120, R6.reuse, -R163.reuse ;  /* 0x0000000678be7223 */ /* 0x180fe200000108a3 */
[-CC-:B------:R-:W-:Y:S01]  /*180d0*/  FFMA.FTZ R11, R13, R6.reuse, -R163.reuse ;  /* 0x000000060d0b7223 */ /* 0x180fe200000108a3 */
[-CC-:B------:R-:W-:Y:S01]  /*180e0*/  FFMA.FTZ R180, R134, R6.reuse, -R163.reuse ;  /* 0x0000000686b47223 */ /* 0x180fe200000108a3 */
[----:B------:R-:W-:Y:S01]  /*180f0*/  FMNMX.FTZ R9, R17, R9, !PT ;  /* 0x0000000911097209 */ /* 0x000fe20007810000 */
[----:B------:R-:W-:Y:S01]  /*18100*/  MUFU.EX2 R188, R188 ;  /* 0x000000bc00bc7308 */ /* 0x000fe20000000800 */
[-CC-:B------:R-:W-:Y:S01]  /*18110*/  FFMA.FTZ R134, R143, R6.reuse, -R163.reuse ;  /* 0x000000068f867223 */ /* 0x180fe200000108a3 */
[-CC-:B------:R-:W-:Y:S01]  /*18120*/  FFMA.FTZ R121, R121, R6.reuse, -R163.reuse ;  /* 0x0000000679797223 */ /* 0x180fe200000108a3 */
        /* <DEDUP_REMOVED lines=27> */
[----:B------:R-:W-:Y:S01]  /*182e0*/  FFMA.FTZ R163, R165, R6, -R163 ;  /* 0x00000006a5a37223 */ /* 0x000fe200000108a3 */
        /* <DEDUP_REMOVED lines=22> */
[----:B------:R-:W-:Y:S01]  /*18450*/  MUFU.EX2 R131, R131 ;  /* 0x0000008300837308 */ /* 0x000fe20000000800 */
[----:B------:R-:W-:-:S03]  /*18460*/  FSEL R120, R10, RZ, P2 ;  /* 0x000000ff0a787208 */ /* 0x000fc60001000000 */
[----:B------:R-:W0:Y:S04]  /*18470*/  SHFL.BFLY PT, R13, R9, 0x2, 0x1f ;  /* 0x0c401f00090d7f89 */ /* 0x000e2800000e0000 */
        /* <DEDUP_REMOVED lines=10> */
[----:B------:R-:W-:-:S03]  /*18520*/  FADD.FTZ R9, -R120, R3 ;  /* 0x0000000378097221 */ /* 0x000fc60000010100 */
[----:B------:R-:W-:Y:S01]  /*18530*/  FSETP.NEU.FTZ.AND P2, PT, R13, -INF , PT ;  /* 0xff8000000d00780b */ /* 0x000fe20003f5d000 */
[-C--:B------:R-:W-:Y:S01]  /*18540*/  FMUL.FTZ R9, R9, R6.reuse ;  /* 0x0000000609097220 */ /* 0x080fe20000410000 */
[----:B------:R-:W-:Y:S01]  /*18550*/  FMUL.FTZ R143, R13, R6 ;  /* 0x000000060d8f7220 */ /* 0x000fe20000410000 */
[----:B------:R-:W-:Y:S04]  /*18560*/  MUFU.EX2 R139, R139 ;  /* 0x0000008b008b7308 */ /* 0x000fe80000000800 */
[----:B------:R-:W-:-:S04]  /*18570*/  FSEL R143, R143, RZ, P2 ;  /* 0x000000ff8f8f7208 */ /* 0x000fc80001000000 */
[----:B------:R0:W2:Y:S01]  /*18580*/  MUFU.EX2 R120, R9 ;  /* 0x0000000900787308 */ /* 0x0000a20000000800 */
        /* <DEDUP_REMOVED lines=8> */
[----:B0-----:R-:W-:Y:S01]  /*18610*/  FSEL R9, R13, RZ, P2 ;  /* 0x000000ff0d097208 */ /* 0x001fe20001000000 */
[-CC-:B------:R-:W-:Y:S01]  /*18620*/  FFMA.FTZ R123, R129, R6.reuse, -R143.reuse ;  /* 0x00000006817b7223 */ /* 0x180fe2000001088f */
[-CC-:B------:R-:W-:Y:S01]  /*18630*/  FFMA.FTZ R181, R132, R6.reuse, -R143.reuse ;  /* 0x0000000684b57223 */ /* 0x180fe2000001088f */
[-CC-:B------:R-:W-:Y:S01]  /*18640*/  FFMA.FTZ R126, R133, R6.reuse, -R143.reuse ;  /* 0x00000006857e7223 */ /* 0x180fe2000001088f */
[-CC-:B------:R-:W-:Y:S01]  /*18650*/  FFMA.FTZ R183, R136, R6.reuse, -R143.reuse ;  /* 0x0000000688b77223 */ /* 0x180fe2000001088f */
[----:B------:R-:W-:Y:S01]  /*18660*/  FADD.FTZ R9, -R9, R0 ;  /* 0x0000000009097221 */ /* 0x000fe20000010100 */
[-CC-:B------:R-:W-:Y:S01]  /*18670*/  FFMA.FTZ R137, R137, R6.reuse, -R143.reuse ;  /* 0x0000000689897223 */ /* 0x180fe2000001088f */
[----:B------:R-:W-:Y:S01]  /*18680*/  MUFU.EX2 R12, R12 ;  /* 0x0000000c000c7308 */ /* 0x000fe20000000800 */
[----:B--2---:R-:W-:Y:S01]  /*18690*/  FFMA.FTZ R128, R120, R5, R188 ;  /* 0x0000000578807223 */ /* 0x004fe200000100bc */
[-C--:B------:R-:W-:Y:S01]  /*186a0*/  FMUL.FTZ R9, R9, R6.reuse ;  /* 0x0000000609097220 */ /* 0x080fe20000410000 */
[-CC-:B------:R-:W-:Y:S01]  /*186b0*/  FFMA.FTZ R177, R141, R6.reuse, -R143.reuse ;  /* 0x000000068db17223 */ /* 0x180fe2000001088f */
[-CC-:B------:R-:W-:Y:S01]  /*186c0*/  FFMA.FTZ R127, R142, R6.reuse, -R143.reuse ;  /* 0x000000068e7f7223 */ /* 0x180fe2000001088f */
[----:B------:R-:W-:Y:S01]  /*186d0*/  FADD.FTZ R5, R11, R128 ;  /* 0x000000800b057221 */ /* 0x000fe20000010000 */
[-CC-:B------:R-:W-:Y:S01]  /*186e0*/  FFMA.FTZ R179, R144, R6.reuse, -R143.reuse ;  /* 0x0000000690b37223 */ /* 0x180fe2000001088f */
[-C--:B------:R-:W-:Y:S01]  /*186f0*/  FFMA.FTZ R145, R145, R6.reuse, -R143 ;  /* 0x0000000691917223 */ /* 0x080fe2000001088f */
[----:B------:R-:W0:Y:S01]  /*18700*/  MUFU.EX2 R9, R9 ;  /* 0x0000000900097308 */ /* 0x000e220000000800 */
[----:B------:R-:W-:Y:S01]  /*18710*/  FADD.FTZ R128, R190, R5 ;  /* 0x00000005be807221 */ /* 0x000fe20000010000 */
[-CC-:B------:R-:W-:Y:S01]  /*18720*/  FFMA.FTZ R173, R148, R6.reuse, -R143.reuse ;  /* 0x0000000694ad7223 */ /* 0x180fe2000001088f */
[-CC-:B------:R-:W-:Y:S01]  /*18730*/  FFMA.FTZ R149, R149, R6.reuse, -R143.reuse ;  /* 0x0000000695957223 */ /* 0x180fe2000001088f */
[-CC-:B------:R-:W-:Y:S01]  /*18740*/  FFMA.FTZ R175, R152, R6.reuse, -R143.reuse ;  /* 0x0000000698af7223 */ /* 0x180fe2000001088f */
[C---:B------:R-:W-:Y:S01]  /*18750*/  FADD.FTZ R5, R121.reuse, R128 ;  /* 0x0000008079057221 */ /* 0x040fe20000010000 */
[----:B------:R-:W-:Y:S01]  /*18760*/  FFMA.FTZ R169, R156, R6, -R143 ;  /* 0x000000069ca97223 */ /* 0x000fe2000001088f */
[----:B------:R-:W-:Y:S01]  /*18770*/  F2FP.F16.F32.PACK_AB R190, R121, R190 ;  /* 0x000000be79be723e */ /* 0x000fe200000000ff */
[----:B------:R-:W2:Y:S01]  /*18780*/  MUFU.EX2 R191, R191 ;  /* 0x000000bf00bf7308 */ /* 0x000ea20000000800 */
[----:B------:R-:W-:Y:S01]  /*18790*/  FADD.FTZ R5, R184, R5 ;  /* 0x00000005b8057221 */ /* 0x000fe20000010000 */
[----:B------:R-:W-:Y:S01]  /*187a0*/  F2FP.F16.F32.PACK_AB R184, R124, R184 ;  /* 0x000000b87cb8723e */ /* 0x000fe200000000ff */
[-CC-:B------:R-:W-:Y:S01]  /*187b0*/  FFMA.FTZ R157, R157, R6.reuse, -R143.reuse ;  /* 0x000000069d9d7223 */ /* 0x180fe2000001088f */
[----:B------:R-:W-:Y:S01]  /*187c0*/  FFMA.FTZ R160, R160, R6, -R143 ;  /* 0x00000006a0a07223 */ /* 0x000fe2000001088f */
[----:B------:R-:W-:Y:S01]  /*187d0*/  FADD.FTZ R5, R124, R5 ;  /* 0x000000057c057221 */ /* 0x000fe20000010000 */
[----:B------:R-:W-:-:S02]  /*187e0*/  F2FP.F16.F32.PACK_AB R188, R11, R188 ;  /* 0x000000bc0bbc723e */ /* 0x000fc400000000ff */
[----:B------:R-:W3:Y:S01]  /*187f0*/  MUFU.EX2 R17, R17 ;  /* 0x0000001100117308 */ /* 0x000ee20000000800 */
[----:B0-----:R-:W-:Y:S01]  /*18800*/  FFMA.FTZ R129, R9, R4, R189 ;  /* 0x0000000409817223 */ /* 0x001fe200000100bd */
[----:B------:R-:W-:Y:S01]  /*18810*/  FADD.FTZ R4, R186, R5 ;  /* 0x00000005ba047221 */ /* 0x000fe20000010000 */
[C---:B------:R-:W-:Y:S02]  /*18820*/  F2FP.F16.F32.PACK_AB R189, R12.reuse, R189 ;  /* 0x000000bd0cbd723e */ /* 0x040fe400000000ff */
[----:B------:R-:W-:Y:S01]  /*18830*/  FADD.FTZ R128, R12, R129 ;  /* 0x000000810c807221 */ /* 0x000fe20000010000 */
[----:B------:R-:W-:Y:S01]  /*18840*/  FADD.FTZ R5, R125, R4 ;  /* 0x000000047d057221 */ /* 0x000fe20000010000 */
[----:B------:R-:W-:Y:S01]  /*18850*/  ISETP.GT.AND P2, PT, R7, R20, PT ;  /* 0x000000140700720c */ /* 0x000fe20003f44270 */
[----:B------:R-:W0:Y:S01]  /*18860*/  MUFU.EX2 R185, R185 ;  /* 0x000000b900b97308 */ /* 0x000e220000000800 */
[----:B--2---:R-:W-:Y:S01]  /*18870*/  FADD.FTZ R128, R191, R128 ;  /* 0x00000080bf807221 */ /* 0x004fe20000010000 */
[----:B------:R-:W-:Y:S01]  /*18880*/  FADD.FTZ R5, R180, R5 ;  /* 0x00000005b4057221 */ /* 0x000fe20000010000 */
[C---:B------:R-:W-:Y:S01]  /*18890*/  F2FP.F16.F32.PACK_AB R180, R130.reuse, R180 ;  /* 0x000000b482b4723e */ /* 0x040fe200000000ff */
[----:B------:R-:W-:Y:S01]  /*188a0*/  VIADD R7, R7, 0xffffffff ;  /* 0xffffffff07077836 */ /* 0x000fe20000000000 */
[----:B------:R-:W-:Y:S01]  /*188b0*/  F2FP.F16.F32.PACK_AB R186, R125, R186 ;  /* 0x000000ba7dba723e */ /* 0x000fe200000000ff */
[----:B------:R-:W-:-:S02]  /*188c0*/  FADD.FTZ R5, R130, R5 ;  /* 0x0000000582057221 */ /* 0x000fc40000010000 */
[----:B------:R-:W2:Y:S01]  /*188d0*/  MUFU.EX2 R122, R122 ;  /* 0x0000007a007a7308 */ /* 0x000ea20000000800 */
[C---:B---3--:R-:W-:Y:S01]  /*188e0*/  FADD.FTZ R128, R17.reuse, R128 ;  /* 0x0000008011807221 */ /* 0x048fe20000010000 */
[----:B------:R-:W-:Y:S01]  /*188f0*/  FADD.FTZ R132, R182, R5 ;  /* 0x00000005b6847221 */ /* 0x000fe20000010000 */
[----:B------:R-:W-:Y:S01]  /*18900*/  F2FP.F16.F32.PACK_AB R191, R17, R191 ;  /* 0x000000bf11bf723e */ /* 0x000fe200000000ff */
[----:B------:R-:W-:Y:S01]  /*18910*/  IMAD.MOV.U32 R17, RZ, RZ, R15 ;  /* 0x000000ffff117224 */ /* 0x000fe200078e000f */
[C---:B------:R-:W-:Y:S01]  /*18920*/  F2FP.F16.F32.PACK_AB R182, R131.reuse, R182 ;  /* 0x000000b683b6723e */ /* 0x040fe200000000ff */
[----:B------:R-:W-:Y:S02]  /*18930*/  FADD.FTZ R5, R131, R132 ;  /* 0x0000008483057221 */ /* 0x000fe40000010000 */
[----:B------:R-:W3:Y:S01]  /*18940*/  MUFU.EX2 R187, R187 ;  /* 0x000000bb00bb7308 */ /* 0x000ee20000000800 */
[----:B0-----:R-:W-:Y:S01]  /*18950*/  FADD.FTZ R129, R185, R128 ;  /* 0x00000080b9817221 */ /* 0x001fe20000010000 */
[----:B------:R-:W-:Y:S01]  /*18960*/  FADD.FTZ R5, R176, R5 ;  /* 0x00000005b0057221 */ /* 0x000fe20000010000 */
[----:B------:R-:W-:-:S03]  /*18970*/  F2FP.F16.F32.PACK_AB R176, R134, R176 ;  /* 0x000000b086b0723e */ /* 0x000fc600000000ff */
[----:B------:R-:W-:Y:S02]  /*18980*/  FADD.FTZ R5, R134, R5 ;  /* 0x0000000586057221 */ /* 0x000fe40000010000 */
[----:B------:R-:W0:Y:S01]  /*18990*/  MUFU.EX2 R123, R123 ;  /* 0x0000007b007b7308 */ /* 0x000e220000000800 */
[----:B--2---:R-:W-:Y:S01]  /*189a0*/  FADD.FTZ R128, R122, R129 ;  /* 0x000000817a807221 */ /* 0x004fe20000010000 */
[----:B------:R-:W-:Y:S01]  /*189b0*/  FADD.FTZ R136, R178, R5 ;  /* 0x00000005b2887221 */ /* 0x000fe20000010000 */
[----:B------:R-:W-:Y:S02]  /*189c0*/  F2FP.F16.F32.PACK_AB R178, R135, R178 ;  /* 0x000000b287b2723e */ /* 0x000fe400000000ff */
[----:B------:R-:W-:-:S03]  /*189d0*/  F2FP.F16.F32.PACK_AB R185, R122, R185 ;  /* 0x000000b97ab9723e */ /* 0x000fc600000000ff */
[----:B------:R-:W2:Y:S01]  /*189e0*/  MUFU.EX2 R181, R181 ;  /* 0x000000b500b57308 */ /* 0x000ea20000000800 */
[----:B---3--:R-:W-:-:S07]  /*189f0*/  FADD.FTZ R128, R187, R128 ;  /* 0x00000080bb807221 */ /* 0x008fce0000010000 */
[----:B------:R-:W3:Y:S01]  /*18a00*/  MUFU.EX2 R126, R126 ;  /* 0x0000007e007e7308 */ /* 0x000ee20000000800 */
[----:B0-----:R-:W-:Y:S01]  /*18a10*/  FADD.FTZ R132, R123, R128 ;  /* 0x000000807b847221 */ /* 0x001fe20000010000 */
[-CC-:B------:R-:W-:Y:S01]  /*18a20*/  FFMA.FTZ R128, R153, R6.reuse, -R143.reuse ;  /* 0x0000000699807223 */ /* 0x180fe2000001088f */
[----:B------:R-:W-:Y:S01]  /*18a30*/  FFMA.FTZ R143, R161, R6, -R143 ;  /* 0x00000006a18f7223 */ /* 0x000fe2000001088f */
[----:B------:R-:W-:-:S04]  /*18a40*/  F2FP.F16.F32.PACK_AB R187, R123, R187 ;  /* 0x000000bb7bbb723e */ /* 0x000fc800000000ff */
[----:B------:R-:W0:Y:S01]  /*18a50*/  MUFU.EX2 R183, R183 ;  /* 0x000000b700b77308 */ /* 0x000e220000000800 */
[----:B--2---:R-:W-:-:S07]  /*18a60*/  FADD.FTZ R129, R181, R132 ;  /* 0x00000084b5817221 */ /* 0x004fce0000010000 */
[----:B------:R-:W2:Y:S01]  /*18a70*/  MUFU.EX2 R0, R137 ;  /* 0x0000008900007308 */ /* 0x000ea20000000800 */
[C---:B---3--:R-:W-:Y:S01]  /*18a80*/  FADD.FTZ R132, R126.reuse, R129 ;  /* 0x000000817e847221 */ /* 0x048fe20000010000 */
[----:B------:R-:W-:Y:S01]  /*18a90*/  FADD.FTZ R129, R135, R136 ;  /* 0x0000008887817221 */ /* 0x000fe20000010000 */
[----:B------:R-:W-:-:S03]  /*18aa0*/  F2FP.F16.F32.PACK_AB R181, R126, R181 ;  /* 0x000000b57eb5723e */ /* 0x000fc600000000ff */
[----:B------:R-:W-:Y:S01]  /*18ab0*/  FADD.FTZ R129, R172, R129 ;  /* 0x00000081ac817221 */ /* 0x000fe20000010000 */
[C---:B------:R-:W-:Y:S01]  /*18ac0*/  F2FP.F16.F32.PACK_AB R172, R138.reuse, R172 ;  /* 0x000000ac8aac723e */ /* 0x040fe200000000ff */
[----:B------:R-:W3:Y:S01]  /*18ad0*/  MUFU.EX2 R177, R177 ;  /* 0x000000b100b17308 */ /* 0x000ee20000000800 */
[----:B0-----:R-:W-:Y:S01]  /*18ae0*/  FADD.FTZ R5, R183, R132 ;  /* 0x00000084b7057221 */ /* 0x001fe20000010000 */
[----:B------:R-:W-:-:S04]  /*18af0*/  FADD.FTZ R129, R138, R129 ;  /* 0x000000818a817221 */ /* 0x000fc80000010000 */
[----:B------:R-:W-:Y:S01]  /*18b00*/  FADD.FTZ R124, R174, R129 ;  /* 0x00000081ae7c7221 */ /* 0x000fe20000010000 */
[C---:B------:R-:W-:Y:S01]  /*18b10*/  F2FP.F16.F32.PACK_AB R174, R139.reuse, R174 ;  /* 0x000000ae8bae723e */ /* 0x040fe200000000ff */
[----:B------:R-:W0:Y:S01]  /*18b20*/  MUFU.EX2 R127, R127 ;  /* 0x0000007f007f7308 */ /* 0x000e220000000800 */
[C---:B--2---:R-:W-:Y:S01]  /*18b30*/  FADD.FTZ R132, R0.reuse, R5 ;  /* 0x0000000500847221 */ /* 0x044fe20000010000 */
[----:B------:R-:W-:Y:S01]  /*18b40*/  FADD.FTZ R121, R139, R124 ;  /* 0x0000007c8b797221 */ /* 0x000fe20000010000 */
[----:B------:R-:W-:Y:S02]  /*18b50*/  F2FP.F16.F32.PACK_AB R183, R0, R183 ;  /* 0x000000b700b7723e */ /* 0x000fe400000000ff */
[----:B------:R-:W-:-:S03]  /*18b60*/  MOV R0, R13 ;  /* 0x0000000d00007202 */ /* 0x000fc60000000f00 */
        /* <DEDUP_REMOVED lines=12> */
[----:B-1----:R-:W0:Y:S01]  /*18c30*/  MUFU.EX2 R21, R149 ;  /* 0x0000009500157308 */ /* 0x002e220000000800 */
[----:B--2---:R-:W-:-:S07]  /*18c40*/  FADD.FTZ R124, R173, R124 ;  /* 0x0000007cad7c7221 */ /* 0x004fce0000010000 */
[----:B------:R-:W1:Y:S01]  /*18c50*/  MUFU.EX2 R170, R170 ;  /* 0x000000aa00aa7308 */ /* 0x000e620000000800 */
[C---:B---3--:R-:W-:Y:S01]  /*18c60*/  FADD.FTZ R121, R140.reuse, R121 ;  /* 0x000000798c797221 */ /* 0x048fe20000010000 */
        /* <DEDUP_REMOVED lines=17> */
[C---:B0-----:R-:W-:Y:S01]  /*18d80*/  FADD.FTZ R3, R11.reuse, R12 ;  /* 0x0000000c0b037221 */ /* 0x041fe20000010000 */
[----:B------:R-:W-:-:S03]  /*18d90*/  F2FP.F16.F32.PACK_AB R169, R11, R169 ;  /* 0x000000a90ba9723e */ /* 0x000fc600000000ff */
[----:B-1----:R-:W-:-:S04]  /*18da0*/  FADD.FTZ R3, R160, R3 ;  /* 0x00000003a0037221 */ /* 0x002fc80000010000 */
[C---:B--2---:R-:W-:Y:S01]  /*18db0*/  FADD.FTZ R4, R143.reuse, R3 ;  /* 0x000000038f047221 */ /* 0x044fe20000010000 */
[----:B------:R-:W-:Y:S01]  /*18dc0*/  F2FP.F16.F32.PACK_AB R171, R143, R160 ;  /* 0x000000a08fab723e */ /* 0x000fe200000000ff */
[----:B------:R-:W-:Y:S01]  /*18dd0*/  IMAD.MOV.U32 R3, RZ, RZ, R10 ;  /* 0x000000ffff037224 */ /* 0x000fe200078e000a */
[----:B------:R-:W-:Y:S06]  /*18de0*/  @P2 BRA `(.L_x_1903) ;  /* 0xffffffc4006c2947 */ /* 0x000fec000383ffff */
[----:B------:R-:W-:Y:S05]  /*18df0*/  BSYNC B1 ;  /* 0x0000000000017941 */ /* 0x000fea0003800000 */
.L_x_1884:
[----:B------:R-:W-:Y:S02]  /*18e00*/  IMAD.MOV.U32 R0, RZ, RZ, R13 ;  /* 0x000000ffff007224 */ /* 0x000fe400078e000d */
[----:B------:R-:W-:Y:S02]  /*18e10*/  IMAD.MOV.U32 R3, RZ, RZ, R10 ;  /* 0x000000ffff037224 */ /* 0x000fe400078e000a */
[----:B------:R-:W-:Y:S02]  /*18e20*/  IMAD.MOV.U32 R17, RZ, RZ, R15 ;  /* 0x000000ffff117224 */ /* 0x000fe400078e000f */
[----:B------:R-:W-:-:S07]  /*18e30*/  IMAD.MOV.U32 R192, RZ, RZ, R14 ;  /* 0x000000ffffc07224 */ /* 0x000fce00078e000e */
.L_x_1883:
[----:B------:R-:W-:Y:S05]  /*18e40*/  BSYNC B0 ;  /* 0x0000000000007941 */ /* 0x000fea0003800000 */
.L_x_1882:
[----:B------:R-:W2:Y:S01]  /*18e50*/  LDL.LU R14, [R1] ;  /* 0x00000000010e7983 */ /* 0x000ea20000300800 */
[----:B------:R-:W0:Y:S01]  /*18e60*/  LDC R10, c[0x0][0x448] ;  /* 0x00011200ff0a7b82 */ /* 0x000e220000000800 */
[----:B------:R-:W-:Y:S01]  /*18e70*/  IADD3 R13, R195, 0x1, -R193 ;  /* 0x00000001c30d7810 */ /* 0x000fe20007ffe8c1 */
[----:B------:R-:W-:-:S06]  /*18e80*/  ULDC UR4, c[0x0][0x9dc] ;  /* 0x0002770000047ab9 */ /* 0x000fcc0000000800 */
[----:B------:R-:W1:Y:S01]  /*18e90*/  LDC R226, c[0x0][0x9e4] ;  /* 0x00027900ffe27b82 */ /* 0x000e620000000800 */
[----:B0-----:R-:W-:Y:S01]  /*18ea0*/  ISETP.NE.AND P2, PT, R10, 0x1, PT ;  /* 0x000000010a00780c */ /* 0x001fe20003f45270 */
[----:B------:R-:W-:-:S12]  /*18eb0*/  VIADD R10, R208, 0x7f ;  /* 0x0000007fd00a7836 */ /* 0x000fd80000000000 */
[----:B------:R-:W0:Y:S08]  /*18ec0*/  @P2 LDC R11, c[0x0][0x44c] ;  /* 0x00011300ff0b2b82 */ /* 0x000e300000000800 */
[----:B------:R-:W3:Y:S01]  /*18ed0*/  @P2 LDC R12, c[0x0][0x450] ;  /* 0x00011400ff0c2b82 */ /* 0x000ee20000000800 */
[----:B0-----:R-:W-:-:S05]  /*18ee0*/  @P2 IMAD.HI.U32 R11, R10, R11, RZ ;  /* 0x0000000b0a0b2227 */ /* 0x001fca00078e00ff */
[----:B---3--:R-:W-:-:S04]  /*18ef0*/  @P2 SHF.R.U32.HI R10, RZ, R12, R11 ;  /* 0x0000000cff0a2219 */ /* 0x008fc8000001160b */
[----:B------:R-:W-:-:S05]  /*18f00*/  IADD3 R10, R13, R10, RZ ;  /* 0x0000000a0d0a7210 */ /* 0x000fca0007ffe0ff */
[----:B------:R-:W-:Y:S01]  /*18f10*/  VIADD R12, R10, -UR4 ;  /* 0x800000040a0c7c36 */ /* 0x000fe20008000000 */
[----:B--2---:R-:W-:-:S04]  /*18f20*/  LOP3.LUT R14, R14, 0xffefffff, RZ, 0xc0, !PT ;  /* 0xffefffff0e0e7812 */ /* 0x004fc800078ec0ff */
[----:B------:R-:W-:Y:S02]  /*18f30*/  @P2 LOP3.LUT R14, R14, 0x100000, RZ, 0xfc, !PT ;  /* 0x001000000e0e2812 */ /* 0x000fe400078efcff */
[----:B-1----:R-:W-:Y:S02]  /*18f40*/  ISETP.GE.AND P2, PT, R226, 0x1, PT ;  /* 0x00000001e200780c */ /* 0x002fe40003f46270 */
[----:B------:R-:W-:-:S11]  /*18f50*/  LOP3.LUT R14, R14, 0xffdfffff, RZ, 0xc0, !PT ;  /* 0xffdfffff0e0e7812 */ /* 0x000fd600078ec0ff */
[----:B------:R-:W-:-:S05]  /*18f60*/  @P2 LOP3.LUT R14, R14, 0x200000, RZ, 0xfc, !PT ;  /* 0x002000000e0e2812 */ /* 0x000fca00078efcff */
[----:B------:R0:W-:Y:S01]  /*18f70*/  STL [R1], R14 ;  /* 0x0000000e01007387 */ /* 0x0001e20000100800 */
[----:B------:R-:W-:Y:S05]  /*18f80*/  @!P2 BRA `(.L_x_1904) ;  /* 0x000000000048a947 */ /* 0x000fea0003800000 */
[----:B------:R-:W-:Y:S01]  /*18f90*/  IMAD.MOV.U32 R13, RZ, RZ, R10 ;  /* 0x000000ffff0d7224 */ /* 0x000fe200078e000a */
[----:B------:R-:W-:Y:S04]  /*18fa0*/  BSSY B0, `(.L_x_1905) ;  /* 0x000000e000007945 */ /* 0x000fe80003800000 */
[----:B------:R-:W-:-:S13]  /*18fb0*/  ISETP.GT.AND P2, PT, R13, -0x1, PT ;  /* 0xffffffff0d00780c */ /* 0x000fda0003f44270 */
        /* <DEDUP_REMOVED lines=8> */
.L_x_1906:
[----:B------:R-:W-:-:S13]  /*19040*/  ISETP.NE.AND P2, PT, R226, 0x1, PT ;  /* 0x00000001e200780c */ /* 0x000fda0003f45270 */
[----:B------:R-:W1:Y:S02]  /*19050*/  @P2 LDC.64 R10, c[0x0][0x9e8] ;  /* 0x00027a00ff0a2b82 */ /* 0x000e640000000a00 */
[----:B-1----:R-:W-:-:S05]  /*19060*/  @P2 IMAD.HI.U32 R10, R13, R10, RZ ;  /* 0x0000000a0d0a2227 */ /* 0x002fca00078e00ff */
[----:B------:R-:W-:-:S07]  /*19070*/  @P2 SHF.R.U32.HI R13, RZ, R11, R10 ;  /* 0x0000000bff0d2219 */ /* 0x000fce000001160a */
.L_x_1907:
[----:B------:R-:W-:Y:S05]  /*19080*/  BSYNC B0 ;  /* 0x0000000000007941 */ /* 0x000fea0003800000 */
.L_x_1905:
[----:B------:R-:W-:-:S05]  /*19090*/  IMAD R13, R13, R226, RZ ;  /* 0x000000e20d0d7224 */ /* 0x000fca00078e02ff */
[----:B------:R-:W-:-:S07]  /*190a0*/  VIMNMX R12, R12, R13, !PT ;  /* 0x0000000d0c0c7248 */ /* 0x000fce0007fe0100 */
.L_x_1904:
[----:B------:R-:W-:Y:S01]  /*190b0*/  VIADD R12, R12, 0x5f ;  /* 0x0000005f0c0c7836 */ /* 0x000fe20000000000 */
[----:B------:R-:W-:Y:S03]  /*190c0*/  BSSY B0, `(.L_x_1908) ;  /* 0x0000282000007945 */ /* 0x000fe60003800000 */
[----:B------:R-:W-:-:S05]  /*190d0*/  IMAD.HI R12, R12, 0x2aaaaaab, RZ ;  /* 0x2aaaaaab0c0c7827 */ /* 0x000fca00078e02ff */
[----:B------:R-:W-:-:S04]  /*190e0*/  SHF.R.U32.HI R11, RZ, 0x1f, R12 ;  /* 0x0000001fff0b7819 */ /* 0x000fc8000001160c */
[----:B------:R-:W-:-:S04]  /*190f0*/  LEA.HI.SX32 R11, R12, R11, 0x1c ;  /* 0x0000000b0c0b7211 */ /* 0x000fc800078fe2ff */
[----:B0-----:R-:W-:-:S04]  /*19100*/  VIMNMX R14, R210, R11, !PT ;  /* 0x0000000bd20e7248 */ /* 0x001fc80007fe0100 */
[----:B------:R-:W-:-:S13]  /*19110*/  ISETP.GE.AND P2, PT, R7, R14, PT ;  /* 0x0000000e0700720c */ /* 0x000fda0003f46270 */
[----:B------:R-:W-:Y:S05]  /*19120*/  @!P2 BRA `(.L_x_1909) ;  /* 0x0000002400eca947 */ /* 0x000fea0003800000 */
[----:B------:R-:W-:Y:S01]  /*19130*/  BSSY B1, `(.L_x_1910) ;  /* 0x0000279000017945 */ /* 0x000fe20003800000 */
[----:B------:R-:W-:Y:S01]  /*19140*/  MOV R15, R7 ;  /* 0x00000007000f7202 */ /* 0x000fe20000000f00 */
[----:B------:R-:W-:Y:S02]  /*19150*/  IMAD.MOV.U32 R13, RZ, RZ, R0 ;  /* 0x000000ffff0d7224 */ /* 0x000fe400078e0000 */
[----:B------:R-:W-:Y:S02]  /*19160*/  IMAD.MOV.U32 R12, RZ, RZ, R3 ;  /* 0x000000ffff0c7224 */ /* 0x000fe400078e0003 */
[----:B------:R-:W-:Y:S02]  /*19170*/  IMAD.MOV.U32 R10, RZ, RZ, R192 ;  /* 0x000000ffff0a7224 */ /* 0x000fe400078e00c0 */
[----:B------:R-:W-:-:S07]  /*19180*/  IMAD.MOV.U32 R7, RZ, RZ, R17 ;  /* 0x000000ffff077224 */ /* 0x000fce00078e0011 */
.L_x_1921:
[----:B------:R-:W-:-:S05]  /*19190*/  VIADD R17, R7, 0x1 ;  /* 0x0000000107117836 */ /* 0x000fca0000000000 */
[----:B------:R-:W-:-:S04]  /*191a0*/  ISETP.NE.AND P2, PT, R17, 0x2, PT ;  /* 0x000000021100780c */ /* 0x000fc80003f45270 */
[----:B------:R-:W-:Y:S02]  /*191b0*/  SEL R3, RZ, 0x1, P2 ;  /* 0x00000001ff037807 */ /* 0x000fe40001000000 */
[----:B------:R-:W-:Y:S02]  /*191c0*/  SEL R17, R17, RZ, P2 ;  /* 0x000000ff11117207 */ /* 0x000fe40001000000 */
[----:B------:R-:W-:Y:S01]  /*191d0*/  LOP3.LUT R192, R10, R3, RZ, 0x3c, !PT ;  /* 0x000000030ac07212 */ /* 0x000fe200078e3cff */
[----:B------:R-:W-:Y:S06]  /*191e0*/  @!P0 BRA `(.L_x_1911) ;  /* 0x0000000000048947 */ /* 0x000fec0003800000 */
[----:B------:R-:W-:Y:S01]  /*191f0*/  BPT.TRAP 0x1 ;  /* 0x000000040000795c */ /* 0x000fe20000300000 */
.L_x_1911:
[----:B------:R-:W-:Y:S01]  /*19200*/  IMAD R0, R17, 0x8, R2 ;  /* 0x0000000811007824 */ /* 0x000fe200078e0202 */
[----:B------:R-:W-:-:S04]  /*19210*/  SHF.L.U32 R3, R192, 0x1f, RZ ;  /* 0x0000001fc0037819 */ /* 0x000fc800000006ff */
[----:B------:R0:W1:Y:S01]  /*19220*/  SYNCS.PHASECHK.TRANS64.TRYWAIT P2, [R0+URZ+0x30830], R3 ;  /* 0x03083003000075a7 */ /* 0x000062000804017f */
[----:B------:R-:W-:Y:S05]  /*19230*/  @!P0 BRA `(.L_x_1912) ;  /* 0x0000000000048947 */ /* 0x000fea0003800000 */
[----:B------:R-:W-:Y:S01]  /*19240*/  BPT.TRAP 0x1 ;  /* 0x000000040000795c */ /* 0x000fe20000300000 */
.L_x_1912:
[----:B------:R-:W-:Y:S01]  /*19250*/  IMAD R128, R17, 0x900, R8 ;  /* 0x0000090011807824 */ /* 0x000fe200078e0208 */
[----:B------:R-:W-:Y:S03]  /*19260*/  BSSY B2, `(.L_x_1913) ;  /* 0x0000006000027945 */ /* 0x000fe60003800000 */
[C---:B------:R-:W-:Y:S01]  /*19270*/  VIADD R122, R128.reuse, 0x2 ;  /* 0x00000002807a7836 */ /* 0x040fe20000000000 */
[----:B------:R-:W-:Y:S01]  /*19280*/  IADD3 R124, R128, 0x4, RZ ;  /* 0x00000004807c7810 */ /* 0x000fe20007ffe0ff */
[----:B-1----:R-:W-:Y:S06]  /*19290*/  @P2 BRA `(.L_x_1914) ;  /* 0x0000000000082947 */ /* 0x002fec0003800000 */
[----:B------:R-:W1:Y:S02]  /*192a0*/  SYNCS.PHASECHK.TRANS64.TRYWAIT P2, [R0+URZ+0x30830], R3 ;  /* 0x03083003000075a7 */ /* 0x000e64000804017f */
[----:B-1----:R-:W-:Y:S05]  /*192b0*/  @!P2 BRA `(.L_x_1915) ;  /* 0x0000012800cca947 */ /* 0x002fea0003800000 */
.L_x_1914:
[----:B------:R-:W-:Y:S05]  /*192c0*/  BSYNC B2 ;  /* 0x0000000000027941 */ /* 0x000fea0003800000 */
.L_x_1913:
[----:B------:R-:W-:Y:S01]  /*192d0*/  IMAD.MOV.U32 R20, RZ, RZ, R128 ;  /* 0x000000ffff147224 */ /* 0x000fe200078e0080 */
[----:B------:R2:W-:Y:S04]  /*192e0*/  STL.64 [R1+0x78], R12 ;  /* 0x0000780c01007387 */ /* 0x0005e80000100a00 */
[----:B------:R-:W-:Y:S01]  /*192f0*/  R2UR UR54, R20 ;  /* 0x00000000143672ca */ /* 0x000fe200000e0000 */
[----:B------:R-:W-:Y:S02]  /*19300*/  VIADD R20, R128, 0x300 ;  /* 0x0000030080147836 */ /* 0x000fe40000000000 */
[----:B------:R-:W-:-:S03]  /*19310*/  IMAD.MOV.U32 R21, RZ, RZ, 0x40000040 ;  /* 0x40000040ff157424 */ /* 0x000fc600078e00ff */
[----:B------:R-:W-:Y:S01]  /*19320*/  R2UR UR26, R20 ;  /* 0x00000000141a72ca */ /* 0x000fe200000e0000 */
[----:B--2---:R-:W2:Y:S01]  /*19330*/  LDL.64 R12, [R1+0x30] ;  /* 0x00003000010c7983 */ /* 0x004ea20000100a00 */
[----:B------:R-:W-:-:S03]  /*19340*/  VIADD R20, R128, 0x304 ;  /* 0x0000030480147836 */ /* 0x000fc60000000000 */
[----:B------:R3:W-:Y:S01]  /*19350*/  STL [R1+0x74], R10 ;  /* 0x0000740a01007387 */ /* 0x0007e20000100800 */
[C---:B------:R-:W-:Y:S02]  /*19360*/  R2UR UR55, R21.reuse ;  /* 0x00000000153772ca */ /* 0x040fe400000e0000 */
[C---:B------:R-:W-:Y:S02]  /*19370*/  R2UR UR27, R21.reuse ;  /* 0x00000000151b72ca */ /* 0x040fe400000e0000 */
[----:B------:R-:W-:Y:S01]  /*19380*/  R2UR UR18, R20 ;  /* 0x00000000141272ca */ /* 0x000fe200000e0000 */
[----:B---3--:R-:W3:Y:S04]  /*19390*/  LDL.64 R10, [R1+0x28] ;  /* 0x00002800010a7983 */ /* 0x008ee80000100a00 */
[----:B------:R4:W-:Y:S01]  /*193a0*/  STL [R1+0x70], R7 ;  /* 0x0000700701007387 */ /* 0x0009e20000100800 */
[----:B------:R-:W-:-:S03]  /*193b0*/  R2UR UR19, R21 ;  /* 0x00000000151372ca */ /* 0x000fc600000e0000 */
[----:B----4-:R-:W4:Y:S04]  /*193c0*/  LDL.64 R6, [R1+0x20] ;  /* 0x0000200001067983 */ /* 0x010f280000100a00 */
[----:B------:R0:W-:Y:S04]  /*193d0*/  STL.64 [R1+0x68], R4 ;  /* 0x0000680401007387 */ /* 0x0001e80000100a00 */
[----:B0-----:R-:W4:Y:S04]  /*193e0*/  LDL.64 R4, [R1+0x18] ;  /* 0x0000180001047983 */ /* 0x001f280000100a00 */
[----:B------:R1:W-:Y:S04]  /*193f0*/  STL [R1+0x60], R2 ;  /* 0x0000600201007387 */ /* 0x0003e80000100800 */
        /* <DEDUP_REMOVED lines=56> */
[C---:B------:R-:W-:Y:S01]  /*19780*/  IADD3 R126, R128.reuse, 0x604, RZ ;  /* 0x00000604807e7810 */ /* 0x040fe20007ffe0ff */
[C---:B------:R-:W-:Y:S01]  /*19790*/  VIADD R122, R128.reuse, 0x600 ;  /* 0x00000600807a7836 */ /* 0x040fe20000000000 */
[----:B------:R-:W-:Y:S01]  /*197a0*/  MOV R125, 0x40000040 ;  /* 0x40000040007d7802 */ /* 0x000fe20000000f00 */
[C---:B------:R-:W-:Y:S01]  /*197b0*/  VIADD R124, R128.reuse, 0x602 ;  /* 0x00000602807c7836 */ /* 0x040fe20000000000 */
[----:B-1----:R-:W4:Y:S01]  /*197c0*/  LDL.64 R2, [R1+0x10] ;  /* 0x0000100001027983 */ /* 0x002f220000100a00 */
[----:B------:R-:W-:Y:S01]  /*197d0*/  IMAD.MOV.U32 R123, RZ, RZ, 0x40000040 ;  /* 0x40000040ff7b7424 */ /* 0x000fe200078e00ff */
[C---:B------:R-:W-:Y:S01]  /*197e0*/  R2UR UR35, R125.reuse ;  /* 0x000000007d2372ca */ /* 0x040fe200000e0000 */
[----:B------:R-:W-:Y:S01]  /*197f0*/  VIADD R128, R128, 0x606 ;  /* 0x0000060680807836 */ /* 0x000fe20000000000 */
[----:B------:R-:W-:Y:S01]  /*19800*/  R2UR UR23, R125 ;  /* 0x000000007d1772ca */ /* 0x000fe200000e0000 */
        /* <DEDUP_REMOVED lines=26> */
[-C--:B------:R-:W-:Y:S01]  /*199b0*/  FMUL.FTZ R46, R46, R9.reuse ;  /* 0x000000092e2e7220 */ /* 0x080fe20000410000 */
[-C--:B------:R-:W-:Y:S01]  /*199c0*/  FMUL.FTZ R47, R47, R9.reuse ;  /* 0x000000092f2f7220 */ /* 0x080fe20000410000 */
[-C--:B------:R-:W-:Y:S01]  /*199d0*/  FMUL.FTZ R50, R50, R9.reuse ;  /* 0x0000000932327220 */ /* 0x080fe20000410000 */
        /* <DEDUP_REMOVED lines=47> */
[----:B---3--:R-:W-:Y:S01]  /*19cd0*/  R2UR UR24, R10 ;  /* 0x000000000a1872ca */ /* 0x008fe200000e0000 */
[----:B------:R0:W5:Y:S01]  /*19ce0*/  LDL.LU.64 R12, [R1+0x78] ;  /* 0x00007800010c7983 */ /* 0x0001620000300a00 */
[----:B------:R-:W-:Y:S02]  /*19cf0*/  R2UR UR25, R11 ;  /* 0x000000000b1972ca */ /* 0x000fe400000e0000 */
[----:B----4-:R-:W-:Y:S01]  /*19d00*/  R2UR UR20, R6 ;  /* 0x00000000061472ca */ /* 0x010fe200000e0000 */
[----:B------:R0:W5:Y:S01]  /*19d10*/  LDL.LU R10, [R1+0x74] ;  /* 0x00007400010a7983 */ /* 0x0001620000300800 */
[----:B------:R-:W-:Y:S02]  /*19d20*/  WARPGROUP.DEPBAR.LE gsb0, 0x0 ;  /* 0x00008000000079c5 */ /* 0x000fe40000010000 */
[----:B------:R-:W-:-:S06]  /*19d30*/  WARPGROUP.ARRIVE ;  /* 0x00000000000079c5 */ /* 0x000fcc0000000000 */
[----:B------:R-:W-:Y:S01]  /*19d40*/  HGMMA.64x96x16.F32 R120, gdesc[UR28], R120, gsb0 ;  /* 0x016000001c7879f0 */ /* 0x000fe20008000878 */
[----:B------:R-:W-:Y:S02]  /*19d50*/  R2UR UR21, R7 ;  /* 0x00000000071572ca */ /* 0x000fe400000e0000 */
[----:B------:R-:W-:Y:S01]  /*19d60*/  R2UR UR16, R4 ;  /* 0x00000000041072ca */ /* 0x000fe200000e0000 */
[----:B------:R0:W5:Y:S01]  /*19d70*/  LDL.LU R7, [R1+0x70] ;  /* 0x0000700001077983 */ /* 0x0001620000300800 */
[----:B------:R-:W-:Y:S02]  /*19d80*/  WARPGROUP.DEPBAR.LE gsb0, 0x0 ;  /* 0x00008000000079c5 */ /* 0x000fe40000010000 */
[----:B------:R-:W-:-:S06]  /*19d90*/  WARPGROUP.ARRIVE ;  /* 0x00000000000079c5 */ /* 0x000fcc0000000000 */
[----:B------:R-:W-:Y:S01]  /*19da0*/  HGMMA.64x96x16.F32 R120, gdesc[UR24], R120, gsb0 ;  /* 0x01600000187879f0 */ /* 0x000fe20008000878 */
[----:B------:R-:W-:Y:S02]  /*19db0*/  R2UR UR17, R5 ;  /* 0x00000000051172ca */ /* 0x000fe400000e0000 */
[----:B------:R-:W-:Y:S01]  /*19dc0*/  R2UR UR12, R2 ;  /* 0x00000000020c72ca */ /* 0x000fe200000e0000 */
[----:B------:R0:W5:Y:S01]  /*19dd0*/  LDL.LU.64 R4, [R1+0x68] ;  /* 0x0000680001047983 */ /* 0x0001620000300a00 */
[----:B------:R-:W-:Y:S01]  /*19de0*/  R2UR UR13, R3 ;  /* 0x00000000030d72ca */ /* 0x000fe200000e0000 */
[----:B------:R-:W-:Y:S01]  /*19df0*/  UMOV UR4, UR56 ;  /* 0x0000003800047c82 */ /* 0x000fe20008000000 */
[----:B------:R-:W-:Y:S01]  /*19e00*/  UMOV UR5, UR57 ;  /* 0x0000003900057c82 */ /* 0x000fe20008000000 */
[----:B------:R0:W5:Y:S01]  /*19e10*/  LDL.LU R2, [R1+0x60] ;  /* 0x0000600001027983 */ /* 0x0001620000300800 */
[----:B------:R-:W-:Y:S02]  /*19e20*/  WARPGROUP.DEPBAR.LE gsb0, 0x0 ;  /* 0x00008000000079c5 */ /* 0x000fe40000010000 */
[----:B------:R-:W-:-:S06]  /*19e30*/  WARPGROUP.ARRIVE ;  /* 0x00000000000079c5 */ /* 0x000fcc0000000000 */
[----:B------:R-:W-:Y:S03]  /*19e40*/  HGMMA.64x96x16.F32 R120, gdesc[UR20], R120, gsb0 ;  /* 0x01600000147879f0 */ /* 0x000fe60008000878 */
[----:B------:R-:W-:Y:S02]  /*19e50*/  WARPGROUP.DEPBAR.LE gsb0, 0x0 ;  /* 0x00008000000079c5 */ /* 0x000fe40000010000 */
[----:B------:R-:W-:-:S06]  /*19e60*/  WARPGROUP.ARRIVE ;  /* 0x00000000000079c5 */ /* 0x000fcc0000000000 */
[----:B------:R-:W-:Y:S01]  /*19e70*/  HGMMA.64x96x16.F32 R120, gdesc[UR16], R120, gsb0 ;  /* 0x01600000107879f0 */ /* 0x000fe20008000878 */
[----:B--2---:R-:W-:Y:S02]  /*19e80*/  R2UR UR8, R20 ;  /* 0x00000000140872ca */ /* 0x004fe400000e0000 */
        /* <DEDUP_REMOVED lines=19> */
.L_x_1916:
[----:B-----5:R-:W-:Y:S01]  /*19fc0*/  SHF.L.U32 R0, R10, 0x1f, RZ ;  /* 0x0000001f0a007819 */ /* 0x020fe200000006ff */
[----:B------:R-:W-:-:S04]  /*19fd0*/  IMAD R20, R7, 0x8, R2 ;  /* 0x0000000807147824 */ /* 0x000fc800078e0202 */
[----:B------:R0:W1:Y:S01]  /*19fe0*/  SYNCS.PHASECHK.TRANS64.TRYWAIT P2, [R20+URZ+0x30850], R0 ;  /* 0x03085000140075a7 */ /* 0x000062000804017f */
[----:B------:R-:W-:Y:S05]  /*19ff0*/  @!P0 BRA `(.L_x_1917) ;  /* 0x0000000000048947 */ /* 0x000fea0003800000 */
[----:B------:R-:W-:Y:S01]  /*1a000*/  BPT.TRAP 0x1 ;  /* 0x000000040000795c */ /* 0x000fe20000300000 */
.L_x_1917:
[----:B------:R-:W-:Y:S04]  /*1a010*/  BSSY B2, `(.L_x_1918) ;  /* 0x0000004000027945 */ /* 0x000fe80003800000 */
[----:B-1----:R-:W-:Y:S05]  /*1a020*/  @P2 BRA `(.L_x_1919) ;  /* 0x0000000000082947 */ /* 0x002fea0003800000 */
[----:B------:R-:W1:Y:S02]  /*1a030*/  SYNCS.PHASECHK.TRANS64.TRYWAIT P2, [R20+URZ+0x30850], R0 ;  /* 0x03085000140075a7 */ /* 0x000e64000804017f */
[----:B-1----:R-:W-:Y:S05]  /*1a040*/  @!P2 BRA `(.L_x_1920) ;  /* 0x0000011c007ca947 */ /* 0x002fea0003800000 */
.L_x_1919:
[----:B------:R-:W-:Y:S05]  /*1a050*/  BSYNC B2 ;  /* 0x0000000000027941 */ /* 0x000fea0003800000 */
.L_x_1918:
[----:B01----:R-:W-:Y:S01]  /*1a060*/  IADD3 R0, R2, 0x400, RZ ;  /* 0x0000040002007810 */ /* 0x003fe20007ffe0ff */
[----:B------:R-:W-:Y:S01]  /*1a070*/  IMAD.MOV.U32 R11, RZ, RZ, 0x40000040 ;  /* 0x40000040ff0b7424 */ /* 0x000fe200078e00ff */
[----:B------:R-:W-:Y:S01]  /*1a080*/  WARPGROUP.ARRIVE ;  /* 0x00000000000079c5 */ /* 0x000fe20000000000 */
[----:B------:R-:W-:Y:S01]  /*1a090*/  FMUL.FTZ R9, R121, UR59 ;  /* 0x0000003b79097c20 */ /* 0x000fe20008410000 */
[----:B------:R-:W-:Y:S01]  /*1a0a0*/  SHF.R.U32.HI R0, RZ, 0x4, R0 ;  /* 0x00000004ff007819 */ /* 0x000fe20000011600 */
[----:B------:R-:W-:Y:S01]  /*1a0b0*/  FMUL.FTZ R121, R124, UR59 ;  /* 0x0000003b7c797c20 */ /* 0x000fe20008410000 */
[----:B------:R-:W-:Y:S01]  /*1a0c0*/  R2UR UR7, R11 ;  /* 0x000000000b0772ca */ /* 0x000fe200000e0000 */
[----:B------:R-:W-:Y:S01]  /*1a0d0*/  FMUL.FTZ R21, R126, UR59 ;  /* 0x0000003b7e157c20 */ /* 0x000fe20008410000 */
[----:B------:R-:W-:Y:S01]  /*1a0e0*/  LOP3.LUT R0, R0, 0x3fff, RZ, 0xc0, !PT ;  /* 0x00003fff00007812 */ /* 0x000fe200078ec0ff */
[----:B------:R-:W-:Y:S01]  /*1a0f0*/  MUFU.TANH R9, R9 ;  /* 0x0000000900097308 */ /* 0x000fe20000002400 */
[----:B------:R-:W-:Y:S01]  /*1a100*/  FMUL.FTZ R126, R129, UR59 ;  /* 0x0000003b817e7c20 */ /* 0x000fe20008410000 */
[----:B------:R-:W-:Y:S01]  /*1a110*/  FMUL.FTZ R129, R132, UR59 ;  /* 0x0000003b84817c20 */ /* 0x000fe20008410000 */
[----:B------:R-:W-:Y:S01]  /*1a120*/  LOP3.LUT R0, R0, 0x3000000, RZ, 0xfc, !PT ;  /* 0x0300000000007812 */ /* 0x000fe200078efcff */
[----:B------:R-:W-:Y:S01]  /*1a130*/  FMUL.FTZ R124, R130, UR59 ;  /* 0x0000003b827c7c20 */ /* 0x000fe20008410000 */
[----:B------:R-:W-:Y:S01]  /*1a140*/  FMUL.FTZ R130, R133, UR59 ;  /* 0x0000003b85827c20 */ /* 0x000fe20008410000 */
[----:B------:R-:W-:Y:S01]  /*1a150*/  FMUL.FTZ R133, R136, UR59 ;  /* 0x0000003b88857c20 */ /* 0x000fe20008410000 */
[----:B------:R-:W-:Y:S01]  /*1a160*/  FMUL.FTZ R11, R123, UR59 ;  /* 0x0000003b7b0b7c20 */ /* 0x000fe20008410000 */
[----:B------:R-:W-:-:S02]  /*1a170*/  IMAD R10, R7, 0x900, R0 ;  /* 0x00000900070a7824 */ /* 0x000fc400078e0200 */
[----:B------:R-:W-:Y:S01]  /*1a180*/  FMUL.FTZ R0, R120, UR59 ;  /* 0x0000003b78007c20 */ /* 0x000fe20008410000 */
[----:B------:R-:W-:Y:S01]  /*1a190*/  IMAD.MOV.U32 R7, RZ, RZ, 0x40000040 ;  /* 0x40000040ff077424 */ /* 0x000fe200078e00ff */
[----:B------:R-:W-:Y:S01]  /*1a1a0*/  MUFU.TANH R121, R121 ;  /* 0x0000007900797308 */ /* 0x000fe20000002400 */
[C---:B------:R-:W-:Y:S01]  /*1a1b0*/  VIADD R6, R10.reuse, 0x80 ;  /* 0x000000800a067836 */ /* 0x040fe20000000000 */
[----:B------:R-:W-:Y:S01]  /*1a1c0*/  R2UR UR6, R10 ;  /* 0x000000000a0672ca */ /* 0x000fe200000e0000 */
        /* <DEDUP_REMOVED lines=12> */
[----:B------:R-:W-:Y:S01]  /*1a290*/  HGMMA.64x192x16.F32 R24, R188, gdesc[UR4].tnspB, R24, gsb0 ;  /* 0x42e00004bc187df0 */ /* 0x000fe20008000818 */
[----:B------:R-:W-:Y:S01]  /*1a2a0*/  R2UR UR6, R6 ;  /* 0x00000000060672ca */ /* 0x000fe200000e0000 */
[----:B------:R-:W-:Y:S01]  /*1a2b0*/  VIADD R6, R10, 0x100 ;  /* 0x000001000a067836 */ /* 0x000fe20000000000 */
[----:B------:R-:W-:Y:S01]  /*1a2c0*/  R2UR UR7, R7 ;  /* 0x00000000070772ca */ /* 0x000fe200000e0000 */
[----:B------:R-:W-:Y:S01]  /*1a2d0*/  IMAD.MOV.U32 R7, RZ, RZ, 0x40000040 ;  /* 0x40000040ff077424 */ /* 0x000fe200078e00ff */
[----:B------:R-:W-:Y:S01]  /*1a2e0*/  MUFU.TANH R126, R126 ;  /* 0x0000007e007e7308 */ /* 0x000fe20000002400 */
[----:B------:R-:W-:Y:S01]  /*1a2f0*/  FMUL.FTZ R148, R156, UR59 ;  /* 0x0000003b9c947c20 */ /* 0x000fe20008410000 */
[----:B------:R-:W-:Y:S01]  /*1a300*/  FMUL.FTZ R149, R157, UR59 ;  /* 0x0000003b9d957c20 */ /* 0x000fe20008410000 */
[----:B------:R-:W-:Y:S01]  /*1a310*/  FMUL.FTZ R152, R160, UR59 ;  /* 0x0000003ba0987c20 */ /* 0x000fe20008410000 */
[----:B------:R-:W-:Y:S01]  /*1a320*/  FMUL.FTZ R156, R164, UR59 ;  /* 0x0000003ba49c7c20 */ /* 0x000fe20008410000 */
[----:B0-----:R-:W-:Y:S01]  /*1a330*/  FMNMX.FTZ R3, R0, R12, !PT ;  /* 0x0000000c00037209 */ /* 0x001fe20007810000 */
[----:B------:R-:W-:Y:S01]  /*1a340*/  FMUL.FTZ R157, R165, UR59 ;  /* 0x0000003ba59d7c20 */ /* 0x000fe20008410000 */
[----:B------:R-:W-:Y:S01]  /*1a350*/  ULDC UR4, c[0x0][0x988] ;  /* 0x0002620000047ab9 */ /* 0x000fe20000000800 */
[----:B------:R-:W-:Y:S01]  /*1a360*/  MUFU.TANH R129, R129 ;  /* 0x0000008100817308 */ /* 0x000fe20000002400 */
[----:B------:R-:W-:Y:S01]  /*1a370*/  FMNMX.FTZ R3, R9, R3, !PT ;  /* 0x0000000309037209 */ /* 0x000fe20007810000 */
[----:B------:R-:W-:Y:S01]  /*1a380*/  FMUL.FTZ R143, R143, UR59 ;  /* 0x0000003b8f8f7c20 */ /* 0x000fe20008410000 */
[----:B------:R-:W-:Y:S01]  /*1a390*/  FMUL.FTZ R146, R146, UR59 ;  /* 0x0000003b92927c20 */ /* 0x000fe20008410000 */
[----:B------:R-:W-:Y:S01]  /*1a3a0*/  FMUL.FTZ R147, R147, UR59 ;  /* 0x0000003b93937c20 */ /* 0x000fe20008410000 */
[----:B------:R-:W-:Y:S01]  /*1a3b0*/  FMNMX.FTZ R3, R121, R3, !PT ;  /* 0x0000000379037209 */ /* 0x000fe20007810000 */
        /* <DEDUP_REMOVED lines=8> */
[----:B------:R-:W-:Y:S01]  /*1a440*/  FMUL.FTZ R162, R166, UR59 ;  /* 0x0000003ba6a27c20 */ /* 0x000fe20008410000 */
[----:B------:R-:W-:Y:S01]  /*1a450*/  @!P1 VIADD R20, R20, 0x30860 ;  /* 0x0003086014149836 */ /* 0x000fe20000000000 */
[----:B------:R-:W-:Y:S01]  /*1a460*/  MUFU.TANH R133, R133 ;  /* 0x0000008500857308 */ /* 0x000fe20000002400 */
[C---:B------:R-:W-:Y:S01]  /*1a470*/  ISETP.GT.AND P2, PT, R15.reuse, R14, PT ;  /* 0x0000000e0f00720c */ /* 0x040fe20003f44270 */
[----:B------:R-:W-:-:S02]  /*1a480*/  VIADD R15, R15, 0xffffffff ;  /* 0xffffffff0f0f7836 */ /* 0x000fc40000000000 */
        /* <DEDUP_REMOVED lines=24> */
[----:B------:R-:W-:-:S05]  /*1a610*/  WARPGROUP.ARRIVE ;  /* 0x00000000000079c5 */ /* 0x000fca0000000000 */
[----:B------:R-:W-:Y:S01]  /*1a620*/  MUFU.TANH R150, R150 ;  /* 0x0000009600967308 */ /* 0x000fe20000002400 */
[----:B------:R-:W-:Y:S01]  /*1a630*/  HGMMA.64x192x16.F32 R24, R184, gdesc[UR4].tnspB, R24, gsb0 ;  /* 0x42e00004b8187df0 */ /* 0x000fe20008000818 */
[----:B------:R-:W-:Y:S02]  /*1a640*/  R2UR UR6, R6 ;  /* 0x00000000060672ca */ /* 0x000fe400000e0000 */
[----:B------:R-:W-:Y:S01]  /*1a650*/  R2UR UR7, R7 ;  /* 0x00000000070772ca */ /* 0x000fe200000e0000 */
[----:B------:R-:W-:Y:S01]  /*1a660*/  IMAD.MOV.U32 R7, RZ, RZ, 0x40000040 ;  /* 0x40000040ff077424 */ /* 0x000fe200078e00ff */
[----:B------:R-:W-:Y:S02]  /*1a670*/  IADD3 R6, R10, 0x180, RZ ;  /* 0x000001800a067810 */ /* 0x000fe40007ffe0ff */
        /* <DEDUP_REMOVED lines=29> */
[----:B------:R-:W-:Y:S01]  /*1a850*/  R2UR UR6, R6 ;  /* 0x00000000060672ca */ /* 0x000fe200000e0000 */
[----:B------:R-:W-:Y:S01]  /*1a860*/  FMUL.FTZ R161, R163, UR59 ;  /* 0x0000003ba3a17c20 */ /* 0x000fe20008410000 */
[----:B------:R-:W-:-:S03]  /*1a870*/  FMUL.FTZ R163, R167, UR59 ;  /* 0x0000003ba7a37c20 */ /* 0x000fc60008410000 */
[----:B------:R-:W1:Y:S08]  /*1a880*/  MUFU.TANH R125, R125 ;  /* 0x0000007d007d7308 */ /* 0x000e700000002400 */
[----:B------:R-:W2:Y:S01]  /*1a890*/  MUFU.TANH R134, R134 ;  /* 0x0000008600867308 */ /* 0x000ea20000002400 */
[----:B0-----:R-:W-:-:S07]  /*1a8a0*/  FMNMX.FTZ R3, R122, R3, !PT ;  /* 0x000000037a037209 */ /* 0x001fce0007810000 */
[----:B------:R-:W0:Y:S01]  /*1a8b0*/  MUFU.TANH R137, R137 ;  /* 0x0000008900897308 */ /* 0x000e220000002400 */
[----:B-1----:R-:W-:-:S04]  /*1a8c0*/  FMNMX.FTZ R3, R125, R3, !PT ;  /* 0x000000037d037209 */ /* 0x002fc80007810000 */
[----:B------:R-:W-:-:S03]  /*1a8d0*/  FMNMX.FTZ R3, R126, R3, !PT ;  /* 0x000000037e037209 */ /* 0x000fc60007810000 */
[----:B------:R-:W1:Y:S01]  /*1a8e0*/  MUFU.TANH R140, R140 ;  /* 0x0000008c008c7308 */ /* 0x000e620000002400 */
[----:B------:R-:W-:-:S04]  /*1a8f0*/  FMNMX.FTZ R3, R129, R3, !PT ;  /* 0x0000000381037209 */ /* 0x000fc80007810000 */
[----:B------:R-:W-:-:S03]  /*1a900*/  FMNMX.FTZ R3, R130, R3, !PT ;  /* 0x0000000382037209 */ /* 0x000fc60007810000 */
[----:B------:R-:W3:Y:S01]  /*1a910*/  MUFU.TANH R145, R145 ;  /* 0x0000009100917308 */ /* 0x000ee20000002400 */
[----:B------:R-:W-:-:S04]  /*1a920*/  FMNMX.FTZ R3, R133, R3, !PT ;  /* 0x0000000385037209 */ /* 0x000fc80007810000 */
[----:B--2---:R-:W-:-:S03]  /*1a930*/  FMNMX.FTZ R3, R134, R3, !PT ;  /* 0x0000000386037209 */ /* 0x004fc60007810000 */
[----:B------:R-:W2:Y:S01]  /*1a940*/  MUFU.TANH R153, R153 ;  /* 0x0000009900997308 */ /* 0x000ea20000002400 */
[----:B0-----:R-:W-:-:S04]  /*1a950*/  FMNMX.FTZ R3, R137, R3, !PT ;  /* 0x0000000389037209 */ /* 0x001fc80007810000 */
[----:B------:R-:W-:-:S03]  /*1a960*/  FMNMX.FTZ R3, R138, R3, !PT ;  /* 0x000000038a037209 */ /* 0x000fc60007810000 */
[----:B------:R-:W0:Y:S01]  /*1a970*/  MUFU.TANH R7, R7 ;  /* 0x0000000700077308 */ /* 0x000e220000002400 */
[----:B------:R-:W-:-:S04]  /*1a980*/  FMNMX.FTZ R3, R139, R3, !PT ;  /* 0x000000038b037209 */ /* 0x000fc80007810000 */
[----:B-1----:R-:W-:-:S03]  /*1a990*/  FMNMX.FTZ R3, R140, R3, !PT ;  /* 0x000000038c037209 */ /* 0x002fc60007810000 */
[----:B------:R-:W1:Y:S01]  /*1a9a0*/  MUFU.TANH R128, R128 ;  /* 0x0000008000807308 */ /* 0x000e620000002400 */
[----:B------:R-:W-:-:S04]  /*1a9b0*/  FMNMX.FTZ R3, R141, R3, !PT ;  /* 0x000000038d037209 */ /* 0x000fc80007810000 */
[----:B------:R-:W-:-:S03]  /*1a9c0*/  FMNMX.FTZ R3, R142, R3, !PT ;  /* 0x000000038e037209 */ /* 0x000fc60007810000 */
[----:B------:R-:W-:Y:S01]  /*1a9d0*/  MUFU.TANH R161, R161 ;  /* 0x000000a100a17308 */ /* 0x000fe20000002400 */
[----:B------:R-:W-:-:S04]  /*1a9e0*/  FMNMX.FTZ R3, R144, R3, !PT ;  /* 0x0000000390037209 */ /* 0x000fc80007810000 */
[----:B---3--:R-:W-:-:S03]  /*1a9f0*/  FMNMX.FTZ R3, R145, R3, !PT ;  /* 0x0000000391037209 */ /* 0x008fc60007810000 */
[----:B------:R-:W-:Y:S01]  /*1aa00*/  MUFU.TANH R163, R163 ;  /* 0x000000a300a37308 */ /* 0x000fe20000002400 */
[----:B------:R-:W-:-:S04]  /*1aa10*/  FMNMX.FTZ R3, R148, R3, !PT ;  /* 0x0000000394037209 */ /* 0x000fc80007810000 */
[----:B------:R-:W-:-:S04]  /*1aa20*/  FMNMX.FTZ R3, R149, R3, !PT ;  /* 0x0000000395037209 */ /* 0x000fc80007810000 */
[----:B------:R-:W-:-:S04]  /*1aa30*/  FMNMX.FTZ R3, R152, R3, !PT ;  /* 0x0000000398037209 */ /* 0x000fc80007810000 */
[----:B--2---:R-:W-:-:S04]  /*1aa40*/  FMNMX.FTZ R3, R153, R3, !PT ;  /* 0x0000000399037209 */ /* 0x004fc80007810000 */
[----:B------:R-:W-:-:S04]  /*1aa50*/  FMNMX.FTZ R3, R156, R3, !PT ;  /* 0x000000039c037209 */ /* 0x000fc80007810000 */
[----:B------:R-:W-:-:S05]  /*1aa60*/  FMNMX.FTZ R3, R157, R3, !PT ;  /* 0x000000039d037209 */ /* 0x000fca0007810000 */
[----:B------:R-:W2:Y:S02]  /*1aa70*/  SHFL.BFLY PT, R6, R3, 0x2, 0x1f ;  /* 0x0c401f0003067f89 */ /* 0x000ea400000e0000 */
[----:B--2---:R-:W-:-:S05]  /*1aa80*/  FMNMX.FTZ R3, R3, R6, !PT ;  /* 0x0000000603037209 */ /* 0x004fca0007810000 */
[----:B------:R-:W2:Y:S02]  /*1aa90*/  SHFL.BFLY PT, R6, R3, 0x1, 0x1f ;  /* 0x0c201f0003067f89 */ /* 0x000ea400000e0000 */
[----:B--2---:R-:W-:Y:S01]  /*1aaa0*/  FMNMX.FTZ R3, R3, R6, !PT ;  /* 0x0000000603037209 */ /* 0x004fe20007810000 */
[----:B------:R-:W-:-:S04]  /*1aab0*/  IMAD.U32 R6, RZ, RZ, UR4 ;  /* 0x00000004ff067e24 */ /* 0x000fc8000f8e00ff */
[C---:B------:R-:W-:Y:S01]  /*1aac0*/  FMUL.FTZ R167, R3.reuse, R6 ;  /* 0x0000000603a77220 */ /* 0x040fe20000410000 */
[----:B------:R-:W-:-:S03]  /*1aad0*/  FADD.FTZ R120, -R3, R12 ;  /* 0x0000000c03787221 */ /* 0x000fc60000010100 */
[-CC-:B------:R-:W-:Y:S01]  /*1aae0*/  FFMA.FTZ R188, R0, R6.reuse, -R167.reuse ;  /* 0x0000000600bc7223 */ /* 0x180fe200000108a7 */
[----:B0-----:R-:W-:Y:S01]  /*1aaf0*/  FMNMX.FTZ R0, R7, R13, !PT ;  /* 0x0000000d07007209 */ /* 0x001fe20007810000 */
[-CC-:B------:R-:W-:Y:S01]  /*1ab00*/  FFMA.FTZ R164, R9, R6.reuse, -R167.reuse ;  /* 0x0000000609a47223 */ /* 0x180fe200000108a7 */
[-C--:B------:R-:W-:Y:S01]  /*1ab10*/  FMUL.FTZ R120, R120, R6.reuse ;  /* 0x0000000678787220 */ /* 0x080fe20000410000 */
        /* <DEDUP_REMOVED lines=21> */
[----:B-1----:R-:W-:Y:S01]  /*1ac70*/  FMNMX.FTZ R0, R128, R0, !PT ;  /* 0x0000000080007209 */ /* 0x002fe20007810000 */
[-CC-:B------:R-:W-:Y:S01]  /*1ac80*/  FFMA.FTZ R130, R149, R6.reuse, -R167.reuse ;  /* 0x0000000695827223 */ /* 0x180fe200000108a7 */
[-CC-:B------:R-:W-:Y:S01]  /*1ac90*/  FFMA.FTZ R12, R152, R6.reuse, -R167.reuse ;  /* 0x00000006980c7223 */ /* 0x180fe200000108a7 */
[----:B------:R-:W-:Y:S01]  /*1aca0*/  FFMA.FTZ R133, R153, R6, -R167 ;  /* 0x0000000699857223 */ /* 0x000fe200000108a7 */
[----:B------:R-:W-:Y:S01]  /*1acb0*/  FMNMX.FTZ R0, R131, R0, !PT ;  /* 0x0000000083007209 */ /* 0x000fe20007810000 */
[----:B------:R-:W-:-:S02]  /*1acc0*/  WARPGROUP.DEPBAR.LE gsb0, 0x0 ;  /* 0x00008000000079c5 */ /* 0x000fc40000010000 */
[----:B------:R-:W-:Y:S01]  /*1acd0*/  WARPGROUP.ARRIVE ;  /* 0x00000000000079c5 */ /* 0x000fe20000000000 */
[----:B------:R-:W-:Y:S01]  /*1ace0*/  FMNMX.FTZ R0, R132, R0, !PT ;  /* 0x0000000084007209 */ /* 0x000fe20007810000 */
[----:B------:R-:W-:Y:S01]  /*1acf0*/  FFMA.FTZ R176, R139, R6, -R167 ;  /* 0x000000068bb07223 */ /* 0x000fe200000108a7 */
[----:B------:R-:W1:Y:S01]  /*1ad00*/  MUFU.EX2 R190, R190 ;  /* 0x000000be00be7308 */ /* 0x000e620000000800 */
[----:B0-----:R-:W-:Y:S01]  /*1ad10*/  FFMA.FTZ R5, R120, R5, R188 ;  /* 0x0000000578057223 */ /* 0x001fe200000100bc */
[----:B------:R-:W-:Y:S01]  /*1ad20*/  FMNMX.FTZ R0, R135, R0, !PT ;  /* 0x0000000087007209 */ /* 0x000fe20007810000 */
[----:B------:R-:W-:Y:S01]  /*1ad30*/  HGMMA.64x192x16.F32 R24, R172, gdesc[UR4].tnspB, R24, gsb0 ;  /* 0x42e00004ac187df0 */ /* 0x000fe20008000818 */
[----:B------:R-:W-:Y:S01]  /*1ad40*/  R2UR UR6, R10 ;  /* 0x000000000a0672ca */ /* 0x000fe200000e0000 */
[----:B--2---:R-:W-:Y:S01]  /*1ad50*/  FADD.FTZ R5, R164, R5 ;  /* 0x00000005a4057221 */ /* 0x004fe20000010000 */
[----:B------:R-:W-:Y:S01]  /*1ad60*/  FMNMX.FTZ R0, R136, R0, !PT ;  /* 0x0000000088007209 */ /* 0x000fe20007810000 */
[-CC-:B------:R-:W-:Y:S01]  /*1ad70*/  FFMA.FTZ R178, R141, R6.reuse, -R167.reuse ;  /* 0x000000068db27223 */ /* 0x180fe200000108a7 */
[----:B------:R-:W0:Y:S01]  /*1ad80*/  MUFU.EX2 R166, R166 ;  /* 0x000000a600a67308 */ /* 0x000e220000000800 */
[--C-:B------:R-:W-:Y:S01]  /*1ad90*/  FFMA.FTZ R137, R156, R6, -R167.reuse ;  /* 0x000000069c897223 */ /* 0x100fe200000108a7 */
[----:B------:R-:W-:Y:S01]  /*1ada0*/  FMNMX.FTZ R0, R143, R0, !PT ;  /* 0x000000008f007209 */ /* 0x000fe20007810000 */
[----:B------:R-:W-:Y:S01]  /*1adb0*/  FFMA.FTZ R157, R157, R6, -R167 ;  /* 0x000000069d9d7223 */ /* 0x000fe200000108a7 */
[----:B------:R-:W-:-:S02]  /*1adc0*/  F2FP.F16.F32.PACK_AB R188, R164, R188 ;  /* 0x000000bca4bc723e */ /* 0x000fc400000000ff */
[----:B------:R-:W-:Y:S02]  /*1add0*/  FMNMX.FTZ R0, R146, R0, !PT ;  /* 0x0000000092007209 */ /* 0x000fe40007810000 */
[----:B------:R-:W-:Y:S01]  /*1ade0*/  MUFU.EX2 R184, R184 ;  /* 0x000000b800b87308 */ /* 0x000fe20000000800 */
[----:B-1----:R-:W-:Y:S01]  /*1adf0*/  FADD.FTZ R5, R190, R5 ;  /* 0x00000005be057221 */ /* 0x002fe20000010000 */
[----:B------:R-:W-:-:S04]  /*1ae00*/  FMNMX.FTZ R0, R147, R0, !PT ;  /* 0x0000000093007209 */ /* 0x000fc80007810000 */
[----:B------:R-:W-:Y:S02]  /*1ae10*/  FMNMX.FTZ R0, R150, R0, !PT ;  /* 0x0000000096007209 */ /* 0x000fe40007810000 */
[----:B------:R-:W-:Y:S01]  /*1ae20*/  MUFU.EX2 R165, R165 ;  /* 0x000000a500a57308 */ /* 0x000fe20000000800 */
[C---:B0-----:R-:W-:Y:S01]  /*1ae30*/  FADD.FTZ R5, R166.reuse, R5 ;  /* 0x00000005a6057221 */ /* 0x041fe20000010000 */
[----:B------:R-:W-:Y:S02]  /*1ae40*/  FMNMX.FTZ R0, R151, R0, !PT ;  /* 0x0000000097007209 */ /* 0x000fe40007810000 */
[----:B------:R-:W-:Y:S02]  /*1ae50*/  F2FP.F16.F32.PACK_AB R190, R166, R190 ;  /* 0x000000bea6be723e */ /* 0x000fe400000000ff */
[----:B------:R-:W-:Y:S02]  /*1ae60*/  FMNMX.FTZ R0, R154, R0, !PT ;  /* 0x000000009a007209 */ /* 0x000fe40007810000 */
[----:B------:R-:W-:Y:S02]  /*1ae70*/  MUFU.EX2 R186, R186 ;  /* 0x000000ba00ba7308 */ /* 0x000fe40000000800 */
        /* <DEDUP_REMOVED lines=20> */
[----:B0-----:R-:W-:-:S07]  /*1afc0*/  FMNMX.FTZ R0, R0, R9, !PT ;  /* 0x0000000900007209 */ /* 0x001fce0007810000 */
[----:B------:R-:W-:Y:S01]  /*1afd0*/  MUFU.EX2 R130, R130 ;  /* 0x0000008200827308 */ /* 0x000fe20000000800 */
[C---:B------:R-:W-:Y:S01]  /*1afe0*/  FMUL.FTZ R139, R0.reuse, R6 ;  /* 0x00000006008b7220 */ /* 0x040fe20000410000 */
[----:B------:R-:W-:-:S03]  /*1aff0*/  FADD.FTZ R9, -R0, R13 ;  /* 0x0000000d00097221 */ /* 0x000fc60000010100 */
[-CC-:B------:R-:W-:Y:S01]  /*1b000*/  FFMA.FTZ R189, R7, R6.reuse, -R139.reuse ;  /* 0x0000000607bd7223 */ /* 0x180fe2000001088b */
[-CC-:B------:R-:W-:Y:S01]  /*1b010*/  FFMA.FTZ R7, R11, R6.reuse, -R139.reuse ;  /* 0x000000060b077223 */ /* 0x180fe2000001088b */
[----:B------:R-:W-:Y:S01]  /*1b020*/  MOV R11, 0x40000040 ;  /* 0x40000040000b7802 */ /* 0x000fe20000000f00 */
[-C--:B------:R-:W-:Y:S01]  /*1b030*/  FMUL.FTZ R9, R9, R6.reuse ;  /* 0x0000000609097220 */ /* 0x080fe20000410000 */
[-CC-:B------:R-:W-:Y:S01]  /*1b040*/  FFMA.FTZ R191, R21, R6.reuse, -R139.reuse ;  /* 0x0000000615bf7223 */ /* 0x180fe2000001088b */
[-CC-:B------:R-:W-:Y:S01]  /*1b050*/  FFMA.FTZ R21, R123, R6.reuse, -R139.reuse ;  /* 0x000000067b157223 */ /* 0x180fe2000001088b */
[----:B------:R-:W-:Y:S01]  /*1b060*/  R2UR UR7, R11 ;  /* 0x000000000b0772ca */ /* 0x000fe200000e0000 */
[----:B------:R-:W-:Y:S01]  /*1b070*/  MUFU.EX2 R189, R189 ;  /* 0x000000bd00bd7308 */ /* 0x000fe20000000800 */
[-CC-:B------:R-:W-:Y:S01]  /*1b080*/  FFMA.FTZ R185, R124, R6.reuse, -R139.reuse ;  /* 0x000000067cb97223 */ /* 0x180fe2000001088b */
[----:B------:R-:W-:Y:S01]  /*1b090*/  FFMA.FTZ R123, R127, R6, -R139 ;  /* 0x000000067f7b7223 */ /* 0x000fe2000001088b */
[----:B------:R-:W-:-:S02]  /*1b0a0*/  @!P1 IMAD R127, R17, 0x8, R2 ;  /* 0x00000008117f9824 */ /* 0x000fc400078e0202 */
[-CC-:B------:R-:W-:Y:S01]  /*1b0b0*/  FFMA.FTZ R187, R128, R6.reuse, -R139.reuse ;  /* 0x0000000680bb7223 */ /* 0x180fe2000001088b */
[-CC-:B------:R-:W-:Y:S01]  /*1b0c0*/  FFMA.FTZ R124, R131, R6.reuse, -R139.reuse ;  /* 0x00000006837c7223 */ /* 0x180fe2000001088b */
[-CC-:B------:R-:W-:Y:S01]  /*1b0d0*/  FFMA.FTZ R181, R132, R6.reuse, -R139.reuse ;  /* 0x0000000684b57223 */ /* 0x180fe2000001088b */
[----:B------:R-:W-:Y:S01]  /*1b0e0*/  @!P1 VIADD R127, R127, 0x30840 ;  /* 0x000308407f7f9836 */ /* 0x000fe20000000000 */
[----:B------:R-:W0:Y:S01]  /*1b0f0*/  MUFU.EX2 R9, R9 ;  /* 0x0000000900097308 */ /* 0x000e220000000800 */
[-CC-:B------:R-:W-:Y:S01]  /*1b100*/  FFMA.FTZ R10, R135, R6.reuse, -R139.reuse ;  /* 0x00000006870a7223 */ /* 0x180fe2000001088b */
[-CC-:B------:R-:W-:Y:S01]  /*1b110*/  FFMA.FTZ R183, R136, R6.reuse, -R139.reuse ;  /* 0x0000000688b77223 */ /* 0x180fe2000001088b */
[-C--:B------:R-:W-:Y:S01]  /*1b120*/  FFMA.FTZ R11, R143, R6.reuse, -R139 ;  /* 0x000000068f0b7223 */ /* 0x080fe2000001088b */
[----:B------:R-:W-:Y:S01]  /*1b130*/  @!P1 PRMT R128, RZ, 0x654, R127 ;  /* 0x00000654ff809816 */ /* 0x000fe2000000007f */
        /* <DEDUP_REMOVED lines=8> */
[----:B------:R-:W-:-:S03]  /*1b1c0*/  FFMA.FTZ R162, R162, R6, -R139 ;  /* 0x00000006a2a27223 */ /* 0x000fc6000001088b */
[----:B------:R-:W-:Y:S01]  /*1b1d0*/  MUFU.EX2 R191, R191 ;  /* 0x000000bf00bf7308 */ /* 0x000fe20000000800 */
[----:B0-----:R-:W-:-:S07]  /*1b1e0*/  FFMA.FTZ R4, R9, R4, R189 ;  /* 0x0000000409047223 */ /* 0x001fce00000100bd */
[----:B------:R-:W-:Y:S01]  /*1b1f0*/  MUFU.EX2 R21, R21 ;  /* 0x0000001500157308 */ /* 0x000fe20000000800 */
[C---:B-1----:R-:W-:Y:S01]  /*1b200*/  FADD.FTZ R4, R7.reuse, R4 ;  /* 0x0000000407047221 */ /* 0x042fe20000010000 */
[----:B------:R-:W-:-:S06]  /*1b210*/  F2FP.F16.F32.PACK_AB R189, R7, R189 ;  /* 0x000000bd07bd723e */ /* 0x000fcc00000000ff */
[----:B------:R-:W-:Y:S08]  /*1b220*/  MUFU.EX2 R185, R185 ;  /* 0x000000b900b97308 */ /* 0x000ff00000000800 */
[----:B------:R-:W-:Y:S08]  /*1b230*/  MUFU.EX2 R123, R123 ;  /* 0x0000007b007b7308 */ /* 0x000ff00000000800 */
[----:B------:R-:W-:Y:S08]  /*1b240*/  MUFU.EX2 R187, R187 ;  /* 0x000000bb00bb7308 */ /* 0x000ff00000000800 */
[----:B------:R-:W-:Y:S08]  /*1b250*/  MUFU.EX2 R124, R124 ;  /* 0x0000007c007c7308 */ /* 0x000ff00000000800 */
[----:B------:R-:W-:Y:S01]  /*1b260*/  MUFU.EX2 R181, R181 ;  /* 0x000000b500b57308 */ /* 0x000fe20000000800 */
[----:B------:R-:W-:-:S02]  /*1b270*/  WARPGROUP.DEPBAR.LE gsb0, 0x0 ;  /* 0x00008000000079c5 */ /* 0x000fc40000010000 */
[----:B------:R-:W-:-:S05]  /*1b280*/  WARPGROUP.ARRIVE ;  /* 0x00000000000079c5 */ /* 0x000fca0000000000 */
[----:B------:R-:W-:Y:S01]  /*1b290*/  MUFU.EX2 R10, R10 ;  /* 0x0000000a000a7308 */ /* 0x000fe20000000800 */
[-C--:B------:R-:W-:Y:S01]  /*1b2a0*/  FFMA.FTZ R172, R144, R6.reuse, -R167 ;  /* 0x0000000690ac7223 */ /* 0x080fe200000108a7 */
[-C--:B------:R-:W-:Y:S01]  /*1b2b0*/  FFMA.FTZ R173, R154, R6.reuse, -R139 ;  /* 0x000000069aad7223 */ /* 0x080fe2000001088b */
[-C--:B------:R-:W-:Y:S01]  /*1b2c0*/  FFMA.FTZ R174, R148, R6.reuse, -R167 ;  /* 0x0000000694ae7223 */ /* 0x080fe200000108a7 */
[----:B------:R-:W-:Y:S01]  /*1b2d0*/  FFMA.FTZ R175, R158, R6, -R139 ;  /* 0x000000069eaf7223 */ /* 0x000fe2000001088b */
[----:B------:R-:W-:Y:S03]  /*1b2e0*/  HGMMA.64x192x16.F32 R24, R168, gdesc[UR4].tnspB, R24, gsb0 ;  /* 0x42e00004a8187df0 */ /* 0x000fe60008000818 */
        /* <DEDUP_REMOVED lines=14> */
[----:B------:R-:W-:Y:S08]  /*1b3d0*/  MUFU.EX2 R137, R137 ;  /* 0x0000008900897308 */ /* 0x000ff00000000800 */
[----:B------:R-:W-:Y:S08]  /*1b3e0*/  MUFU.EX2 R162, R162 ;  /* 0x000000a200a27308 */ /* 0x000ff00000000800 */
[----:B------:R-:W1:Y:S01]  /*1b3f0*/  MUFU.EX2 R13, R157 ;  /* 0x0000009d000d7308 */ /* 0x000e620000000800 */
[----:B------:R-:W-:-:S02]  /*1b400*/  WARPGROUP.DEPBAR.LE gsb0, 0x0 ;  /* 0x00008000000079c5 */ /* 0x000fc40000010000 */
[----:B------:R2:W-:Y:S01]  /*1b410*/  @!P1 SYNCS.ARRIVE.TRANS64.RED.A1T0 RZ, [R128+URZ], RZ ;  /* 0x000000ff80ff99a7 */ /* 0x0005e2000810043f */
[----:B0-----:R-:W-:Y:S02]  /*1b420*/  F2FP.F16.F32.PACK_AB R168, R133, R12 ;  /* 0x0000000c85a8723e */ /* 0x001fe400000000ff */
[----:B-1----:R-:W-:Y:S02]  /*1b430*/  F2FP.F16.F32.PACK_AB R170, R13, R137 ;  /* 0x000000890daa723e */ /* 0x002fe400000000ff */
[----:B------:R-:W-:Y:S01]  /*1b440*/  F2FP.F16.F32.PACK_AB R169, R161, R160 ;  /* 0x000000a0a1a9723e */ /* 0x000fe200000000ff */
[----:B--2---:R-:W-:Y:S01]  /*1b450*/  FADD.FTZ R128, R191, R4 ;  /* 0x00000004bf807221 */ /* 0x004fe20000010000 */
[----:B------:R0:W-:Y:S01]  /*1b460*/  @!P1 SYNCS.ARRIVE.TRANS64.RED.A1T0 RZ, [R20+URZ], RZ ;  /* 0x000000ff14ff99a7 */ /* 0x0001e2000810043f */
[----:B------:R-:W1:Y:S01]  /*1b470*/  MUFU.EX2 R4, R151 ;  /* 0x0000009700047308 */ /* 0x000e620000000800 */
[C---:B------:R-:W-:Y:S01]  /*1b480*/  F2FP.F16.F32.PACK_AB R191, R21.reuse, R191 ;  /* 0x000000bf15bf723e */ /* 0x040fe200000000ff */
[----:B------:R-:W-:-:S04]  /*1b490*/  FADD.FTZ R128, R21, R128 ;  /* 0x0000008015807221 */ /* 0x000fc80000010000 */
[----:B------:R-:W-:Y:S01]  /*1b4a0*/  FADD.FTZ R128, R185, R128 ;  /* 0x00000080b9807221 */ /* 0x000fe20000010000 */
[----:B0-----:R-:W-:Y:S01]  /*1b4b0*/  FADD.FTZ R20, R184, R5 ;  /* 0x00000005b8147221 */ /* 0x001fe20000010000 */
[-CC-:B------:R-:W-:Y:S01]  /*1b4c0*/  FFMA.FTZ R5, R155, R6.reuse, -R139.reuse ;  /* 0x000000069b057223 */ /* 0x180fe2000001088b */
[----:B------:R-:W-:Y:S01]  /*1b4d0*/  FFMA.FTZ R139, R163, R6, -R139 ;  /* 0x00000006a38b7223 */ /* 0x000fe2000001088b */
[----:B------:R-:W-:Y:S01]  /*1b4e0*/  FADD.FTZ R128, R123, R128 ;  /* 0x000000807b807221 */ /* 0x000fe20000010000 */
[C---:B------:R-:W-:Y:S01]  /*1b4f0*/  FADD.FTZ R20, R165.reuse, R20 ;  /* 0x00000014a5147221 */ /* 0x040fe20000010000 */
[----:B------:R-:W-:Y:S02]  /*1b500*/  F2FP.F16.F32.PACK_AB R184, R165, R184 ;  /* 0x000000b8a5b8723e */ /* 0x000fe400000000ff */
[----:B------:R-:W-:Y:S01]  /*1b510*/  FADD.FTZ R128, R187, R128 ;  /* 0x00000080bb807221 */ /* 0x000fe20000010000 */
[----:B------:R-:W-:Y:S01]  /*1b520*/  FADD.FTZ R20, R186, R20 ;  /* 0x00000014ba147221 */ /* 0x000fe20000010000 */
[----:B------:R-:W0:Y:S01]  /*1b530*/  MUFU.EX2 R5, R5 ;  /* 0x0000000500057308 */ /* 0x000e220000000800 */
[----:B------:R-:W-:Y:S01]  /*1b540*/  F2FP.F16.F32.PACK_AB R185, R123, R185 ;  /* 0x000000b97bb9723e */ /* 0x000fe200000000ff */
[----:B------:R-:W-:Y:S01]  /*1b550*/  FADD.FTZ R128, R124, R128 ;  /* 0x000000807c807221 */ /* 0x000fe20000010000 */
[C---:B------:R-:W-:Y:S01]  /*1b560*/  FADD.FTZ R20, R121.reuse, R20 ;  /* 0x0000001479147221 */ /* 0x040fe20000010000 */
[----:B------:R-:W-:-:S02]  /*1b570*/  F2FP.F16.F32.PACK_AB R186, R121, R186 ;  /* 0x000000ba79ba723e */ /* 0x000fc400000000ff */
[----:B------:R-:W-:Y:S01]  /*1b580*/  FADD.FTZ R131, R181, R128 ;  /* 0x00000080b5837221 */ /* 0x000fe20000010000 */
[----:B------:R-:W-:Y:S01]  /*1b590*/  FADD.FTZ R20, R180, R20 ;  /* 0x00000014b4147221 */ /* 0x000fe20000010000 */
[----:B------:R-:W-:Y:S01]  /*1b5a0*/  F2FP.F16.F32.PACK_AB R181, R10, R181 ;  /* 0x000000b50ab5723e */ /* 0x000fe200000000ff */
[----:B------:R-:W2:Y:S01]  /*1b5b0*/  MUFU.EX2 R139, R139 ;  /* 0x0000008b008b7308 */ /* 0x000ea20000000800 */
[----:B------:R-:W-:Y:S01]  /*1b5c0*/  F2FP.F16.F32.PACK_AB R187, R124, R187 ;  /* 0x000000bb7cbb723e */ /* 0x000fe200000000ff */
[C---:B------:R-:W-:Y:S01]  /*1b5d0*/  FADD.FTZ R135, R125.reuse, R20 ;  /* 0x000000147d877221 */ /* 0x040fe20000010000 */
[----:B------:R-:W-:Y:S01]  /*1b5e0*/  FADD.FTZ R20, R10, R131 ;  /* 0x000000830a147221 */ /* 0x000fe20000010000 */
[----:B------:R-:W-:Y:S02]  /*1b5f0*/  F2FP.F16.F32.PACK_AB R180, R125, R180 ;  /* 0x000000b47db4723e */ /* 0x000fe400000000ff */
[----:B------:R-:W-:Y:S01]  /*1b600*/  FADD.FTZ R135, R182, R135 ;  /* 0x00000087b6877221 */ /* 0x000fe20000010000 */
[----:B------:R-:W-:Y:S01]  /*1b610*/  FADD.FTZ R20, R183, R20 ;  /* 0x00000014b7147221 */ /* 0x000fe20000010000 */
[----:B------:R-:W-:-:S02]  /*1b620*/  F2FP.F16.F32.PACK_AB R183, R11, R183 ;  /* 0x000000b70bb7723e */ /* 0x000fc400000000ff */
[C---:B------:R-:W-:Y:S01]  /*1b630*/  FADD.FTZ R135, R134.reuse, R135 ;  /* 0x0000008786877221 */ /* 0x040fe20000010000 */
[----:B------:R-:W-:Y:S01]  /*1b640*/  FADD.FTZ R20, R11, R20 ;  /* 0x000000140b147221 */ /* 0x000fe20000010000 */
[----:B------:R-:W-:Y:S02]  /*1b650*/  F2FP.F16.F32.PACK_AB R182, R134, R182 ;  /* 0x000000b686b6723e */ /* 0x000fe400000000ff */
        /* <DEDUP_REMOVED lines=14> */
[----:B0-----:R-:W-:-:S02]  /*1b740*/  F2FP.F16.F32.PACK_AB R173, R5, R173 ;  /* 0x000000ad05ad723e */ /* 0x001fc400000000ff */
[----:B------:R-:W-:Y:S01]  /*1b750*/  FADD.FTZ R11, R129, R20 ;  /* 0x00000014810b7221 */ /* 0x000fe20000010000 */
[----:B------:R-:W-:Y:S01]  /*1b760*/  FADD.FTZ R10, R5, R10 ;  /* 0x0000000a050a7221 */ /* 0x000fe20000010000 */
[----:B------:R-:W-:Y:S02]  /*1b770*/  F2FP.F16.F32.PACK_AB R172, R129, R172 ;  /* 0x000000ac81ac723e */ /* 0x000fe400000000ff */
[----:B------:R-:W-:Y:S01]  /*1b780*/  FADD.FTZ R11, R174, R11 ;  /* 0x0000000bae0b7221 */ /* 0x000fe20000010000 */
[----:B------:R-:W-:Y:S01]  /*1b790*/  FADD.FTZ R10, R175, R10 ;  /* 0x0000000aaf0a7221 */ /* 0x000fe20000010000 */
[C---:B------:R-:W-:Y:S02]  /*1b7a0*/  F2FP.F16.F32.PACK_AB R175, R7.reuse, R175 ;  /* 0x000000af07af723e */ /* 0x040fe400000000ff */
[C---:B------:R-:W-:Y:S01]  /*1b7b0*/  FADD.FTZ R11, R130.reuse, R11 ;  /* 0x0000000b820b7221 */ /* 0x040fe20000010000 */
[----:B------:R-:W-:Y:S01]  /*1b7c0*/  FADD.FTZ R21, R7, R10 ;  /* 0x0000000a07157221 */ /* 0x000fe20000010000 */
[----:B------:R-:W-:-:S02]  /*1b7d0*/  F2FP.F16.F32.PACK_AB R174, R130, R174 ;  /* 0x000000ae82ae723e */ /* 0x000fc400000000ff */
[----:B------:R-:W-:Y:S01]  /*1b7e0*/  FADD.FTZ R4, R12, R11 ;  /* 0x0000000b0c047221 */ /* 0x000fe20000010000 */
[----:B------:R-:W-:Y:S01]  /*1b7f0*/  FADD.FTZ R10, R160, R21 ;  /* 0x00000015a00a7221 */ /* 0x000fe20000010000 */
[----:B--2---:R-:W-:Y:S01]  /*1b800*/  F2FP.F16.F32.PACK_AB R171, R139, R162 ;  /* 0x000000a28bab723e */ /* 0x004fe200000000ff */
[----:B------:R-:W-:Y:S02]  /*1b810*/  IMAD.MOV.U32 R12, RZ, RZ, R3 ;  /* 0x000000ffff0c7224 */ /* 0x000fe400078e0003 */
[----:B------:R-:W-:Y:S01]  /*1b820*/  FADD.FTZ R4, R133, R4 ;  /* 0x0000000485047221 */ /* 0x000fe20000010000 */
[----:B------:R-:W-:Y:S01]  /*1b830*/  FADD.FTZ R5, R161, R10 ;  /* 0x0000000aa1057221 */ /* 0x000fe20000010000 */
[----:B------:R-:W-:Y:S02]  /*1b840*/  IMAD.MOV.U32 R10, RZ, RZ, R192 ;  /* 0x000000ffff0a7224 */ /* 0x000fe400078e00c0 */
[----:B------:R-:W-:Y:S01]  /*1b850*/  FADD.FTZ R4, R137, R4 ;  /* 0x0000000489047221 */ /* 0x000fe20000010000 */
[----:B------:R-:W-:-:S03]  /*1b860*/  FADD.FTZ R7, R162, R5 ;  /* 0x00000005a2077221 */ /* 0x000fc60000010000 */
[----:B------:R-:W-:Y:S01]  /*1b870*/  FADD.FTZ R5, R13, R4 ;  /* 0x000000040d057221 */ /* 0x000fe20000010000 */
[----:B------:R-:W-:Y:S01]  /*1b880*/  FADD.FTZ R4, R139, R7 ;  /* 0x000000078b047221 */ /* 0x000fe20000010000 */
[----:B------:R-:W-:Y:S01]  /*1b890*/  MOV R7, R17 ;  /* 0x0000001100077202 */ /* 0x000fe20000000f00 */
[----:B------:R-:W-:Y:S01]  /*1b8a0*/  IMAD.MOV.U32 R13, RZ, RZ, R0 ;  /* 0x000000ffff0d7224 */ /* 0x000fe200078e0000 */
[----:B------:R-:W-:Y:S06]  /*1b8b0*/  @P2 BRA `(.L_x_1921) ;  /* 0xffffffd800342947 */ /* 0x000fec000383ffff */
[----:B------:R-:W-:Y:S05]  /*1b8c0*/  BSYNC B1 ;  /* 0x0000000000017941 */ /* 0x000fea0003800000 */
.L_x_1910:
[----:B------:R-:W-:-:S07]  /*1b8d0*/  IMAD.MOV.U32 R7, RZ, RZ, R15 ;  /* 0x000000ffff077224 */ /* 0x000fce00078e000f */
.L_x_1909:
[----:B------:R-:W-:Y:S05]  /*1b8e0*/  BSYNC B0 ;  /* 0x0000000000007941 */ /* 0x000fea0003800000 */
.L_x_1908:
[----:B------:R-:W-:Y:S01]  /*1b8f0*/  ISETP.GE.AND P2, PT, R7, R210, PT ;  /* 0x000000d20700720c */ /* 0x000fe20003f46270 */
[----:B------:R-:W-:-:S12]  /*1b900*/  BSSY B0, `(.L_x_1922) ;  /* 0x00003ad000007945 */ /* 0x000fd80003800000 */
[----:B------:R-:W-:Y:S05]  /*1b910*/  @!P2 BRA `(.L_x_1923) ;  /* 0x0000003800aca947 */ /* 0x000fea0003800000 */
[----:B------:R-:W-:Y:S01]  /*1b920*/  IMAD.MOV.U32 R14, RZ, RZ, R0 ;  /* 0x000000ffff0e7224 */ /* 0x000fe200078e0000 */
[----:B------:R-:W-:Y:S01]  /*1b930*/  MOV R11, R192 ;  /* 0x000000c0000b7202 */ /* 0x000fe20000000f00 */
[----:B------:R-:W-:Y:S02]  /*1b940*/  IMAD.MOV.U32 R15, RZ, RZ, R3 ;  /* 0x000000ffff0f7224 */ /* 0x000fe400078e0003 */
[----:B------:R-:W-:-:S07]  /*1b950*/  IMAD.MOV.U32 R10, RZ, RZ, R17 ;  /* 0x000000ffff0a7224 */ /* 0x000fce00078e0011 */
.L_x_1942:
[----:B------:R-:W-:-:S05]  /*1b960*/  VIADD R0, R10, 0x1 ;  /* 0x000000010a007836 */ /* 0x000fca0000000000 */
[----:B------:R-:W-:-:S04]  /*1b970*/  ISETP.NE.AND P2, PT, R0, 0x2, PT ;  /* 0x000000020000780c */ /* 0x000fc80003f45270 */
[----:B------:R-:W-:Y:S02]  /*1b980*/  SEL R0, R0, RZ, P2 ;  /* 0x000000ff00007207 */ /* 0x000fe40001000000 */
[----:B------:R-:W-:-:S03]  /*1b990*/  SEL R192, RZ, 0x1, P2 ;  /* 0x00000001ffc07807 */ /* 0x000fc60001000000 */
[----:B------:R-:W-:Y:S01]  /*1b9a0*/  IMAD.MOV.U32 R17, RZ, RZ, R0 ;  /* 0x000000ffff117224 */ /* 0x000fe200078e0000 */
[----:B------:R-:W-:Y:S01]  /*1b9b0*/  LOP3.LUT R192, R11, R192, RZ, 0x3c, !PT ;  /* 0x000000c00bc07212 */ /* 0x000fe200078e3cff */
[----:B------:R-:W-:Y:S06]  /*1b9c0*/  @!P0 BRA `(.L_x_1924) ;  /* 0x0000000000048947 */ /* 0x000fec0003800000 */
[----:B------:R-:W-:Y:S01]  /*1b9d0*/  BPT.TRAP 0x1 ;  /* 0x000000040000795c */ /* 0x000fe20000300000 */
.L_x_1924:
[----:B------:R-:W-:Y:S01]  /*1b9e0*/  IMAD R3, R17, 0x8, R2 ;  /* 0x0000000811037824 */ /* 0x000fe200078e0202 */
[----:B------:R-:W-:-:S04]  /*1b9f0*/  SHF.L.U32 R6, R192, 0x1f, RZ ;  /* 0x0000001fc0067819 */ /* 0x000fc800000006ff */
[----:B------:R0:W1:Y:S01]  /*1ba00*/  SYNCS.PHASECHK.TRANS64.TRYWAIT P2, [R3+URZ+0x30830], R6 ;  /* 0x03083006030075a7 */ /* 0x000062000804017f */
[----:B------:R-:W-:Y:S05]  /*1ba10*/  @!P0 BRA `(.L_x_1925) ;  /* 0x0000000000048947 */ /* 0x000fea0003800000 */
[----:B------:R-:W-:Y:S01]  /*1ba20*/  BPT.TRAP 0x1 ;  /* 0x000000040000795c */ /* 0x000fe20000300000 */
.L_x_1925:
[----:B------:R-:W-:Y:S01]  /*1ba30*/  IMAD R126, R17, 0x900, R8 ;  /* 0x00000900117e7824 */ /* 0x000fe200078e0208 */
[----:B------:R-:W-:Y:S03]  /*1ba40*/  BSSY B1, `(.L_x_1926) ;  /* 0x0000006000017945 */ /* 0x000fe60003800000 */
[C---:B------:R-:W-:Y:S01]  /*1ba50*/  VIADD R20, R126.reuse, 0x2 ;  /* 0x000000027e147836 */ /* 0x040fe20000000000 */
[----:B------:R-:W-:Y:S01]  /*1ba60*/  IADD3 R122, R126, 0x4, RZ ;  /* 0x000000047e7a7810 */ /* 0x000fe20007ffe0ff */
[----:B-1----:R-:W-:Y:S06]  /*1ba70*/  @P2 BRA `(.L_x_1927) ;  /* 0x0000000000082947 */ /* 0x002fec0003800000 */
[----:B------:R-:W1:Y:S02]  /*1ba80*/  SYNCS.PHASECHK.TRANS64.TRYWAIT P2, [R3+URZ+0x30830], R6 ;  /* 0x03083006030075a7 */ /* 0x000e64000804017f */
[----:B-1----:R-:W-:Y:S05]  /*1ba90*/  @!P2 BRA `(.L_x_1928) ;  /* 0x0000010000fca947 */ /* 0x002fea0003800000 */
.L_x_1927:
[----:B------:R-:W-:Y:S05]  /*1baa0*/  BSYNC B1 ;  /* 0x0000000000017941 */ /* 0x000fea0003800000 */
.L_x_1926:
[----:B------:R-:W-:Y:S01]  /*1bab0*/  IMAD.MOV.U32 R12, RZ, RZ, R126 ;  /* 0x000000ffff0c7224 */ /* 0x000fe200078e007e */
[----:B------:R2:W-:Y:S04]  /*1bac0*/  STL.64 [R1+0x78], R10 ;  /* 0x0000780a01007387 */ /* 0x0005e80000100a00 */
[----:B------:R-:W-:Y:S01]  /*1bad0*/  R2UR UR54, R12 ;  /* 0x000000000c3672ca */ /* 0x000fe200000e0000 */
[----:B------:R-:W-:Y:S02]  /*1bae0*/  VIADD R12, R126, 0x300 ;  /* 0x000003007e0c7836 */ /* 0x000fe40000000000 */
[----:B------:R-:W-:-:S03]  /*1baf0*/  IMAD.MOV.U32 R13, RZ, RZ, 0x40000040 ;  /* 0x40000040ff0d7424 */ /* 0x000fc600078e00ff */
[----:B------:R-:W-:Y:S01]  /*1bb00*/  R2UR UR26, R12 ;  /* 0x000000000c1a72ca */ /* 0x000fe200000e0000 */
[----:B------:R-:W-:Y:S01]  /*1bb10*/  VIADD R12, R126, 0x304 ;  /* 0x000003047e0c7836 */ /* 0x000fe20000000000 */
[----:B--2---:R-:W2:Y:S04]  /*1bb20*/  LDL.64 R10, [R1+0x30] ;  /* 0x00003000010a7983 */ /* 0x004ea80000100a00 */
[----:B------:R0:W-:Y:S01]  /*1bb30*/  STL [R1+0x70], R7 ;  /* 0x0000700701007387 */ /* 0x0001e20000100800 */
[C---:B------:R-:W-:Y:S02]  /*1bb40*/  R2UR UR55, R13.reuse ;  /* 0x000000000d3772ca */ /* 0x040fe400000e0000 */
[----:B------:R-:W-:Y:S02]  /*1bb50*/  R2UR UR27, R13 ;  /* 0x000000000d1b72ca */ /* 0x000fe400000e0000 */
[----:B------:R-:W-:-:S02]  /*1bb60*/  R2UR UR18, R12 ;  /* 0x000000000c1272ca */ /* 0x000fc400000e0000 */
[----:B------:R-:W-:Y:S01]  /*1bb70*/  R2UR UR19, R13 ;  /* 0x000000000d1372ca */ /* 0x000fe200000e0000 */
[----:B01----:R-:W3:Y:S04]  /*1bb80*/  LDL.64 R6, [R1+0x28] ;  /* 0x0000280001067983 */ /* 0x003ee80000100a00 */
        /* <DEDUP_REMOVED lines=63> */
[----:B0-----:R-:W4:Y:S01]  /*1bf80*/  LDL.64 R2, [R1+0x18] ;  /* 0x0000180001027983 */ /* 0x001f220000100a00 */
[----:B------:R-:W-:Y:S01]  /*1bf90*/  VIADD R126, R126, 0x606 ;  /* 0x000006067e7e7836 */ /* 0x000fe20000000000 */
[C---:B------:R-:W-:Y:S01]  /*1bfa0*/  R2UR UR35, R123.reuse ;  /* 0x000000007b2372ca */ /* 0x040fe200000e0000 */
[----:B------:R-:W-:Y:S01]  /*1bfb0*/  IMAD.MOV.U32 R121, RZ, RZ, 0x40000040 ;  /* 0x40000040ff797424 */ /* 0x000fe200078e00ff */
[----:B------:R-:W-:Y:S01]  /*1bfc0*/  R2UR UR23, R123 ;  /* 0x000000007b1772ca */ /* 0x000fe200000e0000 */
[----:B------:R-:W-:-:S02]  /*1bfd0*/  IMAD.MOV.U32 R125, RZ, RZ, 0x40000040 ;  /* 0x40000040ff7d7424 */ /* 0x000fc400078e00ff */
[-C--:B------:R-:W-:Y:S01]  /*1bfe0*/  FMUL.FTZ R26, R26, R9.reuse ;  /* 0x000000091a1a7220 */ /* 0x080fe20000410000 */
        /* <DEDUP_REMOVED lines=65> */
[----:B------:R-:W-:Y:S01]  /*1c400*/  R2UR UR33, R13 ;  /* 0x000000000d2172ca */ /* 0x000fe200000e0000 */
[----:B------:R-:W-:Y:S02]  /*1c410*/  WARPGROUP.DEPBAR.LE gsb0, 0x0 ;  /* 0x00008000000079c5 */ /* 0x000fe40000010000 */
[----:B------:R-:W-:Y:S01]  /*1c420*/  WARPGROUP.ARRIVE ;  /* 0x00000000000079c5 */ /* 0x000fe20000000000 */
[----:B------:R-:W-:Y:S01]  /*1c430*/  R2UR UR28, R10 ;  /* 0x000000000a1c72ca */ /* 0x000fe200000e0000 */
[----:B------:R-:W2:Y:S08]  /*1c440*/  LDL.64 R12, [R1+0x8] ;  /* 0x00000800010c7983 */ /* 0x000eb00000100a00 */
[----:B------:R-:W-:Y:S01]  /*1c450*/  HGMMA.64x96x16.F32 R120, gdesc[UR32], R120, gsb0 ;  /* 0x01600000207879f0 */ /* 0x000fe20008000878 */
[----:B------:R-:W-:-:S02]  /*1c460*/  R2UR UR29, R11 ;  /* 0x000000000b1d72ca */ /* 0x000fc400000e0000 */
[----:B------:R-:W-:Y:S02]  /*1c470*/  R2UR UR14, R20 ;  /* 0x00000000140e72ca */ /* 0x000fe400000e0000 */
[----:B------:R-:W-:Y:S02]  /*1c480*/  R2UR UR15, R21 ;  /* 0x00000000150f72ca */ /* 0x000fe400000e0000 */
[----:B------:R-:W2:Y:S01]  /*1c490*/  LDL.64 R20, [R1+0x10] ;  /* 0x0000100001147983 */ /* 0x000ea20000100a00 */
[----:B---3--:R-:W-:Y:S02]  /*1c4a0*/  R2UR UR24, R6 ;  /* 0x00000000061872ca */ /* 0x008fe400000e0000 */
[----:B------:R-:W-:Y:S01]  /*1c4b0*/  R2UR UR25, R7 ;  /* 0x00000000071972ca */ /* 0x000fe200000e0000 */
[----:B------:R0:W5:Y:S01]  /*1c4c0*/  LDL.LU.64 R10, [R1+0x78] ;  /* 0x00007800010a7983 */ /* 0x0001620000300a00 */
[----:B----4-:R-:W-:Y:S02]  /*1c4d0*/  R2UR UR20, R4 ;  /* 0x00000000041472ca */ /* 0x010fe400000e0000 */
[----:B------:R-:W-:Y:S01]  /*1c4e0*/  R2UR UR21, R5 ;  /* 0x00000000051572ca */ /* 0x000fe200000e0000 */
[----:B------:R0:W5:Y:S01]  /*1c4f0*/  LDL.LU R7, [R1+0x70] ;  /* 0x0000700001077983 */ /* 0x0001620000300800 */
[----:B------:R-:W-:Y:S01]  /*1c500*/  UMOV UR4, UR56 ;  /* 0x0000003800047c82 */ /* 0x000fe20008000000 */
[----:B------:R-:W-:-:S02]  /*1c510*/  UMOV UR5, UR57 ;  /* 0x0000003900057c82 */ /* 0x000fc40008000000 */
        /* <DEDUP_REMOVED lines=38> */
.L_x_1929:
[----:B-----5:R-:W-:Y:S01]  /*1c780*/  SHF.L.U32 R3, R11, 0x1f, RZ ;  /* 0x0000001f0b037819 */ /* 0x020fe200000006ff */
[----:B------:R-:W-:-:S04]  /*1c790*/  IMAD R20, R10, 0x8, R2 ;  /* 0x000000080a147824 */ /* 0x000fc800078e0202 */
[----:B------:R0:W1:Y:S01]  /*1c7a0*/  SYNCS.PHASECHK.TRANS64.TRYWAIT P2, [R20+URZ+0x30850], R3 ;  /* 0x03085003140075a7 */ /* 0x000062000804017f */
[----:B------:R-:W-:Y:S05]  /*1c7b0*/  @!P0 BRA `(.L_x_1930) ;  /* 0x0000000000048947 */ /* 0x000fea0003800000 */
[----:B------:R-:W-:Y:S01]  /*1c7c0*/  BPT.TRAP 0x1 ;  /* 0x000000040000795c */ /* 0x000fe20000300000 */
.L_x_1930:
[----:B------:R-:W-:Y:S04]  /*1c7d0*/  BSSY B1, `(.L_x_1931) ;  /* 0x0000004000017945 */ /* 0x000fe80003800000 */
[----:B-1----:R-:W-:Y:S05]  /*1c7e0*/  @P2 BRA `(.L_x_1932) ;  /* 0x0000000000082947 */ /* 0x002fea0003800000 */
[----:B------:R-:W1:Y:S02]  /*1c7f0*/  SYNCS.PHASECHK.TRANS64.TRYWAIT P2, [R20+URZ+0x30850], R3 ;  /* 0x03085003140075a7 */ /* 0x000e64000804017f */
[----:B-1----:R-:W-:Y:S05]  /*1c800*/  @!P2 BRA `(.L_x_1933) ;  /* 0x000000f400b4a947 */ /* 0x002fea0003800000 */
.L_x_1932:
[----:B------:R-:W-:Y:S05]  /*1c810*/  BSYNC B1 ;  /* 0x0000000000017941 */ /* 0x000fea0003800000 */
.L_x_1931:
[----:B01----:R-:W-:Y:S01]  /*1c820*/  IADD3 R3, R2, 0x400, RZ ;  /* 0x0000040002037810 */ /* 0x003fe20007ffe0ff */
[----:B------:R-:W-:Y:S01]  /*1c830*/  IMAD.MOV.U32 R11, RZ, RZ, 0x40000040 ;  /* 0x40000040ff0b7424 */ /* 0x000fe200078e00ff */
[----:B------:R-:W-:Y:S01]  /*1c840*/  WARPGROUP.ARRIVE ;  /* 0x00000000000079c5 */ /* 0x000fe20000000000 */
[----:B------:R-:W-:Y:S01]  /*1c850*/  IMAD.MOV.U32 R13, RZ, RZ, 0x40000040 ;  /* 0x40000040ff0d7424 */ /* 0x000fe200078e00ff */
[----:B------:R-:W-:Y:S01]  /*1c860*/  SHF.R.U32.HI R3, RZ, 0x4, R3 ;  /* 0x00000004ff037819 */ /* 0x000fe20000011603 */
[----:B------:R-:W2:Y:S01]  /*1c870*/  LDL R6, [R1+0x4] ;  /* 0x0000040001067983 */ /* 0x000ea20000100800 */
[----:B------:R-:W-:Y:S01]  /*1c880*/  R2UR UR7, R11 ;  /* 0x000000000b0772ca */ /* 0x000fe200000e0000 */
[----:B------:R-:W-:Y:S01]  /*1c890*/  IMAD.MOV.U32 R11, RZ, RZ, 0x40000040 ;  /* 0x40000040ff0b7424 */ /* 0x000fe200078e00ff */
[----:B------:R-:W-:Y:S01]  /*1c8a0*/  LOP3.LUT R3, R3, 0x3fff, RZ, 0xc0, !PT ;  /* 0x00003fff03037812 */ /* 0x000fe200078ec0ff */
[----:B------:R-:W-:Y:S01]  /*1c8b0*/  FMUL.FTZ R21, R125, UR58 ;  /* 0x0000003a7d157c20 */ /* 0x000fe20008410000 */
        /* <DEDUP_REMOVED lines=9> */
[----:B------:R-:W-:Y:S01]  /*1c950*/  FMUL.FTZ R120, R126, UR58 ;  /* 0x0000003a7e787c20 */ /* 0x000fe20008410000 */
[----:B------:R-:W-:Y:S01]  /*1c960*/  FMUL.FTZ R128, R132, UR58 ;  /* 0x0000003a84807c20 */ /* 0x000fe20008410000 */
[C---:B------:R-:W-:Y:S01]  /*1c970*/  VIADD R12, R10.reuse, 0x80 ;  /* 0x000000800a0c7836 */ /* 0x040fe20000000000 */
[----:B------:R-:W-:Y:S01]  /*1c980*/  R2UR UR6, R10 ;  /* 0x000000000a0672ca */ /* 0x000fe200000e0000 */
[----:B------:R-:W-:Y:S01]  /*1c990*/  FMUL.FTZ R154, R162, UR58 ;  /* 0x0000003aa29a7c20 */ /* 0x000fe20008410000 */
[----:B------:R-:W-:Y:S01]  /*1c9a0*/  FMUL.FTZ R126, R134, UR58 ;  /* 0x0000003a867e7c20 */ /* 0x000fe20008410000 */
[----:B------:R-:W-:Y:S01]  /*1c9b0*/  FMUL.FTZ R132, R136, UR58 ;  /* 0x0000003a88847c20 */ /* 0x000fe20008410000 */
[----:B------:R-:W-:Y:S02]  /*1c9c0*/  IMAD R162, R7, -0x60, RZ ;  /* 0xffffffa007a27824 */ /* 0x000fe400078e02ff */
[----:B------:R-:W-:Y:S01]  /*1c9d0*/  FMUL.FTZ R136, R140, UR58 ;  /* 0x0000003a8c887c20 */ /* 0x000fe20008410000 */
[----:B------:R-:W-:Y:S01]  /*1c9e0*/  FMUL.FTZ R134, R142, UR58 ;  /* 0x0000003a8e867c20 */ /* 0x000fe20008410000 */
[----:B------:R-:W-:Y:S01]  /*1c9f0*/  FMUL.FTZ R140, R147, UR58 ;  /* 0x0000003a938c7c20 */ /* 0x000fe20008410000 */
[----:B------:R-:W-:Y:S01]  /*1ca00*/  FMUL.FTZ R142, R150, UR58 ;  /* 0x0000003a968e7c20 */ /* 0x000fe20008410000 */
[----:B------:R-:W-:Y:S01]  /*1ca10*/  FMUL.FTZ R147, R155, UR58 ;  /* 0x0000003a9b937c20 */ /* 0x000fe20008410000 */
[----:B------:R-:W-:Y:S01]  /*1ca20*/  FMUL.FTZ R150, R158, UR58 ;  /* 0x0000003a9e967c20 */ /* 0x000fe20008410000 */
[----:B------:R-:W-:Y:S01]  /*1ca30*/  FMUL.FTZ R155, R163, UR58 ;  /* 0x0000003aa39b7c20 */ /* 0x000fe20008410000 */
[----:B------:R-:W-:Y:S01]  /*1ca40*/  VIADD R158, R162, 0x1 ;  /* 0x00000001a29e7836 */ /* 0x000fe20000000000 */
[----:B------:R-:W-:Y:S01]  /*1ca50*/  HGMMA.64x192x16.F32 R24, R188, gdesc[UR4].tnspB, R24, gsb0 ;  /* 0x42e00004bc187df0 */ /* 0x000fe20008000818 */
[----:B------:R-:W-:Y:S01]  /*1ca60*/  R2UR UR6, R12 ;  /* 0x000000000c0672ca */ /* 0x000fe200000e0000 */
[----:B------:R-:W-:Y:S01]  /*1ca70*/  VIADD R12, R10, 0x100 ;  /* 0x000001000a0c7836 */ /* 0x000fe20000000000 */
[----:B------:R-:W-:Y:S01]  /*1ca80*/  R2UR UR7, R13 ;  /* 0x000000000d0772ca */ /* 0x000fe200000e0000 */
[----:B------:R-:W-:-:S02]  /*1ca90*/  IMAD.MOV.U32 R13, RZ, RZ, 0x40000040 ;  /* 0x40000040ff0d7424 */ /* 0x000fc400078e00ff */
[----:B------:R-:W-:Y:S01]  /*1caa0*/  FMUL.FTZ R163, R165, UR58 ;  /* 0x0000003aa5a37c20 */ /* 0x000fe20008410000 */
[----:B------:R-:W0:Y:S01]  /*1cab0*/  MUFU.TANH R3, R3 ;  /* 0x0000000300037308 */ /* 0x000e220000002400 */
[----:B------:R-:W-:-:S07]  /*1cac0*/  ULDC UR5, c[0x0][0x9e0] ;  /* 0x0002780000057ab9 */ /* 0x000fce0000000800 */
[----:B------:R-:W1:Y:S08]  /*1cad0*/  MUFU.TANH R9, R9 ;  /* 0x0000000900097308 */ /* 0x000e700000002400 */
        /* <DEDUP_REMOVED lines=21> */
[----:B------:R-:W5:Y:S05]  /*1cc30*/  LDC R191, c[0x0][0x448] ;  /* 0x00011200ffbf7b82 */ /* 0x000f6a0000000800 */
[----:B------:R-:W-:Y:S01]  /*1cc40*/  HGMMA.64x192x16.F32 R24, R184, gdesc[UR4].tnspB, R24, gsb0 ;  /* 0x42e00004b8187df0 */ /* 0x000fe20008000818 */
[----:B------:R-:W-:Y:S02]  /*1cc50*/  R2UR UR6, R12 ;  /* 0x000000000c0672ca */ /* 0x000fe400000e0000 */
[----:B------:R-:W-:Y:S01]  /*1cc60*/  R2UR UR7, R13 ;  /* 0x000000000d0772ca */ /* 0x000fe200000e0000 */
[----:B------:R-:W-:Y:S01]  /*1cc70*/  IMAD.MOV.U32 R13, RZ, RZ, 0x40000040 ;  /* 0x40000040ff0d7424 */ /* 0x000fe200078e00ff */
[----:B------:R-:W-:-:S02]  /*1cc80*/  IADD3 R12, R10, 0x180, RZ ;  /* 0x000001800a0c7810 */ /* 0x000fc40007ffe0ff */
[----:B-----5:R-:W-:Y:S02]  /*1cc90*/  ISETP.NE.AND P2, PT, R191, 0x1, PT ;  /* 0x00000001bf00780c */ /* 0x020fe40003f45270 */
[----:B--2---:R-:W-:Y:S01]  /*1cca0*/  R2UR UR4, R6 ;  /* 0x00000000060472ca */ /* 0x004fe200000e0000 */
[----:B------:R-:W-:Y:S01]  /*1ccb0*/  FMUL.FTZ R6, R121, UR58 ;  /* 0x0000003a79067c20 */ /* 0x000fe20008410000 */
[----:B------:R-:W-:Y:S01]  /*1ccc0*/  FMUL.FTZ R121, R127, UR58 ;  /* 0x0000003a7f797c20 */ /* 0x000fe20008410000 */
[----:B------:R-:W-:Y:S01]  /*1ccd0*/  FMUL.FTZ R127, R135, UR58 ;  /* 0x0000003a877f7c20 */ /* 0x000fe20008410000 */
[----:B------:R-:W-:Y:S01]  /*1cce0*/  FMUL.FTZ R135, R143, UR58 ;  /* 0x0000003a8f877c20 */ /* 0x000fe20008410000 */
[----:B------:R-:W-:Y:S01]  /*1ccf0*/  FMUL.FTZ R143, R151, UR58 ;  /* 0x0000003a978f7c20 */ /* 0x000fe20008410000 */
[----:B------:R-:W-:Y:S01]  /*1cd00*/  FMUL.FTZ R151, R159, UR58 ;  /* 0x0000003a9f977c20 */ /* 0x000fe20008410000 */
[----:B------:R-:W-:Y:S01]  /*1cd10*/  IMAD R159, R211, -0x2, R158 ;  /* 0xfffffffed39f7824 */ /* 0x000fe200078e029e */
[----:B------:R-:W2:Y:S08]  /*1cd20*/  MUFU.TANH R6, R6 ;  /* 0x0000000600067308 */ /* 0x000eb00000002400 */
        /* <DEDUP_REMOVED lines=28> */
[----:B------:R-:W-:Y:S01]  /*1cef0*/  IADD3 R161, R212, R208, RZ ;  /* 0x000000d0d4a17210 */ /* 0x000fe20007ffe0ff */
        /* <DEDUP_REMOVED lines=31> */
[----:B------:R-:W-:Y:S02]  /*1d0f0*/  R2UR UR6, R10 ;  /* 0x000000000a0672ca */ /* 0x000fe400000e0000 */
[----:B------:R-:W-:Y:S01]  /*1d100*/  R2UR UR7, R11 ;  /* 0x000000000b0772ca */ /* 0x000fe200000e0000 */
[----:B------:R-:W5:Y:S08]  /*1d110*/  @P2 LDC R10, c[0x0][0x450] ;  /* 0x00011400ff0a2b82 */ /* 0x000f700000000800 */
[----:B------:R-:W1:Y:S02]  /*1d120*/  @P2 LDC R11, c[0x0][0x44c] ;  /* 0x00011300ff0b2b82 */ /* 0x000e640000000800 */
[----:B-1----:R-:W-:-:S05]  /*1d130*/  @P2 IMAD.HI.U32 R11, R161, R11, RZ ;  /* 0x0000000ba10b2227 */ /* 0x002fca00078e00ff */
[----:B-----5:R-:W-:Y:S01]  /*1d140*/  @P2 SHF.R.U32.HI R161, RZ, R10, R11 ;  /* 0x0000000affa12219 */ /* 0x020fe2000001160b */
[----:B------:R-:W-:Y:S02]  /*1d150*/  @!P1 IMAD R10, R0, 0x8, R2 ;  /* 0x00000008000a9824 */ /* 0x000fe400078e0202 */
[----:B------:R-:W-:Y:S01]  /*1d160*/  FMUL.FTZ R0, R166, UR58 ;  /* 0x0000003aa6007c20 */ /* 0x000fe20008410000 */
[----:B------:R-:W-:Y:S01]  /*1d170*/  ISETP.GE.AND P2, PT, R226, 0x1, PT ;  /* 0x00000001e200780c */ /* 0x000fe20003f46270 */
[----:B------:R-:W-:Y:S01]  /*1d180*/  @!P1 VIADD R10, R10, 0x30840 ;  /* 0x000308400a0a9836 */ /* 0x000fe20000000000 */
[----:B------:R-:W1:Y:S03]  /*1d190*/  SHFL.IDX PT, R164, R161, RZ, 0x1c1f ;  /* 0x001c1fffa1a47589 */ /* 0x000e6600000e0000 */
[----:B------:R-:W0:Y:S01]  /*1d1a0*/  MUFU.TANH R0, R0 ;  /* 0x0000000000007308 */ /* 0x000e220000002400 */
[----:B------:R-:W-:Y:S01]  /*1d1b0*/  @!P1 PRMT R10, RZ, 0x654, R10 ;  /* 0x00000654ff0a9816 */ /* 0x000fe2000000000a */
[----:B------:R-:W-:-:S02]  /*1d1c0*/  WARPGROUP.DEPBAR.LE gsb0, 0x0 ;  /* 0x00008000000079c5 */ /* 0x000fc40000010000 */
[----:B------:R-:W-:-:S06]  /*1d1d0*/  WARPGROUP.ARRIVE ;  /* 0x00000000000079c5 */ /* 0x000fcc0000000000 */
[----:B------:R-:W-:Y:S03]  /*1d1e0*/  HGMMA.64x192x16.F32 R24, R168, gdesc[UR4].tnspB, R24, gsb0 ;  /* 0x42e00004a8187df0 */ /* 0x000fe60008000818 */
[----:B------:R-:W-:Y:S02]  /*1d1f0*/  WARPGROUP.DEPBAR.LE gsb0, 0x0 ;  /* 0x00008000000079c5 */ /* 0x000fe40000010000 */
[----:B------:R5:W-:Y:S02]  /*1d200*/  @!P1 SYNCS.ARRIVE.TRANS64.RED.A1T0 RZ, [R10+URZ], RZ ;  /* 0x000000ff0aff99a7 */ /* 0x000be4000810043f */
[----:B-----5:R-:W-:Y:S01]  /*1d210*/  FMUL.FTZ R10, R167, UR58 ;  /* 0x0000003aa70a7c20 */ /* 0x020fe20008410000 */
[----:B------:R-:W-:Y:S02]  /*1d220*/  IADD3 R167, -R193, R159, R195 ;  /* 0x0000009fc1a77210 */ /* 0x000fe40007ffe1c3 */
[----:B------:R-:W-:Y:S01]  /*1d230*/  IADD3 R159, R159, -0x1, RZ ;  /* 0xffffffff9f9f7810 */ /* 0x000fe20007ffe0ff */
[----:B------:R0:W0:Y:S02]  /*1d240*/  MUFU.TANH R158, R10 ;  /* 0x0000000a009e7308 */ /* 0x0000240000002400 */
[----:B------:R-:W-:-:S02]  /*1d250*/  VIADD R168, R167, UR5 ;  /* 0x00000005a7a87c36 */ /* 0x000fc40008000000 */
[----:B------:R-:W-:Y:S02]  /*1d260*/  VIADD R167, R167, UR4 ;  /* 0x00000004a7a77c36 */ /* 0x000fe40008000000 */
[--C-:B-1----:R-:W-:Y:S02]  /*1d270*/  IMAD.IADD R166, R168, 0x1, R164.reuse ;  /* 0x00000001a8a67824 */ /* 0x102fe400078e02a4 */
[----:B------:R-:W-:Y:S01]  /*1d280*/  IMAD.IADD R165, R167, 0x1, R164 ;  /* 0x00000001a7a57824 */ /* 0x000fe200078e02a4 */
[----:B--234-:R-:W-:Y:S06]  /*1d290*/  @!P2 BRA `(.L_x_1934) ;  /* 0x00000000005ca947 */ /* 0x01cfec0003800000 */
        /* <DEDUP_REMOVED lines=8> */
[----:B0-----:R-:W0:Y:S02]  /*1d320*/  @P2 LDC.64 R10, c[0x0][0x9e8] ;  /* 0x00027a00ff0a2b82 */ /* 0x001e240000000a00 */
[----:B0-----:R-:W-:-:S05]  /*1d330*/  @P2 IMAD.HI.U32 R10, R164, R10, RZ ;  /* 0x0000000aa40a2227 */ /* 0x001fca00078e00ff */
[----:B------:R-:W-:-:S04]  /*1d340*/  @P2 SHF.R.U32.HI R164, RZ, R11, R10 ;  /* 0x0000000bffa42219 */ /* 0x000fc8000001160a */
[----:B------:R-:W-:Y:S01]  /*1d350*/  LOP3.LUT R164, RZ, R164, RZ, 0x33, !PT ;  /* 0x000000a4ffa47212 */ /* 0x000fe200078e33ff */
[----:B------:R-:W-:Y:S06]  /*1d360*/  BRA `(.L_x_1937) ;  /* 0x0000000000187947 */ /* 0x000fec0003800000 */
.L_x_1936:
[----:B------:R-:W-:Y:S02]  /*1d370*/  ULDC UR4, c[0x0][0x9e4] ;  /* 0x0002790000047ab9 */ /* 0x000fe40000000800 */
[----:B------:R-:W-:-:S05]  /*1d380*/  IMAD.U32 R169, RZ, RZ, UR4 ;  /* 0x00000004ffa97e24 */ /* 0x000fca000f8e00ff */
[----:B------:R-:W-:-:S13]  /*1d390*/  ISETP.NE.AND P2, PT, R169, 0x1, PT ;  /* 0x00000001a900780c */ /* 0x000fda0003f45270 */
[----:B0-----:R-:W0:Y:S02]  /*1d3a0*/  @P2 LDC.64 R10, c[0x0][0x9e8] ;  /* 0x00027a00ff0a2b82 */ /* 0x001e240000000a00 */
[----:B0-----:R-:W-:-:S05]  /*1d3b0*/  @P2 IMAD.HI.U32 R10, R164, R10, RZ ;  /* 0x0000000aa40a2227 */ /* 0x001fca00078e00ff */
[----:B------:R-:W-:-:S07]  /*1d3c0*/  @P2 SHF.R.U32.HI R164, RZ, R11, R10 ;  /* 0x0000000bffa42219 */ /* 0x000fce000001160a */
.L_x_1937:
[----:B------:R-:W-:Y:S05]  /*1d3d0*/  BSYNC B1 ;  /* 0x0000000000017941 */ /* 0x000fea0003800000 */
.L_x_1935:
[----:B------:R-:W-:-:S05]  /*1d3e0*/  IMAD R164, R164, R169, R159 ;  /* 0x000000a9a4a47224 */ /* 0x000fca00078e029f */
[----:B------:R-:W-:Y:S02]  /*1d3f0*/  VIADDMNMX R166, R164, R169, R166, PT ;  /* 0x000000a9a4a67246 */ /* 0x000fe400038001a6 */
[----:B------:R-:W-:-:S07]  /*1d400*/  VIMNMX R165, R165, R164, !PT ;  /* 0x000000a4a5a57248 */ /* 0x000fce0007fe0100 */
.L_x_1934:
[----:B------:R-:W2:Y:S01]  /*1d410*/  LDL.LU R170, [R1] ;  /* 0x0000000001aa7983 */ /* 0x000ea20000300800 */
[C---:B------:R-:W-:Y:S02]  /*1d420*/  ISETP.GE.AND P2, PT, R162.reuse, 0x2, PT ;  /* 0x00000002a200780c */ /* 0x040fe40003f46270 */
[----:B------:R-:W-:Y:S02]  /*1d430*/  ISETP.GE.AND P5, PT, R162, 0xa, PT ;  /* 0x0000000aa200780c */ /* 0x000fe40003fa6270 */
[----:B------:R-:W-:-:S04]  /*1d440*/  ISETP.GT.AND P3, PT, R165, 0x1, !P2 ;  /* 0x00000001a500780c */ /* 0x000fc80005764270 */
[----:B------:R-:W-:Y:S02]  /*1d450*/  ISETP.LT.OR P4, PT, R166, 0x2, P3 ;  /* 0x00000002a600780c */ /* 0x000fe40001f81670 */
[----:B------:R-:W-:Y:S02]  /*1d460*/  ISETP.GE.AND P3, PT, R162, 0x9, PT ;  /* 0x00000009a200780c */ /* 0x000fe40003f66270 */
[----:B------:R-:W-:Y:S02]  /*1d470*/  FSEL R164, R6, -INF , !P4 ;  /* 0xff80000006a47808 */ /* 0x000fe40006000000 */
[----:B------:R-:W-:-:S04]  /*1d480*/  ISETP.GT.AND P4, PT, R165, 0x8, !P3 ;  /* 0x00000008a500780c */ /* 0x000fc80005f84270 */
[----:B------:R-:W-:-:S04]  /*1d490*/  ISETP.LT.OR P4, PT, R166, 0x9, P4 ;  /* 0x00000009a600780c */ /* 0x000fc80002781670 */
[----:B0-----:R-:W-:Y:S02]  /*1d4a0*/  FSEL R13, R13, -INF , !P4 ;  /* 0xff8000000d0d7808 */ /* 0x001fe40006000000 */
[----:B------:R-:W-:-:S04]  /*1d4b0*/  ISETP.GT.AND P4, PT, R165, 0x9, !P5 ;  /* 0x00000009a500780c */ /* 0x000fc80006f84270 */
[----:B------:R-:W-:-:S04]  /*1d4c0*/  ISETP.LT.OR P4, PT, R166, 0xa, P4 ;  /* 0x0000000aa600780c */ /* 0x000fc80002781670 */
[----:B------:R-:W-:Y:S02]  /*1d4d0*/  FSEL R21, R21, -INF , !P4 ;  /* 0xff80000015157808 */ /* 0x000fe40006000000 */
[----:B--2---:R-:W-:-:S04]  /*1d4e0*/  LOP3.LUT R170, R170, 0xfffffffb, RZ, 0xc0, !PT ;  /* 0xfffffffbaaaa7812 */ /* 0x004fc800078ec0ff */
[----:B------:R-:W-:Y:S02]  /*1d4f0*/  @P5 LOP3.LUT R170, R170, 0x4, RZ, 0xfc, !PT ;  /* 0x00000004aaaa5812 */ /* 0x000fe400078efcff */
[----:B------:R-:W-:Y:S02]  /*1d500*/  ISETP.GE.AND P5, PT, R162, 0x11, PT ;  /* 0x00000011a200780c */ /* 0x000fe40003fa6270 */
[----:B------:R-:W-:Y:S02]  /*1d510*/  LOP3.LUT R170, R170, 0xfffffff7, RZ, 0xc0, !PT ;  /* 0xfffffff7aaaa7812 */ /* 0x000fe400078ec0ff */
[----:B------:R-:W-:-:S04]  /*1d520*/  ISETP.GT.AND P4, PT, R165, 0x10, !P5 ;  /* 0x00000010a500780c */ /* 0x000fc80006f84270 */
[----:B------:R-:W-:-:S04]  /*1d530*/  ISETP.LT.OR P4, PT, R166, 0x11, P4 ;  /* 0x00000011a600780c */ /* 0x000fc80002781670 */
[----:B------:R-:W-:Y:S02]  /*1d540*/  FSEL R122, R122, -INF , !P4 ;  /* 0xff8000007a7a7808 */ /* 0x000fe40006000000 */
        /* <DEDUP_REMOVED lines=112> */
[----:B------:R-:W-:Y:S01]  /*1dc50*/  ISETP.GE.AND P6, PT, R162, 0x5a, PT ;  /* 0x0000005aa200780c */ /* 0x000fe20003fc6270 */
[----:B------:R-:W0:-:S12]  /*1dc60*/  SHFL.IDX PT, R3, R161, 0x1, 0x1c1f ;  /* 0x003c1f00a1037f89 */ /* 0x000e1800000e0000 */
[----:B------:R-:W-:Y:S02]  /*1dc70*/  @P6 LOP3.LUT R170, R170, 0x1, RZ, 0xfc, !PT ;  /* 0x00000001aaaa6812 */ /* 0x000fe400078efcff */
[----:B------:R-:W-:-:S03]  /*1dc80*/  ISETP.GT.AND P6, PT, R165, 0x59, !P6 ;  /* 0x00000059a500780c */ /* 0x000fc600077c4270 */
[----:B------:R1:W-:Y:S01]  /*1dc90*/  STL [R1], R170 ;  /* 0x000000aa01007387 */ /* 0x0003e20000100800 */
[----:B------:R-:W-:-:S04]  /*1dca0*/  ISETP.LT.OR P6, PT, R166, 0x5a, P6 ;  /* 0x0000005aa600780c */ /* 0x000fc800037c1670 */
[----:B------:R-:W-:Y:S02]  /*1dcb0*/  FSEL R163, R163, -INF , !P6 ;  /* 0xff800000a3a37808 */ /* 0x000fe40007000000 */
[----:B------:R-:W-:Y:S01]  /*1dcc0*/  ISETP.GE.AND P6, PT, R226, 0x1, PT ;  /* 0x00000001e200780c */ /* 0x000fe20003fc6270 */
[----:B0-----:R-:W-:Y:S01]  /*1dcd0*/  IMAD.IADD R168, R168, 0x1, R3 ;  /* 0x00000001a8a87824 */ /* 0x001fe200078e0203 */
[----:B------:R-:W-:-:S11]  /*1dce0*/  IADD3 R167, R167, R3, RZ ;  /* 0x00000003a7a77210 */ /* 0x000fd60007ffe0ff */
[----:B-1----:R-:W-:Y:S05]  /*1dcf0*/  @!P6 BRA `(.L_x_1938) ;  /* 0x00000000005ce947 */ /* 0x002fea0003800000 */
        /* <DEDUP_REMOVED lines=13> */
.L_x_1940:
[----:B------:R-:W-:Y:S02]  /*1ddd0*/  ULDC UR4, c[0x0][0x9e4] ;  /* 0x0002790000047ab9 */ /* 0x000fe40000000800 */
[----:B------:R-:W-:-:S05]  /*1dde0*/  IMAD.U32 R6, RZ, RZ, UR4 ;  /* 0x00000004ff067e24 */ /* 0x000fca000f8e00ff */
[----:B------:R-:W-:-:S13]  /*1ddf0*/  ISETP.NE.AND P6, PT, R6, 0x1, PT ;  /* 0x000000010600780c */ /* 0x000fda0003fc5270 */
[----:B------:R-:W0:Y:S02]  /*1de00*/  @P6 LDC.64 R10, c[0x0][0x9e8] ;  /* 0x00027a00ff0a6b82 */ /* 0x000e240000000a00 */
[----:B0-----:R-:W-:-:S05]  /*1de10*/  @P6 IMAD.HI.U32 R10, R3, R10, RZ ;  /* 0x0000000a030a6227 */ /* 0x001fca00078e00ff */
[----:B------:R-:W-:-:S07]  /*1de20*/  @P6 SHF.R.U32.HI R3, RZ, R11, R10 ;  /* 0x0000000bff036219 */ /* 0x000fce000001160a */
.L_x_1941:
[----:B------:R-:W-:Y:S05]  /*1de30*/  BSYNC B1 ;  /* 0x0000000000017941 */ /* 0x000fea0003800000 */
.L_x_1939:
[----:B------:R-:W-:-:S05]  /*1de40*/  IMAD R3, R3, R6, R159 ;  /* 0x0000000603037224 */ /* 0x000fca00078e029f */
[----:B------:R-:W-:Y:S02]  /*1de50*/  VIADDMNMX R168, R3, R6, R168, PT ;  /* 0x0000000603a87246 */ /* 0x000fe400038001a8 */
[----:B------:R-:W-:-:S07]  /*1de60*/  VIMNMX R167, R167, R3, !PT ;  /* 0x00000003a7a77248 */ /* 0x000fce0007fe0100 */
.L_x_1938:
        /* <DEDUP_REMOVED lines=10> */
[----:B------:R-:W-:Y:S02]  /*1df10*/  LOP3.LUT P3, RZ, R170, 0x10000, RZ, 0xc0, !PT ;  /* 0x00010000aaff7812 */ /* 0x000fe4000786c0ff */
        /* <DEDUP_REMOVED lines=75> */
[----:B0-----:R-:W-:Y:S01]  /*1e3d0*/  FMNMX.FTZ R120, R11, R6, !PT ;  /* 0x000000060b787209 */ /* 0x001fe20007810000 */
[----:B------:R-:W-:Y:S01]  /*1e3e0*/  IMAD.U32 R6, RZ, RZ, UR4 ;  /* 0x00000004ff067e24 */ /* 0x000fe2000f8e00ff */
[----:B------:R-:W-:-:S02]  /*1e3f0*/  FSEL R142, R142, -INF , !P2 ;  /* 0xff8000008e8e7808 */ /* 0x000fc40005000000 */
[----:B------:R-:W-:Y:S01]  /*1e400*/  LOP3.LUT P2, RZ, R170, 0x200, RZ, 0xc0, !PT ;  /* 0x00000200aaff7812 */ /* 0x000fe2000784c0ff */
[----:B------:R-:W0:Y:S01]  /*1e410*/  SHFL.BFLY PT, R3, R120, 0x1, 0x1f ;  /* 0x0c201f0078037f89 */ /* 0x000e2200000e0000 */
[C---:B------:R-:W-:Y:S02]  /*1e420*/  ISETP.LT.OR P5, PT, R168.reuse, 0x59, P5 ;  /* 0x00000059a800780c */ /* 0x040fe40002fa1670 */
[----:B------:R-:W-:Y:S02]  /*1e430*/  ISETP.GT.AND P2, PT, R167, 0x39, !P2 ;  /* 0x00000039a700780c */ /* 0x000fe40005744270 */
[----:B------:R-:W-:Y:S02]  /*1e440*/  @!P1 PRMT R20, RZ, 0x654, R20 ;  /* 0x00000654ff149816 */ /* 0x000fe40000000014 */
[----:B------:R-:W-:Y:S02]  /*1e450*/  ISETP.LT.OR P2, PT, R168, 0x3a, P2 ;  /* 0x0000003aa800780c */ /* 0x000fe40001741670 */
[----:B------:R1:W-:Y:S02]  /*1e460*/  @!P1 SYNCS.ARRIVE.TRANS64.RED.A1T0 RZ, [R20+URZ], RZ ;  /* 0x000000ff14ff99a7 */ /* 0x0003e4000810043f */
[----:B------:R-:W-:-:S02]  /*1e470*/  FSEL R143, R143, -INF , !P2 ;  /* 0xff8000008f8f7808 */ /* 0x000fc40005000000 */
[----:B------:R-:W-:-:S04]  /*1e480*/  LOP3.LUT P2, RZ, R170, 0x100, RZ, 0xc0, !PT ;  /* 0x00000100aaff7812 */ /* 0x000fc8000784c0ff */
[----:B------:R-:W-:-:S04]  /*1e490*/  ISETP.GT.AND P2, PT, R167, 0x40, !P2 ;  /* 0x00000040a700780c */ /* 0x000fc80005744270 */
[----:B------:R-:W-:Y:S02]  /*1e4a0*/  ISETP.LT.OR P2, PT, R168, 0x41, P2 ;  /* 0x00000041a800780c */ /* 0x000fe40001741670 */
        /* <DEDUP_REMOVED lines=18> */
[C---:B------:R-:W-:Y:S02]  /*1e5d0*/  ISETP.GT.AND P2, PT, R167.reuse, RZ, !P6 ;  /* 0x000000ffa700720c */ /* 0x040fe40007744270 */
[----:B------:R-:W-:Y:S02]  /*1e5e0*/  LOP3.LUT P6, RZ, R170, 0x1, RZ, 0xc0, !PT ;  /* 0x00000001aaff7812 */ /* 0x000fe400078cc0ff */
        /* <DEDUP_REMOVED lines=22> */
[-CC-:B------:R-:W-:Y:S01]  /*1e750*/  FFMA.FTZ R164, R164, R6.reuse, -R159.reuse ;  /* 0x00000006a4a47223 */ /* 0x180fe2000001089f */
[----:B------:R-:W-:Y:S01]  /*1e760*/  MUFU.EX2 R190, R190 ;  /* 0x000000be00be7308 */ /* 0x000fe20000000800 */
        /* <DEDUP_REMOVED lines=19> */
[----:B------:R-:W-:-:S02]  /*1e8a0*/  FFMA.FTZ R170, R160, R6, -R159 ;  /* 0x00000006a0aa7223 */ /* 0x000fc4000001089f */
        /* <DEDUP_REMOVED lines=18> */
[----:B------:R-:W-:Y:S01]  /*1e9d0*/  FMNMX.FTZ R0, R158, R129, !PT ;  /* 0x000000819e007209 */ /* 0x000fe20007810000 */
[-CC-:B------:R-:W-:Y:S01]  /*1e9e0*/  FFMA.FTZ R129, R141, R6.reuse, -R159.reuse ;  /* 0x000000068d817223 */ /* 0x180fe2000001089f */
[----:B------:R-:W-:Y:S01]  /*1e9f0*/  FSEL R141, R3, RZ, P2 ;  /* 0x000000ff038d7208 */ /* 0x000fe20001000000 */
[----:B------:R-:W-:Y:S01]  /*1ea00*/  MUFU.EX2 R123, R123 ;  /* 0x0000007b007b7308 */ /* 0x000fe20000000800 */
[----:B------:R-:W-:Y:S01]  /*1ea10*/  FFMA.FTZ R159, R163, R6, -R159 ;  /* 0x00000006a39f7223 */ /* 0x000fe2000001089f */
[----:B------:R-:W0:Y:S02]  /*1ea20*/  SHFL.BFLY PT, R120, R0, 0x2, 0x1f ;  /* 0x0c401f0000787f89 */ /* 0x000e2400000e0000 */
[----:B------:R-:W-:-:S04]  /*1ea30*/  FADD.FTZ R141, -R141, R15 ;  /* 0x0000000f8d8d7221 */ /* 0x000fc80000010100 */
[----:B------:R-:W-:Y:S08]  /*1ea40*/  MUFU.EX2 R182, R182 ;  /* 0x000000b600b67308 */ /* 0x000ff00000000800 */
[----:B------:R-:W-:Y:S08]  /*1ea50*/  MUFU.EX2 R128, R128 ;  /* 0x0000008000807308 */ /* 0x000ff00000000800 */
[----:B------:R-:W-:Y:S01]  /*1ea60*/  MUFU.EX2 R176, R176 ;  /* 0x000000b000b07308 */ /* 0x000fe20000000800 */
[----:B0-----:R-:W-:-:S05]  /*1ea70*/  FMNMX.FTZ R0, R0, R120, !PT ;  /* 0x0000007800007209 */ /* 0x001fca0007810000 */
[----:B------:R-:W0:Y:S02]  /*1ea80*/  SHFL.BFLY PT, R120, R0, 0x1, 0x1f ;  /* 0x0c201f0000787f89 */ /* 0x000e2400000e0000 */
[----:B------:R-:W-:Y:S08]  /*1ea90*/  MUFU.EX2 R129, R129 ;  /* 0x0000008100817308 */ /* 0x000ff00000000800 */
[----:B------:R-:W-:Y:S08]  /*1eaa0*/  MUFU.EX2 R178, R178 ;  /* 0x000000b200b27308 */ /* 0x000ff00000000800 */
[----:B------:R-:W-:Y:S01]  /*1eab0*/  MUFU.EX2 R132, R132 ;  /* 0x0000008400847308 */ /* 0x000fe20000000800 */
[----:B0-----:R-:W-:Y:S01]  /*1eac0*/  FMNMX.FTZ R0, R0, R120, !PT ;  /* 0x0000007800007209 */ /* 0x001fe20007810000 */
[----:B------:R-:W-:-:S06]  /*1ead0*/  FMUL.FTZ R120, R141, R6 ;  /* 0x000000068d787220 */ /* 0x000fcc0000410000 */
[----:B------:R-:W-:Y:S01]  /*1eae0*/  MUFU.EX2 R172, R172 ;  /* 0x000000ac00ac7308 */ /* 0x000fe20000000800 */
[C---:B------:R-:W-:Y:S01]  /*1eaf0*/  FSETP.NEU.FTZ.AND P2, PT, R0.reuse, -INF , PT ;  /* 0xff8000000000780b */ /* 0x040fe20003f5d000 */
[----:B------:R-:W-:-:S05]  /*1eb00*/  FMUL.FTZ R144, R0, R6 ;  /* 0x0000000600907220 */ /* 0x000fca0000410000 */
[----:B------:R-:W-:Y:S01]  /*1eb10*/  FSEL R141, R144, RZ, P2 ;  /* 0x000000ff908d7208 */ /* 0x000fe20001000000 */
[----:B------:R-:W0:Y:S04]  /*1eb20*/  MUFU.EX2 R120, R120 ;  /* 0x0000007800787308 */ /* 0x000e280000000800 */
[-CC-:B------:R-:W-:Y:S01]  /*1eb30*/  FFMA.FTZ R189, R9, R6.reuse, -R141.reuse ;  /* 0x0000000609bd7223 */ /* 0x180fe2000001088d */
[----:B------:R-:W-:Y:S01]  /*1eb40*/  FSEL R9, R0, RZ, P2 ;  /* 0x000000ff00097208 */ /* 0x000fe20001000000 */
[-CC-:B------:R-:W-:Y:S01]  /*1eb50*/  FFMA.FTZ R12, R12, R6.reuse, -R141.reuse ;  /* 0x000000060c0c7223 */ /* 0x180fe2000001088d */
[-CC-:B------:R-:W-:Y:S01]  /*1eb60*/  FFMA.FTZ R187, R126, R6.reuse, -R141.reuse ;  /* 0x000000067ebb7223 */ /* 0x180fe2000001088d */
[-CC-:B------:R-:W-:Y:S01]  /*1eb70*/  FFMA.FTZ R191, R10, R6.reuse, -R141.reuse ;  /* 0x000000060abf7223 */ /* 0x180fe2000001088d */
[-CC-:B------:R-:W-:Y:S01]  /*1eb80*/  FFMA.FTZ R10, R121, R6.reuse, -R141.reuse ;  /* 0x00000006790a7223 */ /* 0x180fe2000001088d */
[----:B------:R-:W-:Y:S01]  /*1eb90*/  FADD.FTZ R9, -R9, R14 ;  /* 0x0000000e09097221 */ /* 0x000fe20000010100 */
[----:B------:R-:W-:Y:S01]  /*1eba0*/  MUFU.EX2 R189, R189 ;  /* 0x000000bd00bd7308 */ /* 0x000fe20000000800 */
[-CC-:B------:R-:W-:Y:S01]  /*1ebb0*/  FFMA.FTZ R181, R130, R6.reuse, -R141.reuse ;  /* 0x0000000682b57223 */ /* 0x180fe2000001088d */
[-CC-:B------:R-:W-:Y:S01]  /*1ebc0*/  FFMA.FTZ R185, R124, R6.reuse, -R141.reuse ;  /* 0x000000067cb97223 */ /* 0x180fe2000001088d */
[-C--:B------:R-:W-:Y:S01]  /*1ebd0*/  FMUL.FTZ R9, R9, R6.reuse ;  /* 0x0000000609097220 */ /* 0x080fe20000410000 */
[-CC-:B------:R-:W-:Y:S01]  /*1ebe0*/  FFMA.FTZ R121, R125, R6.reuse, -R141.reuse ;  /* 0x000000067d797223 */ /* 0x180fe2000001088d */
[-CC-:B------:R-:W-:Y:S01]  /*1ebf0*/  FFMA.FTZ R124, R127, R6.reuse, -R141.reuse ;  /* 0x000000067f7c7223 */ /* 0x180fe2000001088d */
[----:B0-----:R-:W-:Y:S01]  /*1ec00*/  FFMA.FTZ R126, R120, R5, R188 ;  /* 0x00000005787e7223 */ /* 0x001fe200000100bc */
[-CC-:B------:R-:W-:Y:S01]  /*1ec10*/  FFMA.FTZ R125, R131, R6.reuse, -R141.reuse ;  /* 0x00000006837d7223 */ /* 0x180fe2000001088d */
[----:B------:R-:W-:Y:S01]  /*1ec20*/  MUFU.EX2 R12, R12 ;  /* 0x0000000c000c7308 */ /* 0x000fe20000000800 */
[-CC-:B------:R-:W-:Y:S01]  /*1ec30*/  FFMA.FTZ R183, R134, R6.reuse, -R141.reuse ;  /* 0x0000000686b77223 */ /* 0x180fe2000001088d */
[----:B------:R-:W-:Y:S01]  /*1ec40*/  FADD.FTZ R5, R11, R126 ;  /* 0x0000007e0b057221 */ /* 0x000fe20000010000 */
[-CC-:B------:R-:W-:Y:S01]  /*1ec50*/  FFMA.FTZ R135, R135, R6.reuse, -R141.reuse ;  /* 0x0000000687877223 */ /* 0x180fe2000001088d */
[-CC-:B------:R-:W-:Y:S01]  /*1ec60*/  FFMA.FTZ R177, R139, R6.reuse, -R141.reuse ;  /* 0x000000068bb17223 */ /* 0x180fe2000001088d */
[-C--:B------:R-:W-:Y:S01]  /*1ec70*/  FFMA.FTZ R126, R140, R6.reuse, -R141 ;  /* 0x000000068c7e7223 */ /* 0x080fe2000001088d */
[----:B------:R-:W-:Y:S01]  /*1ec80*/  FADD.FTZ R130, R190, R5 ;  /* 0x00000005be827221 */ /* 0x000fe20000010000 */
[-CC-:B------:R-:W-:Y:S01]  /*1ec90*/  FFMA.FTZ R179, R142, R6.reuse, -R141.reuse ;  /* 0x000000068eb37223 */ /* 0x180fe2000001088d */
[----:B------:R-:W0:Y:S01]  /*1eca0*/  MUFU.EX2 R9, R9 ;  /* 0x0000000900097308 */ /* 0x000e220000000800 */
[-CC-:B------:R-:W-:Y:S01]  /*1ecb0*/  FFMA.FTZ R143, R143, R6.reuse, -R141.reuse ;  /* 0x000000068f8f7223 */ /* 0x180fe2000001088d */
[----:B------:R-:W-:Y:S01]  /*1ecc0*/  FADD.FTZ R5, R13, R130 ;  /* 0x000000820d057221 */ /* 0x000fe20000010000 */
[-CC-:B------:R-:W-:Y:S01]  /*1ecd0*/  FFMA.FTZ R173, R146, R6.reuse, -R141.reuse ;  /* 0x0000000692ad7223 */ /* 0x180fe2000001088d */
[-CC-:B------:R-:W-:Y:S01]  /*1ece0*/  FFMA.FTZ R147, R147, R6.reuse, -R141.reuse ;  /* 0x0000000693937223 */ /* 0x180fe2000001088d */
[-C--:B------:R-:W-:Y:S01]  /*1ecf0*/  FFMA.FTZ R175, R150, R6.reuse, -R141 ;  /* 0x0000000696af7223 */ /* 0x080fe2000001088d */
[----:B------:R-:W-:Y:S01]  /*1ed00*/  FADD.FTZ R130, R184, R5 ;  /* 0x00000005b8827221 */ /* 0x000fe20000010000 */
[-CC-:B------:R-:W-:Y:S01]  /*1ed10*/  FFMA.FTZ R169, R154, R6.reuse, -R141.reuse ;  /* 0x000000069aa97223 */ /* 0x180fe2000001088d */
[----:B------:R-:W2:Y:S01]  /*1ed20*/  MUFU.EX2 R191, R191 ;  /* 0x000000bf00bf7308 */ /* 0x000ea20000000800 */
[-CC-:B------:R-:W-:Y:S01]  /*1ed30*/  FFMA.FTZ R155, R155, R6.reuse, -R141.reuse ;  /* 0x000000069b9b7223 */ /* 0x180fe2000001088d */
[----:B------:R-:W-:Y:S01]  /*1ed40*/  FADD.FTZ R127, R21, R130 ;  /* 0x00000082157f7221 */ /* 0x000fe20000010000 */
[----:B------:R-:W-:Y:S01]  /*1ed50*/  FFMA.FTZ R133, R133, R6, -R141 ;  /* 0x0000000685857223 */ /* 0x000fe2000001088d */
[----:B------:R-:W-:-:S02]  /*1ed60*/  F2FP.F16.F32.PACK_AB R188, R11, R188 ;  /* 0x000000bc0bbc723e */ /* 0x000fc400000000ff */
[----:B------:R-:W-:Y:S01]  /*1ed70*/  FADD.FTZ R127, R186, R127 ;  /* 0x0000007fba7f7221 */ /* 0x000fe20000010000 */
[C---:B------:R-:W-:Y:S01]  /*1ed80*/  F2FP.F16.F32.PACK_AB R186, R122.reuse, R186 ;  /* 0x000000ba7aba723e */ /* 0x040fe200000000ff */
[----:B------:R-:W3:Y:S01]  /*1ed90*/  MUFU.EX2 R10, R10 ;  /* 0x0000000a000a7308 */ /* 0x000ee20000000800 */
[----:B0-----:R-:W-:Y:S01]  /*1eda0*/  FFMA.FTZ R5, R9, R4, R189 ;  /* 0x0000000409057223 */ /* 0x001fe200000100bd */
[----:B------:R-:W-:Y:S01]  /*1edb0*/  FADD.FTZ R127, R122, R127 ;  /* 0x0000007f7a7f7221 */ /* 0x000fe20000010000 */
[----:B------:R-:W-:Y:S02]  /*1edc0*/  F2FP.F16.F32.PACK_AB R190, R13, R190 ;  /* 0x000000be0dbe723e */ /* 0x000fe400000000ff */
[----:B------:R-:W-:Y:S01]  /*1edd0*/  FADD.FTZ R4, R12, R5 ;  /* 0x000000050c047221 */ /* 0x000fe20000010000 */
[----:B------:R-:W-:Y:S01]  /*1ede0*/  FADD.FTZ R134, R180, R127 ;  /* 0x0000007fb4867221 */ /* 0x000fe20000010000 */
[----:B------:R-:W-:Y:S01]  /*1edf0*/  ISETP.GT.AND P2, PT, R7, R210, PT ;  /* 0x000000d20700720c */ /* 0x000fe20003f44270 */
[----:B------:R-:W0:Y:S01]  /*1ee00*/  MUFU.EX2 R185, R185 ;  /* 0x000000b900b97308 */ /* 0x000e220000000800 */
[----:B--2---:R-:W-:Y:S01]  /*1ee10*/  FADD.FTZ R5, R191, R4 ;  /* 0x00000004bf057221 */ /* 0x004fe20000010000 */
[----:B------:R-:W-:Y:S01]  /*1ee20*/  F2FP.F16.F32.PACK_AB R184, R21, R184 ;  /* 0x000000b815b8723e */ /* 0x000fe200000000ff */
[----:B------:R-:W-:Y:S01]  /*1ee30*/  VIADD R7, R7, 0xffffffff ;  /* 0xffffffff07077836 */ /* 0x000fe20000000000 */
[----:B------:R-:W-:-:S02]  /*1ee40*/  F2FP.F16.F32.PACK_AB R180, R123, R180 ;  /* 0x000000b47bb4723e */ /* 0x000fc400000000ff */
[----:B------:R-:W-:Y:S02]  /*1ee50*/  F2FP.F16.F32.PACK_AB R189, R12, R189 ;  /* 0x000000bd0cbd723e */ /* 0x000fe400000000ff */
[----:B------:R-:W2:Y:S01]  /*1ee60*/  MUFU.EX2 R121, R121 ;  /* 0x0000007900797308 */ /* 0x000ea20000000800 */
[C---:B---3--:R-:W-:Y:S01]  /*1ee70*/  FADD.FTZ R130, R10.reuse, R5 ;  /* 0x000000050a827221 */ /* 0x048fe20000010000 */
[----:B------:R-:W-:Y:S01]  /*1ee80*/  FADD.FTZ R5, R123, R134 ;  /* 0x000000867b057221 */ /* 0x000fe20000010000 */
[----:B------:R-:W-:Y:S01]  /*1ee90*/  F2FP.F16.F32.PACK_AB R191, R10, R191 ;  /* 0x000000bf0abf723e */ /* 0x000fe200000000ff */
[----:B------:R-:W-:Y:S02]  /*1eea0*/  IMAD.MOV.U32 R10, RZ, RZ, R17 ;  /* 0x000000ffff0a7224 */ /* 0x000fe400078e0011 */
[----:B------:R-:W-:Y:S01]  /*1eeb0*/  FADD.FTZ R5, R182, R5 ;  /* 0x00000005b6057221 */ /* 0x000fe20000010000 */
[C---:B------:R-:W-:Y:S01]  /*1eec0*/  F2FP.F16.F32.PACK_AB R182, R128.reuse, R182 ;  /* 0x000000b680b6723e */ /* 0x040fe200000000ff */
[----:B------:R-:W3:Y:S01]  /*1eed0*/  MUFU.EX2 R187, R187 ;  /* 0x000000bb00bb7308 */ /* 0x000ee20000000800 */
[----:B0-----:R-:W-:Y:S01]  /*1eee0*/  FADD.FTZ R130, R185, R130 ;  /* 0x00000082b9827221 */ /* 0x001fe20000010000 */
[----:B------:R-:W-:-:S04]  /*1eef0*/  FADD.FTZ R5, R128, R5 ;  /* 0x0000000580057221 */ /* 0x000fc80000010000 */
[----:B------:R-:W-:Y:S01]  /*1ef00*/  FADD.FTZ R134, R176, R5 ;  /* 0x00000005b0867221 */ /* 0x000fe20000010000 */
[----:B------:R-:W-:Y:S01]  /*1ef10*/  F2FP.F16.F32.PACK_AB R176, R129, R176 ;  /* 0x000000b081b0723e */ /* 0x000fe200000000ff */
[----:B------:R-:W0:Y:S01]  /*1ef20*/  MUFU.EX2 R124, R124 ;  /* 0x0000007c007c7308 */ /* 0x000e220000000800 */
[----:B--2---:R-:W-:Y:S01]  /*1ef30*/  FADD.FTZ R130, R121, R130 ;  /* 0x0000008279827221 */ /* 0x004fe20000010000 */
[----:B------:R-:W-:Y:S01]  /*1ef40*/  FADD.FTZ R5, R129, R134 ;  /* 0x0000008681057221 */ /* 0x000fe20000010000 */
[----:B------:R-:W-:-:S03]  /*1ef50*/  F2FP.F16.F32.PACK_AB R185, R121, R185 ;  /* 0x000000b979b9723e */ /* 0x000fc600000000ff */
[----:B------:R-:W-:Y:S01]  /*1ef60*/  FADD.FTZ R5, R178, R5 ;  /* 0x00000005b2057221 */ /* 0x000fe20000010000 */
[C---:B------:R-:W-:Y:S01]  /*1ef70*/  F2FP.F16.F32.PACK_AB R178, R132.reuse, R178 ;  /* 0x000000b284b2723e */ /* 0x040fe200000000ff */
[----:B------:R-:W2:Y:S01]  /*1ef80*/  MUFU.EX2 R181, R181 ;  /* 0x000000b500b57308 */ /* 0x000ea20000000800 */
[----:B---3--:R-:W-:Y:S01]  /*1ef90*/  FADD.FTZ R127, R187, R130 ;  /* 0x00000082bb7f7221 */ /* 0x008fe20000010000 */
[----:B------:R-:W-:-:S06]  /*1efa0*/  FADD.FTZ R5, R132, R5 ;  /* 0x0000000584057221 */ /* 0x000fcc0000010000 */
        /* <DEDUP_REMOVED lines=13> */
[----:B--2---:R-:W-:Y:S01]  /*1f080*/  FADD.FTZ R130, R14, R131 ;  /* 0x000000830e827221 */ /* 0x004fe20000010000 */
[----:B------:R-:W-:Y:S01]  /*1f090*/  FADD.FTZ R131, R172, R5 ;  /* 0x00000005ac837221 */ /* 0x000fe20000010000 */
[----:B------:R-:W-:Y:S01]  /*1f0a0*/  F2FP.F16.F32.PACK_AB R183, R14, R183 ;  /* 0x000000b70eb7723e */ /* 0x000fe200000000ff */
[----:B------:R-:W-:-:S04]  /*1f0b0*/  IMAD.MOV.U32 R14, RZ, RZ, R0 ;  /* 0x000000ffff0e7224 */ /* 0x000fc800078e0000 */
        /* <DEDUP_REMOVED lines=10> */
[----:B-1----:R-:W1:Y:S01]  /*1f160*/  MUFU.EX2 R20, R147 ;  /* 0x0000009300147308 */ /* 0x002e620000000800 */
        /* <DEDUP_REMOVED lines=16> */
[----:B------:R-:W-:-:S06]  /*1f270*/  F2FP.F16.F32.PACK_AB R175, R127, R175 ;  /* 0x000000af7faf723e */ /* 0x000fcc00000000ff */
[----:B------:R-:W0:Y:S01]  /*1f280*/  MUFU.EX2 R138, R138 ;  /* 0x0000008a008a7308 */ /* 0x000e220000000800 */
[----:B--2---:R-:W-:-:S07]  /*1f290*/  FADD.FTZ R13, R168, R13 ;  /* 0x0000000da80d7221 */ /* 0x004fce0000010000 */
[----:B------:R-:W2:Y:S01]  /*1f2a0*/  MUFU.EX2 R11, R155 ;  /* 0x0000009b000b7308 */ /* 0x000ea20000000800 */
[----:B-1----:R-:W-:-:S07]  /*1f2b0*/  FADD.FTZ R122, R169, R122 ;  /* 0x0000007aa97a7221 */ /* 0x002fce0000010000 */
[----:B------:R-:W1:Y:S01]  /*1f2c0*/  MUFU.EX2 R170, R170 ;  /* 0x000000aa00aa7308 */ /* 0x000e620000000800 */
[C---:B0-----:R-:W-:Y:S01]  /*1f2d0*/  FADD.FTZ R13, R138.reuse, R13 ;  /* 0x0000000d8a0d7221 */ /* 0x041fe20000010000 */
[----:B------:R-:W-:-:S06]  /*1f2e0*/  F2FP.F16.F32.PACK_AB R168, R138, R168 ;  /* 0x000000a88aa8723e */ /* 0x000fcc00000000ff */
[----:B------:R-:W0:Y:S01]  /*1f2f0*/  MUFU.EX2 R133, R133 ;  /* 0x0000008500857308 */ /* 0x000e220000000800 */
[C---:B--2---:R-:W-:Y:S01]  /*1f300*/  FADD.FTZ R122, R11.reuse, R122 ;  /* 0x0000007a0b7a7221 */ /* 0x044fe20000010000 */
[----:B------:R-:W-:Y:S02]  /*1f310*/  F2FP.F16.F32.PACK_AB R169, R11, R169 ;  /* 0x000000a90ba9723e */ /* 0x000fe400000000ff */
[----:B------:R-:W-:-:S04]  /*1f320*/  MOV R11, R192 ;  /* 0x000000c0000b7202 */ /* 0x000fc80000000f00 */
[----:B------:R-:W2:Y:S01]  /*1f330*/  MUFU.EX2 R15, R159 ;  /* 0x0000009f000f7308 */ /* 0x000ea20000000800 */
[----:B-1----:R-:W-:-:S07]  /*1f340*/  FADD.FTZ R128, R170, R13 ;  /* 0x0000000daa807221 */ /* 0x002fce0000010000 */
[----:B------:R-:W1:Y:S01]  /*1f350*/  MUFU.EX2 R141, R141 ;  /* 0x0000008d008d7308 */ /* 0x000e620000000800 */
[----:B0-----:R-:W-:Y:S01]  /*1f360*/  FADD.FTZ R122, R133, R122 ;  /* 0x0000007a857a7221 */ /* 0x001fe20000010000 */
[C---:B--2---:R-:W-:Y:S01]  /*1f370*/  FADD.FTZ R5, R15.reuse, R128 ;  /* 0x000000800f057221 */ /* 0x044fe20000010000 */
[----:B------:R-:W-:Y:S01]  /*1f380*/  F2FP.F16.F32.PACK_AB R170, R15, R170 ;  /* 0x000000aa0faa723e */ /* 0x000fe200000000ff */
[----:B------:R-:W-:Y:S02]  /*1f390*/  IMAD.MOV.U32 R15, RZ, RZ, R3 ;  /* 0x000000ffff0f7224 */ /* 0x000fe400078e0003 */
[C---:B-1----:R-:W-:Y:S01]  /*1f3a0*/  FADD.FTZ R4, R141.reuse, R122 ;  /* 0x0000007a8d047221 */ /* 0x042fe20000010000 */
[----:B------:R-:W-:Y:S01]  /*1f3b0*/  F2FP.F16.F32.PACK_AB R171, R141, R133 ;  /* 0x000000858dab723e */ /* 0x000fe200000000ff */
[----:B------:R-:W-:Y:S06]  /*1f3c0*/  @P2 BRA `(.L_x_1942) ;  /* 0xffffffc400642947 */ /* 0x000fec000383ffff */
.L_x_1923:
[----:B------:R-:W-:Y:S05]  /*1f3d0*/  BSYNC B0 ;  /* 0x0000000000007941 */ /* 0x000fea0003800000 */
.L_x_1922:
        /* <DEDUP_REMOVED lines=99> */
.L_x_1943:
[----:B------:R-:W-:Y:S01]  /*1fa10*/  IMAD R12, R17, 0x8, R2 ;  /* 0x00000008110c7824 */ /* 0x000fe200078e0202 */
[----:B------:R-:W-:-:S04]  /*1fa20*/  SHF.L.U32 R7, R192, 0x1f, RZ ;  /* 0x0000001fc0077819 */ /* 0x000fc800000006ff */
[----:B------:R0:W1:Y:S01]  /*1fa30*/  SYNCS.PHASECHK.TRANS64.TRYWAIT P2, [R12+URZ+0x30850], R7 ;  /* 0x030850070c0075a7 */ /* 0x000062000804017f */
[----:B------:R-:W-:Y:S05]  /*1fa40*/  @!P0 BRA `(.L_x_1944) ;  /* 0x0000000000048947 */ /* 0x000fea0003800000 */
[----:B------:R-:W-:Y:S01]  /*1fa50*/  BPT.TRAP 0x1 ;  /* 0x000000040000795c */ /* 0x000fe20000300000 */
.L_x_1944:
[----:B------:R-:W-:Y:S01]  /*1fa60*/  IADD3 R2, R2, 0x400, RZ ;  /* 0x0000040002027810 */ /* 0x000fe20007ffe0ff */
[----:B------:R-:W-:Y:S03]  /*1fa70*/  BSSY B0, `(.L_x_1945) ;  /* 0x0000008000007945 */ /* 0x000fe60003800000 */
[----:B------:R-:W-:-:S04]  /*1fa80*/  SHF.R.U32.HI R2, RZ, 0x4, R2 ;  /* 0x00000004ff027819 */ /* 0x000fc80000011602 */
[----:B------:R-:W-:-:S04]  /*1fa90*/  LOP3.LUT R2, R2, 0x3fff, RZ, 0xc0, !PT ;  /* 0x00003fff02027812 */ /* 0x000fc800078ec0ff */
[----:B------:R-:W-:-:S05]  /*1faa0*/  LOP3.LUT R2, R2, 0x3000000, RZ, 0xfc, !PT ;  /* 0x0300000002027812 */ /* 0x000fca00078efcff */
[----:B------:R-:W-:Y:S01]  /*1fab0*/  IMAD R2, R17, 0x900, R2 ;  /* 0x0000090011027824 */ /* 0x000fe200078e0202 */
[----:B-1----:R-:W-:Y:S06]  /*1fac0*/  @P2 BRA `(.L_x_1946) ;  /* 0x0000000000082947 */ /* 0x002fec0003800000 */
[----:B------:R-:W1:Y:S02]  /*1fad0*/  SYNCS.PHASECHK.TRANS64.TRYWAIT P0, [R12+URZ+0x30850], R7 ;  /* 0x030850070c0075a7 */ /* 0x000e64000800017f */
[----:B-1----:R-:W-:Y:S05]  /*1fae0*/  @!P0 BRA `(.L_x_1947) ;  /* 0x000000c400108947 */ /* 0x002fea0003800000 */
.L_x_1946:
[----:B------:R-:W-:Y:S05]  /*1faf0*/  BSYNC B0 ;  /* 0x0000000000007941 */ /* 0x000fea0003800000 */
.L_x_1945:
[----:B------:R-:W-:Y:S01]  /*1fb00*/  IMAD.MOV.U32 R8, RZ, RZ, R2 ;  /* 0x000000ffff087224 */ /* 0x000fe200078e0002 */
[----:B------:R-:W-:Y:S01]  /*1fb10*/  WARPGROUP.ARRIVE ;  /* 0x00000000000079c5 */ /* 0x000fe20000000000 */
[----:B------:R-:W-:Y:S01]  /*1fb20*/  IMAD.MOV.U32 R9, RZ, RZ, 0x40000040 ;  /* 0x40000040ff097424 */ /* 0x000fe200078e00ff */
[----:B01----:R-:W-:Y:S01]  /*1fb30*/  SHFL.BFLY PT, R7, R4, 0x2, 0x1f ;  /* 0x0c401f0004077f89 */ /* 0x003fe200000e0000 */
[----:B------:R-:W-:Y:S01]  /*1fb40*/  VIADD R17, R17, 0x1 ;  /* 0x0000000111117836 */ /* 0x000fe20000000000 */
[----:B------:R-:W-:Y:S01]  /*1fb50*/  R2UR UR6, R8 ;  /* 0x00000000080672ca */ /* 0x000fe200000e0000 */
[----:B------:R-:W-:Y:S01]  /*1fb60*/  VIADD R8, R2, 0x80 ;  /* 0x0000008002087836 */ /* 0x000fe20000000000 */
[----:B------:R-:W-:Y:S01]  /*1fb70*/  R2UR UR7, R9 ;  /* 0x00000000090772ca */ /* 0x000fe200000e0000 */
[----:B------:R-:W-:Y:S01]  /*1fb80*/  IMAD.MOV.U32 R9, RZ, RZ, 0x40000040 ;  /* 0x40000040ff097424 */ /* 0x000fe200078e00ff */
[----:B------:R-:W-:Y:S01]  /*1fb90*/  ISETP.NE.AND P2, PT, R17, 0x2, PT ;  /* 0x000000021100780c */ /* 0x000fe20003f45270 */
[----:B------:R-:W-:Y:S01]  /*1fba0*/  VIADD R220, R220, 0x1 ;  /* 0x00000001dcdc7836 */ /* 0x000fe20000000000 */
[----:B------:R-:W-:-:S02]  /*1fbb0*/  @!P1 IADD3 R12, R12, 0x30860, RZ ;  /* 0x000308600c0c9810 */ /* 0x000fc40007ffe0ff */
[----:B------:R-:W-:Y:S02]  /*1fbc0*/  SEL R17, R17, RZ, P2 ;  /* 0x000000ff11117207 */ /* 0x000fe40001000000 */
[----:B------:R-:W-:-:S05]  /*1fbd0*/  @!P1 PRMT R12, RZ, 0x654, R12 ;  /* 0x00000654ff0c9816 */ /* 0x000fca000000000c */
        /* <DEDUP_REMOVED lines=26> */
[----:B------:R-:W0:Y:S02]  /*1fd80*/  SHFL.BFLY PT, R2, R5, 0x2, 0x1f ;  /* 0x0c401f0005027f89 */ /* 0x000e2400000e0000 */
[----:B0-----:R-:W-:Y:S01]  /*1fd90*/  FADD.FTZ R2, R2, R5 ;  /* 0x0000000502027221 */ /* 0x001fe20000010000 */
[----:B------:R-:W-:-:S04]  /*1fda0*/  SEL R5, RZ, 0x1, P2 ;  /* 0x00000001ff057807 */ /* 0x000fc80001000000 */
[----:B------:R-:W-:Y:S01]  /*1fdb0*/  LOP3.LUT R192, R192, R5, RZ, 0x3c, !PT ;  /* 0x00000005c0c07212 */ /* 0x000fe200078e3cff */
[----:B------:R-:W-:Y:S01]  /*1fdc0*/  IMAD.MOV.U32 R5, RZ, RZ, -0x800000 ;  /* 0xff800000ff057424 */ /* 0x000fe200078e00ff */
[----:B------:R-:W-:Y:S02]  /*1fdd0*/  WARPGROUP.DEPBAR.LE gsb0, 0x0 ;  /* 0x00008000000079c5 */ /* 0x000fe40000010000 */
[----:B------:R-:W-:-:S06]  /*1fde0*/  WARPGROUP.ARRIVE ;  /* 0x00000000000079c5 */ /* 0x000fcc0000000000 */
[----:B------:R-:W-:Y:S01]  /*1fdf0*/  HGMMA.64x192x16.F32 R24, R172, gdesc[UR4].tnspB, R24, gsb0 ;  /* 0x42e00004ac187df0 */ /* 0x000fe20008000818 */
[----:B------:R-:W-:Y:S01]  /*1fe00*/  R2UR UR6, R8 ;  /* 0x00000000080672ca */ /* 0x000fe200000e0000 */
[----:B------:R-:W-:Y:S01]  /*1fe10*/  FADD.FTZ R8, R7, R4 ;  /* 0x0000000407087221 */ /* 0x000fe20000010000 */
[----:B------:R-:W-:Y:S01]  /*1fe20*/  R2UR UR7, R9 ;  /* 0x00000000090772ca */ /* 0x000fe200000e0000 */
[----:B------:R-:W0:Y:S01]  /*1fe30*/  SHFL.BFLY PT, R7, R2, 0x1, 0x1f ;  /* 0x0c201f0002077f89 */ /* 0x000e2200000e0000 */
[----:B------:R-:W-:-:S03]  /*1fe40*/  IMAD.MOV.U32 R4, RZ, RZ, -0x800000 ;  /* 0xff800000ff047424 */ /* 0x000fc600078e00ff */
[----:B------:R-:W1:Y:S01]  /*1fe50*/  SHFL.BFLY PT, R9, R8, 0x1, 0x1f ;  /* 0x0c201f0008097f89 */ /* 0x000e6200000e0000 */
[----:B0-----:R-:W-:Y:S01]  /*1fe60*/  FADD.FTZ R13, R2, R7 ;  /* 0x00000007020d7221 */ /* 0x001fe20000010000 */
[----:B------:R-:W-:Y:S02]  /*1fe70*/  IMAD.MOV.U32 R2, RZ, RZ, RZ ;  /* 0x000000ffff027224 */ /* 0x000fe400078e00ff */
[----:B------:R-:W-:Y:S02]  /*1fe80*/  IMAD.MOV.U32 R7, RZ, RZ, RZ ;  /* 0x000000ffff077224 */ /* 0x000fe400078e00ff */
[----:B-1----:R-:W-:Y:S01]  /*1fe90*/  FADD.FTZ R14, R8, R9 ;  /* 0x00000009080e7221 */ /* 0x002fe20000010000 */
[----:B------:R-:W-:-:S04]  /*1fea0*/  FSETP.NE.FTZ.AND P0, PT, R13, RZ, PT ;  /* 0x000000ff0d00720b */ /* 0x000fc80003f15000 */
[----:B------:R-:W-:-:S09]  /*1feb0*/  FSETP.NE.FTZ.AND P3, PT, R14, RZ, PT ;  /* 0x000000ff0e00720b */ /* 0x000fd20003f75000 */
        /* <DEDUP_REMOVED lines=8> */
[----:B-1----:R-:W-:Y:S01]  /*1ff40*/  @P3 FMUL.FTZ R11, R10, 0.69314718246459960938 ;  /* 0x3f3172180a0b3820 */ /* 0x002fe20000410000 */
[----:B------:R-:W-:-:S03]  /*1ff50*/  PLOP3.LUT P0, PT, PT, PT, PT, 0x8, 0x0 ;  /* 0x000000000000781c */ /* 0x000fc60003f0e170 */
[----:B------:R-:W-:Y:S01]  /*1ff60*/  @P3 FFMA.FTZ R4, R6, R0, R11 ;  /* 0x0000000006043223 */ /* 0x000fe2000001000b */
[----:B------:R-:W-:Y:S02]  /*1ff70*/  WARPGROUP.DEPBAR.LE gsb0, 0x0 ;  /* 0x00008000000079c5 */ /* 0x000fe40000010000 */
[----:B------:R-:W-:-:S06]  /*1ff80*/  WARPGROUP.ARRIVE ;  /* 0x00000000000079c5 */ /* 0x000fcc0000000000 */
[----:B------:R-:W-:Y:S03]  /*1ff90*/  HGMMA.64x192x16.F32 R24, R168, gdesc[UR4].tnspB, R24, gsb0 ;  /* 0x42e00004a8187df0 */ /* 0x000fe60008000818 */
[----:B------:R-:W-:Y:S02]  /*1ffa0*/  WARPGROUP.DEPBAR.LE gsb0, 0x0 ;  /* 0x00008000000079c5 */ /* 0x000fe40000010000 */
[-C--:B--2---:R-:W-:Y:S01]  /*1ffb0*/  FMUL.FTZ R129, R67, R2.reuse ;  /* 0x0000000243817220 */ /* 0x084fe20000410000 */
[-C--:B------:R-:W-:Y:S01]  /*1ffc0*/  FMUL.FTZ R127, R75, R2.reuse ;  /* 0x000000024b7f7220 */ /* 0x080fe20000410000 */
[-C--:B------:R-:W-:Y:S01]  /*1ffd0*/  FMUL.FTZ R130, R63, R2.reuse ;  /* 0x000000023f827220 */ /* 0x080fe20000410000 */
[-C--:B------:R-:W-:Y:S01]  /*1ffe0*/  FMUL.FTZ R67, R70, R2.reuse ;  /* 0x0000000246437220 */ /* 0x080fe20000410000 */
[-C--:B------:R-:W-:Y:S01]  /*1fff0*/  FMUL.FTZ R128, R71, R2.reuse ;  /* 0x0000000247807220 */ /* 0x080fe20000410000 */
[-C--:B------:R-:W-:Y:S01]  /*20000*/  FMUL.FTZ R75, R78, R2.reuse ;  /* 0x000000024e4b7220 */ /* 0x080fe20000410000 */
[----:B------:R1:W-:Y:S01]  /*20010*/  @!P1 SYNCS.ARRIVE.TRANS64.RED.A1T0 RZ, [R12+URZ], RZ ;  /* 0x000000ff0cff99a7 */ /* 0x0003e2000810043f */
        /* <DEDUP_REMOVED lines=55> */
[-C--:B-1----:R-:W-:Y:S01]  /*20390*/  FMUL.FTZ R12, R31, R2.reuse ;  /* 0x000000021f0c7220 */ /* 0x082fe20000410000 */
        /* <DEDUP_REMOVED lines=34> */
.L_x_1807:
[----:B------:R-:W0:Y:S08]  /*205c0*/  S2UR UR5, SR_CgaCtaId ;  /* 0x00000000000579c3 */ /* 0x000e300000008800 */
[----:B------:R-:W-:Y:S06]  /*205d0*/  BAR.SYNC.DEFER_BLOCKING 0x5, 0x180 ;  /* 0x0146000000007b1d */ /* 0x000fec0000010000 */
[----:B------:R-:W-:Y:S01]  /*205e0*/  UMOV UR4, 0x400 ;  /* 0x0000040000047882 */ /* 0x000fe20000000000 */
[----:B------:R-:W-:Y:S01]  /*205f0*/  BSSY B0, `(.L_x_1948) ;  /* 0x000025f000007945 */ /* 0x000fe20003800000 */
[----:B0-----:R-:W-:-:S06]  /*20600*/  ULEA UR4, UR5, UR4, 0x18 ;  /* 0x0000000405047291 */ /* 0x001fcc000f8ec03f */
[----:B------:R-:W-:-:S05]  /*20610*/  MOV R2, UR4 ;  /* 0x0000000400027c02 */ /* 0x000fca0008000f00 */
        /* <DEDUP_REMOVED lines=45> */
[----:B------:R-:W-:Y:S01]  /*208f0*/  BAR.SYNC.DEFER_BLOCKING 0x1, 0x100 ;  /* 0x0044000000007b1d */ /* 0x000fe20000010000 */
[----:B--2---:R-:W-:-:S03]  /*20900*/  IMAD.WIDE R8, R8, 0x2, R6 ;  /* 0x0000000208087825 */ /* 0x004fc600078e0206 */
[C---:B------:R-:W-:Y:S02]  /*20910*/  LOP3.LUT R13, R8.reuse, 0x380, RZ, 0xc0, !PT ;  /* 0x00000380080d7812 */ /* 0x040fe400078ec0ff */
[C---:B------:R-:W-:Y:S02]  /*20920*/  IADD3 R111, P2, R8.reuse, 0x20, RZ ;  /* 0x00000020086f7810 */ /* 0x040fe40007f5e0ff */
[C---:B------:R-:W-:Y:S02]  /*20930*/  IADD3 R139, P1, R8.reuse, 0x40, RZ ;  /* 0x00000040088b7810 */ /* 0x040fe40007f3e0ff */
[C---:B------:R-:W-:Y:S01]  /*20940*/  IADD3 R141, P6, R8.reuse, 0x60, RZ ;  /* 0x00000060088d7810 */ /* 0x040fe20007fde0ff */
[--C-:B------:R-:W-:Y:S01]  /*20950*/  IMAD.X R15, RZ, RZ, R9.reuse, P2 ;  /* 0x000000ffff0f7224 */ /* 0x100fe200010e0609 */
[C---:B------:R-:W-:Y:S01]  /*20960*/  IADD3 R143, P5, R8.reuse, 0x4000, RZ ;  /* 0x00004000088f7810 */ /* 0x040fe20007fbe0ff */
[--C-:B------:R-:W-:Y:S01]  /*20970*/  IMAD.X R21, RZ, RZ, R9.reuse, P1 ;  /* 0x000000ffff157224 */ /* 0x100fe200008e0609 */
[----:B------:R-:W-:Y:S01]  /*20980*/  SHF.R.U64 R13, R13, 0x3, RZ ;  /* 0x000000030d0d7819 */ /* 0x000fe200000012ff */
[--C-:B------:R-:W-:Y:S01]  /*20990*/  IMAD.X R31, RZ, RZ, R9.reuse, P6 ;  /* 0x000000ffff1f7224 */ /* 0x100fe200030e0609 */
[C---:B------:R-:W-:Y:S01]  /*209a0*/  IADD3 R145, P0, R8.reuse, 0x4020, RZ ;  /* 0x0000402008917810 */ /* 0x040fe20007f1e0ff */
[----:B------:R-:W-:Y:S01]  /*209b0*/  IMAD.X R35, RZ, RZ, R9, P5 ;  /* 0x000000ffff237224 */ /* 0x000fe200028e0609 */
[----:B------:R-:W-:-:S02]  /*209c0*/  IADD3 R147, P4, R8, 0x4040, RZ ;  /* 0x0000404008937810 */ /* 0x000fc40007f9e0ff */
[C---:B------:R-:W-:Y:S02]  /*209d0*/  IADD3 R149, P3, R8.reuse, 0x4060, RZ ;  /* 0x0000406008957810 */ /* 0x040fe40007f7e0ff */
[C---:B------:R-:W-:Y:S01]  /*209e0*/  IADD3 R151, P2, R8.reuse, 0x8000, RZ ;  /* 0x0000800008977810 */ /* 0x040fe20007f5e0ff */
[--C-:B------:R-:W-:Y:S01]  /*209f0*/  IMAD.X R43, RZ, RZ, R9.reuse, P4 ;  /* 0x000000ffff2b7224 */ /* 0x100fe200020e0609 */
[C---:B-1----:R-:W-:Y:S01]  /*20a00*/  IADD3 R24, P1, R8.reuse, 0x8020, RZ ;  /* 0x0000802008187810 */ /* 0x042fe20007f3e0ff */
[--C-:B------:R-:W-:Y:S01]  /*20a10*/  IMAD.X R47, RZ, RZ, R9.reuse, P3 ;  /* 0x000000ffff2f7224 */ /* 0x100fe200018e0609 */
[C---:B------:R-:W-:Y:S01]  /*20a20*/  IADD3 R58, P6, R8.reuse, 0x8040, RZ ;  /* 0x00008040083a7810 */ /* 0x040fe20007fde0ff */
[--C-:B------:R-:W-:Y:S01]  /*20a30*/  IMAD.X R51, RZ, RZ, R9.reuse, P2 ;  /* 0x000000ffff337224 */ /* 0x100fe200010e0609 */
[----:B------:R-:W-:Y:S01]  /*20a40*/  IADD3 R86, P5, R8, 0x8060, RZ ;  /* 0x0000806008567810 */ /* 0x000fe20007fbe0ff */
[----:B------:R-:W-:Y:S01]  /*20a50*/  IMAD.X R55, RZ, RZ, R9, P1 ;  /* 0x000000ffff377224 */ /* 0x000fe200008e0609 */
[----:B------:R-:W-:-:S02]  /*20a60*/  LOP3.LUT R8, R13, R8, RZ, 0x3c, !PT ;  /* 0x000000080d087212 */ /* 0x000fc400078e3cff */
[-C--:B------:R-:W-:Y:S01]  /*20a70*/  IADD3.X R39, RZ, R9.reuse, RZ, P0, !PT ;  /* 0x00000009ff277210 */ /* 0x080fe200007fe4ff */
[----:B------:R-:W-:Y:S01]  /*20a80*/  IMAD.X R13, RZ, RZ, R9, P5 ;  /* 0x000000ffff0d7224 */ /* 0x000fe200028e0609 */
[-C--:B------:R-:W-:Y:S02]  /*20a90*/  IADD3.X R59, RZ, R9.reuse, RZ, P6, !PT ;  /* 0x00000009ff3b7210 */ /* 0x080fe400037fe4ff */
[----:B------:R-:W-:Y:S02]  /*20aa0*/  MOV R94, R8 ;  /* 0x00000008005e7202 */ /* 0x000fe40000000f00 */
[----:B------:R-:W-:Y:S02]  /*20ab0*/  F2FP.F16.F32.PACK_AB R9, R138, R10 ;  /* 0x0000000a8a09723e */ /* 0x000fe400000000ff */
[----:B------:R-:W-:Y:S02]  /*20ac0*/  F2FP.F16.F32.PACK_AB R8, R3, R0 ;  /* 0x000000000308723e */ /* 0x000fe400000000ff */
[----:B------:R-:W-:-:S02]  /*20ad0*/  F2FP.F16.F32.PACK_AB R10, R29, R28 ;  /* 0x0000001c1d0a723e */ /* 0x000fc400000000ff */
[----:B------:R-:W-:Y:S02]  /*20ae0*/  LOP3.LUT R14, R111, 0x380, RZ, 0xc0, !PT ;  /* 0x000003806f0e7812 */ /* 0x000fe400078ec0ff */
[----:B------:R-:W-:Y:S01]  /*20af0*/  LOP3.LUT R34, R143, 0x380, RZ, 0xc0, !PT ;  /* 0x000003808f227812 */ /* 0x000fe200078ec0ff */
[----:B------:R1:W-:Y:S01]  /*20b00*/  STSM.16.M88.4 [R94], R8 ;  /* 0x000000085e007844 */ /* 0x0003e20000000200 */
[----:B------:R-:W-:Y:S02]  /*20b10*/  ISETP.NE.U32.AND P0, PT, RZ, UR4, PT ;  /* 0x00000004ff007c0c */ /* 0x000fe4000bf05070 */
[----:B------:R-:W-:Y:S02]  /*20b20*/  LOP3.LUT R42, R147, 0x380, RZ, 0xc0, !PT ;  /* 0x00000380932a7812 */ /* 0x000fe400078ec0ff */
[----:B------:R-:W-:Y:S02]  /*20b30*/  LOP3.LUT R20, R139, 0x380, RZ, 0xc0, !PT ;  /* 0x000003808b147812 */ /* 0x000fe400078ec0ff */
[----:B------:R-:W-:-:S02]  /*20b40*/  LOP3.LUT R50, R151, 0x380, RZ, 0xc0, !PT ;  /* 0x0000038097327812 */ /* 0x000fc400078ec0ff */
[----:B------:R-:W-:Y:S02]  /*20b50*/  LOP3.LUT R3, R24, 0x380, RZ, 0xc0, !PT ;  /* 0x0000038018037812 */ /* 0x000fe400078ec0ff */
[----:B------:R-:W-:Y:S02]  /*20b60*/  LOP3.LUT R30, R141, 0x380, RZ, 0xc0, !PT ;  /* 0x000003808d1e7812 */ /* 0x000fe400078ec0ff */
[----:B------:R-:W-:Y:S02]  /*20b70*/  SHF.R.U64 R14, R14, 0x3, RZ ;  /* 0x000000030e0e7819 */ /* 0x000fe400000012ff */
[----:B------:R-:W-:Y:S01]  /*20b80*/  LOP3.LUT R0, R58, 0x380, RZ, 0xc0, !PT ;  /* 0x000003803a007812 */ /* 0x000fe200078ec0ff */
[----:B-1----:R-:W1:Y:S01]  /*20b90*/  LDC.64 R8, c[0x0][0xc00] ;  /* 0x00030000ff087b82 */ /* 0x002e620000000a00 */
[----:B------:R-:W-:Y:S02]  /*20ba0*/  SHF.R.U64 R34, R34, 0x3, RZ ;  /* 0x0000000322227819 */ /* 0x000fe400000012ff */
[----:B------:R-:W-:Y:S01]  /*20bb0*/  ISETP.NE.AND.EX P0, PT, RZ, UR5, PT, P0 ;  /* 0x00000005ff007c0c */ /* 0x000fe2000bf05300 */
[----:B------:R-:W-:Y:S01]  /*20bc0*/  ULDC.64 UR4, c[0x0][0xc08] ;  /* 0x0003020000047ab9 */ /* 0x000fe20000000a00 */
[----:B------:R-:W-:-:S02]  /*20bd0*/  LOP3.LUT R38, R145, 0x380, RZ, 0xc0, !PT ;  /* 0x0000038091267812 */ /* 0x000fc400078ec0ff */
[----:B------:R-:W-:Y:S02]  /*20be0*/  SHF.R.U64 R42, R42, 0x3, RZ ;  /* 0x000000032a2a7819 */ /* 0x000fe400000012ff */
[----:B------:R-:W-:Y:S02]  /*20bf0*/  SHF.R.U64 R20, R20, 0x3, RZ ;  /* 0x0000000314147819 */ /* 0x000fe400000012ff */
[----:B------:R-:W-:Y:S02]  /*20c00*/  SHF.R.U64 R50, R50, 0x3, RZ ;  /* 0x0000000332327819 */ /* 0x000fe400000012ff */
[----:B------:R-:W-:Y:S02]  /*20c10*/  SHF.R.U64 R3, R3, 0x3, RZ ;  /* 0x0000000303037819 */ /* 0x000fe400000012ff */
[----:B------:R-:W-:Y:S02]  /*20c20*/  SHF.R.U64 R30, R30, 0x3, RZ ;  /* 0x000000031e1e7819 */ /* 0x000fe400000012ff */
[----:B------:R-:W-:-:S02]  /*20c30*/  LOP3.LUT R14, R14, R111, RZ, 0x3c, !PT ;  /* 0x0000006f0e0e7212 */ /* 0x000fc400078e3cff */
[----:B------:R-:W-:Y:S02]  /*20c40*/  LOP3.LUT R46, R149, 0x380, RZ, 0xc0, !PT ;  /* 0x00000380952e7812 */ /* 0x000fe400078ec0ff */
[----:B------:R-:W-:Y:S02]  /*20c50*/  SHF.R.U64 R29, R0, 0x3, RZ ;  /* 0x00000003001d7819 */ /* 0x000fe400000012ff */
[----:B------:R-:W-:Y:S01]  /*20c60*/  ISETP.NE.U32.AND P2, PT, RZ, UR4, PT ;  /* 0x00000004ff007c0c */ /* 0x000fe2000bf45070 */
[----:B-1----:R-:W-:Y:S01]  /*20c70*/  IMAD.WIDE R10, R219, 0x4, R8 ;  /* 0x00000004db0a7825 */ /* 0x002fe200078e0208 */
[----:B------:R-:W-:Y:S02]  /*20c80*/  LOP3.LUT R34, R34, R143, RZ, 0x3c, !PT ;  /* 0x0000008f22227212 */ /* 0x000fe400078e3cff */
[----:B------:R-:W-:Y:S02]  /*20c90*/  SHF.R.U64 R38, R38, 0x3, RZ ;  /* 0x0000000326267819 */ /* 0x000fe400000012ff */
[----:B------:R-:W-:-:S02]  /*20ca0*/  LOP3.LUT R42, R42, R147, RZ, 0x3c, !PT ;  /* 0x000000932a2a7212 */ /* 0x000fc400078e3cff */
[----:B------:R-:W-:Y:S02]  /*20cb0*/  LOP3.LUT R20, R20, R139, RZ, 0x3c, !PT ;  /* 0x0000008b14147212 */ /* 0x000fe400078e3cff */
[----:B------:R-:W-:Y:S02]  /*20cc0*/  LOP3.LUT R50, R50, R151, RZ, 0x3c, !PT ;  /* 0x0000009732327212 */ /* 0x000fe400078e3cff */
[----:B------:R-:W-:Y:S02]  /*20cd0*/  LOP3.LUT R54, R3, R24, RZ, 0x3c, !PT ;  /* 0x0000001803367212 */ /* 0x000fe400078e3cff */
[----:B------:R-:W-:Y:S02]  /*20ce0*/  LOP3.LUT R30, R30, R141, RZ, 0x3c, !PT ;  /* 0x0000008d1e1e7212 */ /* 0x000fe400078e3cff */
[----:B------:R-:W-:Y:S02]  /*20cf0*/  SHF.R.U64 R46, R46, 0x3, RZ ;  /* 0x000000032e2e7819 */ /* 0x000fe400000012ff */
[----:B------:R-:W-:-:S02]  /*20d00*/  LOP3.LUT R111, R86, 0x380, RZ, 0xc0, !PT ;  /* 0x00000380566f7812 */ /* 0x000fc400078ec0ff */
[----:B------:R-:W-:Y:S02]  /*20d10*/  LOP3.LUT R58, R29, R58, RZ, 0x3c, !PT ;  /* 0x0000003a1d3a7212 */ /* 0x000fe400078e3cff */
[----:B------:R-:W-:Y:S02]  /*20d20*/  MOV R24, R14 ;  /* 0x0000000e00187202 */ /* 0x000fe40000000f00 */
[----:B------:R-:W-:Y:S02]  /*20d30*/  ISETP.NE.AND.EX P2, PT, RZ, UR5, PT, P2 ;  /* 0x00000005ff007c0c */ /* 0x000fe4000bf45320 */
[----:B------:R-:W-:Y:S02]  /*20d40*/  MOV R15, R34 ;  /* 0x00000022000f7202 */ /* 0x000fe40000000f00 */
[----:B------:R-:W-:Y:S02]  /*20d50*/  LOP3.LUT R38, R38, R145, RZ, 0x3c, !PT ;  /* 0x0000009126267212 */ /* 0x000fe400078e3cff */
[----:B------:R-:W-:-:S02]  /*20d60*/  MOV R14, R42 ;  /* 0x0000002a000e7202 */ /* 0x000fc40000000f00 */
[----:B------:R-:W-:Y:S02]  /*20d70*/  F2FP.F16.F32.PACK_AB R34, R37, R36 ;  /* 0x000000242522723e */ /* 0x000fe400000000ff */
[----:B------:R-:W-:Y:S02]  /*20d80*/  F2FP.F16.F32.PACK_AB R35, R136, R125 ;  /* 0x0000007d8823723e */ /* 0x000fe400000000ff */
[----:B------:R-:W-:Y:S01]  /*20d90*/  MOV R20, R20 ;  /* 0x0000001400147202 */ /* 0x000fe20000000f00 */
[----:B------:R-:W1:Y:S01]  /*20da0*/  @P2 LDC.64 R8, c[0x0][0xc08] ;  /* 0x00030200ff082b82 */ /* 0x000e620000000a00 */
[----:B------:R-:W-:Y:S01]  /*20db0*/  MOV R0, R50 ;  /* 0x0000003200007202 */ /* 0x000fe20000000f00 */
[----:B------:R-:W-:Y:S01]  /*20dc0*/  STSM.16.M88.4 [R24], R32 ;  /* 0x0000002018007844 */ /* 0x000fe20000000200 */
[----:B------:R-:W-:Y:S02]  /*20dd0*/  F2FP.F16.F32.PACK_AB R42, R45, R44 ;  /* 0x0000002c2d2a723e */ /* 0x000fe400000000ff */
[----:B------:R-:W-:-:S02]  /*20de0*/  F2FP.F16.F32.PACK_AB R43, R134, R123 ;  /* 0x0000007b862b723e */ /* 0x000fc400000000ff */
[----:B------:R-:W-:Y:S02]  /*20df0*/  LOP3.LUT R46, R46, R149, RZ, 0x3c, !PT ;  /* 0x000000952e2e7212 */ /* 0x000fe400078e3cff */
[----:B------:R-:W-:Y:S01]  /*20e00*/  SHF.R.U64 R111, R111, 0x3, RZ ;  /* 0x000000036f6f7819 */ /* 0x000fe200000012ff */
[----:B------:R2:W-:Y:S01]  /*20e10*/  STSM.16.M88.4 [R20], R40 ;  /* 0x0000002814007844 */ /* 0x0005e20000000200 */
[----:B------:R-:W-:Y:S02]  /*20e20*/  MOV R30, R30 ;  /* 0x0000001e001e7202 */ /* 0x000fe40000000f00 */
[----:B------:R-:W-:Y:S02]  /*20e30*/  MOV R3, R58 ;  /* 0x0000003a00037202 */ /* 0x000fe40000000f00 */
[----:B------:R-:W-:Y:S02]  /*20e40*/  F2FP.F16.F32.PACK_AB R50, R53, R52 ;  /* 0x000000343532723e */ /* 0x000fe400000000ff */
[----:B------:R-:W-:-:S02]  /*20e50*/  F2FP.F16.F32.PACK_AB R51, R132, R121 ;  /* 0x000000798433723e */ /* 0x000fc400000000ff */
[----:B------:R-:W-:Y:S02]  /*20e60*/  F2FP.F16.F32.PACK_AB R58, R61, R60 ;  /* 0x0000003c3d3a723e */ /* 0x000fe400000000ff */
[----:B------:R-:W-:Y:S01]  /*20e70*/  F2FP.F16.F32.PACK_AB R59, R130, R62 ;  /* 0x0000003e823b723e */ /* 0x000fe200000000ff */
[----:B------:R-:W-:Y:S01]  /*20e80*/  STSM.16.M88.4 [R30], R48 ;  /* 0x000000301e007844 */ /* 0x000fe20000000200 */
[----:B------:R-:W-:Y:S02]  /*20e90*/  MOV R38, R38 ;  /* 0x0000002600267202 */ /* 0x000fe40000000f00 */
[----:B------:R-:W-:Y:S01]  /*20ea0*/  LOP3.LUT R12, R111, R86, RZ, 0x3c, !PT ;  /* 0x000000566f0c7212 */ /* 0x000fe200078e3cff */
[----:B------:R-:W-:Y:S01]  /*20eb0*/  STSM.16.M88.4 [R15], R56 ;  /* 0x000000380f007844 */ /* 0x000fe20000000200 */
[----:B------:R-:W-:Y:S01]  /*20ec0*/  MOV R46, R46 ;  /* 0x0000002e002e7202 */ /* 0x000fe20000000f00 */
[----:B------:R-:W-:Y:S01]  /*20ed0*/  ULDC UR4, c[0x0][0xa88] ;  /* 0x0002a20000047ab9 */ /* 0x000fe20000000800 */
[----:B------:R-:W-:Y:S01]  /*20ee0*/  MOV R54, R54 ;  /* 0x0000003600367202 */ /* 0x000fe20000000f00 */
[----:B------:R3:W-:Y:S01]  /*20ef0*/  STSM.16.M88.4 [R38], R64 ;  /* 0x0000004026007844 */ /* 0x0007e20000000200 */
[----:B------:R-:W-:Y:S01]  /*20f00*/  MOV R12, R12 ;  /* 0x0000000c000c7202 */ /* 0x000fe20000000f00 */
[----:B--2---:R-:W-:-:S02]  /*20f10*/  IMAD.MOV.U32 R20, RZ, RZ, RZ ;  /* 0x000000ffff147224 */ /* 0x004fc400078e00ff */
[----:B------:R-:W-:Y:S04]  /*20f20*/  STSM.16.M88.4 [R14], R72 ;  /* 0x000000480e007844 */ /* 0x000fe80000000200 */
[----:B------:R-:W-:Y:S04]  /*20f30*/  STSM.16.M88.4 [R46], R80 ;  /* 0x000000502e007844 */ /* 0x000fe80000000200 */
[----:B------:R2:W-:Y:S04]  /*20f40*/  STSM.16.M88.4 [R0], R88 ;  /* 0x0000005800007844 */ /* 0x0005e80000000200 */
[----:B------:R4:W-:Y:S04]  /*20f50*/  STSM.16.M88.4 [R54], R96 ;  /* 0x0000006036007844 */ /* 0x0009e80000000200 */
[----:B------:R4:W-:Y:S04]  /*20f60*/  STSM.16.M88.4 [R3], R104 ;  /* 0x0000006803007844 */ /* 0x0009e80000000200 */
[----:B------:R4:W-:Y:S01]  /*20f70*/  STSM.16.M88.4 [R12], R112 ;  /* 0x000000700c007844 */ /* 0x0009e20000000200 */
[----:B------:R-:W-:Y:S01]  /*20f80*/  BAR.SYNC.DEFER_BLOCKING 0x1, 0x100 ;  /* 0x0044000000007b1d */ /* 0x000fe20000010000 */
[----:B---3--:R-:W-:-:S02]  /*20f90*/  IMAD.U32 R65, RZ, RZ, UR4 ;  /* 0x00000004ff417e24 */ /* 0x008fc4000f8e00ff */
[----:B-1----:R-:W-:-:S05]  /*20fa0*/  @P2 IMAD.WIDE R8, R219, 0x4, R8 ;  /* 0x00000004db082825 */ /* 0x002fca00078e0208 */
[----:B--2---:R-:W1:Y:S01]  /*20fb0*/  LDC R0, c[0x0][0xbe8] ;  /* 0x0002fa00ff007b82 */ /* 0x004e620000000800 */
[----:B------:R4:W5:Y:S04]  /*20fc0*/  @P0 LDG.E R20, desc[UR60][R10.64] ;  /* 0x0000003c0a140981 */ /* 0x000968000c1e1900 */
[----:B------:R4:W5:Y:S01]  /*20fd0*/  @P2 LDG.E R65, desc[UR60][R8.64] ;  /* 0x0000003c08412981 */ /* 0x000962000c1e1900 */
[----:B-1----:R-:W-:-:S13]  /*20fe0*/  ISETP.NE.AND P1, PT, R0, 0x1, PT ;  /* 0x000000010000780c */ /* 0x002fda0003f25270 */
[----:B------:R-:W1:Y:S08]  /*20ff0*/  @P1 LDC R13, c[0x0][0xbec] ;  /* 0x0002fb00ff0d1b82 */ /* 0x000e700000000800 */
[----:B------:R-:W2:Y:S01]  /*21000*/  @P1 LDC R14, c[0x0][0xbf0] ;  /* 0x0002fc00ff0e1b82 */ /* 0x000ea20000000800 */
[----:B----4-:R-:W-:Y:S05]  /*21010*/  @P2 BRA `(.L_x_1950) ;  /* 0x0000000000102947 */ /* 0x010fea0003800000 */
[----:B------:R-:W-:Y:S05]  /*21020*/  @!P0 BRA `(.L_x_1950) ;  /* 0x00000000000c8947 */ /* 0x000fea0003800000 */
[----:B------:R-:W3:Y:S04]  /*21030*/  LDG.E R8, desc[UR60][R10.64] ;  /* 0x0000003c0a087981 */ /* 0x000ee8000c1e1900 */
[----:B-----5:R-:W3:Y:S02]  /*21040*/  LDG.E R65, desc[UR60][R10.64+0x4] ;  /* 0x0000043c0a417981 */ /* 0x020ee4000c1e1900 */
[----:B---3--:R-:W-:-:S07]  /*21050*/  IMAD.IADD R65, R65, 0x1, -R8 ;  /* 0x0000000141417824 */ /* 0x008fce00078e0a08 */
.L_x_1950:
[----:B------:R-:W3:Y:S01]  /*21060*/  LDL R31, [R1+0x54] ;  /* 0x00005400011f7983 */ /* 0x000ee20000100800 */
[----:B------:R-:W-:Y:S01]  /*21070*/  SHF.R.S32.HI R64, RZ, 0x1f, R218 ;  /* 0x0000001fff407819 */ /* 0x000fe200000114da */
[----:B------:R-:W-:Y:S01]  /*21080*/  ULDC.64 UR4, c[0x0][0xb90] ;  /* 0x0002e40000047ab9 */ /* 0x000fe20000000a00 */
[----:B------:R-:W-:Y:S01]  /*21090*/  IADD3 R12, R212, R208, RZ ;  /* 0x000000d0d40c7210 */ /* 0x000fe20007ffe0ff */
[----:B------:R-:W4:Y:S01]  /*210a0*/  @P1 LDC R71, c[0x0][0xbec] ;  /* 0x0002fb00ff471b82 */ /* 0x000f220000000800 */
[----:B-----5:R-:W-:Y:S01]  /*210b0*/  SHF.R.S32.HI R21, RZ, 0x1f, R20 ;  /* 0x0000001fff157819 */ /* 0x020fe20000011414 */
[----:B------:R-:W-:Y:S01]  /*210c0*/  IMAD R9, R64, UR4, RZ ;  /* 0x0000000440097c24 */ /* 0x000fe2000f8e02ff */
[----:B------:R-:W-:Y:S01]  /*210d0*/  SHF.R.S32.HI R10, RZ, 0x1f, R219 ;  /* 0x0000001fff0a7819 */ /* 0x000fe200000114db */
[----:B-1----:R-:W-:Y:S01]  /*210e0*/  @P1 IMAD.HI.U32 R3, R12, R13, RZ ;  /* 0x0000000d0c031227 */ /* 0x002fe200078e00ff */
[----:B------:R-:W-:-:S03]  /*210f0*/  SEL R24, R219, RZ, !P0 ;  /* 0x000000ffdb187207 */ /* 0x000fc60004000000 */
[----:B------:R-:W-:Y:S01]  /*21100*/  IMAD.MOV.U32 R11, RZ, RZ, R12 ;  /* 0x000000ffff0b7224 */ /* 0x000fe200078e000c */
[----:B--2---:R-:W-:Y:S01]  /*21110*/  @P1 SHF.R.U32.HI R11, RZ, R14, R3 ;  /* 0x0000000eff0b1219 */ /* 0x004fe20000011603 */
[----:B------:R-:W-:Y:S01]  /*21120*/  IMAD R15, R218, UR5, R9 ;  /* 0x00000005da0f7c24 */ /* 0x000fe2000f8e0209 */
[----:B------:R-:W-:Y:S01]  /*21130*/  SEL R3, R10, RZ, !P0 ;  /* 0x000000ff0a037207 */ /* 0x000fe20004000000 */
[----:B------:R-:W-:Y:S01]  /*21140*/  IMAD.WIDE.U32 R8, R218, UR4, R20 ;  /* 0x00000004da087c25 */ /* 0x000fe2000f8e0014 */
[----:B------:R-:W-:Y:S01]  /*21150*/  ULDC.64 UR4, c[0x0][0xb98] ;  /* 0x0002e60000047ab9 */ /* 0x000fe20000000a00 */
[----:B------:R-:W1:Y:S02]  /*21160*/  @P1 LDC R73, c[0x0][0xbf0] ;  /* 0x0002fc00ff491b82 */ /* 0x000e640000000800 */
[----:B------:R-:W-:Y:S02]  /*21170*/  IMAD R13, R223, 0x40, R213 ;  /* 0x00000040df0d7824 */ /* 0x000fe400078e02d5 */
[----:B------:R-:W-:-:S02]  /*21180*/  IMAD.IADD R9, R9, 0x1, R15 ;  /* 0x0000000109097824 */ /* 0x000fc400078e020f */
[----:B------:R-:W-:Y:S02]  /*21190*/  IMAD.MOV R29, RZ, RZ, -R11 ;  /* 0x000000ffff1d7224 */ /* 0x000fe400078e0a0b */
[----:B------:R-:W-:-:S04]  /*211a0*/  IMAD.WIDE.U32 R8, R24, UR4, R8 ;  /* 0x0000000418087c25 */ /* 0x000fc8000f8e0008 */
[----:B------:R-:W-:Y:S01]  /*211b0*/  IMAD.WIDE R6, R13, 0x2, R6 ;  /* 0x000000020d067825 */ /* 0x000fe200078e0206 */
[----:B------:R-:W-:-:S03]  /*211c0*/  IADD3 R10, P0, R11, R8, RZ ;  /* 0x000000080b0a7210 */ /* 0x000fc60007f1e0ff */
[----:B------:R-:W-:Y:S01]  /*211d0*/  IMAD R15, R3, UR4, RZ ;  /* 0x00000004030f7c24 */ /* 0x000fe2000f8e02ff */
[----:B------:R-:W-:Y:S01]  /*211e0*/  IADD3 R33, P4, R6, 0x4000, RZ ;  /* 0x0000400006217810 */ /* 0x000fe20007f9e0ff */
[----:B------:R-:W-:Y:S01]  /*211f0*/  IMAD R13, R0, R29, R12 ;  /* 0x0000001d000d7224 */ /* 0x000fe200078e020c */
[----:B------:R-:W-:Y:S01]  /*21200*/  IADD3 R29, P2, R6, 0x1000, RZ ;  /* 0x00001000061d7810 */ /* 0x000fe20007f5e0ff */
[----:B------:R-:W-:Y:S01]  /*21210*/  IMAD R12, R24, UR5, R15 ;  /* 0x00000005180c7c24 */ /* 0x000fe2000f8e020f */
[----:B------:R-:W-:Y:S01]  /*21220*/  SHF.R.S32.HI R15, RZ, 0x1f, R11 ;  /* 0x0000001fff0f7819 */ /* 0x000fe2000001140b */
[----:B------:R-:W-:Y:S01]  /*21230*/  ULDC.64 UR4, c[0x0][0xb88] ;  /* 0x0002e20000047ab9 */ /* 0x000fe20000000a00 */
[----:B------:R-:W-:Y:S01]  /*21240*/  SHF.R.S32.HI R8, RZ, 0x1f, R13 ;  /* 0x0000001fff087819 */ /* 0x000fe2000001140d */
[----:B------:R-:W-:Y:S01]  /*21250*/  IMAD R65, R65, R0, RZ ;  /* 0x0000000041417224 */ /* 0x000fe200078e02ff */
[----:B------:R-:W-:Y:S02]  /*21260*/  IADD3.X R11, R15, R9, R12, P0, !PT ;  /* 0x000000090f0b7210 */ /* 0x000fe400007fe40c */
[----:B------:R-:W-:Y:S01]  /*21270*/  IADD3 R9, P6, R6, 0x2000, RZ ;  /* 0x0000200006097810 */ /* 0x000fe20007fde0ff */
[----:B------:R-:W-:Y:S01]  /*21280*/  IMAD R14, R8, UR4, RZ ;  /* 0x00000004080e7c24 */ /* 0x000fe2000f8e02ff */
[----:B------:R-:W-:Y:S01]  /*21290*/  LOP3.LUT R8, R29, 0x380, RZ, 0xc0, !PT ;  /* 0x000003801d087812 */ /* 0x000fe200078ec0ff */
[----:B------:R-:W-:Y:S01]  /*212a0*/  IMAD.WIDE.U32 R10, R13, UR4, R10 ;  /* 0x000000040d0a7c25 */ /* 0x000fe2000f8e000a */
[----:B------:R-:W-:-:S02]  /*212b0*/  LOP3.LUT R12, R9, 0x380, RZ, 0xc0, !PT ;  /* 0x00000380090c7812 */ /* 0x000fc400078ec0ff */
[----:B------:R-:W-:Y:S01]  /*212c0*/  SHF.R.U64 R8, R8, 0x3, RZ ;  /* 0x0000000308087819 */ /* 0x000fe200000012ff */
[----:B------:R-:W-:Y:S01]  /*212d0*/  IMAD R15, R13, UR5, R14 ;  /* 0x000000050d0f7c24 */ /* 0x000fe2000f8e020e */
[----:B------:R-:W-:Y:S01]  /*212e0*/  ULDC.64 UR4, c[0x0][0xb50] ;  /* 0x0002d40000047ab9 */ /* 0x000fe20000000a00 */
[----:B------:R-:W-:Y:S01]  /*212f0*/  SHF.R.U64 R12, R12, 0x3, RZ ;  /* 0x000000030c0c7819 */ /* 0x000fe200000012ff */
[----:B------:R-:W-:Y:S01]  /*21300*/  IMAD.X R13, RZ, RZ, R7, P6 ;  /* 0x000000ffff0d7224 */ /* 0x000fe200030e0607 */
[----:B------:R-:W-:Y:S02]  /*21310*/  LEA R14, P0, R10, UR4, 0x2 ;  /* 0x000000040a0e7c11 */ /* 0x000fe4000f8010ff */
[----:B------:R-:W-:Y:S02]  /*21320*/  IADD3 R11, R11, R15, RZ ;  /* 0x0000000f0b0b7210 */ /* 0x000fe40007ffe0ff */
[----:B------:R-:W-:Y:S01]  /*21330*/  LOP3.LUT R8, R8, R29, RZ, 0x3c, !PT ;  /* 0x0000001d08087212 */ /* 0x000fe200078e3cff */
[----:B------:R-:W-:Y:S01]  /*21340*/  SHFL.IDX PT, R54, R14, RZ, 0x1c1f ;  /* 0x001c1fff0e367589 */ /* 0x000fe200000e0000 */
[----:B------:R-:W-:Y:S01]  /*21350*/  LEA.HI.X R30, R10, UR5, R11, 0x2, P0 ;  /* 0x000000050a1e7c11 */ /* 0x000fe200080f140b */
[----:B------:R-:W-:Y:S01]  /*21360*/  ULDC.64 UR4, c[0x0][0xaa0] ;  /* 0x0002a80000047ab9 */ /* 0x000fe20000000a00 */
[C---:B------:R-:W-:Y:S01]  /*21370*/  IADD3 R37, P0, R6.reuse, 0x5000, RZ ;  /* 0x0000500006257810 */ /* 0x040fe20007f1e0ff */
[----:B------:R-:W-:Y:S01]  /*21380*/  IMAD R21, R21, UR4, RZ ;  /* 0x0000000415157c24 */ /* 0x000fe2000f8e02ff */
[----:B------:R-:W-:Y:S01]  /*21390*/  IADD3 R29, P5, R6, 0x3000, RZ ;  /* 0x00003000061d7810 */ /* 0x000fe20007fbe0ff */
[----:B------:R-:W2:Y:S01]  /*213a0*/  SHFL.IDX PT, R55, R30, RZ, 0x1c1f ;  /* 0x001c1fff1e377589 */ /* 0x000ea200000e0000 */
[----:B------:R-:W-:Y:S01]  /*213b0*/  LOP3.LUT R12, R12, R9, RZ, 0x3c, !PT ;  /* 0x000000090c0c7212 */ /* 0x000fe200078e3cff */
[----:B------:R-:W-:Y:S01]  /*213c0*/  IMAD R67, R20, UR5, R21 ;  /* 0x0000000514437c24 */ /* 0x000fe2000f8e0215 */
[----:B------:R-:W-:Y:S01]  /*213d0*/  IADD3 R41, P3, R6, 0x6000, RZ ;  /* 0x0000600006297810 */ /* 0x000fe20007f7e0ff */
[----:B------:R-:W-:Y:S01]  /*213e0*/  IMAD.X R9, RZ, RZ, R7, P2 ;  /* 0x000000ffff097224 */ /* 0x000fe200010e0607 */
[----:B------:R-:W-:Y:S01]  /*213f0*/  LOP3.LUT R36, R37, 0x380, RZ, 0xc0, !PT ;  /* 0x0000038025247812 */ /* 0x000fe200078ec0ff */
[----:B------:R-:W-:Y:S01]  /*21400*/  IMAD.WIDE.U32 R20, R20, UR4, RZ ;  /* 0x0000000414147c25 */ /* 0x000fe2000f8e00ff */
[----:B------:R-:W-:Y:S01]  /*21410*/  IADD3 R45, P2, R6, 0x7000, RZ ;  /* 0x00007000062d7810 */ /* 0x000fe20007f5e0ff */
[----:B------:R-:W-:Y:S01]  /*21420*/  SHFL.IDX PT, R58, R14, 0x1, 0x1c1f ;  /* 0x003c1f000e3a7f89 */ /* 0x000fe200000e0000 */
[----:B------:R-:W-:-:S02]  /*21430*/  LOP3.LUT R28, R29, 0x380, RZ, 0xc0, !PT ;  /* 0x000003801d1c7812 */ /* 0x000fc400078ec0ff */
[----:B------:R-:W-:Y:S01]  /*21440*/  LOP3.LUT R32, R33, 0x380, RZ, 0xc0, !PT ;  /* 0x0000038021207812 */ /* 0x000fe200078ec0ff */
[----:B------:R-:W-:Y:S01]  /*21450*/  IMAD.IADD R21, R21, 0x1, R67 ;  /* 0x0000000115157824 */ /* 0x000fe200078e0243 */
[----:B------:R-:W-:Y:S01]  /*21460*/  LOP3.LUT R40, R41, 0x380, RZ, 0xc0, !PT ;  /* 0x0000038029287812 */ /* 0x000fe200078ec0ff */
[----:B------:R-:W0:Y:S01]  /*21470*/  SHFL.IDX PT, R59, R30, 0x1, 0x1c1f ;  /* 0x003c1f001e3b7f89 */ /* 0x000e2200000e0000 */
[----:B------:R-:W-:Y:S01]  /*21480*/  SHF.R.U64 R36, R36, 0x3, RZ ;  /* 0x0000000324247819 */ /* 0x000fe200000012ff */
[----:B------:R-:W-:Y:S01]  /*21490*/  ULDC.64 UR4, c[0x0][0xae8] ;  /* 0x0002ba0000047ab9 */ /* 0x000fe20000000a00 */
[----:B------:R-:W-:Y:S02]  /*214a0*/  LOP3.LUT R44, R45, 0x380, RZ, 0xc0, !PT ;  /* 0x000003802d2c7812 */ /* 0x000fe400078ec0ff */
[----:B------:R-:W-:Y:S02]  /*214b0*/  LEA R67, R217, R223, 0x5 ;  /* 0x000000dfd9437211 */ /* 0x000fe400078e28ff */
[----:B------:R-:W-:-:S02]  /*214c0*/  SHF.R.U64 R28, R28, 0x3, RZ ;  /* 0x000000031c1c7819 */ /* 0x000fc400000012ff */
[----:B------:R-:W-:Y:S02]  /*214d0*/  SHF.R.U64 R32, R32, 0x3, RZ ;  /* 0x0000000320207819 */ /* 0x000fe400000012ff */
[----:B------:R-:W-:Y:S01]  /*214e0*/  SHF.R.U64 R40, R40, 0x3, RZ ;  /* 0x0000000328287819 */ /* 0x000fe200000012ff */
[----:B------:R-:W-:Y:S01]  /*214f0*/  IMAD.IADD R66, R208, 0x1, R67 ;  /* 0x00000001d0427824 */ /* 0x000fe200078e0243 */
[----:B------:R-:W-:Y:S01]  /*21500*/  LOP3.LUT R36, R36, R37, RZ, 0x3c, !PT ;  /* 0x0000002524247212 */ /* 0x000fe200078e3cff */
[--C-:B------:R-:W-:Y:S01]  /*21510*/  IMAD.X R37, RZ, RZ, R7.reuse, P0 ;  /* 0x000000ffff257224 */ /* 0x100fe200000e0607 */
[----:B------:R-:W-:Y:S01]  /*21520*/  SHF.R.U64 R44, R44, 0x3, RZ ;  /* 0x000000032c2c7819 */ /* 0x000fe200000012ff */
[----:B------:R-:W-:Y:S01]  /*21530*/  IMAD R69, R64, UR4, RZ ;  /* 0x0000000440457c24 */ /* 0x000fe2000f8e02ff */
[----:B------:R-:W-:Y:S01]  /*21540*/  LOP3.LUT R28, R28, R29, RZ, 0x3c, !PT ;  /* 0x0000001d1c1c7212 */ /* 0x000fe200078e3cff */
[--C-:B------:R-:W-:Y:S01]  /*21550*/  IMAD.X R29, RZ, RZ, R7.reuse, P5 ;  /* 0x000000ffff1d7224 */ /* 0x100fe200028e0607 */
[----:B------:R-:W-:Y:S01]  /*21560*/  LOP3.LUT R32, R32, R33, RZ, 0x3c, !PT ;  /* 0x0000002120207212 */ /* 0x000fe200078e3cff */
[--C-:B------:R-:W-:Y:S01]  /*21570*/  IMAD.X R33, RZ, RZ, R7.reuse, P4 ;  /* 0x000000ffff217224 */ /* 0x100fe200020e0607 */
[----:B------:R-:W-:Y:S01]  /*21580*/  LOP3.LUT R40, R40, R41, RZ, 0x3c, !PT ;  /* 0x0000002928287212 */ /* 0x000fe200078e3cff */
[----:B------:R-:W-:Y:S01]  /*21590*/  IMAD.X R41, RZ, RZ, R7, P3 ;  /* 0x000000ffff297224 */ /* 0x000fe200018e0607 */
[----:B------:R-:W-:-:S02]  /*215a0*/  LOP3.LUT P0, RZ, R232, 0x3, RZ, 0xc0, !PT ;  /* 0x00000003e8ff7812 */ /* 0x000fc4000780c0ff */
[C---:B------:R-:W-:Y:S02]  /*215b0*/  IADD3 R49, P6, R6.reuse, 0x8000, RZ ;  /* 0x0000800006317810 */ /* 0x040fe40007fde0ff */
[C---:B------:R-:W-:Y:S02]  /*215c0*/  IADD3 R53, P5, R6.reuse, 0x9000, RZ ;  /* 0x0000900006357810 */ /* 0x040fe40007fbe0ff */
[----:B------:R-:W-:Y:S01]  /*215d0*/  IADD3 R57, P4, R6, 0xa000, RZ ;  /* 0x0000a00006397810 */ /* 0x000fe20007f9e0ff */
[----:B----4-:R-:W-:Y:S01]  /*215e0*/  @P1 IMAD.HI.U32 R64, R66, R71, RZ ;  /* 0x0000004742401227 */ /* 0x010fe200078e00ff */
[----:B------:R-:W-:Y:S02]  /*215f0*/  LOP3.LUT R44, R44, R45, RZ, 0x3c, !PT ;  /* 0x0000002d2c2c7212 */ /* 0x000fe400078e3cff */
[----:B------:R-:W-:Y:S01]  /*21600*/  IADD3 R11, P3, R6, 0xb000, RZ ;  /* 0x0000b000060b7810 */ /* 0x000fe20007f7e0ff */
[----:B------:R-:W-:Y:S01]  /*21610*/  IMAD.X R45, RZ, RZ, R7, P2 ;  /* 0x000000ffff2d7224 */ /* 0x000fe200010e0607 */
[----:B------:R-:W-:Y:S01]  /*21620*/  LOP3.LUT R48, R49, 0x380, RZ, 0xc0, !PT ;  /* 0x0000038031307812 */ /* 0x000fe200078ec0ff */
[C---:B------:R-:W-:Y:S01]  /*21630*/  IMAD R69, R218.reuse, UR5, R69 ;  /* 0x00000005da457c24 */ /* 0x040fe2000f8e0245 */
[----:B------:R-:W-:Y:S01]  /*21640*/  LOP3.LUT R52, R53, 0x380, RZ, 0xc0, !PT ;  /* 0x0000038035347812 */ /* 0x000fe200078ec0ff */
[----:B------:R-:W-:Y:S01]  /*21650*/  IMAD.WIDE.U32 R20, R218, UR4, R20 ;  /* 0x00000004da147c25 */ /* 0x000fe2000f8e0014 */
[----:B------:R-:W-:Y:S01]  /*21660*/  LOP3.LUT R56, R57, 0x380, RZ, 0xc0, !PT ;  /* 0x0000038039387812 */ /* 0x000fe200078ec0ff */
[----:B------:R-:W-:Y:S01]  /*21670*/  ULDC.64 UR4, c[0x0][0xaf0] ;  /* 0x0002bc0000047ab9 */ /* 0x000fe20000000a00 */
[----:B------:R-:W-:Y:S01]  /*21680*/  LOP3.LUT R15, R6, 0x380, RZ, 0xc0, !PT ;  /* 0x00000380060f7812 */ /* 0x000fe200078ec0ff */
[----:B------:R-:W-:Y:S01]  /*21690*/  IMAD.MOV.U32 R67, RZ, RZ, R66 ;  /* 0x000000ffff437224 */ /* 0x000fe200078e0042 */
[----:B-1----:R-:W-:Y:S01]  /*216a0*/  @P1 SHF.R.U32.HI R67, RZ, R73, R64 ;  /* 0x00000049ff431219 */ /* 0x002fe20000011640 */
[----:B------:R-:W-:Y:S01]  /*216b0*/  IMAD R3, R3, UR4, RZ ;  /* 0x0000000403037c24 */ /* 0x000fe2000f8e02ff */
[----:B------:R-:W-:Y:S01]  /*216c0*/  SHF.R.U64 R48, R48, 0x3, RZ ;  /* 0x0000000330307819 */ /* 0x000fe200000012ff */
[----:B------:R-:W-:Y:S01]  /*216d0*/  IMAD.IADD R21, R21, 0x1, R69 ;  /* 0x0000000115157824 */ /* 0x000fe200078e0245 */
[----:B------:R-:W-:Y:S01]  /*216e0*/  SHF.R.U64 R52, R52, 0x3, RZ ;  /* 0x0000000334347819 */ /* 0x000fe200000012ff */
[----:B------:R-:W-:Y:S01]  /*216f0*/  IMAD.X R61, RZ, RZ, R7, P3 ;  /* 0x000000ffff3d7224 */ /* 0x000fe200018e0607 */
[----:B------:R-:W-:Y:S01]  /*21700*/  SHF.R.U64 R56, R56, 0x3, RZ ;  /* 0x0000000338387819 */ /* 0x000fe200000012ff */
[----:B------:R-:W-:Y:S01]  /*21710*/  IMAD R69, R24, UR5, R3 ;  /* 0x0000000518457c24 */ /* 0x000fe2000f8e0203 */
[----:B------:R-:W-:-:S02]  /*21720*/  SHF.R.U64 R15, R15, 0x3, RZ ;  /* 0x000000030f0f7819 */ /* 0x000fc400000012ff */
[----:B------:R-:W-:Y:S01]  /*21730*/  SHF.R.S32.HI R3, RZ, 0x1f, R67 ;  /* 0x0000001fff037819 */ /* 0x000fe20000011443 */
[----:B------:R-:W-:Y:S01]  /*21740*/  IMAD.WIDE.U32 R20, R24, UR4, R20 ;  /* 0x0000000418147c25 */ /* 0x000fe2000f8e0014 */
[----:B------:R-:W-:Y:S01]  /*21750*/  LOP3.LUT R48, R48, R49, RZ, 0x3c, !PT ;  /* 0x0000003130307212 */ /* 0x000fe200078e3cff */
[----:B------:R-:W-:Y:S01]  /*21760*/  ULDC.64 UR4, c[0x0][0xae0] ;  /* 0x0002b80000047ab9 */ /* 0x000fe20000000a00 */
[----:B------:R-:W-:Y:S01]  /*21770*/  LOP3.LUT R52, R52, R53, RZ, 0x3c, !PT ;  /* 0x0000003534347212 */ /* 0x000fe200078e3cff */
[--C-:B------:R-:W-:Y:S01]  /*21780*/  IMAD.X R53, RZ, RZ, R7.reuse, P5 ;  /* 0x000000ffff357224 */ /* 0x100fe200028e0607 */
[----:B------:R-:W-:Y:S01]  /*21790*/  LOP3.LUT R56, R56, R57, RZ, 0x3c, !PT ;  /* 0x0000003938387212 */ /* 0x000fe200078e3cff */
[----:B------:R-:W-:Y:S01]  /*217a0*/  IMAD.X R57, RZ, RZ, R7, P4 ;  /* 0x000000ffff397224 */ /* 0x000fe200020e0607 */
[----:B------:R-:W-:Y:S01]  /*217b0*/  IADD3.X R49, RZ, R7, RZ, P6, !PT ;  /* 0x00000007ff317210 */ /* 0x000fe200037fe4ff */
[----:B------:R-:W-:Y:S01]  /*217c0*/  IMAD.MOV R71, RZ, RZ, -R67 ;  /* 0x000000ffff477224 */ /* 0x000fe200078e0a43 */
[----:B------:R-:W-:Y:S01]  /*217d0*/  LOP3.LUT R6, R15, R6, RZ, 0x3c, !PT ;  /* 0x000000060f067212 */ /* 0x000fe200078e3cff */
[----:B------:R-:W-:Y:S01]  /*217e0*/  IMAD R24, R3, UR4, RZ ;  /* 0x0000000403187c24 */ /* 0x000fe2000f8e02ff */
[----:B------:R-:W-:Y:S01]  /*217f0*/  IADD3 R21, R21, R69, RZ ;  /* 0x0000004515157210 */ /* 0x000fe20007ffe0ff */
[----:B------:R-:W-:-:S02]  /*21800*/  IMAD R3, R0, R71, R66 ;  /* 0x0000004700037224 */ /* 0x000fc400078e0242 */
[C---:B------:R-:W-:Y:S02]  /*21810*/  IMAD R69, R67.reuse, UR5, R24 ;  /* 0x0000000543457c24 */ /* 0x040fe4000f8e0218 */
[----:B------:R-:W-:Y:S01]  /*21820*/  IMAD.WIDE.U32 R20, R67, UR4, R20 ;  /* 0x0000000443147c25 */ /* 0x000fe2000f8e0014 */
[----:B------:R-:W-:Y:S01]  /*21830*/  SHF.R.S32.HI R0, RZ, 0x1f, R3 ;  /* 0x0000001fff007819 */ /* 0x000fe20000011403 */
[----:B------:R-:W-:Y:S02]  /*21840*/  ULDC.64 UR4, c[0x0][0xad8] ;  /* 0x0002b60000047ab9 */ /* 0x000fe40000000a00 */
[----:B------:R-:W-:Y:S02]  /*21850*/  IMAD.IADD R21, R21, 0x1, R69 ;  /* 0x0000000115157824 */ /* 0x000fe400078e0245 */
[----:B------:R-:W-:Y:S02]  /*21860*/  IMAD R24, R0, UR4, RZ ;  /* 0x0000000400187c24 */ /* 0x000fe4000f8e02ff */
[----:B------:R-:W-:-:S04]  /*21870*/  IMAD.WIDE.U32 R20, R3, UR4, R20 ;  /* 0x0000000403147c25 */ /* 0x000fc8000f8e0014 */
[----:B------:R-:W-:Y:S01]  /*21880*/  IMAD R67, R3, UR5, R24 ;  /* 0x0000000503437c24 */ /* 0x000fe2000f8e0218 */
[----:B------:R-:W-:Y:S02]  /*21890*/  ULDC.64 UR4, c[0x0][0xa80] ;  /* 0x0002a00000047ab9 */ /* 0x000fe40000000a00 */
[----:B------:R-:W-:Y:S01]  /*218a0*/  LEA R64, P3, R20, UR4, 0x1 ;  /* 0x0000000414407c11 */ /* 0x000fe2000f8608ff */
[----:B------:R-:W-:-:S05]  /*218b0*/  IMAD.IADD R3, R21, 0x1, R67 ;  /* 0x0000000115037824 */ /* 0x000fca00078e0243 */
[----:B------:R-:W-:Y:S01]  /*218c0*/  LEA.HI.X R3, R20, UR5, R3, 0x1, P3 ;  /* 0x0000000514037c11 */ /* 0x000fe200098f0c03 */
[----:B------:R-:W1:Y:S01]  /*218d0*/  SHFL.IDX PT, R68, R64, RZ, 0x181f ;  /* 0x00181fff40447589 */ /* 0x000e6200000e0000 */
[----:B------:R-:W-:Y:S01]  /*218e0*/  BSSY B1, `(.L_x_1951) ;  /* 0x0000037000017945 */ /* 0x000fe20003800000 */
[----:B------:R-:W-:Y:S02]  /*218f0*/  SHF.R.S32.HI R70, RZ, 0x1f, R216 ;  /* 0x0000001fff467819 */ /* 0x000fe400000114d8 */
[----:B------:R-:W-:Y:S02]  /*21900*/  SHF.R.S32.HI R72, RZ, 0x1f, R215 ;  /* 0x0000001fff487819 */ /* 0x000fe400000114d7 */
[----:B------:R-:W-:Y:S02]  /*21910*/  SHF.R.S32.HI R74, RZ, 0x1f, R213 ;  /* 0x0000001fff4a7819 */ /* 0x000fe400000114d5 */
[----:B---3--:R-:W-:-:S04]  /*21920*/  IADD3 R34, R31, R208, RZ ;  /* 0x000000d01f227210 */ /* 0x008fc80007ffe0ff */
[C---:B------:R-:W-:Y:S01]  /*21930*/  ISETP.GE.OR P2, PT, R34.reuse, R65, P0 ;  /* 0x000000412200720c */ /* 0x040fe20000746670 */
[----:B------:R-:W-:-:S05]  /*21940*/  VIADD R10, R34, 0x8 ;  /* 0x00000008220a7836 */ /* 0x000fca0000000000 */
[----:B------:R-:W-:Y:S02]  /*21950*/  ISETP.GE.OR P0, PT, R10, R65, P0 ;  /* 0x000000410a00720c */ /* 0x000fe40000706670 */
[----:B------:R-:W-:-:S04]  /*21960*/  LOP3.LUT R10, R11, 0x380, RZ, 0xc0, !PT ;  /* 0x000003800b0a7812 */ /* 0x000fc800078ec0ff */
[----:B------:R-:W-:Y:S01]  /*21970*/  SHF.R.U64 R10, R10, 0x3, RZ ;  /* 0x000000030a0a7819 */ /* 0x000fe200000012ff */
[----:B--2---:R-:W-:Y:S03]  /*21980*/  @!P2 ST.E desc[UR60][R54.64], R5 ;  /* 0x000000053600a985 */ /* 0x004fe6000c10193c */
[----:B------:R-:W-:-:S03]  /*21990*/  LOP3.LUT R60, R10, R11, RZ, 0x3c, !PT ;  /* 0x0000000b0a3c7212 */ /* 0x000fc600078e3cff */
[----:B0-----:R0:W-:Y:S04]  /*219a0*/  @!P0 ST.E desc[UR60][R58.64], R4 ;  /* 0x000000043a008985 */ /* 0x0011e8000c10193c */
[----:B------:R-:W5:Y:S04]  /*219b0*/  LD.E.128 R8, desc[UR60][R8.64] ;  /* 0x0000003c08087980 */ /* 0x000f68000c101d00 */
[----:B------:R-:W5:Y:S04]  /*219c0*/  LD.E.128 R12, desc[UR60][R12.64] ;  /* 0x0000003c0c0c7980 */ /* 0x000f68000c101d00 */
[----:B0-----:R-:W5:Y:S04]  /*219d0*/  LD.E.128 R4, desc[UR60][R6.64] ;  /* 0x0000003c06047980 */ /* 0x001f68000c101d00 */
[----:B------:R-:W5:Y:S04]  /*219e0*/  LD.E.128 R28, desc[UR60][R28.64] ;  /* 0x0000003c1c1c7980 */ /* 0x000f68000c101d00 */
[----:B------:R-:W5:Y:S04]  /*219f0*/  LD.E.128 R32, desc[UR60][R32.64] ;  /* 0x0000003c20207980 */ /* 0x000f68000c101d00 */
[----:B------:R-:W5:Y:S04]  /*21a00*/  LD.E.128 R36, desc[UR60][R36.64] ;  /* 0x0000003c24247980 */ /* 0x000f68000c101d00 */
        /* <DEDUP_REMOVED lines=12> */
[----:B------:R-:W-:-:S04]  /*21ad0*/  IMAD.IADD R208, R223, 0x1, R208 ;  /* 0x00000001dfd07824 */ /* 0x000fc800078e02d0 */
[C---:B------:R-:W-:Y:S01]  /*21ae0*/  VIADD R0, R208.reuse, 0x20 ;  /* 0x00000020d0007836 */ /* 0x040fe20000000000 */
[----:B------:R-:W-:-:S04]  /*21af0*/  ISETP.GE.AND P2, PT, R208, R65, PT ;  /* 0x00000041d000720c */ /* 0x000fc80003f46270 */
[----:B------:R-:W-:Y:S01]  /*21b00*/  ISETP.GE.AND P1, PT, R0, R65, PT ;  /* 0x000000410000720c */ /* 0x000fe20003f26270 */
[----:B------:R-:W-:-:S05]  /*21b10*/  VIADD R0, R2, 0x30820 ;  /* 0x0003082002007836 */ /* 0x000fca0000000000 */
[----:B------:R-:W-:Y:S02]  /*21b20*/  PRMT R0, RZ, 0x654, R0 ;  /* 0x00000654ff007816 */ /* 0x000fe40000000000 */
[----:B------:R-:W-:Y:S02]  /*21b30*/  IADD3 R24, R208, 0x40, RZ ;  /* 0x00000040d0187810 */ /* 0x000fe40007ffe0ff */
[----:B0-----:R0:W-:Y:S02]  /*21b40*/  SYNCS.ARRIVE.TRANS64.RED.A1T0 RZ, [R0+URZ], RZ ;  /* 0x000000ff00ff79a7 */ /* 0x0011e4000810043f */
[----:B------:R-:W-:Y:S01]  /*21b50*/  ISETP.GE.AND P0, PT, R24, R65, PT ;  /* 0x000000411800720c */ /* 0x000fe20003f06270 */
[----:B0-----:R0:W2:Y:S01]  /*21b60*/  SHFL.IDX PT, R0, R3, RZ, 0x181f ;  /* 0x00181fff03007589 */ /* 0x0010a200000e0000 */
[----:B-1----:R-:W-:Y:S11]  /*21b70*/  @P2 BRA `(.L_x_1952) ;  /* 0x0000000000342947 */ /* 0x002ff60003800000 */
[----:B------:R-:W-:Y:S02]  /*21b80*/  ULDC UR4, c[0x0][0xac8] ;  /* 0x0002b20000047ab9 */ /* 0x000fe40000000800 */
[----:B------:R-:W-:Y:S02]  /*21b90*/  ISETP.GE.AND P4, PT, R213, UR4, PT ;  /* 0x00000004d5007c0c */ /* 0x000fe4000bf86270 */
[----:B------:R-:W-:Y:S02]  /*21ba0*/  ISETP.GE.AND P3, PT, R215, UR4, PT ;  /* 0x00000004d7007c0c */ /* 0x000fe4000bf66270 */
[----:B------:R-:W-:-:S09]  /*21bb0*/  ISETP.GE.AND P2, PT, R216, UR4, PT ;  /* 0x00000004d8007c0c */ /* 0x000fd2000bf46270 */
[-C--:B------:R-:W-:Y:S02]  /*21bc0*/  @!P4 LEA R20, P6, R213, R68.reuse, 0x1 ;  /* 0x00000044d514c211 */ /* 0x080fe400078c08ff */
        /* <DEDUP_REMOVED lines=8> */
.L_x_1952:
[----:B------:R-:W-:Y:S05]  /*21c50*/  BSYNC B1 ;  /* 0x0000000000017941 */ /* 0x000fea0003800000 */
.L_x_1951:
[----:B--2---:R2:W3:Y:S01]  /*21c60*/  SHFL.IDX PT, R0, R3, 0x1, 0x181f ;  /* 0x00381f0003007f89 */ /* 0x0044e200000e0000 */
[----:B------:R-:W-:Y:S03]  /*21c70*/  BSSY B1, `(.L_x_1953) ;  /* 0x0000010000017945 */ /* 0x000fe60003800000 */
[----:B-1----:R2:W1:Y:S01]  /*21c80*/  SHFL.IDX PT, R20, R64, 0x1, 0x181f ;  /* 0x00381f0040147f89 */ /* 0x00246200000e0000 */
[----:B------:R-:W-:Y:S05]  /*21c90*/  @P1 BRA `(.L_x_1954) ;  /* 0x0000000000341947 */ /* 0x000fea0003800000 */
[----:B------:R-:W-:Y:S02]  /*21ca0*/  ULDC UR4, c[0x0][0xac8] ;  /* 0x0002b20000047ab9 */ /* 0x000fe40000000800 */
[----:B------:R-:W-:Y:S02]  /*21cb0*/  ISETP.GE.AND P4, PT, R213, UR4, PT ;  /* 0x00000004d5007c0c */ /* 0x000fe4000bf86270 */
[----:B------:R-:W-:Y:S02]  /*21cc0*/  ISETP.GE.AND P5, PT, R215, UR4, PT ;  /* 0x00000004d7007c0c */ /* 0x000fe4000bfa6270 */
[----:B------:R-:W-:-:S09]  /*21cd0*/  ISETP.GE.AND P6, PT, R216, UR4, PT ;  /* 0x00000004d8007c0c */ /* 0x000fd2000bfc6270 */
[-C--:B-1---5:R-:W-:Y:S02]  /*21ce0*/  @!P4 LEA R4, P1, R213, R20.reuse, 0x1 ;  /* 0x00000014d504c211 */ /* 0x0a2fe400078208ff */
[-C--:B------:R-:W-:Y:S02]  /*21cf0*/  @!P5 LEA R6, P2, R215, R20.reuse, 0x1 ;  /* 0x00000014d706d211 */ /* 0x080fe400078408ff */
[C---:B------:R-:W-:Y:S02]  /*21d00*/  @!P6 LEA R20, P3, R216.reuse, R20, 0x1 ;  /* 0x00000014d814e211 */ /* 0x040fe400078608ff */
[-C--:B---3--:R-:W-:Y:S02]  /*21d10*/  @!P4 LEA.HI.X R5, R213, R0.reuse, R74, 0x1, P1 ;  /* 0x00000000d505c211 */ /* 0x088fe400008f0c4a */
[-C--:B------:R-:W-:Y:S02]  /*21d20*/  @!P5 LEA.HI.X R7, R215, R0.reuse, R72, 0x1, P2 ;  /* 0x00000000d707d211 */ /* 0x080fe400010f0c48 */
[----:B------:R-:W-:Y:S01]  /*21d30*/  @!P6 LEA.HI.X R21, R216, R0, R70, 0x1, P3 ;  /* 0x00000000d815e211 */ /* 0x000fe200018f0c46 */
[----:B------:R4:W-:Y:S04]  /*21d40*/  @!P4 ST.E.128 desc[UR60][R4.64], R8 ;  /* 0x000000080400c985 */ /* 0x0009e8000c101d3c */
[----:B------:R4:W-:Y:S04]  /*21d50*/  @!P5 ST.E.128 desc[UR60][R6.64], R36 ;  /* 0x000000240600d985 */ /* 0x0009e8000c101d3c */
[----:B------:R4:W-:Y:S02]  /*21d60*/  @!P6 ST.E.128 desc[UR60][R20.64], R52 ;  /* 0x000000341400e985 */ /* 0x0009e4000c101d3c */
.L_x_1954:
[----:B------:R-:W-:Y:S05]  /*21d70*/  BSYNC B1 ;  /* 0x0000000000017941 */ /* 0x000fea0003800000 */
.L_x_1953:
[----:B---3--:R3:W0:Y:S01]  /*21d80*/  SHFL.IDX PT, R0, R3, 0x2, 0x181f ;  /* 0x00581f0003007f89 */ /* 0x00862200000e0000 */
[----:B------:R-:W-:Y:S03]  /*21d90*/  BSSY B1, `(.L_x_1955) ;  /* 0x0000010000017945 */ /* 0x000fe60003800000 */
[----:B----45:R3:W4:Y:S01]  /*21da0*/  SHFL.IDX PT, R8, R64, 0x2, 0x181f ;  /* 0x00581f0040087f89 */ /* 0x03072200000e0000 */
        /* <DEDUP_REMOVED lines=14> */
.L_x_1956:
[----:B------:R-:W-:Y:S05]  /*21e90*/  BSYNC B1 ;  /* 0x0000000000017941 */ /* 0x000fea0003800000 */
.L_x_1955:
[----:B0-----:R-:W-:Y:S01]  /*21ea0*/  VIADD R0, R208, 0x60 ;  /* 0x00000060d0007836 */ /* 0x001fe20000000000 */
[----:B----4-:R0:W4:Y:S04]  /*21eb0*/  SHFL.IDX PT, R8, R3, 0x3, 0x181f ;  /* 0x00781f0003087f89 */ /* 0x01012800000e0000 */
[----:B------:R-:W-:Y:S01]  /*21ec0*/  ISETP.GE.AND P0, PT, R0, R65, PT ;  /* 0x000000410000720c */ /* 0x000fe20003f06270 */
[----:B--23--:R-:W2:-:S12]  /*21ed0*/  SHFL.IDX PT, R64, R64, 0x3, 0x181f ;  /* 0x00781f0040407f89 */ /* 0x00ce9800000e0000 */
[----:B0-----:R-:W-:Y:S05]  /*21ee0*/  @P0 BRA `(.L_x_1957) ;  /* 0x0000000c003c0947 */ /* 0x001fea0003800000 */
[----:B------:R-:W-:Y:S02]  /*21ef0*/  ULDC UR4, c[0x0][0xac8] ;  /* 0x0002b20000047ab9 */ /* 0x000fe40000000800 */
[----:B------:R-:W-:Y:S02]  /*21f00*/  ISETP.GE.AND P2, PT, R213, UR4, PT ;  /* 0x00000004d5007c0c */ /* 0x000fe4000bf46270 */
[----:B------:R-:W-:-:S11]  /*21f10*/  ISETP.GE.AND P3, PT, R215, UR4, PT ;  /* 0x00000004d7007c0c */ /* 0x000fd6000bf66270 */
[-C--:B--2---:R-:W-:Y:S02]  /*21f20*/  @!P2 LEA R4, P0, R213, R64.reuse, 0x1 ;  /* 0x00000040d504a211 */ /* 0x084fe400078008ff */
[----:B------:R-:W-:Y:S02]  /*21f30*/  @!P3 LEA R6, P1, R215, R64, 0x1 ;  /* 0x00000040d706b211 */ /* 0x000fe400078208ff */
[-C--:B----4-:R-:W-:Y:S02]  /*21f40*/  @!P2 LEA.HI.X R5, R213, R8.reuse, R74, 0x1, P0 ;  /* 0x00000008d505a211 */ /* 0x090fe400000f0c4a */
[----:B------:R-:W-:Y:S02]  /*21f50*/  @!P3 LEA.HI.X R7, R215, R8, R72, 0x1, P1 ;  /* 0x00000008d707b211 */ /* 0x000fe400008f0c48 */
[----:B------:R-:W-:Y:S01]  /*21f60*/  ISETP.GE.AND P0, PT, R216, UR4, PT ;  /* 0x00000004d8007c0c */ /* 0x000fe2000bf06270 */
[----:B------:R0:W-:Y:S04]  /*21f70*/  @!P2 ST.E.128 desc[UR60][R4.64], R28 ;  /* 0x0000001c0400a985 */ /* 0x0001e8000c101d3c */
[----:B------:R0:W-:Y:S08]  /*21f80*/  @!P3 ST.E.128 desc[UR60][R6.64], R44 ;  /* 0x0000002c0600b985 */ /* 0x0001f0000c101d3c */
[----:B------:R-:W-:Y:S05]  /*21f90*/  @P0 BRA `(.L_x_1957) ;  /* 0x0000000c00100947 */ /* 0x000fea0003800000 */
[----:B0-----:R-:W-:-:S04]  /*21fa0*/  LEA R4, P0, R216, R64, 0x1 ;  /* 0x00000040d8047211 */ /* 0x001fc800078008ff */
[----:B------:R-:W-:-:S05]  /*21fb0*/  LEA.HI.X R5, R216, R8, R70, 0x1, P0 ;  /* 0x00000008d8057211 */ /* 0x000fca00000f0c46 */
[----:B------:R0:W-:Y:S01]  /*21fc0*/  ST.E.128 desc[UR60][R4.64], R60 ;  /* 0x0000003c04007985 */ /* 0x0001e2000c101d3c */
[----:B------:R-:W-:Y:S05]  /*21fd0*/  BRA `(.L_x_1957) ;  /* 0x0000000c00007947 */ /* 0x000fea0003800000 */
.L_x_1949:
[----:B------:R-:W-:Y:S01]  /*21fe0*/  ULDC.64 UR4, c[0x0][0xc00] ;  /* 0x0003000000047ab9 */ /* 0x000fe20000000a00 */
[----:B------:R-:W2:Y:S01]  /*21ff0*/  LDC.64 R4, c[0x0][0xc00] ;  /* 0x00030000ff047b82 */ /* 0x000ea20000000a00 */
[----:B------:R-:W-:Y:S01]  /*22000*/  ISETP.NE.U32.AND P0, PT, RZ, UR4, PT ;  /* 0x00000004ff007c0c */ /* 0x000fe2000bf05070 */
[----:B------:R-:W-:-:S03]  /*22010*/  IMAD.MOV.U32 R3, RZ, RZ, RZ ;  /* 0x000000ffff037224 */ /* 0x000fc600078e00ff */
[----:B------:R-:W-:Y:S01]  /*22020*/  ISETP.NE.AND.EX P0, PT, RZ, UR5, PT, P0 ;  /* 0x00000005ff007c0c */ /* 0x000fe2000bf05300 */
[----:B------:R-:W-:Y:S02]  /*22030*/  ULDC.64 UR4, c[0x0][0xc08] ;  /* 0x0003020000047ab9 */ /* 0x000fe40000000a00 */
[----:B------:R-:W-:Y:S01]  /*22040*/  ISETP.NE.U32.AND P1, PT, RZ, UR4, PT ;  /* 0x00000004ff007c0c */ /* 0x000fe2000bf25070 */
[----:B------:R-:W3:Y:S03]  /*22050*/  LDC R29, c[0x0][0xbe8] ;  /* 0x0002fa00ff1d7b82 */ /* 0x000ee60000000800 */
[----:B------:R-:W-:Y:S01]  /*22060*/  ISETP.NE.AND.EX P1, PT, RZ, UR5, PT, P1 ;  /* 0x00000005ff007c0c */ /* 0x000fe2000bf25310 */
[----:B--2---:R-:W-:-:S12]  /*22070*/  IMAD.WIDE R4, R219, 0x4, R4 ;  /* 0x00000004db047825 */ /* 0x004fd800078e0204 */
[----:B------:R-:W2:Y:S01]  /*22080*/  @P1 LDC.64 R6, c[0x0][0xc08] ;  /* 0x00030200ff061b82 */ /* 0x000ea20000000a00 */
[----:B------:R-:W-:Y:S02]  /*22090*/  ULDC UR4, c[0x0][0xa88] ;  /* 0x0002a20000047ab9 */ /* 0x000fe40000000800 */
[----:B------:R-:W-:Y:S01]  /*220a0*/  IMAD.U32 R0, RZ, RZ, UR4 ;  /* 0x00000004ff007e24 */ /* 0x000fe2000f8e00ff */
[----:B------:R4:W5:Y:S01]  /*220b0*/  @P0 LDG.E R3, desc[UR60][R4.64] ;  /* 0x0000003c04030981 */ /* 0x000962000c1e1900 */
[----:B--2---:R-:W-:-:S05]  /*220c0*/  @P1 IMAD.WIDE R6, R219, 0x4, R6 ;  /* 0x00000004db061825 */ /* 0x004fca00078e0206 */
[----:B------:R4:W5:Y:S01]  /*220d0*/  @P1 LDG.E R0, desc[UR60][R6.64] ;  /* 0x0000003c06001981 */ /* 0x000962000c1e1900 */
[----:B---3--:R-:W-:Y:S01]  /*220e0*/  ISETP.NE.AND P2, PT, R29, 0x1, PT ;  /* 0x000000011d00780c */ /* 0x008fe20003f45270 */
[----:B------:R-:W2:-:S12]  /*220f0*/  S2R R9, SR_TID.X ;  /* 0x0000000000097919 */ /* 0x000e980000002100 */
[----:B------:R-:W3:Y:S08]  /*22100*/  @P2 LDC R20, c[0x0][0xbec] ;  /* 0x0002fb00ff142b82 */ /* 0x000ef00000000800 */
[----:B------:R-:W0:Y:S01]  /*22110*/  @P2 LDC R31, c[0x0][0xbf0] ;  /* 0x0002fc00ff1f2b82 */ /* 0x000e220000000800 */
[----:B--2---:R-:W-:-:S04]  /*22120*/  IADD3 R8, R9, -0x80, RZ ;  /* 0xffffff8009087810 */ /* 0x004fc80007ffe0ff */
[----:B------:R-:W-:Y:S02]  /*22130*/  ISETP.GE.AND P3, PT, R8, 0x80, PT ;  /* 0x000000800800780c */ /* 0x000fe40003f66270 */
[----:B------:R-:W-:Y:S01]  /*22140*/  SHF.R.S32.HI R8, RZ, 0x1f, R219 ;  /* 0x0000001fff087819 */ /* 0x000fe200000114db */
[----:B----4-:R-:W-:Y:S10]  /*22150*/  @P1 BRA `(.L_x_1958) ;  /* 0x0000000000101947 */ /* 0x010ff40003800000 */
[----:B------:R-:W-:Y:S05]  /*22160*/  @!P0 BRA `(.L_x_1958) ;  /* 0x00000000000c8947 */ /* 0x000fea0003800000 */
[----:B------:R-:W2:Y:S04]  /*22170*/  LDG.E R7, desc[UR60][R4.64] ;  /* 0x0000003c04077981 */ /* 0x000ea8000c1e1900 */
[----:B-----5:R-:W2:Y:S02]  /*22180*/  LDG.E R0, desc[UR60][R4.64+0x4] ;  /* 0x0000043c04007981 */ /* 0x020ea4000c1e1900 */
[----:B--2---:R-:W-:-:S07]  /*22190*/  IMAD.IADD R0, R0, 0x1, -R7 ;  /* 0x0000000100007824 */ /* 0x004fce00078e0a07 */
.L_x_1958:
[----:B------:R-:W-:Y:S01]  /*221a0*/  BSSY B1, `(.L_x_1959) ;  /* 0x000002c000017945 */ /* 0x000fe20003800000 */
[----:B------:R-:W-:Y:S02]  /*221b0*/  SHF.R.S32.HI R12, RZ, 0x1f, R218 ;  /* 0x0000001fff0c7819 */ /* 0x000fe400000114da */
[----:B------:R-:W-:Y:S02]  /*221c0*/  SEL R13, R219, RZ, !P0 ;  /* 0x000000ffdb0d7207 */ /* 0x000fe40004000000 */
[----:B------:R-:W-:Y:S02]  /*221d0*/  SEL R14, R8, RZ, !P0 ;  /* 0x000000ff080e7207 */ /* 0x000fe40004000000 */
[----:B-----5:R-:W-:Y:S01]  /*221e0*/  SHF.R.S32.HI R10, RZ, 0x1f, R3 ;  /* 0x0000001fff0a7819 */ /* 0x020fe20000011403 */
[----:B------:R-:W-:Y:S06]  /*221f0*/  @P3 BRA `(.L_x_1960) ;  /* 0x0000000000983947 */ /* 0x000fec0003800000 */
[----:B------:R-:W2:Y:S01]  /*22200*/  LDC R11, c[0x0][0xbe8] ;  /* 0x0002fa00ff0b7b82 */ /* 0x000ea20000000800 */
[----:B------:R-:W-:Y:S01]  /*22210*/  IADD3 R8, R208, -0x80, R9 ;  /* 0xffffff80d0087810 */ /* 0x000fe20007ffe009 */
[----:B--2---:R-:W-:-:S05]  /*22220*/  IMAD R4, R0, R11, RZ ;  /* 0x0000000b00047224 */ /* 0x004fca00078e02ff */
[----:B------:R-:W-:-:S13]  /*22230*/  ISETP.GE.AND P0, PT, R8, R4, PT ;  /* 0x000000040800720c */ /* 0x000fda0003f06270 */
[----:B------:R-:W-:Y:S05]  /*22240*/  @P0 BRA `(.L_x_1960) ;  /* 0x0000000000840947 */ /* 0x000fea0003800000 */
[----:B------:R-:W-:Y:S01]  /*22250*/  ISETP.NE.AND P0, PT, R11, 0x1, PT ;  /* 0x000000010b00780c */ /* 0x000fe20003f05270 */
[----:B------:R-:W-:Y:S01]  /*22260*/  ULDC.64 UR4, c[0x0][0xb90] ;  /* 0x0002e40000047ab9 */ /* 0x000fe20000000a00 */
[----:B------:R-:W-:Y:S02]  /*22270*/  IMAD.MOV.U32 R4, RZ, RZ, R3 ;  /* 0x000000ffff047224 */ /* 0x000fe400078e0003 */
[----:B------:R-:W-:Y:S02]  /*22280*/  IMAD R9, R12, UR4, RZ ;  /* 0x000000040c097c24 */ /* 0x000fe4000f8e02ff */
[----:B------:R-:W-:Y:S02]  /*22290*/  IMAD.MOV.U32 R5, RZ, RZ, R10 ;  /* 0x000000ffff057224 */ /* 0x000fe400078e000a */
[----:B------:R-:W-:Y:S02]  /*222a0*/  IMAD.MOV.U32 R7, RZ, RZ, R8 ;  /* 0x000000ffff077224 */ /* 0x000fe400078e0008 */
[----:B------:R-:W-:-:S03]  /*222b0*/  IMAD.WIDE.U32 R4, R218, UR4, R4 ;  /* 0x00000004da047c25 */ /* 0x000fc6000f8e0004 */
[----:B------:R-:W2:Y:S01]  /*222c0*/  @P0 LDC R15, c[0x0][0xbec] ;  /* 0x0002fb00ff0f0b82 */ /* 0x000ea20000000800 */
[----:B------:R-:W-:Y:S01]  /*222d0*/  IMAD R9, R218, UR5, R9 ;  /* 0x00000005da097c24 */ /* 0x000fe2000f8e0209 */
[----:B------:R-:W-:-:S04]  /*222e0*/  ULDC.64 UR4, c[0x0][0xb98] ;  /* 0x0002e60000047ab9 */ /* 0x000fc80000000a00 */
[----:B------:R-:W-:Y:S02]  /*222f0*/  IADD3 R5, R5, R9, RZ ;  /* 0x0000000905057210 */ /* 0x000fe40007ffe0ff */
[----:B------:R-:W4:Y:S01]  /*22300*/  @P0 LDC R21, c[0x0][0xbf0] ;  /* 0x0002fc00ff150b82 */ /* 0x000f220000000800 */
[----:B------:R-:W-:-:S04]  /*22310*/  IMAD.WIDE.U32 R4, R13, UR4, R4 ;  /* 0x000000040d047c25 */ /* 0x000fc8000f8e0004 */
[----:B--2---:R-:W-:-:S05]  /*22320*/  @P0 IMAD.HI.U32 R6, R8, R15, RZ ;  /* 0x0000000f08060227 */ /* 0x004fca00078e00ff */
[----:B----4-:R-:W-:Y:S01]  /*22330*/  @P0 SHF.R.U32.HI R7, RZ, R21, R6 ;  /* 0x00000015ff070219 */ /* 0x010fe20000011606 */
        /* <DEDUP_REMOVED lines=18> */
.L_x_1960:
[----:B------:R-:W-:Y:S05]  /*22460*/  BSYNC B1 ;  /* 0x0000000000017941 */ /* 0x000fea0003800000 */
.L_x_1959:
[----:B------:R-:W-:Y:S01]  /*22470*/  ULDC.64 UR4, c[0x0][0xaa0] ;  /* 0x0002a80000047ab9 */ /* 0x000fe20000000a00 */
[----:B------:R-:W-:Y:S01]  /*22480*/  BSSY B1, `(.L_x_1961) ;  /* 0x000003f000017945 */ /* 0x000fe20003800000 */
[----:B------:R-:W-:Y:S01]  /*22490*/  IMAD R4, R10, UR4, RZ ;  /* 0x000000040a047c24 */ /* 0x000fe2000f8e02ff */
[----:B------:R-:W-:Y:S02]  /*224a0*/  SHF.R.S32.HI R15, RZ, 0x1f, R216 ;  /* 0x0000001fff0f7819 */ /* 0x000fe400000114d8 */
[----:B------:R-:W-:Y:S01]  /*224b0*/  SHF.R.S32.HI R21, RZ, 0x1f, R215 ;  /* 0x0000001fff157819 */ /* 0x000fe200000114d7 */
[C---:B--2---:R-:W-:Y:S01]  /*224c0*/  IMAD R7, R3.reuse, UR5, R4 ;  /* 0x0000000503077c24 */ /* 0x044fe2000f8e0204 */
[----:B-1----:R-:W-:Y:S01]  /*224d0*/  SHF.R.S32.HI R24, RZ, 0x1f, R213 ;  /* 0x0000001fff187819 */ /* 0x002fe200000114d5 */
[----:B------:R-:W-:Y:S01]  /*224e0*/  IMAD.WIDE.U32 R4, R3, UR4, RZ ;  /* 0x0000000403047c25 */ /* 0x000fe2000f8e00ff */
[----:B------:R-:W-:-:S03]  /*224f0*/  ULDC.64 UR4, c[0x0][0xae8] ;  /* 0x0002ba0000047ab9 */ /* 0x000fc60000000a00 */
[----:B------:R-:W-:Y:S01]  /*22500*/  IMAD R3, R217, 0x20, R223 ;  /* 0x00000020d9037824 */ /* 0x000fe200078e02df */
[----:B------:R-:W-:Y:S01]  /*22510*/  IADD3 R5, R5, R7, RZ ;  /* 0x0000000705057210 */ /* 0x000fe20007ffe0ff */
[----:B------:R-:W-:Y:S02]  /*22520*/  IMAD R7, R12, UR4, RZ ;  /* 0x000000040c077c24 */ /* 0x000fe4000f8e02ff */
[----:B------:R-:W-:Y:S02]  /*22530*/  IMAD.IADD R9, R208, 0x1, R3 ;  /* 0x00000001d0097824 */ /* 0x000fe400078e0203 */
[----:B------:R-:W-:Y:S02]  /*22540*/  IMAD R7, R218, UR5, R7 ;  /* 0x00000005da077c24 */ /* 0x000fe4000f8e0207 */
[----:B---3--:R-:W-:-:S04]  /*22550*/  @P2 IMAD.HI.U32 R6, R9, R20, RZ ;  /* 0x0000001409062227 */ /* 0x008fc800078e00ff */
[----:B------:R-:W-:Y:S01]  /*22560*/  IMAD.WIDE.U32 R4, R218, UR4, R4 ;  /* 0x00000004da047c25 */ /* 0x000fe2000f8e0004 */
[----:B------:R-:W-:-:S03]  /*22570*/  ULDC.64 UR4, c[0x0][0xaf0] ;  /* 0x0002bc0000047ab9 */ /* 0x000fc60000000a00 */
[----:B------:R-:W-:Y:S01]  /*22580*/  IMAD.MOV.U32 R3, RZ, RZ, R9 ;  /* 0x000000ffff037224 */ /* 0x000fe200078e0009 */
[----:B0-----:R-:W-:Y:S01]  /*22590*/  @P2 SHF.R.U32.HI R3, RZ, R31, R6 ;  /* 0x0000001fff032219 */ /* 0x001fe20000011606 */
[----:B------:R-:W-:Y:S02]  /*225a0*/  IMAD R8, R14, UR4, RZ ;  /* 0x000000040e087c24 */ /* 0x000fe4000f8e02ff */
[----:B------:R-:W-:Y:S01]  /*225b0*/  IMAD.IADD R5, R5, 0x1, R7 ;  /* 0x0000000105057824 */ /* 0x000fe200078e0207 */
[----:B------:R-:W-:Y:S01]  /*225c0*/  SHF.R.S32.HI R6, RZ, 0x1f, R3 ;  /* 0x0000001fff067819 */ /* 0x000fe20000011403 */
[C---:B------:R-:W-:Y:S02]  /*225d0*/  IMAD R7, R13.reuse, UR5, R8 ;  /* 0x000000050d077c24 */ /* 0x040fe4000f8e0208 */
        /* <DEDUP_REMOVED lines=12> */
[----:B------:R-:W-:Y:S02]  /*226a0*/  IMAD.IADD R208, R223, 0x1, R208 ;  /* 0x00000001dfd07824 */ /* 0x000fe400078e02d0 */
[----:B------:R-:W-:Y:S02]  /*226b0*/  IMAD R29, R0, R29, RZ ;  /* 0x0000001d001d7224 */ /* 0x000fe400078e02ff */
[C---:B------:R-:W-:Y:S02]  /*226c0*/  IMAD R3, R7.reuse, UR5, R6 ;  /* 0x0000000507037c24 */ /* 0x040fe4000f8e0206 */
[----:B------:R-:W-:Y:S01]  /*226d0*/  IMAD.WIDE.U32 R4, R7, UR4, R4 ;  /* 0x0000000407047c25 */ /* 0x000fe2000f8e0004 */
[----:B------:R-:W-:Y:S01]  /*226e0*/  ISETP.GE.AND P2, PT, R208, R29, PT ;  /* 0x0000001dd000720c */ /* 0x000fe20003f46270 */
[----:B------:R-:W-:-:S02]  /*226f0*/  ULDC.64 UR4, c[0x0][0xa80] ;  /* 0x0002a00000047ab9 */ /* 0x000fc40000000a00 */
[----:B------:R-:W-:Y:S01]  /*22700*/  VIADD R0, R208, 0x20 ;  /* 0x00000020d0007836 */ /* 0x000fe20000000000 */
[----:B------:R-:W-:Y:S02]  /*22710*/  IADD3 R3, R5, R3, RZ ;  /* 0x0000000305037210 */ /* 0x000fe40007ffe0ff */
[----:B------:R-:W-:Y:S02]  /*22720*/  LEA R6, P3, R4, UR4, 0x1 ;  /* 0x0000000404067c11 */ /* 0x000fe4000f8608ff */
[-C--:B------:R-:W-:Y:S01]  /*22730*/  ISETP.GE.AND P1, PT, R0, R29.reuse, PT ;  /* 0x0000001d0000720c */ /* 0x080fe20003f26270 */
[----:B------:R-:W-:Y:S01]  /*22740*/  VIADD R0, R208, 0x40 ;  /* 0x00000040d0007836 */ /* 0x000fe20000000000 */
[----:B------:R-:W-:Y:S02]  /*22750*/  LEA.HI.X R3, R4, UR5, R3, 0x1, P3 ;  /* 0x0000000504037c11 */ /* 0x000fe400098f0c03 */
[----:B------:R0:W1:Y:S02]  /*22760*/  SHFL.IDX PT, R4, R6, RZ, 0x181f ;  /* 0x00181fff06047589 */ /* 0x00006400000e0000 */
[----:B------:R-:W-:-:S02]  /*22770*/  ISETP.GE.AND P0, PT, R0, R29, PT ;  /* 0x0000001d0000720c */ /* 0x000fc40003f06270 */
[----:B------:R0:W2:Y:S01]  /*22780*/  SHFL.IDX PT, R0, R3, RZ, 0x181f ;  /* 0x00181fff03007589 */ /* 0x0000a200000e0000 */
[----:B------:R-:W-:Y:S10]  /*22790*/  @P2 BRA `(.L_x_1962) ;  /* 0x0000000000342947 */ /* 0x000ff40003800000 */
[----:B------:R-:W-:Y:S02]  /*227a0*/  ULDC UR4, c[0x0][0xac8] ;  /* 0x0002b20000047ab9 */ /* 0x000fe40000000800 */
        /* <DEDUP_REMOVED lines=12> */
.L_x_1962:
[----:B------:R-:W-:Y:S05]  /*22870*/  BSYNC B1 ;  /* 0x0000000000017941 */ /* 0x000fea0003800000 */
.L_x_1961:
[----:B--2---:R2:W4:Y:S01]  /*22880*/  SHFL.IDX PT, R0, R3, 0x1, 0x181f ;  /* 0x00381f0003007f89 */ /* 0x00452200000e0000 */
[----:B------:R-:W-:Y:S03]  /*22890*/  BSSY B1, `(.L_x_1963) ;  /* 0x0000010000017945 */ /* 0x000fe60003800000 */
[----:B-1-3--:R2:W1:Y:S01]  /*228a0*/  SHFL.IDX PT, R4, R6, 0x1, 0x181f ;  /* 0x00381f0006047f89 */ /* 0x00a46200000e0000 */
[----:B------:R-:W-:Y:S05]  /*228b0*/  @P1 BRA `(.L_x_1964) ;  /* 0x0000000000341947 */ /* 0x000fea0003800000 */
[----:B------:R-:W-:Y:S02]  /*228c0*/  ULDC UR4, c[0x0][0xac8] ;  /* 0x0002b20000047ab9 */ /* 0x000fe40000000800 */
        /* <DEDUP_REMOVED lines=12> */
.L_x_1964:
[----:B------:R-:W-:Y:S05]  /*22990*/  BSYNC B1 ;  /* 0x0000000000017941 */ /* 0x000fea0003800000 */
.L_x_1963:
[----:B----4-:R4:W0:Y:S01]  /*229a0*/  SHFL.IDX PT, R0, R3, 0x2, 0x181f ;  /* 0x00581f0003007f89 */ /* 0x01082200000e0000 */
        /* <DEDUP_REMOVED lines=16> */
.L_x_1966:
[----:B------:R-:W-:Y:S05]  /*22ab0*/  BSYNC B1 ;  /* 0x0000000000017941 */ /* 0x000fea0003800000 */
.L_x_1965:
[----:B0-----:R-:W-:Y:S01]  /*22ac0*/  VIADD R0, R208, 0x60 ;  /* 0x00000060d0007836 */ /* 0x001fe20000000000 */
[----:B---3--:R0:W3:Y:S04]  /*22ad0*/  SHFL.IDX PT, R8, R3, 0x3, 0x181f ;  /* 0x00781f0003087f89 */ /* 0x0080e800000e0000 */
[----:B------:R-:W-:Y:S01]  /*22ae0*/  ISETP.GE.AND P0, PT, R0, R29, PT ;  /* 0x0000001d0000720c */ /* 0x000fe20003f06270 */
[----:B-1----:R0:W1:-:S12]  /*22af0*/  SHFL.IDX PT, R4, R6, 0x3, 0x181f ;  /* 0x00781f0006047f89 */ /* 0x00205800000e0000 */
[----:B0-----:R-:W-:Y:S05]  /*22b00*/  @P0 BRA `(.L_x_1957) ;  /* 0x0000000000340947 */ /* 0x001fea0003800000 */
[----:B------:R-:W-:Y:S02]  /*22b10*/  ULDC UR4, c[0x0][0xac8] ;  /* 0x0002b20000047ab9 */ /* 0x000fe40000000800 */
        /* <DEDUP_REMOVED lines=12> */
.L_x_1957:
[----:B------:R-:W-:Y:S05]  /*22be0*/  BSYNC B0 ;  /* 0x0000000000007941 */ /* 0x000fea0003800000 */
.L_x_1948:
[----:B------:R-:W-:Y:S02]  /*22bf0*/  ULDC UR4, c[0x0][0xc3c] ;  /* 0x00030f0000047ab9 */ /* 0x000fe40000000800 */
[----:B------:R-:W-:-:S13]  /*22c00*/  ISETP.GE.AND P0, PT, R27, UR4, PT ;  /* 0x000000041b007c0c */ /* 0x000fda000bf06270 */
[----:B------:R-:W-:Y:S05]  /*22c10*/  @!P0 BRA `(.L_x_1967) ;  /* 0xfffffde400b88947 */ /* 0x000fea000383ffff */
[----:B------:R-:W-:Y:S05]  /*22c20*/  BRA `(.L_x_1680) ;  /* 0x0000008400e07947 */ /* 0x000fea0003800000 */
.L_x_1678:
[----:B------:R-:W-:-:S08]  /*22c30*/  NOP ;  /* 0x0000000000007918 */ /* 0x000fd00000000000 */
[----:B0-----:R-:W0:-:S00]  /*22c40*/  USETMAXREG.DEALLOC.CTAPOOL 0x18 ;  /* 0x00000018000079c8 */ /* 0x001e0000080e0500 */
[----:B0-----:R-:W2:Y:S01]  /*22c50*/  LDL.LU R2, [R1] ;  /* 0x0000000001027983 */ /* 0x001ea20000300800 */
[----:B------:R-:W-:Y:S01]  /*22c60*/  LOP3.LUT R0, R0, 0x3, RZ, 0xc0, !PT ;  /* 0x0000000300007812 */ /* 0x000fe200078ec0ff */
[----:B------:R-:W-:-:S05]  /*22c70*/  IMAD.MOV.U32 R6, RZ, RZ, RZ ;  /* 0x000000ffff067224 */ /* 0x000fca00078e00ff */
[----:B------:R-:W0:Y:S02]  /*22c80*/  SHFL.IDX PT, R0, R0, RZ, 0x1f ;  /* 0x00001fff00007589 */ /* 0x000e2400000e0000 */
[----:B0-----:R-:W-:Y:S02]  /*22c90*/  ISETP.NE.AND P0, PT, R0, RZ, PT ;  /* 0x000000ff0000720c */ /* 0x001fe40003f05270 */
[----:B--2---:R-:W-:-:S11]  /*22ca0*/  LOP3.LUT R2, R2, 0xfffffffd, RZ, 0xc0, !PT ;  /* 0xfffffffd02027812 */ /* 0x004fd600078ec0ff */
[----:B------:R-:W-:-:S05]  /*22cb0*/  @P0 LOP3.LUT R2, R2, 0x2, RZ, 0xfc, !PT ;  /* 0x0000000202020812 */ /* 0x000fca00078efcff */
[----:B------:R0:W-:Y:S01]  /*22cc0*/  STL [R1], R2 ;  /* 0x0000000201007387 */ /* 0x0001e20000100800 */
        /* <DEDUP_REMOVED lines=8> */
.L_x_1968:
        /* <DEDUP_REMOVED lines=41> */
.L_x_1974:
        /* <DEDUP_REMOVED lines=12> */
.L_x_1973:
[----:B------:R-:W-:Y:S05]  /*230a0*/  BSYNC B0 ;  /* 0x0000000000007941 */ /* 0x000fea0003800000 */
.L_x_1972:
[----:B0----5:R-:W0:Y:S02]  /*230b0*/  SHFL.UP PT, R2, R6, 0x1, RZ ;  /* 0x0420000006027989 */ /* 0x021e2400000e00ff */
        /* <DEDUP_REMOVED lines=19> */
[----:B------:R-:W-:-:S07]  /*231f0*/  MOV R5, R11 ;  /* 0x0000000b00057202 */ /* 0x000fce0000000f00 */
.L_x_1970:
[----:B------:R-:W-:-:S04]  /*23200*/  IMAD.IADD R8, R7, 0x1, -R8 ;  /* 0x0000000107087824 */ /* 0x000fc800078e0a08 */
        /* <DEDUP_REMOVED lines=17> */
[----:B------:R-:W-:-:S06]  /*23320*/  VIADD R16, R7, 0xffffffff ;  /* 0xffffffff07107836 */ /* 0x000fcc0000000000 */
[----:B------:R2:W3:Y:S02]  /*23330*/  SHFL.IDX PT, R16, R5, R16, 0x1f ;  /* 0x00001f1005107589 */ /* 0x0004e400000e0000 */
.L_x_1975:
[----:B-12---:R-:W-:Y:S01]  /*23340*/  IADD3 R5, RZ, -R3, RZ ;  /* 0x80000003ff057210 */ /* 0x006fe20007ffe0ff */
[----:B---3--:R-:W-:Y:S01]  /*23350*/  IMAD R16, R16, UR5, R8 ;  /* 0x0000000510107c24 */ /* 0x008fe2000f8e0208 */
[----:B------:R-:W-:Y:S01]  /*23360*/  IABS R7, R9 ;  /* 0x0000000900077213 */ /* 0x000fe20000000000 */
[----:B------:R-:W-:Y:S02]  /*23370*/  IMAD.MOV.U32 R2, RZ, RZ, RZ ;  /* 0x000000ffff027224 */ /* 0x000fe400078e00ff */
[----:B------:R-:W-:Y:S02]  /*23380*/  IMAD R5, R5, R10, RZ ;  /* 0x0000000a05057224 */ /* 0x000fe400078e02ff */
[----:B------:R-:W-:Y:S02]  /*23390*/  IMAD.MOV R7, RZ, RZ, -R7 ;  /* 0x000000ffff077224 */ /* 0x000fe400078e0a07 */
[----:B------:R-:W-:Y:S01]  /*233a0*/  IMAD.HI.U32 R3, R3, R5, R2 ;  /* 0x0000000503037227 */ /* 0x000fe200078e0002 */
[----:B------:R-:W-:-:S04]  /*233b0*/  IADD3 R2, -R16, UR6, RZ ;  /* 0x0000000610027c10 */ /* 0x000fc8000fffe1ff */
        /* <DEDUP_REMOVED lines=10> */
[----:B------:R-:W-:-:S06]  /*23460*/  @P0 IADD3 R8, R8, 0x1, RZ ;  /* 0x0000000108080810 */ /* 0x000fcc0007ffe0ff */
[----:B------:R-:W-:Y:S01]  /*23470*/  @!P2 IMAD.MOV R8, RZ, RZ, -R8 ;  /* 0x000000ffff08a224 */ /* 0x000fe200078e0a08 */
[----:B------:R-:W-:-:S05]  /*23480*/  @!P1 LOP3.LUT R8, RZ, R9, RZ, 0x33, !PT ;  /* 0x00000009ff089212 */ /* 0x000fca00078e33ff */
[----:B------:R-:W-:Y:S02]  /*23490*/  IMAD R5, R11, R8, RZ ;  /* 0x000000080b057224 */ /* 0x000fe400078e02ff */
[----:B------:R-:W-:Y:S02]  /*234a0*/  IMAD.MOV R8, RZ, RZ, -R8 ;  /* 0x000000ffff087224 */ /* 0x000fe400078e0a08 */
[----:B------:R-:W-:Y:S02]  /*234b0*/  IMAD.MOV R10, RZ, RZ, -R5 ;  /* 0x000000ffff0a7224 */ /* 0x000fe400078e0a05 */
[----:B------:R-:W-:-:S03]  /*234c0*/  IMAD R8, R9, R8, R2 ;  /* 0x0000000809087224 */ /* 0x000fc600078e0202 */
[----:B------:R-:W-:Y:S01]  /*234d0*/  VIADDMNMX R11, R10, UR5, R11, PT ;  /* 0x000000050a0b7c46 */ /* 0x000fe2000b80010b */
[----:B------:R-:W-:-:S03]  /*234e0*/  IMAD.IADD R5, R8, 0x1, R5 ;  /* 0x0000000108057824 */ /* 0x000fc600078e0205 */
[----:B------:R-:W-:-:S04]  /*234f0*/  IABS R7, R11 ;  /* 0x0000000b00077213 */ /* 0x000fc80000000000 */
[----:B------:R-:W1:Y:S08]  /*23500*/  I2F.RP R10, R7 ;  /* 0x00000007000a7306 */ /* 0x000e700000209400 */
[----:B-1----:R-:W1:Y:S02]  /*23510*/  MUFU.RCP R10, R10 ;  /* 0x0000000a000a7308 */ /* 0x002e640000001000 */
[----:B-1----:R-:W-:Y:S01]  /*23520*/  VIADD R3, R10, 0xffffffe ;  /* 0x0ffffffe0a037836 */ /* 0x002fe20000000000 */
[----:B------:R-:W-:-:S05]  /*23530*/  IABS R10, R11 ;  /* 0x0000000b000a7213 */ /* 0x000fca0000000000 */
[----:B------:R-:W1:Y:S01]  /*23540*/  F2I.FTZ.U32.TRUNC.NTZ R3, R3 ;  /* 0x0000000300037305 */ /* 0x000e62000021f000 */
[----:B------:R-:W-:Y:S01]  /*23550*/  IMAD.MOV R10, RZ, RZ, -R10 ;  /* 0x000000ffff0a7224 */ /* 0x000fe200078e0a0a */
[----:B-1----:R-:W-:-:S05]  /*23560*/  IADD3 R2, RZ, -R3, RZ ;  /* 0x80000003ff027210 */ /* 0x002fca0007ffe0ff */
[----:B------:R-:W-:Y:S02]  /*23570*/  IMAD R9, R2, R7, RZ ;  /* 0x0000000702097224 */ /* 0x000fe400078e02ff */
[----:B------:R-:W-:-:S04]  /*23580*/  IMAD.MOV.U32 R2, RZ, RZ, RZ ;  /* 0x000000ffff027224 */ /* 0x000fc800078e00ff */
[----:B------:R-:W-:Y:S01]  /*23590*/  IMAD.HI.U32 R2, R3, R9, R2 ;  /* 0x0000000903027227 */ /* 0x000fe200078e0002 */
[----:B------:R-:W-:Y:S02]  /*235a0*/  IABS R9, R8 ;  /* 0x0000000800097213 */ /* 0x000fe40000000000 */
[----:B------:R-:W-:-:S03]  /*235b0*/  LOP3.LUT R3, R8, R11, RZ, 0x3c, !PT ;  /* 0x0000000b08037212 */ /* 0x000fc600078e3cff */
[----:B------:R-:W-:Y:S01]  /*235c0*/  IMAD.HI.U32 R2, R2, R9, RZ ;  /* 0x0000000902027227 */ /* 0x000fe200078e00ff */
[----:B------:R-:W-:-:S03]  /*235d0*/  ISETP.GE.AND P2, PT, R3, RZ, PT ;  /* 0x000000ff0300720c */ /* 0x000fc60003f46270 */
[----:B------:R-:W-:-:S05]  /*235e0*/  IMAD R10, R2, R10, R9 ;  /* 0x0000000a020a7224 */ /* 0x000fca00078e0209 */
[----:B------:R-:W-:-:S13]  /*235f0*/  ISETP.GT.U32.AND P1, PT, R7, R10, PT ;  /* 0x0000000a0700720c */ /* 0x000fda0003f24070 */
[----:B------:R-:W-:Y:S02]  /*23600*/  @!P1 IMAD.IADD R10, R10, 0x1, -R7 ;  /* 0x000000010a0a9824 */ /* 0x000fe400078e0a07 */
[----:B------:R-:W-:Y:S01]  /*23610*/  @!P1 VIADD R2, R2, 0x1 ;  /* 0x0000000102029836 */ /* 0x000fe20000000000 */
[----:B------:R-:W-:Y:S02]  /*23620*/  ISETP.NE.AND P1, PT, R11, RZ, PT ;  /* 0x000000ff0b00720c */ /* 0x000fe40003f25270 */
[----:B------:R-:W-:-:S13]  /*23630*/  ISETP.GE.U32.AND P0, PT, R10, R7, PT ;  /* 0x000000070a00720c */ /* 0x000fda0003f06070 */
[----:B------:R-:W-:-:S05]  /*23640*/  @P0 IADD3 R2, R2, 0x1, RZ ;  /* 0x0000000102020810 */ /* 0x000fca0007ffe0ff */
[----:B------:R-:W-:Y:S01]  /*23650*/  @!P2 IMAD.MOV R2, RZ, RZ, -R2 ;  /* 0x000000ffff02a224 */ /* 0x000fe200078e0a02 */
[----:B------:R-:W-:Y:S01]  /*23660*/  @!P1 LOP3.LUT R2, RZ, R11, RZ, 0x33, !PT ;  /* 0x0000000bff029212 */ /* 0x000fe200078e33ff */
[----:B------:R-:W-:-:S03]  /*23670*/  IMAD.MOV R11, RZ, RZ, -R11 ;  /* 0x000000ffff0b7224 */ /* 0x000fc600078e0a0b */
[----:B------:R-:W-:Y:S01]  /*23680*/  LOP3.LUT R17, RZ, R2, RZ, 0x33, !PT ;  /* 0x00000002ff117212 */ /* 0x000fe200078e33ff */
[----:B------:R-:W-:-:S04]  /*23690*/  IMAD R18, R2, R11, R5 ;  /* 0x0000000b02127224 */ /* 0x000fc800078e0205 */
[----:B------:R-:W-:Y:S01]  /*236a0*/  IMAD.IADD R17, R6, 0x1, R17 ;  /* 0x0000000106117824 */ /* 0x000fe200078e0211 */
[----:B------:R-:W-:Y:S06]  /*236b0*/  BRA `(.L_x_1976) ;  /* 0x00000000000c7947 */ /* 0x000fec0003800000 */
.L_x_1971:
[----:B------:R-:W-:Y:S01]  /*236c0*/  MOV R17, RZ ;  /* 0x000000ff00117202 */ /* 0x000fe20000000f00 */
[----:B------:R-:W-:Y:S02]  /*236d0*/  IMAD.U32 R16, RZ, RZ, UR6 ;  /* 0x00000006ff107e24 */ /* 0x000fe4000f8e00ff */
[----:B------:R-:W-:-:S07]  /*236e0*/  IMAD.MOV.U32 R18, RZ, RZ, RZ ;  /* 0x000000ffff127224 */ /* 0x000fce00078e00ff */
.L_x_1976:
[----:B------:R-:W-:-:S13]  /*236f0*/  ISETP.NE.AND P0, PT, R0, RZ, PT ;  /* 0x000000ff0000720c */ /* 0x000fda0003f05270 */
[----:B------:R-:W1:Y:S01]  /*23700*/  @!P0 S2R R3, SR_CgaCtaId ;  /* 0x0000000000038919 */ /* 0x000e620000008800 */
[----:B------:R-:W-:-:S04]  /*23710*/  @!P0 MOV R0, 0x400 ;  /* 0x0000040000008802 */ /* 0x000fc80000000f00 */
[----:B-1----:R-:W-:-:S05]  /*23720*/  @!P0 LEA R0, R3, R0, 0x18 ;  /* 0x0000000003008211 */ /* 0x002fca00078ec0ff */
[----:B------:R1:W-:Y:S01]  /*23730*/  @!P0 STS.128 [R0+0x308d0], R16 ;  /* 0x0308d01000008388 */ /* 0x0003e20000000c00 */
[----:B------:R-:W-:Y:S06]  /*23740*/  BAR.ARV 0x5, 0x180 ;  /* 0x0146000000007b1d */ /* 0x000fec0000002000 */
.L_x_1969:
[----:B-1----:R-:W-:Y:S01]  /*23750*/  IMAD.MOV.U32 R0, RZ, RZ, 0x1 ;  /* 0x00000001ff007424 */ /* 0x002fe200078e00ff */
[----:B------:R1:W-:Y:S01]  /*23760*/  STL [R1+0x8], RZ ;  /* 0x000008ff01007387 */ /* 0x0003e20000100800 */
[----:B------:R-:W-:Y:S02]  /*23770*/  ULDC UR4, c[0x0][0xc3c] ;  /* 0x00030f0000047ab9 */ /* 0x000fe40000000800 */
[----:B--2---:R-:W-:Y:S01]  /*23780*/  ISETP.GE.AND P0, PT, R19, UR4, PT ;  /* 0x0000000413007c0c */ /* 0x004fe2000bf06270 */
[----:B------:R1:W-:Y:S04]  /*23790*/  STL [R1+0x14], R0 ;  /* 0x0000140001007387 */ /* 0x0003e80000100800 */
[----:B------:R1:W-:Y:S08]  /*237a0*/  STL [R1+0x48], RZ ;  /* 0x000048ff01007387 */ /* 0x0003f00000100800 */
[----:B-1----:R-:W-:Y:S05]  /*237b0*/  @P0 BRA `(.L_x_1977) ;  /* 0x00000078000c0947 */ /* 0x002fea0003800000 */
[----:B------:R-:W1:Y:S01]  /*237c0*/  S2UR UR5, SR_CgaCtaId ;  /* 0x00000000000579c3 */ /* 0x000e620000008800 */
[C---:B------:R-:W-:Y:S01]  /*237d0*/  IMAD.SHL.U32 R0, R4.reuse, 0x8, RZ ;  /* 0x0000000804007824 */ /* 0x040fe200078e00ff */
[----:B------:R-:W-:Y:S01]  /*237e0*/  LOP3.LUT R5, R4, 0x7f, RZ, 0xc0, !PT ;  /* 0x0000007f04057812 */ /* 0x000fe200078ec0ff */
[----:B------:R-:W-:Y:S01]  /*237f0*/  UMOV UR4, 0x400 ;  /* 0x0000040000047882 */ /* 0x000fe20000000000 */
[----:B------:R-:W-:Y:S01]  /*23800*/  BSSY B8, `(.L_x_1977) ;  /* 0x000077e000087945 */ /* 0x000fe20003800000 */
[----:B------:R-:W-:Y:S01]  /*23810*/  ULDC.64 UR36, c[0x0][0x198] ;  /* 0x0000660000247ab9 */ /* 0x000fe20000000a00 */
[----:B------:R-:W-:Y:S01]  /*23820*/  LOP3.LUT R3, R0, 0x1f8, RZ, 0xc0, !PT ;  /* 0x000001f800037812 */ /* 0x000fe200078ec0ff */
[----:B------:R-:W-:Y:S01]  /*23830*/  ULDC UR38, c[0x0][0xc] ;  /* 0x0000030000267ab9 */ /* 0x000fe20000000800 */
[----:B0-----:R-:W-:Y:S02]  /*23840*/  SHF.L.U32 R2, R5, 0x3, RZ ;  /* 0x0000000305027819 */ /* 0x001fe400000006ff */
[----:B------:R-:W-:Y:S01]  /*23850*/  LOP3.LUT R3, R3, 0x38, R4, 0x78, !PT ;  /* 0x0000003803037812 */ /* 0x000fe200078e7804 */
[----:B------:R-:W-:Y:S01]  /*23860*/  IMAD.SHL.U32 R4, R4, 0x10, RZ ;  /* 0x0000001004047824 */ /* 0x000fe200078e00ff */
[----:B------:R-:W-:-:S02]  /*23870*/  LOP3.LUT R0, R0, 0x38, RZ, 0xc0, !PT ;  /* 0x0000003800007812 */ /* 0x000fc400078ec0ff */
[----:B------:R-:W-:Y:S02]  /*23880*/  LOP3.LUT R2, R3, 0x200, R2, 0xf8, !PT ;  /* 0x0000020003027812 */ /* 0x000fe400078ef802 */
[----:B------:R-:W-:-:S04]  /*23890*/  SHF.R.U32.HI R5, RZ, 0x3, R5 ;  /* 0x00000003ff057819 */ /* 0x000fc80000011605 */
[----:B------:R-:W-:Y:S01]  /*238a0*/  LOP3.LUT R4, R5, 0x70, R4, 0xf8, !PT ;  /* 0x0000007005047812 */ /* 0x000fe200078ef804 */
[----:B-1----:R-:W-:-:S06]  /*238b0*/  ULEA UR4, UR5, UR4, 0x18 ;  /* 0x0000000405047291 */ /* 0x002fcc000f8ec03f */
[----:B------:R-:W-:-:S05]  /*238c0*/  IMAD.U32 R3, RZ, RZ, UR4 ;  /* 0x00000004ff037e24 */ /* 0x000fca000f8e00ff */
[----:B------:R0:W-:Y:S02]  /*238d0*/  STL [R1+0x4], R3 ;  /* 0x0000040301007387 */ /* 0x0001e40000100800 */
[----:B0-----:R-:W-:Y:S02]  /*238e0*/  IMAD R3, R2, 0x2, R3 ;  /* 0x0000000202037824 */ /* 0x001fe400078e0203 */
[----:B------:R-:W-:-:S03]  /*238f0*/  IMAD.MOV.U32 R2, RZ, RZ, 0x1 ;  /* 0x00000001ff027424 */ /* 0x000fc600078e00ff */
[----:B------:R0:W-:Y:S04]  /*23900*/  STL [R1+0x28], R3 ;  /* 0x0000280301007387 */ /* 0x0001e80000100800 */
[----:B------:R-:W-:Y:S04]  /*23910*/  STL [R1+0x48], RZ ;  /* 0x000048ff01007387 */ /* 0x000fe80000100800 */
[----:B------:R1:W-:Y:S01]  /*23920*/  STL [R1+0x20], R2 ;  /* 0x0000200201007387 */ /* 0x0003e20000100800 */
[----:B0-----:R-:W-:-:S03]  /*23930*/  MOV R3, 0x1 ;  /* 0x0000000100037802 */ /* 0x001fc60000000f00 */
[----:B------:R0:W-:Y:S04]  /*23940*/  STL [R1+0x1c], RZ ;  /* 0x00001cff01007387 */ /* 0x0001e80000100800 */
[----:B------:R0:W-:Y:S01]  /*23950*/  STL [R1+0x8], RZ ;  /* 0x000008ff01007387 */ /* 0x0001e20000100800 */
[----:B-1----:R-:W-:-:S03]  /*23960*/  LOP3.LUT R2, R0, 0x40, RZ, 0xfc, !PT ;  /* 0x0000004000027812 */ /* 0x002fc600078efcff */
[----:B------:R0:W-:Y:S01]  /*23970*/  STL [R1+0x14], R3 ;  /* 0x0000140301007387 */ /* 0x0001e20000100800 */
[----:B------:R-:W-:-:S07]  /*23980*/  LOP3.LUT R0, R0, 0x80, RZ, 0xfc, !PT ;  /* 0x0000008000007812 */ /* 0x000fce00078efcff */
.L_x_2139:
[----:B------:R-:W-:Y:S05]  /*23990*/  YIELD ;  /* 0x0000000000007946 */ /* 0x000fea0003800000 */
[----:B------:R-:W-:Y:S01]  /*239a0*/  ULDC.64 UR4, c[0x0][0xa28] ;  /* 0x00028a0000047ab9 */ /* 0x000fe20000000a00 */
[----:B------:R-:W-:Y:S02]  /*239b0*/  CS2R R6, SRZ ;  /* 0x0000000000067805 */ /* 0x000fe4000001ff00 */
[----:B------:R-:W-:Y:S01]  /*239c0*/  ISETP.NE.U32.AND P0, PT, RZ, UR4, PT ;  /* 0x00000004ff007c0c */ /* 0x000fe2000bf05070 */
[----:B01----:R-:W1:Y:S01]  /*239d0*/  LDC.64 R12, c[0x0][0xa00] ;  /* 0x00028000ff0c7b82 */ /* 0x003e620000000a00 */
[----:B------:R-:W-:Y:S01]  /*239e0*/  ULDC.64 UR6, c[0x0][0xa08] ;  /* 0x0002820000067ab9 */ /* 0x000fe20000000a00 */
[----:B------:R-:W-:Y:S01]  /*239f0*/  ULDC.64 UR8, c[0x0][0xa10] ;  /* 0x0002840000087ab9 */ /* 0x000fe20000000a00 */
[----:B------:R-:W-:Y:S01]  /*23a00*/  ISETP.NE.AND.EX P0, PT, RZ, UR5, PT, P0 ;  /* 0x00000005ff007c0c */ /* 0x000fe2000bf05300 */
[----:B------:R-:W-:-:S04]  /*23a10*/  ULDC.64 UR4, c[0x0][0xa18] ;  /* 0x0002860000047ab9 */ /* 0x000fc80000000a00 */
[----:B--2---:R-:W2:Y:S08]  /*23a20*/  LDC.64 R4, c[0x0][0xa08] ;  /* 0x00028200ff047b82 */ /* 0x004eb00000000a00 */
[----:B0-----:R-:W0:Y:S02]  /*23a30*/  @P0 LDC.64 R2, c[0x0][0xa28] ;  /* 0x00028a00ff020b82 */ /* 0x001e240000000a00 */
[----:B0-----:R-:W-:-:S05]  /*23a40*/  @P0 IMAD.WIDE R2, R19, 0x4, R2 ;  /* 0x0000000413020825 */ /* 0x001fca00078e0202 */
[----:B------:R0:W5:Y:S01]  /*23a50*/  @P0 LDG.E R6, desc[UR60][R2.64] ;  /* 0x0000003c02060981 */ /* 0x000162000c1e1900 */
[----:B------:R-:W-:Y:S01]  /*23a60*/  ISETP.NE.U32.AND P0, PT, RZ, UR4, PT ;  /* 0x00000004ff007c0c */ /* 0x000fe2000bf05070 */
[----:B-1----:R-:W-:Y:S01]  /*23a70*/  IMAD.WIDE R12, R19, 0x4, R12 ;  /* 0x00000004130c7825 */ /* 0x002fe200078e020c */
[----:B------:R-:W-:Y:S02]  /*23a80*/  ISETP.NE.U32.AND P2, PT, RZ, UR6, PT ;  /* 0x00000006ff007c0c */ /* 0x000fe4000bf45070 */
[----:B------:R-:W-:Y:S01]  /*23a90*/  ISETP.NE.AND.EX P0, PT, RZ, UR5, PT, P0 ;  /* 0x00000005ff007c0c */ /* 0x000fe2000bf05300 */
[----:B------:R-:W-:Y:S01]  /*23aa0*/  ULDC.64 UR4, c[0x0][0xa00] ;  /* 0x0002800000047ab9 */ /* 0x000fe20000000a00 */
[----:B------:R-:W-:Y:S01]  /*23ab0*/  ISETP.NE.U32.AND P4, PT, RZ, UR8, PT ;  /* 0x00000008ff007c0c */ /* 0x000fe2000bf85070 */
[----:B------:R-:W-:Y:S01]  /*23ac0*/  IMAD.MOV.U32 R8, RZ, RZ, RZ ;  /* 0x000000ffff087224 */ /* 0x000fe200078e00ff */
[----:B------:R-:W-:Y:S01]  /*23ad0*/  ISETP.NE.U32.AND P1, PT, RZ, UR4, PT ;  /* 0x00000004ff007c0c */ /* 0x000fe2000bf25070 */
[----:B0-----:R-:W0:Y:S01]  /*23ae0*/  LDC.64 R2, c[0x0][0xa10] ;  /* 0x00028400ff027b82 */ /* 0x001e220000000a00 */
[----:B------:R-:W-:-:S02]  /*23af0*/  IMAD.MOV.U32 R0, RZ, RZ, RZ ;  /* 0x000000ffff007224 */ /* 0x000fc400078e00ff */
[----:B------:R-:W-:Y:S01]  /*23b00*/  ISETP.NE.AND.EX P3, PT, RZ, UR5, PT, P1 ;  /* 0x00000005ff007c0c */ /* 0x000fe2000bf65310 */
[----:B--2---:R-:W-:-:S04]  /*23b10*/  IMAD.WIDE R4, R19, 0x4, R4 ;  /* 0x0000000413047825 */ /* 0x004fc800078e0204 */
[----:B------:R-:W1:Y:S01]  /*23b20*/  @P0 LDC.64 R10, c[0x0][0xa18] ;  /* 0x00028600ff0a0b82 */ /* 0x000e620000000a00 */
[----:B------:R-:W-:Y:S01]  /*23b30*/  ULDC UR4, c[0x0][0x288] ;  /* 0x0000a20000047ab9 */ /* 0x000fe20000000800 */
[----:B------:R-:W-:Y:S02]  /*23b40*/  ISETP.NE.AND.EX P1, PT, RZ, UR7, PT, P2 ;  /* 0x00000007ff007c0c */ /* 0x000fe4000bf25320 */
[----:B------:R-:W-:-:S04]  /*23b50*/  ISETP.NE.AND.EX P2, PT, RZ, UR9, PT, P4 ;  /* 0x00000009ff007c0c */ /* 0x000fc8000bf45340 */
[----:B------:R-:W2:Y:S07]  /*23b60*/  @P3 LDG.E R7, desc[UR60][R12.64] ;  /* 0x0000003c0c073981 */ /* 0x000eae000c1e1900 */
[----:B------:R-:W5:Y:S01]  /*23b70*/  @P1 LDG.E R8, desc[UR60][R4.64] ;  /* 0x0000003c04081981 */ /* 0x000f62000c1e1900 */
        /* <DEDUP_REMOVED lines=14> */
[----:B0-----:R-:W-:Y:S01]  /*23c60*/  MOV R10, UR5 ;  /* 0x00000005000a7c02 */ /* 0x001fe20008000f00 */
[----:B--2---:R0:W-:Y:S01]  /*23c70*/  STL [R1+0x3c], R7 ;  /* 0x00003c0701007387 */ /* 0x0041e20000100800 */
[----:B------:R-:W-:Y:S02]  /*23c80*/  IMAD.MOV.U32 R11, RZ, RZ, R7 ;  /* 0x000000ffff0b7224 */ /* 0x000fe400078e0007 */
[----:B0-----:R-:W-:Y:S01]  /*23c90*/  IMAD.U32 R7, RZ, RZ, UR4 ;  /* 0x00000004ff077e24 */ /* 0x001fe2000f8e00ff */
[----:B------:R-:W-:Y:S06]  /*23ca0*/  @P0 BRA `(.L_x_1978) ;  /* 0x0000000000140947 */ /* 0x000fec0003800000 */
[----:B------:R-:W-:Y:S05]  /*23cb0*/  @!P3 BRA `(.L_x_1978) ;  /* 0x000000000010b947 */ /* 0x000fea0003800000 */
[----:B------:R-:W2:Y:S04]  /*23cc0*/  LDG.E R9, desc[UR60][R12.64] ;  /* 0x0000003c0c097981 */ /* 0x000ea8000c1e1900 */
[----:B------:R-:W2:Y:S02]  /*23cd0*/  LDG.E R12, desc[UR60][R12.64+0x4] ;  /* 0x0000043c0c0c7981 */ /* 0x000ea4000c1e1900 */
[----:B--2---:R-:W-:-:S05]  /*23ce0*/  IMAD.IADD R11, R12, 0x1, -R9 ;  /* 0x000000010c0b7824 */ /* 0x004fca00078e0a09 */
[----:B------:R0:W-:Y:S02]  /*23cf0*/  STL [R1+0x3c], R11 ;  /* 0x00003c0b01007387 */ /* 0x0001e40000100800 */
.L_x_1978:
[----:B-----5:R-:W-:Y:S01]  /*23d00*/  IMAD.IADD R8, R8, 0x1, R6 ;  /* 0x0000000108087824 */ /* 0x020fe200078e0206 */
[----:B------:R-:W-:Y:S02]  /*23d10*/  ULDC.64 UR4, c[0x0][0xa20] ;  /* 0x0002880000047ab9 */ /* 0x000fe40000000a00 */
[----:B------:R-:W-:Y:S02]  /*23d20*/  ISETP.NE.U32.AND P0, PT, RZ, UR4, PT ;  /* 0x00000004ff007c0c */ /* 0x000fe4000bf05070 */
[----:B------:R1:W-:Y:S02]  /*23d30*/  STL [R1+0x18], R8 ;  /* 0x0000180801007387 */ /* 0x0003e40000100800 */
[----:B------:R-:W-:-:S13]  /*23d40*/  ISETP.NE.AND.EX P0, PT, RZ, UR5, PT, P0 ;  /* 0x00000005ff007c0c */ /* 0x000fda000bf05300 */
[----:B-1----:R-:W-:Y:S05]  /*23d50*/  @!P0 BRA `(.L_x_1979) ;  /* 0x0000000000108947 */ /* 0x002fea0003800000 */
[----:B------:R-:W1:Y:S02]  /*23d60*/  LDC.64 R4, c[0x0][0xa20] ;  /* 0x00028800ff047b82 */ /* 0x000e640000000a00 */
[----:B-1----:R-:W-:-:S05]  /*23d70*/  IMAD.WIDE R4, R19, 0x4, R4 ;  /* 0x0000000413047825 */ /* 0x002fca00078e0204 */
[----:B------:R1:W5:Y:S01]  /*23d80*/  LDG.E R7, desc[UR60][R4.64] ;  /* 0x0000003c04077981 */ /* 0x000362000c1e1900 */
[----:B------:R-:W-:Y:S05]  /*23d90*/  BRA `(.L_x_1980) ;  /* 0x0000000000107947 */ /* 0x000fea0003800000 */
.L_x_1979:
[----:B------:R-:W-:Y:S05]  /*23da0*/  @!P1 BRA `(.L_x_1980) ;  /* 0x00000000000c9947 */ /* 0x000fea0003800000 */
[----:B------:R-:W2:Y:S04]  /*23db0*/  LDG.E R7, desc[UR60][R4.64] ;  /* 0x0000003c04077981 */ /* 0x000ea8000c1e1900 */
[----:B------:R-:W2:Y:S02]  /*23dc0*/  LDG.E R4, desc[UR60][R4.64+0x4] ;  /* 0x0000043c04047981 */ /* 0x000ea4000c1e1900 */
[----:B--2---:R-:W-:-:S07]  /*23dd0*/  IMAD.IADD R7, R4, 0x1, -R7 ;  /* 0x0000000104077824 */ /* 0x004fce00078e0a07 */
.L_x_1980:
[----:B-1----:R-:W2:Y:S04]  /*23de0*/  @P2 LDG.E R4, desc[UR60][R2.64] ;  /* 0x0000003c02042981 */ /* 0x002ea8000c1e1900 */
[----:B------:R1:W2:Y:S01]  /*23df0*/  @P2 LDG.E R2, desc[UR60][R2.64+0x4] ;  /* 0x0000043c02022981 */ /* 0x0002a2000c1e1900 */
[----:B------:R-:W-:Y:S02]  /*23e00*/  IMAD.SHL.U32 R12, R17, 0x80, RZ ;  /* 0x00000080110c7824 */ /* 0x000fe400078e00ff */
[----:B-----5:R-:W-:Y:S02]  /*23e10*/  IMAD.IADD R9, R7, 0x1, -R6 ;  /* 0x0000000107097824 */ /* 0x020fe400078e0a06 */
[----:B------:R-:W-:Y:S01]  /*23e20*/  VIADD R7, R12, 0x7f ;  /* 0x0000007f0c077836 */ /* 0x000fe20000000000 */
[----:B------:R3:W-:Y:S01]  /*23e30*/  STL [R1+0x30], R12 ;  /* 0x0000300c01007387 */ /* 0x0007e20000100800 */
[----:B-1----:R-:W1:Y:S02]  /*23e40*/  LDC R3, c[0x0][0x448] ;  /* 0x00011200ff037b82 */ /* 0x002e640000000800 */
[----:B-1----:R-:W-:-:S13]  /*23e50*/  ISETP.NE.AND P1, PT, R3, 0x1, PT ;  /* 0x000000010300780c */ /* 0x002fda0003f25270 */
[----:B------:R-:W1:Y:S08]  /*23e60*/  @P1 LDC R3, c[0x0][0x44c] ;  /* 0x00011300ff031b82 */ /* 0x000e700000000800 */
[----:B------:R-:W4:Y:S01]  /*23e70*/  @P1 LDC R5, c[0x0][0x450] ;  /* 0x00011400ff051b82 */ /* 0x000f220000000800 */
[----:B--2---:R-:W-:Y:S01]  /*23e80*/  @P2 IADD3 R10, -R4, R2, RZ ;  /* 0x00000002040a2210 */ /* 0x004fe20007ffe1ff */
[----:B-1----:R-:W-:-:S04]  /*23e90*/  @P1 IMAD.HI.U32 R2, R7, R3, RZ ;  /* 0x0000000307021227 */ /* 0x002fc800078e00ff */
[----:B------:R-:W-:Y:S01]  /*23ea0*/  IMAD.IADD R6, R9, 0x1, R10 ;  /* 0x0000000109067824 */ /* 0x000fe200078e020a */
[----:B----4-:R-:W-:-:S04]  /*23eb0*/  @P1 SHF.R.U32.HI R7, RZ, R5, R2 ;  /* 0x00000005ff071219 */ /* 0x010fc80000011602 */
[C---:B------:R-:W-:Y:S02]  /*23ec0*/  IADD3 R2, R6.reuse, 0x5f, RZ ;  /* 0x0000005f06027810 */ /* 0x040fe40007ffe0ff */
[----:B------:R-:W-:-:S03]  /*23ed0*/  IADD3 R17, R6, 0x1, -R11 ;  /* 0x0000000106117810 */ /* 0x000fc60007ffe80b */
[----:B------:R-:W-:-:S04]  /*23ee0*/  IMAD.HI R2, R2, 0x2aaaaaab, RZ ;  /* 0x2aaaaaab02027827 */ /* 0x000fc800078e02ff */
[----:B------:R-:W-:Y:S01]  /*23ef0*/  IMAD.IADD R7, R17, 0x1, R7 ;  /* 0x0000000111077824 */ /* 0x000fe200078e0207 */
[----:B------:R-:W-:-:S04]  /*23f00*/  SHF.R.U32.HI R21, RZ, 0x1f, R2 ;  /* 0x0000001fff157819 */ /* 0x000fc80000011602 */
[----:B------:R-:W-:Y:S02]  /*23f10*/  LEA.HI.SX32 R21, R2, R21, 0x1c ;  /* 0x0000001502157211 */ /* 0x000fe400078fe2ff */
[----:B------:R-:W1:Y:S02]  /*23f20*/  LDC.64 R2, c[0x0][0x9e0] ;  /* 0x00027800ff027b82 */ /* 0x000e640000000a00 */
[----:B-1----:R-:W-:Y:S01]  /*23f30*/  ISETP.GE.AND P3, PT, R3, 0x1, PT ;  /* 0x000000010300780c */ /* 0x002fe20003f66270 */
        /* <DEDUP_REMOVED lines=13> */
.L_x_1983:
[----:B------:R-:W-:-:S13]  /*24010*/  ISETP.NE.AND P0, PT, R3, 0x1, PT ;  /* 0x000000010300780c */ /* 0x000fda0003f05270 */
[----:B------:R-:W1:Y:S02]  /*24020*/  @P0 LDC.64 R4, c[0x0][0x9e8] ;  /* 0x00027a00ff040b82 */ /* 0x000e640000000a00 */
[----:B-1----:R-:W-:-:S05]  /*24030*/  @P0 IMAD.HI.U32 R4, R2, R4, RZ ;  /* 0x0000000402040227 */ /* 0x002fca00078e00ff */
[----:B------:R-:W-:-:S07]  /*24040*/  @P0 SHF.R.U32.HI R2, RZ, R5, R4 ;  /* 0x00000005ff020219 */ /* 0x000fce0000011604 */
.L_x_1984:
[----:B------:R-:W-:Y:S05]  /*24050*/  BSYNC B0 ;  /* 0x0000000000007941 */ /* 0x000fea0003800000 */
.L_x_1982:
[----:B------:R-:W-:-:S05]  /*24060*/  IMAD R2, R2, R3, R3 ;  /* 0x0000000302027224 */ /* 0x000fca00078e0203 */
[----:B------:R-:W-:-:S07]  /*24070*/  VIMNMX R8, R8, R2, PT ;  /* 0x0000000208087248 */ /* 0x000fce0003fe0100 */
.L_x_1981:
[----:B------:R-:W1:Y:S01]  /*24080*/  @P1 LDC R4, c[0x0][0x44c] ;  /* 0x00011300ff041b82 */ /* 0x000e620000000800 */
[----:B------:R-:W-:Y:S01]  /*24090*/  MOV R2, R12 ;  /* 0x0000000c00027202 */ /* 0x000fe20000000f00 */
[----:B------:R-:W-:Y:S01]  /*240a0*/  IMAD.IADD R20, R6, 0x1, -R11 ;  /* 0x0000000106147824 */ /* 0x000fe200078e0a0b */
[----:B------:R-:W-:-:S05]  /*240b0*/  ULDC UR4, c[0x0][0x9dc] ;  /* 0x0002770000047ab9 */ /* 0x000fca0000000800 */
[----:B------:R-:W2:Y:S01]  /*240c0*/  @P1 LDC R5, c[0x0][0x450] ;  /* 0x00011400ff051b82 */ /* 0x000ea20000000800 */
[----:B-1----:R-:W-:-:S05]  /*240d0*/  @P1 IMAD.HI.U32 R4, R12, R4, RZ ;  /* 0x000000040c041227 */ /* 0x002fca00078e00ff */
[----:B--2---:R-:W-:-:S05]  /*240e0*/  @P1 SHF.R.U32.HI R2, RZ, R5, R4 ;  /* 0x00000005ff021219 */ /* 0x004fca0000011604 */
        /* <DEDUP_REMOVED lines=13> */
.L_x_1987:
[----:B------:R-:W-:-:S13]  /*241c0*/  ISETP.NE.AND P0, PT, R3, 0x1, PT ;  /* 0x000000010300780c */ /* 0x000fda0003f05270 */
[----:B------:R-:W1:Y:S02]  /*241d0*/  @P0 LDC.64 R4, c[0x0][0x9e8] ;  /* 0x00027a00ff040b82 */ /* 0x000e640000000a00 */
[----:B-1----:R-:W-:-:S05]  /*241e0*/  @P0 IMAD.HI.U32 R4, R2, R4, RZ ;  /* 0x0000000402040227 */ /* 0x002fca00078e00ff */
[----:B------:R-:W-:-:S07]  /*241f0*/  @P0 SHF.R.U32.HI R2, RZ, R5, R4 ;  /* 0x00000005ff020219 */ /* 0x000fce0000011604 */
.L_x_1988:
[----:B------:R-:W-:Y:S05]  /*24200*/  BSYNC B0 ;  /* 0x0000000000007941 */ /* 0x000fea0003800000 */
.L_x_1986:
[----:B------:R-:W-:-:S05]  /*24210*/  IMAD R2, R2, R3, RZ ;  /* 0x0000000302027224 */ /* 0x000fca00078e02ff */
[----:B------:R-:W-:-:S07]  /*24220*/  VIMNMX R6, R6, R2, !PT ;  /* 0x0000000206067248 */ /* 0x000fce0007fe0100 */
.L_x_1985:
[----:B------:R-:W-:Y:S01]  /*24230*/  VIADD R8, R8, 0x5f ;  /* 0x0000005f08087836 */ /* 0x000fe20000000000 */
[----:B------:R-:W-:Y:S01]  /*24240*/  BSSY B0, `(.L_x_1989) ;  /* 0x000016b000007945 */ /* 0x000fe20003800000 */
        /* <DEDUP_REMOVED lines=16> */
[----:B------:R-:W-:-:S05]  /*24350*/  @P0 IADD3 R2, R10, 0x5f, RZ ;  /* 0x0000005f0a020810 */ /* 0x000fca0007ffe0ff */
[----:B------:R-:W-:-:S05]  /*24360*/  @P0 IMAD.HI R2, R2, 0x2aaaaaab, RZ ;  /* 0x2aaaaaab02020827 */ /* 0x000fca00078e02ff */
[----:B------:R-:W-:-:S04]  /*24370*/  @P0 SHF.R.U32.HI R4, RZ, 0x1f, R2 ;  /* 0x0000001fff040819 */ /* 0x000fc80000011602 */
[----:B------:R-:W-:Y:S02]  /*24380*/  @P0 LEA.HI.SX32 R9, R2, R4, 0x1c ;  /* 0x0000000402090211 */ /* 0x000fe400078fe2ff */
[----:B------:R-:W-:Y:S02]  /*24390*/  PLOP3.LUT P0, PT, PT, PT, PT, 0x80, 0x0 ;  /* 0x000000000000781c */ /* 0x000fe40003f0f070 */
[----:B------:R-:W-:-:S13]  /*243a0*/  ISETP.GT.AND P1, PT, R9, R3, PT ;  /* 0x000000030900720c */ /* 0x000fda0003f24270 */
[----:B------:R-:W-:Y:S05]  /*243b0*/  @!P1 BRA `(.L_x_1990) ;  /* 0x00000014004c9947 */ /* 0x000fea0003800000 */
[----:B------:R-:W-:Y:S01]  /*243c0*/  UMOV UR4, 0xffffffff ;  /* 0xffffffff00047882 */ /* 0x000fe20000000000 */
[----:B------:R-:W-:Y:S02]  /*243d0*/  SEL R2, R19, RZ, !P2 ;  /* 0x000000ff13027207 */ /* 0x000fe40005000000 */
[----:B------:R-:W-:Y:S05]  /*243e0*/  BRA.DIV UR4, `(.L_x_1991) ;  /* 0x0000007a04e47947 */ /* 0x000fea000b800000 */
[----:B------:R-:W1:Y:S02]  /*243f0*/  S2R R4, SR_TID.X ;  /* 0x0000000000047919 */ /* 0x000e640000002100 */
[----:B-1----:R-:W-:-:S04]  /*24400*/  SHF.R.U32.HI R4, RZ, 0x5, R4 ;  /* 0x00000005ff047819 */ /* 0x002fc80000011604 */
[----:B------:R-:W-:-:S05]  /*24410*/  LOP3.LUT R4, R4, 0x3, RZ, 0xc0, !PT ;  /* 0x0000000304047812 */ /* 0x000fca00078ec0ff */
[----:B------:R1:W2:Y:S02]  /*24420*/  SHFL.IDX PT, R14, R4, RZ, 0x1f ;  /* 0x00001fff040e7589 */ /* 0x0002a400000e0000 */
.L_x_2182:
[----:B--2---:R-:W-:Y:S02]  /*24430*/  ISETP.NE.AND P0, PT, R14, RZ, PT ;  /* 0x000000ff0e00720c */ /* 0x004fe40003f05270 */
[----:B------:R-:W-:-:S11]  /*24440*/  PLOP3.LUT P6, PT, PT, PT, PT, 0x8, 0x0 ;  /* 0x000000000000781c */ /* 0x000fd60003fce170 */
[----:B------:R-:W-:Y:S05]  /*24450*/  @P0 BRA `(.L_x_1992) ;  /* 0x00000000000c0947 */ /* 0x000fea0003800000 */
[----:B------:R-:W-:-:S03]  /*24460*/  UMOV UR4, 0xffffffff ;  /* 0xffffffff00047882 */ /* 0x000fc60000000000 */
[----:B------:R-:W-:Y:S05]  /*24470*/  BRA.DIV UR4, `(.L_x_1993) ;  /* 0x0000007a04f47947 */ /* 0x000fea000b800000 */
[----:B------:R-:W-:-:S13]  /*24480*/  ELECT P6, URZ, PT ;  /* 0x00000000003f782f */ /* 0x000fda00038c0000 */
.L_x_1992:
[----:B-1----:R-:W2:Y:S04]  /*24490*/  LDL R4, [R1+0x48] ;  /* 0x0000480001047983 */ /* 0x002ea80000100800 */
[----:B------:R-:W3:Y:S01]  /*244a0*/  LDL R6, [R1+0x4] ;  /* 0x0000040001067983 */ /* 0x000ee20000100800 */
[----:B------:R-:W-:Y:S01]  /*244b0*/  BSSY B1, `(.L_x_1994) ;  /* 0x0000008000017945 */ /* 0x000fe20003800000 */
[----:B--2---:R-:W-:-:S05]  /*244c0*/  VIADD R4, R4, 0x1 ;  /* 0x0000000104047836 */ /* 0x004fca0000000000 */
[----:B------:R-:W-:-:S04]  /*244d0*/  LEA.HI R5, R4, R4, RZ, 0x1 ;  /* 0x0000000404057211 */ /* 0x000fc800078f08ff */
[----:B------:R-:W-:-:S05]  /*244e0*/  LOP3.LUT R5, R5, 0xfffffffe, RZ, 0xc0, !PT ;  /* 0xfffffffe05057812 */ /* 0x000fca00078ec0ff */
[----:B------:R-:W-:-:S05]  /*244f0*/  IMAD.IADD R4, R4, 0x1, -R5 ;  /* 0x0000000104047824 */ /* 0x000fca00078e0a05 */
[----:B------:R-:W-:-:S04]  /*24500*/  SHF.L.U32 R4, R4, 0x1f, RZ ;  /* 0x0000001f04047819 */ /* 0x000fc800000006ff */
[----:B---3--:R-:W1:Y:S02]  /*24510*/  SYNCS.PHASECHK.TRANS64.TRYWAIT P0, [R6+URZ+0x30820], R4 ;  /* 0x03082004060075a7 */ /* 0x008e64000800017f */
[----:B-1----:R-:W-:Y:S05]  /*24520*/  @!P0 BRA `(.L_x_1995) ;  /* 0x0000007800e88947 */ /* 0x002fea0003800000 */
.L_x_2185:
[----:B------:R-:W-:Y:S05]  /*24530*/  BSYNC B1 ;  /* 0x0000000000017941 */ /* 0x000fea0003800000 */
.L_x_1994:
[----:B------:R-:W-:Y:S04]  /*24540*/  BSSY B1, `(.L_x_1996) ;  /* 0x0000090000017945 */ /* 0x000fe80003800000 */
[----:B------:R-:W-:Y:S05]  /*24550*/  @!P6 BRA `(.L_x_1997) ;  /* 0x000000080038e947 */ /* 0x000fea0003800000 */
[----:B------:R-:W2:Y:S04]  /*24560*/  LDL R8, [R1+0x4] ;  /* 0x0000040001087983 */ /* 0x000ea80000100800 */
[----:B------:R-:W2:Y:S04]  /*24570*/  LDL R7, [R1+0x1c] ;  /* 0x00001c0001077983 */ /* 0x000ea80000100800 */
[----:B------:R-:W3:Y:S01]  /*24580*/  LDL R6, [R1+0x20] ;  /* 0x0000200001067983 */ /* 0x000ee20000100800 */
[----:B------:R-:W-:Y:S01]  /*24590*/  BSSY B2, `(.L_x_1998) ;  /* 0x0000008000027945 */ /* 0x000fe20003800000 */
[----:B-1----:R-:W1:Y:S02]  /*245a0*/  S2R R5, SR_TID.X ;  /* 0x0000000000057919 */ /* 0x002e640000002100 */
[----:B-1----:R-:W-:-:S04]  /*245b0*/  LOP3.LUT R5, R5, 0x7f, RZ, 0xc0, !PT ;  /* 0x0000007f05057812 */ /* 0x002fc800078ec0ff */
[----:B------:R-:W-:Y:S01]  /*245c0*/  ISETP.NE.AND P1, PT, R5, RZ, PT ;  /* 0x000000ff0500720c */ /* 0x000fe20003f25270 */
[----:B--2---:R-:W-:Y:S01]  /*245d0*/  IMAD R7, R7, 0x8, R8 ;  /* 0x0000000807077824 */ /* 0x004fe200078e0208 */
[----:B---3--:R-:W-:-:S04]  /*245e0*/  SHF.L.U32 R10, R6, 0x1f, RZ ;  /* 0x0000001f060a7819 */ /* 0x008fc800000006ff */
[----:B------:R-:W1:Y:S02]  /*245f0*/  SYNCS.PHASECHK.TRANS64.TRYWAIT P0, [R7+URZ+0x308a0], R10 ;  /* 0x0308a00a070075a7 */ /* 0x000e64000800017f */
[----:B-1----:R-:W-:Y:S05]  /*24600*/  @!P0 BRA `(.L_x_1999) ;  /* 0x0000007800c88947 */ /* 0x002fea0003800000 */
.L_x_2186:
[----:B------:R-:W-:Y:S05]  /*24610*/  BSYNC B2 ;  /* 0x0000000000027941 */ /* 0x000fea0003800000 */
.L_x_1998:
        /* <DEDUP_REMOVED lines=9> */
.L_x_2001:
[----:B------:R-:W-:Y:S05]  /*246b0*/  BSYNC B2 ;  /* 0x0000000000027941 */ /* 0x000fea0003800000 */
.L_x_2000:
        /* <DEDUP_REMOVED lines=11> */
[----:B--2---:R-:W-:-:S02]  /*24770*/  IMAD R6, R4, 0x9000, R6 ;  /* 0x0000900004067824 */ /* 0x004fc400078e0206 */
[----:B------:R-:W-:Y:S02]  /*24780*/  VIADD R4, R7, 0x30890 ;  /* 0x0003089007047836 */ /* 0x000fe40000000000 */
[----:B------:R-:W-:-:S07]  /*24790*/  VIADD R8, R6, 0x1e400 ;  /* 0x0001e40006087836 */ /* 0x000fce0000000000 */
.L_x_2002:
        /* <DEDUP_REMOVED lines=16> */
.L_x_2003:
        /* <DEDUP_REMOVED lines=16> */
.L_x_2004:
        /* <DEDUP_REMOVED lines=13> */
.L_x_2187:
[----:B------:R-:W-:Y:S05]  /*24a70*/  BSYNC B2 ;  /* 0x0000000000027941 */ /* 0x000fea0003800000 */
.L_x_2005:
[----:B------:R-:W-:Y:S01]  /*24a80*/  BSSY B2, `(.L_x_2007) ;  /* 0x000000b000027945 */ /* 0x000fe20003800000 */
[----:B-12---:R-:W-:Y:S01]  /*24a90*/  IMAD.MOV.U32 R10, RZ, RZ, 0x0 ;  /* 0x00000000ff0a7424 */ /* 0x006fe200078e00ff */
[----:B0-----:R-:W-:Y:S02]  /*24aa0*/  MOV R11, 0x12f00000 ;  /* 0x12f00000000b7802 */ /* 0x001fe40000000f00 */
[----:B------:R-:W-:Y:S05]  /*24ab0*/  @P1 BRA `(.L_x_2008) ;  /* 0x00000000001c1947 */ /* 0x000fea0003800000 */
[----:B------:R-:W0:Y:S01]  /*24ac0*/  S2R R8, SR_TID.X ;  /* 0x0000000000087919 */ /* 0x000e220000002100 */
[----:B------:R-:W-:-:S04]  /*24ad0*/  IMAD.MOV.U32 R4, RZ, RZ, 0x9000 ;  /* 0x00009000ff047424 */ /* 0x000fc800078e00ff */
[----:B------:R1:W-:Y:S01]  /*24ae0*/  SYNCS.ARRIVE.TRANS64 RZ, [R7+URZ+0x308b0], R4 ;  /* 0x0308b00407ff79a7 */ /* 0x0003e2000800003f */
[----:B0-----:R-:W-:-:S04]  /*24af0*/  LOP3.LUT R8, R8, 0x1f, RZ, 0xc0, !PT ;  /* 0x0000001f08087812 */ /* 0x001fc800078ec0ff */
[----:B------:R-:W-:-:S13]  /*24b00*/  ISETP.NE.AND P0, PT, R8, RZ, PT ;  /* 0x000000ff0800720c */ /* 0x000fda0003f05270 */
[----:B-1----:R-:W-:Y:S05]  /*24b10*/  @!P0 BRA `(.L_x_2008) ;  /* 0x0000000000048947 */ /* 0x002fea0003800000 */
[----:B------:R-:W-:Y:S01]  /*24b20*/  BPT.TRAP 0x1 ;  /* 0x000000040000795c */ /* 0x000fe20000300000 */
.L_x_2008:
[----:B------:R-:W-:Y:S05]  /*24b30*/  BSYNC B2 ;  /* 0x0000000000027941 */ /* 0x000fea0003800000 */
.L_x_2007:
[----:B------:R-:W-:Y:S01]  /*24b40*/  R2UR UR10, R14 ;  /* 0x000000000e0a72ca */ /* 0x000fe200000e0000 */
[----:B------:R-:W-:Y:S01]  /*24b50*/  UIADD3 UR4, UP0, UR36, 0x670, URZ ;  /* 0x0000067024047890 */ /* 0x000fe2000ff1e03f */
[----:B------:R-:W-:Y:S01]  /*24b60*/  R2UR UR6, R10 ;  /* 0x000000000a0672ca */ /* 0x000fe200000e0000 */
[----:B------:R-:W-:Y:S01]  /*24b70*/  VIADD R7, R7, 0x308b0 ;  /* 0x000308b007077836 */ /* 0x000fe20000000000 */
[----:B------:R-:W-:Y:S01]  /*24b80*/  R2UR UR7, R11 ;  /* 0x000000000b0772ca */ /* 0x000fe200000e0000 */
[----:B------:R-:W-:Y:S01]  /*24b90*/  VIADD R4, R6, 0x400 ;  /* 0x0000040006047836 */ /* 0x000fe20000000000 */
[----:B------:R-:W-:Y:S01]  /*24ba0*/  PLOP3.LUT P0, PT, PT, PT, PT, 0x80, 0x0 ;  /* 0x000000000000781c */ /* 0x000fe20003f0f070 */
[----:B------:R-:W-:-:S12]  /*24bb0*/  UIADD3.X UR5, URZ, UR37, URZ, UP0, !UPT ;  /* 0x000000253f057290 */ /* 0x000fd800087fe43f */
.L_x_2009:
        /* <DEDUP_REMOVED lines=15> */
.L_x_2010:
        /* <DEDUP_REMOVED lines=15> */
.L_x_2011:
        /* <DEDUP_REMOVED lines=10> */
.L_x_1997:
[----:B------:R-:W-:Y:S05]  /*24e40*/  BSYNC B1 ;  /* 0x0000000000017941 */ /* 0x000fea0003800000 */
.L_x_1996:
[----:B-1----:R-:W2:Y:S04]  /*24e50*/  LDL.LU R4, [R1+0x1c] ;  /* 0x00001c0001047983 */ /* 0x002ea80000300800 */
        /* <DEDUP_REMOVED lines=12> */
.L_x_2028:
[----:B------:R-:W-:Y:S05]  /*24f20*/  YIELD ;  /* 0x0000000000007946 */ /* 0x000fea0003800000 */
[----:B------:R-:W-:Y:S04]  /*24f30*/  BSSY B1, `(.L_x_2012) ;  /* 0x000008f000017945 */ /* 0x000fe80003800000 */
[----:B--2---:R-:W-:Y:S05]  /*24f40*/  @!P6 BRA `(.L_x_2013) ;  /* 0x000000080034e947 */ /* 0x004fea0003800000 */
        /* <DEDUP_REMOVED lines=11> */
.L_x_2188:
[----:B------:R-:W-:Y:S05]  /*25000*/  BSYNC B2 ;  /* 0x0000000000027941 */ /* 0x000fea0003800000 */
.L_x_2014:
        /* <DEDUP_REMOVED lines=9> */
.L_x_2017:
[----:B------:R-:W-:Y:S05]  /*250a0*/  BSYNC B2 ;  /* 0x0000000000027941 */ /* 0x000fea0003800000 */
.L_x_2016:
[----:B------:R-:W2:Y:S04]  /*250b0*/  LDL R5, [R1+0x4] ;  /* 0x0000040001057983 */ /* 0x000ea80000100800 */
[----:B------:R-:W2:Y:S01]  /*250c0*/  LDL R4, [R1+0x1c] ;  /* 0x00001c0001047983 */ /* 0x000ea20000100800 */
[----:B------:R-:W-:Y:S01]  /*250d0*/  MOV R12, RZ ;  /* 0x000000ff000c7202 */ /* 0x000fe20000000f00 */
[----:B------:R-:W-:Y:S01]  /*250e0*/  UIADD3 UR4, UP0, UR36, 0x570, URZ ;  /* 0x0000057024047890 */ /* 0x000fe2000ff1e03f */
[----:B------:R-:W-:Y:S01]  /*250f0*/  PLOP3.LUT P1, PT, PT, PT, PT, 0x80, 0x0 ;  /* 0x000000000000781c */ /* 0x000fe20003f2f070 */
[----:B------:R-:W-:Y:S01]  /*25100*/  UMOV UR6, 0x0 ;  /* 0x0000000000067882 */ /* 0x000fe20000000000 */
[----:B------:R-:W-:Y:S01]  /*25110*/  R2UR UR10, R12 ;  /* 0x000000000c0a72ca */ /* 0x000fe200000e0000 */
[----:B------:R-:W-:Y:S01]  /*25120*/  UIADD3.X UR5, URZ, UR37, URZ, UP0, !UPT ;  /* 0x000000253f057290 */ /* 0x000fe200087fe43f */
[----:B------:R-:W-:Y:S01]  /*25130*/  UMOV UR7, 0x12f00000 ;  /* 0x12f0000000077882 */ /* 0x000fe20000000000 */
[----:B--2---:R-:W-:-:S02]  /*25140*/  IMAD R6, R4, 0x9000, R5 ;  /* 0x0000900004067824 */ /* 0x004fc400078e0205 */
[----:B------:R-:W-:Y:S02]  /*25150*/  IMAD R5, R9, 0x60, R0 ;  /* 0x0000006009057824 */ /* 0x000fe400078e0200 */
[----:B------:R-:W-:Y:S02]  /*25160*/  VIADD R4, R8, 0x30890 ;  /* 0x0003089008047836 */ /* 0x000fe40000000000 */
[----:B------:R-:W-:-:S07]  /*25170*/  VIADD R10, R6, 0x1e400 ;  /* 0x0001e400060a7836 */ /* 0x000fce0000000000 */
.L_x_2018:
        /* <DEDUP_REMOVED lines=16> */
.L_x_2019:
        /* <DEDUP_REMOVED lines=16> */
.L_x_2020:
        /* <DEDUP_REMOVED lines=13> */
.L_x_2189:
[----:B------:R-:W-:Y:S05]  /*25450*/  BSYNC B2 ;  /* 0x0000000000027941 */ /* 0x000fea0003800000 */
.L_x_2021:
[----:B------:R-:W-:Y:S01]  /*25460*/  BSSY B2, `(.L_x_2023) ;  /* 0x000000b000027945 */ /* 0x000fe20003800000 */
[----:B------:R-:W-:Y:S02]  /*25470*/  IMAD.MOV.U32 R10, RZ, RZ, 0x0 ;  /* 0x00000000ff0a7424 */ /* 0x000fe400078e00ff */
[----:B0-----:R-:W-:Y:S01]  /*25480*/  IMAD.MOV.U32 R11, RZ, RZ, 0x12f00000 ;  /* 0x12f00000ff0b7424 */ /* 0x001fe200078e00ff */
[----:B------:R-:W-:Y:S06]  /*25490*/  @P2 BRA `(.L_x_2024) ;  /* 0x00000000001c2947 */ /* 0x000fec0003800000 */
[----:B------:R-:W0:Y:S01]  /*254a0*/  S2R R15, SR_TID.X ;  /* 0x00000000000f7919 */ /* 0x000e220000002100 */
[----:B------:R-:W-:-:S04]  /*254b0*/  IMAD.MOV.U32 R4, RZ, RZ, 0x9000 ;  /* 0x00009000ff047424 */ /* 0x000fc800078e00ff */
[----:B------:R3:W-:Y:S01]  /*254c0*/  SYNCS.ARRIVE.TRANS64 RZ, [R8+URZ+0x308b0], R4 ;  /* 0x0308b00408ff79a7 */ /* 0x0007e2000800003f */
[----:B0-----:R-:W-:-:S04]  /*254d0*/  LOP3.LUT R15, R15, 0x1f, RZ, 0xc0, !PT ;  /* 0x0000001f0f0f7812 */ /* 0x001fc800078ec0ff */
[----:B------:R-:W-:-:S13]  /*254e0*/  ISETP.NE.AND P1, PT, R15, RZ, PT ;  /* 0x000000ff0f00720c */ /* 0x000fda0003f25270 */
[----:B---3--:R-:W-:Y:S05]  /*254f0*/  @!P1 BRA `(.L_x_2024) ;  /* 0x0000000000049947 */ /* 0x008fea0003800000 */
[----:B------:R-:W-:Y:S01]  /*25500*/  BPT.TRAP 0x1 ;  /* 0x000000040000795c */ /* 0x000fe20000300000 */
.L_x_2024:
[----:B------:R-:W-:Y:S05]  /*25510*/  BSYNC B2 ;  /* 0x0000000000027941 */ /* 0x000fea0003800000 */
.L_x_2023:
[----:B------:R-:W-:Y:S01]  /*25520*/  R2UR UR10, R12 ;  /* 0x000000000c0a72ca */ /* 0x000fe200000e0000 */
[----:B------:R-:W-:Y:S01]  /*25530*/  UIADD3 UR4, UP0, UR36, 0x670, URZ ;  /* 0x0000067024047890 */ /* 0x000fe2000ff1e03f */
[----:B------:R-:W-:Y:S01]  /*25540*/  R2UR UR6, R10 ;  /* 0x000000000a0672ca */ /* 0x000fe200000e0000 */
[----:B------:R-:W-:Y:S01]  /*25550*/  VIADD R4, R6, 0x400 ;  /* 0x0000040006047836 */ /* 0x000fe20000000000 */
[----:B------:R-:W-:Y:S01]  /*25560*/  R2UR UR7, R11 ;  /* 0x000000000b0772ca */ /* 0x000fe200000e0000 */
[----:B------:R-:W-:Y:S01]  /*25570*/  UIADD3.X UR5, URZ, UR37, URZ, UP0, !UPT ;  /* 0x000000253f057290 */ /* 0x000fe200087fe43f */
[----:B------:R-:W-:Y:S02]  /*25580*/  PLOP3.LUT P1, PT, PT, PT, PT, 0x80, 0x0 ;  /* 0x000000000000781c */ /* 0x000fe40003f2f070 */
[----:B-12---:R-:W-:-:S11]  /*25590*/  IADD3 R8, R8, 0x308b0, RZ ;  /* 0x000308b008087810 */ /* 0x006fd60007ffe0ff */
.L_x_2025:
        /* <DEDUP_REMOVED lines=15> */
.L_x_2026:
        /* <DEDUP_REMOVED lines=15> */
.L_x_2027:
        /* <DEDUP_REMOVED lines=10> */
.L_x_2013:
[----:B------:R-:W-:Y:S05]  /*25820*/  BSYNC B1 ;  /* 0x0000000000017941 */ /* 0x000fea0003800000 */
.L_x_2012:
[----:B-1----:R-:W2:Y:S04]  /*25830*/  LDL.LU R4, [R1+0x1c] ;  /* 0x00001c0001047983 */ /* 0x002ea80000300800 */
[----:B------:R-:W3:Y:S01]  /*25840*/  LDL.LU R7, [R1+0x20] ;  /* 0x0000200001077983 */ /* 0x000ee20000300800 */
[C---:B------:R-:W-:Y:S02]  /*25850*/  ISETP.GT.AND P2, PT, R9.reuse, R3, PT ;  /* 0x000000030900720c */ /* 0x040fe40003f44270 */
[----:B------:R-:W-:Y:S01]  /*25860*/  IADD3 R9, R9, -0x1, RZ ;  /* 0xffffffff09097810 */ /* 0x000fe20007ffe0ff */
        /* <DEDUP_REMOVED lines=8> */
.L_x_1990:
[----:B------:R-:W-:Y:S05]  /*258f0*/  BSYNC B0 ;  /* 0x0000000000007941 */ /* 0x000fea0003800000 */
.L_x_1989:
[----:B--2---:R-:W2:Y:S01]  /*25900*/  LDL R7, [R1+0x30] ;  /* 0x0000300001077983 */ /* 0x004ea20000100800 */
[----:B------:R-:W3:Y:S01]  /*25910*/  LDC R0, c[0x0][0x448] ;  /* 0x00011200ff007b82 */ /* 0x000ee20000000800 */
[----:B------:R-:W-:Y:S07]  /*25920*/  @!P0 WARPSYNC.ALL ;  /* 0x0000000000008948 */ /* 0x000fee0003800000 */
[----:B------:R-:W-:Y:S01]  /*25930*/  @!P0 BAR.SYNC.DEFER_BLOCKING 0xc, 0x180 ;  /* 0x0306000000008b1d */ /* 0x000fe20000010000 */
[----:B---3--:R-:W-:-:S13]  /*25940*/  ISETP.NE.AND P1, PT, R0, 0x1, PT ;  /* 0x000000010000780c */ /* 0x008fda0003f25270 */
[----:B------:R-:W3:Y:S08]  /*25950*/  @P1 LDC R2, c[0x0][0x44c] ;  /* 0x00011300ff021b82 */ /* 0x000ef00000000800 */
[----:B------:R-:W4:Y:S01]  /*25960*/  @P1 LDC R3, c[0x0][0x450] ;  /* 0x00011400ff031b82 */ /* 0x000f220000000800 */
[----:B--2---:R-:W-:-:S04]  /*25970*/  VIADD R0, R7, 0x7f ;  /* 0x0000007f07007836 */ /* 0x004fc80000000000 */
[----:B---3--:R-:W-:-:S05]  /*25980*/  @P1 IMAD.HI.U32 R2, R0, R2, RZ ;  /* 0x0000000200021227 */ /* 0x008fca00078e00ff */
[----:B----4-:R-:W-:Y:S02]  /*25990*/  @P1 SHF.R.U32.HI R0, RZ, R3, R2 ;  /* 0x00000003ff001219 */ /* 0x010fe40000011602 */
[----:B------:R-:W2:Y:S03]  /*259a0*/  LDC.64 R2, c[0x0][0x9e0] ;  /* 0x00027800ff027b82 */ /* 0x000ea60000000a00 */
[----:B------:R-:W-:Y:S01]  /*259b0*/  IMAD.IADD R0, R17, 0x1, R0 ;  /* 0x0000000111007824 */ /* 0x000fe200078e0200 */
[----:B--2---:R-:W-:-:S03]  /*259c0*/  ISETP.GE.AND P2, PT, R3, 0x1, PT ;  /* 0x000000010300780c */ /* 0x004fc60003f46270 */
[----:B------:R-:W-:-:S10]  /*259d0*/  IMAD.IADD R2, R0, 0x1, R2 ;  /* 0x0000000100027824 */ /* 0x000fd400078e0202 */
[----:B------:R-:W-:Y:S05]  /*259e0*/  @!P2 BRA `(.L_x_2029) ;  /* 0x000000000048a947 */ /* 0x000fea0003800000 */
[C---:B------:R-:W-:Y:S01]  /*259f0*/  ISETP.GT.AND P0, PT, R0.reuse, RZ, PT ;  /* 0x000000ff0000720c */ /* 0x040fe20003f04270 */
[----:B------:R-:W-:Y:S01]  /*25a00*/  BSSY B0, `(.L_x_2030) ;  /* 0x000000e000007945 */ /* 0x000fe20003800000 */
[----:B------:R-:W-:-:S11]  /*25a10*/  VIADD R6, R0, 0xffffffff ;  /* 0xffffffff00067836 */ /* 0x000fd60000000000 */
[----:B------:R-:W-:Y:S05]  /*25a20*/  @P0 BRA `(.L_x_2031) ;  /* 0x00000000001c0947 */ /* 0x000fea0003800000 */
[----:B------:R-:W-:Y:S02]  /*25a30*/  ISETP.NE.AND P0, PT, R3, 0x1, PT ;  /* 0x000000010300780c */ /* 0x000fe40003f05270 */
[----:B------:R-:W-:-:S11]  /*25a40*/  IADD3 R0, -R0, RZ, RZ ;  /* 0x000000ff00007210 */ /* 0x000fd60007ffe1ff */
[----:B-1----:R-:W1:Y:S02]  /*25a50*/  @P0 LDC.64 R4, c[0x0][0x9e8] ;  /* 0x00027a00ff040b82 */ /* 0x002e640000000a00 */
[----:B-1----:R-:W-:-:S05]  /*25a60*/  @P0 IMAD.HI.U32 R4, R0, R4, RZ ;  /* 0x0000000400040227 */ /* 0x002fca00078e00ff */
[----:B------:R-:W-:-:S04]  /*25a70*/  @P0 SHF.R.U32.HI R0, RZ, R5, R4 ;  /* 0x00000005ff000219 */ /* 0x000fc80000011604 */
[----:B------:R-:W-:Y:S01]  /*25a80*/  LOP3.LUT R6, RZ, R0, RZ, 0x33, !PT ;  /* 0x00000000ff067212 */ /* 0x000fe200078e33ff */
[----:B------:R-:W-:Y:S06]  /*25a90*/  BRA `(.L_x_2032) ;  /* 0x0000000000107947 */ /* 0x000fec0003800000 */
.L_x_2031:
[----:B------:R-:W-:-:S13]  /*25aa0*/  ISETP.NE.AND P0, PT, R3, 0x1, PT ;  /* 0x000000010300780c */ /* 0x000fda0003f05270 */
[----:B-1----:R-:W1:Y:S02]  /*25ab0*/  @P0 LDC.64 R4, c[0x0][0x9e8] ;  /* 0x00027a00ff040b82 */ /* 0x002e640000000a00 */
[----:B-1----:R-:W-:-:S05]  /*25ac0*/  @P0 IMAD.HI.U32 R4, R6, R4, RZ ;  /* 0x0000000406040227 */ /* 0x002fca00078e00ff */
[----:B------:R-:W-:-:S07]  /*25ad0*/  @P0 SHF.R.U32.HI R6, RZ, R5, R4 ;  /* 0x00000005ff060219 */ /* 0x000fce0000011604 */
.L_x_2032:
[----:B------:R-:W-:Y:S05]  /*25ae0*/  BSYNC B0 ;  /* 0x0000000000007941 */ /* 0x000fea0003800000 */
.L_x_2030:
[----:B------:R-:W-:-:S05]  /*25af0*/  IMAD R6, R6, R3, R3 ;  /* 0x0000000306067224 */ /* 0x000fca00078e0203 */
[----:B------:R-:W-:-:S07]  /*25b00*/  VIMNMX R2, R2, R6, PT ;  /* 0x0000000602027248 */ /* 0x000fce0003fe0100 */
.L_x_2029:
[----:B------:R-:W-:Y:S01]  /*25b10*/  VIADD R0, R2, 0x5f ;  /* 0x0000005f02007836 */ /* 0x000fe20000000000 */
[----:B-1----:R-:W1:Y:S01]  /*25b20*/  @P1 LDC R4, c[0x0][0x450] ;  /* 0x00011400ff041b82 */ /* 0x002e620000000800 */
[----:B------:R-:W-:Y:S02]  /*25b30*/  ULDC UR4, c[0x0][0x9dc] ;  /* 0x0002770000047ab9 */ /* 0x000fe40000000800 */
[----:B------:R-:W-:-:S05]  /*25b40*/  IMAD.HI R0, R0, 0x2aaaaaab, RZ ;  /* 0x2aaaaaab00007827 */ /* 0x000fca00078e02ff */
[----:B------:R-:W-:-:S04]  /*25b50*/  SHF.R.U32.HI R2, RZ, 0x1f, R0 ;  /* 0x0000001fff027819 */ /* 0x000fc80000011600 */
[----:B------:R-:W-:Y:S02]  /*25b60*/  LEA.HI.SX32 R2, R0, R2, 0x1c ;  /* 0x0000000200027211 */ /* 0x000fe400078fe2ff */
[----:B------:R-:W2:Y:S02]  /*25b70*/  @P1 LDC R0, c[0x0][0x44c] ;  /* 0x00011300ff001b82 */ /* 0x000ea40000000800 */
[----:B------:R-:W-:Y:S01]  /*25b80*/  VIMNMX R6, R21, R2, PT ;  /* 0x0000000215067248 */ /* 0x000fe20003fe0100 */
[----:B------:R-:W-:-:S04]  /*25b90*/  IMAD.MOV.U32 R2, RZ, RZ, R7 ;  /* 0x000000ffff027224 */ /* 0x000fc800078e0007 */
[----:B------:R3:W-:Y:S01]  /*25ba0*/  STL [R1+0x34], R6 ;  /* 0x0000340601007387 */ /* 0x0007e20000100800 */
[----:B--2---:R-:W-:-:S05]  /*25bb0*/  @P1 IMAD.HI.U32 R0, R7, R0, RZ ;  /* 0x0000000007001227 */ /* 0x004fca00078e00ff */
[----:B-1----:R-:W-:-:S05]  /*25bc0*/  @P1 SHF.R.U32.HI R2, RZ, R4, R0 ;  /* 0x00000004ff021219 */ /* 0x002fca0000011600 */
[----:B------:R-:W-:-:S04]  /*25bd0*/  IMAD.IADD R0, R20, 0x1, R2 ;  /* 0x0000000114007824 */ /* 0x000fc800078e0202 */
[----:B------:R-:W-:Y:S01]  /*25be0*/  VIADD R2, R0, -UR4 ;  /* 0x8000000400027c36 */ /* 0x000fe20008000000 */
[----:B---3--:R-:W-:Y:S06]  /*25bf0*/  @!P2 BRA `(.L_x_2033) ;  /* 0x000000000044a947 */ /* 0x008fec0003800000 */
        /* <DEDUP_REMOVED lines=10> */
.L_x_2035:
[----:B------:R-:W-:-:S13]  /*25ca0*/  ISETP.NE.AND P0, PT, R3, 0x1, PT ;  /* 0x000000010300780c */ /* 0x000fda0003f05270 */
[----:B------:R-:W1:Y:S02]  /*25cb0*/  @P0 LDC.64 R4, c[0x0][0x9e8] ;  /* 0x00027a00ff040b82 */ /* 0x000e640000000a00 */
[----:B-1----:R-:W-:-:S05]  /*25cc0*/  @P0 IMAD.HI.U32 R4, R0, R4, RZ ;  /* 0x0000000400040227 */ /* 0x002fca00078e00ff */
[----:B------:R-:W-:-:S07]  /*25cd0*/  @P0 SHF.R.U32.HI R0, RZ, R5, R4 ;  /* 0x00000005ff000219 */ /* 0x000fce0000011604 */
.L_x_2036:
[----:B------:R-:W-:Y:S05]  /*25ce0*/  BSYNC B0 ;  /* 0x0000000000007941 */ /* 0x000fea0003800000 */
.L_x_2034:
[----:B------:R-:W-:-:S05]  /*25cf0*/  IMAD R0, R0, R3, RZ ;  /* 0x0000000300007224 */ /* 0x000fca00078e02ff */
[----:B------:R-:W-:-:S07]  /*25d00*/  VIMNMX R2, R2, R0, !PT ;  /* 0x0000000002027248 */ /* 0x000fce0007fe0100 */
.L_x_2033:
[----:B------:R-:W-:Y:S01]  /*25d10*/  IMAD.HI R2, R2, 0x2aaaaaab, RZ ;  /* 0x2aaaaaab02027827 */ /* 0x000fe200078e02ff */
[----:B------:R-:W-:Y:S04]  /*25d20*/  BSSY B7, `(.L_x_2037) ;  /* 0x0000465000077945 */ /* 0x000fe80003800000 */
[----:B------:R-:W-:-:S04]  /*25d30*/  SHF.R.U32.HI R0, RZ, 0x1f, R2 ;  /* 0x0000001fff007819 */ /* 0x000fc80000011602 */
[----:B------:R-:W-:-:S04]  /*25d40*/  LEA.HI.SX32 R0, R2, R0, 0x1c ;  /* 0x0000000002007211 */ /* 0x000fc800078fe2ff */
[----:B------:R-:W-:-:S04]  /*25d50*/  VIMNMX R3, RZ, R0, !PT ;  /* 0x00000000ff037248 */ /* 0x000fc80007fe0100 */
[----:B------:R-:W-:Y:S01]  /*25d60*/  ISETP.GT.AND P0, PT, R6, R3, PT ;  /* 0x000000030600720c */ /* 0x000fe20003f04270 */
[----:B------:R1:W-:-:S12]  /*25d70*/  STL [R1+0x2c], R3 ;  /* 0x00002c0301007387 */ /* 0x0003d80000100800 */
[----:B-1----:R-:W-:Y:S05]  /*25d80*/  @P0 BRA `(.L_x_2038) ;  /* 0x0000000000440947 */ /* 0x002fea0003800000 */
[----:B------:R-:W1:Y:S02]  /*25d90*/  S2R R3, SR_TID.X ;  /* 0x0000000000037919 */ /* 0x000e640000002100 */
[----:B-1----:R-:W-:-:S04]  /*25da0*/  LOP3.LUT R3, R3, 0x7f, RZ, 0xc0, !PT ;  /* 0x0000007f03037812 */ /* 0x002fc800078ec0ff */
[----:B------:R-:W-:-:S13]  /*25db0*/  ISETP.NE.AND P0, PT, R3, RZ, PT ;  /* 0x000000ff0300720c */ /* 0x000fda0003f05270 */
[----:B------:R-:W-:Y:S05]  /*25dc0*/  @P0 BRA `(.L_x_2039) ;  /* 0x0000004400680947 */ /* 0x000fea0003800000 */
[----:B------:R-:W1:Y:S01]  /*25dd0*/  S2R R3, SR_LANEID ;  /* 0x0000000000037919 */ /* 0x000e620000000000 */
[----:B------:R-:W-:Y:S02]  /*25de0*/  VOTEU.ANY UR4, UPT, PT ;  /* 0x0000000000047886 */ /* 0x000fe400038e0100 */
[----:B------:R-:W1:Y:S08]  /*25df0*/  FLO.U32 R0, UR4 ;  /* 0x0000000400007d00 */ /* 0x000e7000080e0000 */
[----:B------:R-:W2:Y:S01]  /*25e00*/  POPC R4, UR4 ;  /* 0x0000000400047d09 */ /* 0x000ea20008000000 */
[----:B-1----:R-:W-:-:S02]  /*25e10*/  ISETP.EQ.U32.AND P0, PT, R0, R3, PT ;  /* 0x000000030000720c */ /* 0x002fc40003f02070 */
[----:B------:R-:W2:Y:S11]  /*25e20*/  LDC.64 R2, c[0x0][0xc60] ;  /* 0x00031800ff027b82 */ /* 0x000eb60000000a00 */
[----:B--2---:R-:W2:Y:S01]  /*25e30*/  @P0 ATOMG.E.ADD.STRONG.GPU PT, R3, desc[UR60][R2.64], R4 ;  /* 0x00000004020309a8 */ /* 0x004ea200081ee1fc */
[----:B------:R-:W1:Y:S02]  /*25e40*/  S2R R5, SR_LTMASK ;  /* 0x0000000000057919 */ /* 0x000e640000003900 */
[----:B-1----:R-:W-:-:S06]  /*25e50*/  LOP3.LUT R5, R5, UR4, RZ, 0xc0, !PT ;  /* 0x0000000405057c12 */ /* 0x002fcc000f8ec0ff */
[----:B------:R-:W1:Y:S01]  /*25e60*/  POPC R5, R5 ;  /* 0x0000000500057309 */ /* 0x000e620000000000 */
[----:B--2---:R-:W1:Y:S02]  /*25e70*/  SHFL.IDX PT, R0, R3, R0, 0x1f ;  /* 0x00001f0003007589 */ /* 0x004e6400000e0000 */
[----:B-1----:R-:W-:Y:S01]  /*25e80*/  IADD3 R16, R0, UR38, R5 ;  /* 0x0000002600107c10 */ /* 0x002fe2000fffe005 */
[----:B------:R-:W-:Y:S06]  /*25e90*/  BRA `(.L_x_2039) ;  /* 0x0000004400347947 */ /* 0x000fec0003800000 */
.L_x_2038:
        /* <DEDUP_REMOVED lines=11> */
[----:B------:R-:W1:Y:S01]  /*25f50*/  LDC.64 R2, c[0x4][R2] ;  /* 0x0100000002027b82 */ /* 0x000e620000000a00 */
[----:B------:R-:W-:Y:S02]  /*25f60*/  IMAD.U32 R5, RZ, RZ, UR7 ;  /* 0x00000007ff057e24 */ /* 0x000fe4000f8e00ff */
[----:B------:R-:W-:Y:S02]  /*25f70*/  IMAD.U32 R6, RZ, RZ, UR8 ;  /* 0x00000008ff067e24 */ /* 0x000fe4000f8e00ff */
[----:B------:R-:W-:-:S02]  /*25f80*/  IMAD.U32 R7, RZ, RZ, UR9 ;  /* 0x00000009ff077e24 */ /* 0x000fc4000f8e00ff */
[----:B0-----:R-:W-:Y:S02]  /*25f90*/  IMAD.U32 R11, RZ, RZ, UR5 ;  /* 0x00000005ff0b7e24 */ /* 0x001fe4000f8e00ff */
[----:B------:R-:W-:Y:S02]  /*25fa0*/  IMAD.MOV.U32 R8, RZ, RZ, 0x70 ;  /* 0x00000070ff087424 */ /* 0x000fe400078e00ff */
[----:B------:R-:W-:Y:S02]  /*25fb0*/  IMAD.MOV.U32 R12, RZ, RZ, 0x1 ;  /* 0x00000001ff0c7424 */ /* 0x000fe400078e00ff */
[----:B------:R-:W-:-:S07]  /*25fc0*/  IMAD.MOV.U32 R13, RZ, RZ, RZ ;  /* 0x000000ffff0d7224 */ /* 0x000fce00078e00ff */
[----:B------:R-:W-:-:S07]  /*25fd0*/  LEPC R20, `(.L_x_2041) ;  /* 0x000000001014794e */ /* 0x000fce0000000000 */
[----:B-1----:R-:W-:Y:S05]  /*25fe0*/  CALL.ABS.NOINC R2 ;  /* 0x0000000002007343 */ /* 0x002fea0003c00000 */
.L_x_2041:
[----:B------:R-:W-:Y:S05]  /*25ff0*/  BSYNC B6 ;  /* 0x0000000000067941 */ /* 0x000fea0003800000 */
.L_x_2040:
[----:B------:R-:W-:Y:S01]  /*26000*/  IADD3 R0, R17, 0x400, RZ ;  /* 0x0000040011007810 */ /* 0x000fe20007ffe0ff */
[----:B------:R-:W-:Y:S03]  /*26010*/  BSSY B6, `(.L_x_2042) ;  /* 0x0000022000067945 */ /* 0x000fe60003800000 */
        /* <DEDUP_REMOVED lines=9> */
[----:B------:R-:W-:Y:S02]  /*260b0*/  IMAD.U32 R5, RZ, RZ, UR7 ;  /* 0x00000007ff057e24 */ /* 0x000fe4000f8e00ff */
[----:B------:R-:W-:Y:S02]  /*260c0*/  IMAD.U32 R6, RZ, RZ, UR8 ;  /* 0x00000008ff067e24 */ /* 0x000fe4000f8e00ff */
[----:B------:R-:W-:-:S02]  /*260d0*/  IMAD.U32 R7, RZ, RZ, UR9 ;  /* 0x00000009ff077e24 */ /* 0x000fc4000f8e00ff */
[----:B0-----:R-:W-:Y:S02]  /*260e0*/  IMAD.U32 R11, RZ, RZ, UR5 ;  /* 0x00000005ff0b7e24 */ /* 0x001fe4000f8e00ff */
[----:B------:R-:W-:Y:S02]  /*260f0*/  IMAD.MOV.U32 R8, RZ, RZ, 0x70 ;  /* 0x00000070ff087424 */ /* 0x000fe400078e00ff */
[----:B------:R-:W-:Y:S02]  /*26100*/  IMAD.MOV.U32 R12, RZ, RZ, 0x1 ;  /* 0x00000001ff0c7424 */ /* 0x000fe400078e00ff */
[----:B-1----:R-:W-:-:S07]  /*26110*/  IMAD.MOV.U32 R13, RZ, RZ, RZ ;  /* 0x000000ffff0d7224 */ /* 0x002fce00078e00ff */
[----:B------:R-:W-:-:S07]  /*26120*/  LEPC R20, `(.L_x_2044) ;  /* 0x000000001014794e */ /* 0x000fce0000000000 */
[----:B--2---:R-:W-:Y:S05]  /*26130*/  CALL.ABS.NOINC R2 ;  /* 0x0000000002007343 */ /* 0x004fea0003c00000 */
.L_x_2044:
[----:B------:R0:W1:Y:S01]  /*26140*/  LDC.64 R2, c[0x4][R17] ;  /* 0x0100000011027b82 */ /* 0x0000620000000a00 */
[----:B------:R-:W-:Y:S01]  /*26150*/  ULDC.64 UR4, c[0x4][0xa8] ;  /* 0x01002a0000047ab9 */ /* 0x000fe20000000a00 */
[----:B------:R-:W-:Y:S01]  /*26160*/  ULDC.64 UR6, c[0x4][0xb0] ;  /* 0x01002c0000067ab9 */ /* 0x000fe20000000a00 */
[----:B------:R-:W-:Y:S01]  /*26170*/  ULDC.64 UR8, c[0x4][0x40] ;  /* 0x0100100000087ab9 */ /* 0x000fe20000000a00 */
[----:B------:R-:W-:Y:S01]  /*26180*/  MOV R4, UR4 ;  /* 0x0000000400047c02 */ /* 0x000fe20008000f00 */
[----:B------:R-:W-:Y:S01]  /*26190*/  IMAD.U32 R5, RZ, RZ, UR5 ;  /* 0x00000005ff057e24 */ /* 0x000fe2000f8e00ff */
[----:B------:R-:W-:Y:S01]  /*261a0*/  MOV R11, UR9 ;  /* 0x00000009000b7c02 */ /* 0x000fe20008000f00 */
[----:B------:R-:W-:Y:S02]  /*261b0*/  IMAD.U32 R6, RZ, RZ, UR6 ;  /* 0x00000006ff067e24 */ /* 0x000fe4000f8e00ff */
[----:B------:R-:W-:Y:S02]  /*261c0*/  IMAD.U32 R7, RZ, RZ, UR7 ;  /* 0x00000007ff077e24 */ /* 0x000fe4000f8e00ff */
[----:B------:R-:W-:-:S02]  /*261d0*/  IMAD.U32 R10, RZ, RZ, UR8 ;  /* 0x00000008ff0a7e24 */ /* 0x000fc4000f8e00ff */
[----:B------:R-:W-:Y:S02]  /*261e0*/  IMAD.MOV.U32 R8, RZ, RZ, 0x70 ;  /* 0x00000070ff087424 */ /* 0x000fe400078e00ff */
[----:B------:R-:W-:Y:S02]  /*261f0*/  IMAD.MOV.U32 R12, RZ, RZ, 0x1 ;  /* 0x00000001ff0c7424 */ /* 0x000fe400078e00ff */
[----:B0-----:R-:W-:-:S07]  /*26200*/  IMAD.MOV.U32 R13, RZ, RZ, RZ ;  /* 0x000000ffff0d7224 */ /* 0x001fce00078e00ff */
[----:B------:R-:W-:-:S07]  /*26210*/  LEPC R20, `(.L_x_2043) ;  /* 0x000000001014794e */ /* 0x000fce0000000000 */
[----:B-1----:R-:W-:Y:S05]  /*26220*/  CALL.ABS.NOINC R2 ;  /* 0x0000000002007343 */ /* 0x002fea0003c00000 */
.L_x_2043:
[----:B------:R-:W-:Y:S05]  /*26230*/  BSYNC B6 ;  /* 0x0000000000067941 */ /* 0x000fea0003800000 */
.L_x_2042:
[----:B------:R-:W-:Y:S01]  /*26240*/  ULDC.64 UR4, c[0x0][0x9f8] ;  /* 0x00027e0000047ab9 */ /* 0x000fe20000000a00 */
[----:B------:R-:W2:Y:S01]  /*26250*/  LDL R17, [R1+0x34] ;  /* 0x0000340001117983 */ /* 0x000ea20000100800 */
[----:B------:R-:W-:Y:S01]  /*26260*/  ISETP.NE.U32.AND P0, PT, RZ, UR4, PT ;  /* 0x00000004ff007c0c */ /* 0x000fe2000bf05070 */
[----:B------:R-:W-:-:S03]  /*26270*/  IMAD.MOV.U32 R7, RZ, RZ, R19 ;  /* 0x000000ffff077224 */ /* 0x000fc600078e0013 */
[----:B------:R-:W-:Y:S01]  /*26280*/  ISETP.NE.AND.EX P0, PT, RZ, UR5, PT, P0 ;  /* 0x00000005ff007c0c */ /* 0x000fe2000bf05300 */
[----:B------:R-:W-:-:S12]  /*26290*/  ULDC.64 UR4, c[0x0][0xa08] ;  /* 0x0002820000047ab9 */ /* 0x000fd80000000a00 */
[----:B------:R-:W1:Y:S02]  /*262a0*/  @P0 LDC.64 R2, c[0x0][0x9f8] ;  /* 0x00027e00ff020b82 */ /* 0x000e640000000a00 */
[----:B-1----:R-:W-:-:S05]  /*262b0*/  @P0 IMAD.WIDE R2, R19, 0x4, R2 ;  /* 0x0000000413020825 */ /* 0x002fca00078e0202 */
[----:B------:R1:W3:Y:S02]  /*262c0*/  @P0 LDG.E R7, desc[UR60][R2.64] ;  /* 0x0000003c02070981 */ /* 0x0002e4000c1e1900 */
[----:B-1----:R-:W1:Y:S02]  /*262d0*/  LDC.64 R2, c[0x0][0x418] ;  /* 0x00010600ff027b82 */ /* 0x002e640000000a00 */
[----:B-1----:R-:W-:Y:S01]  /*262e0*/  LOP3.LUT P0, RZ, R2, UR4, RZ, 0xfc, !PT ;  /* 0x0000000402ff7c12 */ /* 0x002fe2000f80fcff */
[----:B------:R-:W-:-:S03]  /*262f0*/  UMOV UR4, 0xffffffff ;  /* 0xffffffff00047882 */ /* 0x000fc60000000000 */
[----:B------:R-:W-:Y:S02]  /*26300*/  LOP3.LUT P0, RZ, R3, UR5, RZ, 0xfc, P0 ;  /* 0x0000000503ff7c12 */ /* 0x000fe4000800fcff */
[----:B--2---:R-:W-:Y:S02]  /*26310*/  IADD3 R0, R17, -0x1, RZ ;  /* 0xffffffff11007810 */ /* 0x004fe40007ffe0ff */
[----:B---3--:R-:W-:Y:S01]  /*26320*/  SHF.R.S32.HI R8, RZ, 0x1f, R7 ;  /* 0x0000001fff087819 */ /* 0x008fe20000011407 */
[----:B------:R1:W-:Y:S01]  /*26330*/  STL [R1+0x10], R7 ;  /* 0x0000100701007387 */ /* 0x0003e20000100800 */
[----:B------:R-:W-:-:S03]  /*26340*/  SEL R17, R7, RZ, !P0 ;  /* 0x000000ff07117207 */ /* 0x000fc60004000000 */
[----:B------:R1:W-:Y:S01]  /*26350*/  STL [R1+0x24], R8 ;  /* 0x0000240801007387 */ /* 0x0003e20000100800 */
[----:B------:R-:W-:Y:S05]  /*26360*/  BRA.DIV UR4, `(.L_x_2045) ;  /* 0x0000005e04c07947 */ /* 0x000fea000b800000 */
[----:B------:R-:W2:Y:S02]  /*26370*/  S2R R4, SR_TID.X ;  /* 0x0000000000047919 */ /* 0x000ea40000002100 */
[----:B--2---:R-:W-:-:S04]  /*26380*/  SHF.R.U32.HI R4, RZ, 0x5, R4 ;  /* 0x00000005ff047819 */ /* 0x004fc80000011604 */
[----:B------:R-:W-:-:S05]  /*26390*/  LOP3.LUT R4, R4, 0x3, RZ, 0xc0, !PT ;  /* 0x0000000304047812 */ /* 0x000fca00078ec0ff */
[----:B------:R2:W3:Y:S02]  /*263a0*/  SHFL.IDX PT, R14, R4, RZ, 0x1f ;  /* 0x00001fff040e7589 */ /* 0x0004e400000e0000 */
.L_x_2192:
[----:B--2---:R-:W2:Y:S01]  /*263b0*/  LDL.LU R4, [R1] ;  /* 0x0000000001047983 */ /* 0x004ea20000300800 */
[----:B------:R-:W-:Y:S02]  /*263c0*/  PLOP3.LUT P1, PT, PT, PT, PT, 0x8, 0x0 ;  /* 0x000000000000781c */ /* 0x000fe40003f2e170 */
[----:B---3--:R-:W-:Y:S01]  /*263d0*/  ISETP.NE.AND P0, PT, R14, RZ, PT ;  /* 0x000000ff0e00720c */ /* 0x008fe20003f05270 */
[----:B------:R3:W-:Y:S01]  /*263e0*/  STL [R1+0xc], R0 ;  /* 0x00000c0001007387 */ /* 0x0007e20000100800 */
[----:B--2---:R-:W-:-:S09]  /*263f0*/  LOP3.LUT R4, R4, 0xfffffffe, RZ, 0xc0, !PT ;  /* 0xfffffffe04047812 */ /* 0x004fd200078ec0ff */
[----:B------:R-:W-:-:S05]  /*26400*/  @P1 LOP3.LUT R4, R4, 0x1, RZ, 0xfc, !PT ;  /* 0x0000000104041812 */ /* 0x000fca00078efcff */
[----:B------:R3:W-:Y:S01]  /*26410*/  STL [R1], R4 ;  /* 0x0000000401007387 */ /* 0x0007e20000100800 */
[----:B------:R-:W-:Y:S05]  /*26420*/  @P0 BRA `(.L_x_2046) ;  /* 0x0000000400480947 */ /* 0x000fea0003800000 */
[----:B------:R-:W-:-:S03]  /*26430*/  UMOV UR4, 0xffffffff ;  /* 0xffffffff00047882 */ /* 0x000fc60000000000 */
[----:B------:R-:W-:Y:S05]  /*26440*/  BRA.DIV UR4, `(.L_x_2047) ;  /* 0x0000005e04bc7947 */ /* 0x000fea000b800000 */
[----:B------:R-:W-:-:S13]  /*26450*/  ELECT P6, URZ, PT ;  /* 0x00000000003f782f */ /* 0x000fda00038c0000 */
.L_x_2195:
[----:B------:R-:W-:Y:S05]  /*26460*/  @!P6 BRA `(.L_x_2046) ;  /* 0x000000040038e947 */ /* 0x000fea0003800000 */
[----:B------:R-:W-:-:S04]  /*26470*/  ISETP.NE.U32.AND P0, PT, R2, RZ, PT ;  /* 0x000000ff0200720c */ /* 0x000fc80003f05070 */
[----:B------:R-:W-:-:S13]  /*26480*/  ISETP.NE.AND.EX P0, PT, R3, RZ, PT, P0 ;  /* 0x000000ff0300720c */ /* 0x000fda0003f05300 */
[----:B------:R-:W-:Y:S05]  /*26490*/  @!P0 BRA `(.L_x_2048) ;  /* 0x0000000000508947 */ /* 0x000fea0003800000 */
[----:B------:R-:W2:Y:S01]  /*264a0*/  LDC R6, c[0x0][0x43c] ;  /* 0x00010f00ff067b82 */ /* 0x000ea20000000800 */
[----:B------:R-:W-:Y:S01]  /*264b0*/  IMAD.MOV.U32 R9, RZ, RZ, R0 ;  /* 0x000000ffff097224 */ /* 0x000fe200078e0000 */
[----:B------:R-:W-:-:S03]  /*264c0*/  ULDC.64 UR4, c[0x0][0x428] ;  /* 0x00010a0000047ab9 */ /* 0x000fc60000000a00 */
[----:B---3--:R-:W-:Y:S01]  /*264d0*/  IMAD.MOV.U32 R0, RZ, RZ, R9 ;  /* 0x000000ffff007224 */ /* 0x008fe200078e0009 */
[----:B--2---:R-:W-:-:S13]  /*264e0*/  ISETP.NE.AND P0, PT, R6, 0x1, PT ;  /* 0x000000010600780c */ /* 0x004fda0003f05270 */
[----:B------:R-:W2:Y:S02]  /*264f0*/  @P0 LDC.64 R4, c[0x0][0x440] ;  /* 0x00011000ff040b82 */ /* 0x000ea40000000a00 */
[----:B--2---:R-:W-:-:S05]  /*26500*/  @P0 IMAD.HI.U32 R4, R9, R4, RZ ;  /* 0x0000000409040227 */ /* 0x004fca00078e00ff */
        /* <DEDUP_REMOVED lines=8> */
[----:B------:R-:W-:-:S03]  /*26590*/  IMAD.WIDE.U32 R4, R7, UR4, R4 ;  /* 0x0000000407047c25 */ /* 0x000fc6000f8e0004 */
[----:B------:R-:W-:Y:S02]  /*265a0*/  LEA R2, P0, R4, R2, 0x2 ;  /* 0x0000000204027211 */ /* 0x000fe400078010ff */
[----:B------:R-:W-:-:S04]  /*265b0*/  IADD3 R0, R5, R0, RZ ;  /* 0x0000000005007210 */ /* 0x000fc80007ffe0ff */
[----:B------:R-:W-:-:S05]  /*265c0*/  LEA.HI.X R3, R4, R3, R0, 0x2, P0 ;  /* 0x0000000304037211 */ /* 0x000fca00000f1400 */
[----:B------:R2:W5:Y:S02]  /*265d0*/  LDG.E R17, desc[UR60][R2.64] ;  /* 0x0000003c02117981 */ /* 0x000564000c1e1900 */
.L_x_2048:
[----:B-1----:R-:W4:Y:S04]  /*265e0*/  LDL R7, [R1+0x4] ;  /* 0x0000040001077983 */ /* 0x002f280000100800 */
[----:B---3--:R-:W4:Y:S04]  /*265f0*/  LDL R0, [R1+0x8] ;  /* 0x0000080001007983 */ /* 0x008f280000100800 */
[----:B--2---:R-:W2:Y:S01]  /*26600*/  LDL R2, [R1+0x14] ;  /* 0x0000140001027983 */ /* 0x004ea20000100800 */
[----:B----4-:R-:W-:Y:S01]  /*26610*/  IMAD R0, R0, 0x8, R7 ;  /* 0x0000000800007824 */ /* 0x010fe200078e0207 */
[----:B--2---:R-:W-:-:S04]  /*26620*/  SHF.L.U32 R2, R2, 0x1f, RZ ;  /* 0x0000001f02027819 */ /* 0x004fc800000006ff */
[----:B------:R-:W1:Y:S02]  /*26630*/  SYNCS.PHASECHK.TRANS64.TRYWAIT P0, [R0+URZ+0x30840], R2 ;  /* 0x03084002000075a7 */ /* 0x000e64000800017f */
[----:B-1----:R-:W-:Y:S05]  /*26640*/  @!P0 BRA `(.L_x_2049) ;  /* 0x0000005c005c8947 */ /* 0x002fea0003800000 */
.L_x_2196:
[----:B------:R-:W2:Y:S02]  /*26650*/  S2R R3, SR_TID.X ;  /* 0x0000000000037919 */ /* 0x000ea40000002100 */
        /* <DEDUP_REMOVED lines=10> */
.L_x_2050:
[----:B------:R-:W2:Y:S04]  /*26700*/  LDL R6, [R1+0x4] ;  /* 0x0000040001067983 */ /* 0x000ea80000100800 */
[----:B------:R-:W2:Y:S04]  /*26710*/  LDL R5, [R1+0x8] ;  /* 0x0000080001057983 */ /* 0x000ea80000100800 */
[----:B------:R-:W3:Y:S04]  /*26720*/  LDL R4, [R1+0xc] ;  /* 0x00000c0001047983 */ /* 0x000ee80000100800 */
[----:B------:R-:W4:Y:S04]  /*26730*/  LDL R3, [R1+0x18] ;  /* 0x0000180001037983 */ /* 0x000f280000100800 */
[----:B-1----:R-:W4:Y:S01]  /*26740*/  LDL.LU R2, [R1] ;  /* 0x0000000001027983 */ /* 0x002f220000300800 */
        /* <DEDUP_REMOVED lines=10> */
[----:B--2---:R-:W-:Y:S01]  /*267f0*/  IMAD R0, R5, 0x9000, R6 ;  /* 0x0000900005007824 */ /* 0x004fe200078e0206 */
[----:B---3--:R-:W-:-:S04]  /*26800*/  R2UR UR11, R4 ;  /* 0x00000000040b72ca */ /* 0x008fc800000e0000 */
[----:B------:R-:W-:Y:S02]  /*26810*/  R2UR UR8, R0 ;  /* 0x00000000000872ca */ /* 0x000fe400000e0000 */
[----:B----4-:R-:W-:Y:S02]  /*26820*/  R2UR UR5, R3 ;  /* 0x00000000030572ca */ /* 0x010fe400000e0000 */
[----:B------:R-:W-:-:S04]  /*26830*/  LOP3.LUT R2, R2, 0xfffffffe, RZ, 0xc0, !PT ;  /* 0xfffffffe02027812 */ /* 0x000fc800078ec0ff */
[----:B------:R-:W-:-:S05]  /*26840*/  @P0 LOP3.LUT R2, R2, 0x1, RZ, 0xfc, !PT ;  /* 0x0000000102020812 */ /* 0x000fca00078efcff */
[----:B------:R-:W-:Y:S02]  /*26850*/  UIADD3 UR14, UR8, 0x1e400, URZ ;  /* 0x0001e400080e7890 */ /* 0x000fe4000fffe03f */
[----:B------:R-:W-:Y:S01]  /*26860*/  UIMAD UR11, UR11, 0x60, UR5 ;  /* 0x000000600b0b78a4 */ /* 0x000fe2000f8e0205 */
[----:B------:R2:W-:Y:S01]  /*26870*/  STL [R1], R2 ;  /* 0x0000000201007387 */ /* 0x0005e20000100800 */
[----:B------:R-:W-:Y:S02]  /*26880*/  UIADD3.X UR5, URZ, UR37, URZ, UP0, !UPT ;  /* 0x000000253f057290 */ /* 0x000fe400087fe43f */
[----:B------:R-:W-:Y:S02]  /*26890*/  UIADD3 UR15, UR8, 0x21400, URZ ;  /* 0x00021400080f7890 */ /* 0x000fe4000fffe03f */
        /* <DEDUP_REMOVED lines=10> */
[----:B--2---:R-:W-:Y:S01]  /*26940*/  NOP ;  /* 0x0000000000007918 */ /* 0x004fe20000000000 */
.L_x_2046:
[----:B---3--:R-:W2:Y:S04]  /*26950*/  LDL R4, [R1+0x4] ;  /* 0x0000040001047983 */ /* 0x008ea80000100800 */
[----:B------:R-:W3:Y:S01]  /*26960*/  LDL.LU R3, [R1+0x40] ;  /* 0x0000400001037983 */ /* 0x000ee20000300800 */
[----:B------:R-:W-:Y:S05]  /*26970*/  WARPSYNC.ALL ;  /* 0x0000000000007948 */ /* 0x000fea0003800000 */
[----:B------:R-:W-:Y:S01]  /*26980*/  ULDC.64 UR4, c[0x0][0x298] ;  /* 0x0000a60000047ab9 */ /* 0x000fe20000000a00 */
[----:B------:R-:W-:Y:S01]  /*26990*/  BSSY B6, `(.L_x_2051) ;  /* 0x000001c000067945 */ /* 0x000fe20003800000 */
[----:B------:R-:W-:Y:S01]  /*269a0*/  BAR.SYNC.DEFER_BLOCKING 0x8, 0x180 ;  /* 0x0206000000007b1d */ /* 0x000fe20000010000 */
[----:B---3--:R-:W-:-:S05]  /*269b0*/  SHF.R.S32.HI R0, RZ, 0x1f, R3 ;  /* 0x0000001fff007819 */ /* 0x008fca0000011403 */
[----:B------:R-:W-:Y:S02]  /*269c0*/  IMAD R2, R0, UR4, RZ ;  /* 0x0000000400027c24 */ /* 0x000fe4000f8e02ff */
[----:B--2---:R-:W-:Y:S02]  /*269d0*/  VIADD R0, R4, 0x12400 ;  /* 0x0001240004007836 */ /* 0x004fe40000000000 */
[C---:B------:R-:W-:Y:S02]  /*269e0*/  IMAD R2, R3.reuse, UR5, R2 ;  /* 0x0000000503027c24 */ /* 0x040fe4000f8e0202 */
[----:B------:R-:W-:Y:S01]  /*269f0*/  IMAD.WIDE.U32 R4, R3, UR4, RZ ;  /* 0x0000000403047c25 */ /* 0x000fe2000f8e00ff */
[----:B------:R-:W-:-:S03]  /*26a00*/  LOP3.LUT P0, RZ, R0, 0x3ff, RZ, 0xc0, !PT ;  /* 0x000003ff00ff7812 */ /* 0x000fc6000780c0ff */
[----:B------:R-:W-:Y:S01]  /*26a10*/  IMAD.IADD R0, R5, 0x1, R2 ;  /* 0x0000000105007824 */ /* 0x000fe200078e0202 */
[----:B------:R2:W-:Y:S04]  /*26a20*/  STL.64 [R1+0x40], R4 ;  /* 0x0000400401007387 */ /* 0x0005e80000100a00 */
[----:B------:R2:W-:Y:S05]  /*26a30*/  STL [R1+0x4c], R0 ;  /* 0x00004c0001007387 */ /* 0x0005ea0000100800 */
[----:B------:R-:W-:Y:S05]  /*26a40*/  @!P0 BRA `(.L_x_2052) ;  /* 0x0000000000408947 */ /* 0x000fea0003800000 */
[----:B------:R-:W-:Y:S01]  /*26a50*/  MOV R2, 0x0 ;  /* 0x0000000000027802 */ /* 0x000fe20000000f00 */
[----:B------:R-:W-:Y:S01]  /*26a60*/  ULDC.64 UR4, c[0x4][0xa8] ;  /* 0x01002a0000047ab9 */ /* 0x000fe20000000a00 */
[----:B------:R-:W-:Y:S01]  /*26a70*/  ULDC.64 UR6, c[0x4][0xb0] ;  /* 0x01002c0000067ab9 */ /* 0x000fe20000000a00 */
[----:B------:R-:W-:Y:S01]  /*26a80*/  ULDC.64 UR8, c[0x4][0x20] ;  /* 0x0100080000087ab9 */ /* 0x000fe20000000a00 */
[----:B--2---:R-:W-:Y:S01]  /*26a90*/  MOV R4, UR4 ;  /* 0x0000000400047c02 */ /* 0x004fe20008000f00 */
[----:B------:R-:W-:Y:S01]  /*26aa0*/  IMAD.U32 R5, RZ, RZ, UR5 ;  /* 0x00000005ff057e24 */ /* 0x000fe2000f8e00ff */
[----:B------:R-:W2:Y:S01]  /*26ab0*/  LDC.64 R2, c[0x4][R2] ;  /* 0x0100000002027b82 */ /* 0x000ea20000000a00 */
[----:B------:R-:W-:Y:S01]  /*26ac0*/  IMAD.U32 R6, RZ, RZ, UR6 ;  /* 0x00000006ff067e24 */ /* 0x000fe2000f8e00ff */
[----:B0-----:R-:W-:Y:S01]  /*26ad0*/  MOV R11, UR9 ;  /* 0x00000009000b7c02 */ /* 0x001fe20008000f00 */
[----:B-1----:R-:W-:Y:S02]  /*26ae0*/  IMAD.U32 R7, RZ, RZ, UR7 ;  /* 0x00000007ff077e24 */ /* 0x002fe4000f8e00ff */
[----:B------:R-:W-:-:S02]  /*26af0*/  IMAD.U32 R10, RZ, RZ, UR8 ;  /* 0x00000008ff0a7e24 */ /* 0x000fc4000f8e00ff */
[----:B------:R-:W-:Y:S02]  /*26b00*/  IMAD.MOV.U32 R8, RZ, RZ, 0x70 ;  /* 0x00000070ff087424 */ /* 0x000fe400078e00ff */
[----:B------:R-:W-:Y:S02]  /*26b10*/  IMAD.MOV.U32 R12, RZ, RZ, 0x1 ;  /* 0x00000001ff0c7424 */ /* 0x000fe400078e00ff */
[----:B------:R-:W-:-:S07]  /*26b20*/  IMAD.MOV.U32 R13, RZ, RZ, RZ ;  /* 0x000000ffff0d7224 */ /* 0x000fce00078e00ff */
[----:B------:R-:W-:-:S07]  /*26b30*/  LEPC R20, `(.L_x_2052) ;  /* 0x000000001014794e */ /* 0x000fce0000000000 */
[----:B--2---:R-:W-:Y:S05]  /*26b40*/  CALL.ABS.NOINC R2 ;  /* 0x0000000002007343 */ /* 0x004fea0003c00000 */
.L_x_2052:
[----:B------:R-:W-:Y:S05]  /*26b50*/  BSYNC B6 ;  /* 0x0000000000067941 */ /* 0x000fea0003800000 */
.L_x_2051:
[----:B--2---:R-:W2:Y:S01]  /*26b60*/  LDL.LU R0, [R1+0x4c] ;  /* 0x00004c0001007983 */ /* 0x004ea20000300800 */
[----:B-1----:R-:W1:Y:S01]  /*26b70*/  LDC R7, c[0x0][0x448] ;  /* 0x00011200ff077b82 */ /* 0x002e620000000800 */
[----:B------:R-:W-:Y:S01]  /*26b80*/  ULDC.64 UR4, c[0x0][0x2d8] ;  /* 0x0000b60000047ab9 */ /* 0x000fe20000000a00 */
[----:B------:R-:W-:Y:S01]  /*26b90*/  ULDC.64 UR6, c[0x0][0x280] ;  /* 0x0000a00000067ab9 */ /* 0x000fe20000000a00 */
[----:B------:R-:W2:Y:S04]  /*26ba0*/  LDL.LU.64 R2, [R1+0x40] ;  /* 0x0000400001027983 */ /* 0x000ea80000300a00 */
[----:B------:R-:W3:Y:S01]  /*26bb0*/  LDL R9, [R1+0x30] ;  /* 0x0000300001097983 */ /* 0x000ee20000100800 */
[----:B------:R-:W4:Y:S01]  /*26bc0*/  S2R R5, SR_TID.X ;  /* 0x0000000000057919 */ /* 0x000f220000002100 */
[----:B------:R-:W0:Y:S01]  /*26bd0*/  S2R R8, SR_TID.X ;  /* 0x0000000000087919 */ /* 0x000e220000002100 */
[----:B------:R-:W0:Y:S01]  /*26be0*/  S2R R10, SR_TID.X ;  /* 0x00000000000a7919 */ /* 0x000e220000002100 */
[----:B----4-:R-:W-:-:S04]  /*26bf0*/  LOP3.LUT R5, R5, 0x7f, RZ, 0xc0, !PT ;  /* 0x0000007f05057812 */ /* 0x010fc800078ec0ff */
[----:B------:R-:W-:Y:S01]  /*26c00*/  SHF.R.U32.HI R5, RZ, 0x3, R5 ;  /* 0x00000003ff057819 */ /* 0x000fe20000011605 */
[----:B0-----:R-:W-:-:S05]  /*26c10*/  IMAD.SHL.U32 R8, R8, 0x10, RZ ;  /* 0x0000001008087824 */ /* 0x001fca00078e00ff */
[----:B------:R-:W-:Y:S01]  /*26c20*/  LOP3.LUT R8, R5, 0x70, R8, 0xf8, !PT ;  /* 0x0000007005087812 */ /* 0x000fe200078ef808 */
[----:B------:R-:W-:-:S05]  /*26c30*/  IMAD.SHL.U32 R10, R10, 0x8, RZ ;  /* 0x000000080a0a7824 */ /* 0x000fca00078e00ff */
[----:B------:R-:W-:-:S04]  /*26c40*/  LOP3.LUT R10, R10, 0x38, RZ, 0xc0, !PT ;  /* 0x000000380a0a7812 */ /* 0x000fc800078ec0ff */
[C---:B------:R-:W-:Y:S02]  /*26c50*/  LOP3.LUT R11, R10.reuse, 0x40, RZ, 0xfc, !PT ;  /* 0x000000400a0b7812 */ /* 0x040fe400078efcff */
[----:B------:R-:W-:Y:S01]  /*26c60*/  LOP3.LUT R10, R10, 0x80, RZ, 0xfc, !PT ;  /* 0x000000800a0a7812 */ /* 0x000fe200078efcff */
[----:B--2---:R-:W-:Y:S01]  /*26c70*/  IMAD.MOV.U32 R3, RZ, RZ, R0 ;  /* 0x000000ffff037224 */ /* 0x004fe200078e0000 */
[----:B------:R-:W-:-:S05]  /*26c80*/  SHF.R.S32.HI R0, RZ, 0x1f, R18 ;  /* 0x0000001fff007819 */ /* 0x000fca0000011412 */
[----:B------:R-:W-:Y:S02]  /*26c90*/  IMAD R0, R0, UR4, RZ ;  /* 0x0000000400007c24 */ /* 0x000fe4000f8e02ff */
[----:B------:R-:W-:-:S04]  /*26ca0*/  IMAD.WIDE.U32 R2, R18, UR4, R2 ;  /* 0x0000000412027c25 */ /* 0x000fc8000f8e0002 */
[----:B------:R-:W-:Y:S01]  /*26cb0*/  IMAD R0, R18, UR5, R0 ;  /* 0x0000000512007c24 */ /* 0x000fe2000f8e0200 */
[----:B------:R-:W-:Y:S02]  /*26cc0*/  ULDC.64 UR4, c[0x0][0xa00] ;  /* 0x0002800000047ab9 */ /* 0x000fe40000000a00 */
[----:B------:R-:W-:Y:S02]  /*26cd0*/  ISETP.NE.U32.AND P0, PT, RZ, UR4, PT ;  /* 0x00000004ff007c0c */ /* 0x000fe4000bf05070 */
[----:B------:R-:W-:Y:S02]  /*26ce0*/  IADD3 R3, R3, R0, RZ ;  /* 0x0000000003037210 */ /* 0x000fe40007ffe0ff */
[----:B------:R-:W-:Y:S01]  /*26cf0*/  ISETP.NE.AND.EX P0, PT, RZ, UR5, PT, P0 ;  /* 0x00000005ff007c0c */ /* 0x000fe2000bf05300 */
[----:B------:R-:W-:Y:S01]  /*26d00*/  ULDC.64 UR4, c[0x0][0x2e0] ;  /* 0x0000b80000047ab9 */ /* 0x000fe20000000a00 */
[----:B------:R-:W-:-:S04]  /*26d10*/  SHF.R.S32.HI R0, RZ, 0x1f, R19 ;  /* 0x0000001fff007819 */ /* 0x000fc80000011413 */
[----:B------:R-:W-:Y:S02]  /*26d20*/  SEL R4, R0, RZ, !P0 ;  /* 0x000000ff00047207 */ /* 0x000fe40004000000 */
[----:B------:R-:W-:Y:S02]  /*26d30*/  SEL R0, R19, RZ, !P0 ;  /* 0x000000ff13007207 */ /* 0x000fe40004000000 */
[----:B-1----:R-:W-:-:S13]  /*26d40*/  ISETP.NE.AND P0, PT, R7, 0x1, PT ;  /* 0x000000010700780c */ /* 0x002fda0003f05270 */
[----:B------:R-:W0:Y:S08]  /*26d50*/  @P0 LDC R5, c[0x0][0x44c] ;  /* 0x00011300ff050b82 */ /* 0x000e300000000800 */
[----:B------:R-:W1:Y:S01]  /*26d60*/  @P0 LDC R6, c[0x0][0x450] ;  /* 0x00011400ff060b82 */ /* 0x000e620000000800 */
[----:B------:R-:W-:Y:S02]  /*26d70*/  IMAD R4, R4, UR4, RZ ;  /* 0x0000000404047c24 */ /* 0x000fe4000f8e02ff */
[----:B------:R-:W-:-:S04]  /*26d80*/  IMAD.WIDE.U32 R2, R0, UR4, R2 ;  /* 0x0000000400027c25 */ /* 0x000fc8000f8e0002 */
[----:B------:R-:W-:Y:S01]  /*26d90*/  IMAD R0, R0, UR5, R4 ;  /* 0x0000000500007c24 */ /* 0x000fe2000f8e0204 */
[----:B------:R-:W-:Y:S01]  /*26da0*/  ULDC.64 UR4, c[0x0][0x2d0] ;  /* 0x0000b40000047ab9 */ /* 0x000fe20000000a00 */
[----:B---3--:R-:W-:Y:S02]  /*26db0*/  IMAD.IADD R4, R8, 0x1, R9 ;  /* 0x0000000108047824 */ /* 0x008fe400078e0209 */
[----:B------:R-:W-:Y:S02]  /*26dc0*/  IMAD.IADD R3, R3, 0x1, R0 ;  /* 0x0000000103037824 */ /* 0x000fe400078e0200 */
[----:B0-----:R-:W-:-:S04]  /*26dd0*/  @P0 IMAD.HI.U32 R5, R4, R5, RZ ;  /* 0x0000000504050227 */ /* 0x001fc800078e00ff */
[----:B------:R-:W-:Y:S01]  /*26de0*/  IMAD.MOV.U32 R0, RZ, RZ, R4 ;  /* 0x000000ffff007224 */ /* 0x000fe200078e0004 */
[----:B-1----:R-:W-:-:S04]  /*26df0*/  @P0 SHF.R.U32.HI R0, RZ, R6, R5 ;  /* 0x00000006ff000219 */ /* 0x002fc80000011605 */
[----:B------:R-:W-:-:S05]  /*26e00*/  IADD3 R5, -R0, RZ, RZ ;  /* 0x000000ff00057210 */ /* 0x000fca0007ffe1ff */
        /* <DEDUP_REMOVED lines=28> */
[----:B------:R-:W3:Y:S01]  /*26fd0*/  LDL.LU R6, [R1+0x3c] ;  /* 0x00003c0001067983 */ /* 0x000ee20000300800 */
[----:B------:R-:W0:Y:S02]  /*26fe0*/  S2R R11, SR_TID.X ;  /* 0x00000000000b7919 */ /* 0x000e240000002100 */
[----:B0-----:R-:W-:-:S05]  /*26ff0*/  IMAD.SHL.U32 R11, R11, 0x8, RZ ;  /* 0x000000080b0b7824 */ /* 0x001fca00078e00ff */
[----:B------:R-:W-:Y:S02]  /*27000*/  LOP3.LUT R11, R11, 0x38, RZ, 0xc0, !PT ;  /* 0x000000380b0b7812 */ /* 0x000fe400078ec0ff */
[----:B--2---:R-:W-:-:S05]  /*27010*/  IADD3 R0, R8, R9, RZ ;  /* 0x0000000908007210 */ /* 0x004fca0007ffe0ff */
[----:B------:R-:W-:Y:S01]  /*27020*/  VIADD R5, R0, 0x10 ;  /* 0x0000001000057836 */ /* 0x000fe20000000000 */
[----:B------:R-:W-:Y:S01]  /*27030*/  SHFL.IDX PT, R9, R3, 0x1, 0x181f ;  /* 0x00381f0003097f89 */ /* 0x000fe200000e0000 */
[----:B---3--:R-:W-:-:S03]  /*27040*/  IMAD R2, R6, R7, RZ ;  /* 0x0000000706027224 */ /* 0x008fc600078e02ff */
[----:B------:R-:W0:Y:S04]  /*27050*/  SHFL.IDX PT, R7, R4, RZ, 0x181f ;  /* 0x00181fff04077589 */ /* 0x000e2800000e0000 */
[----:B------:R-:W1:Y:S01]  /*27060*/  SHFL.IDX PT, R6, R3, RZ, 0x181f ;  /* 0x00181fff03067589 */ /* 0x000e6200000e0000 */
[-C--:B------:R-:W-:Y:S02]  /*27070*/  ISETP.GE.AND P4, PT, R0, R2.reuse, PT ;  /* 0x000000020000720c */ /* 0x080fe40003f86270 */
[----:B------:R-:W-:Y:S02]  /*27080*/  ISETP.GE.AND P3, PT, R5, R2, PT ;  /* 0x000000020500720c */ /* 0x000fe40003f66270 */
[----:B------:R-:W2:Y:S09]  /*27090*/  SHFL.IDX PT, R5, R4, 0x1, 0x181f ;  /* 0x00381f0004057f89 */ /* 0x000eb200000e0000 */
[----:B0-----:R-:W-:-:S05]  /*270a0*/  @!P4 LEA R7, P5, R11, R7, 0x1 ;  /* 0x000000070b07c211 */ /* 0x001fca00078a08ff */
[----:B-1----:R-:W-:-:S05]  /*270b0*/  @!P4 IMAD.X R6, RZ, RZ, R6, P5 ;  /* 0x000000ffff06c224 */ /* 0x002fca00028e0606 */
        /* <DEDUP_REMOVED lines=8> */
[----:B0-----:R-:W-:Y:S01]  /*27140*/  @!P3 MOV R6, R8 ;  /* 0x000000080006b202 */ /* 0x001fe20000000f00 */
[----:B------:R-:W-:-:S02]  /*27150*/  @!P3 IMAD.MOV.U32 R7, RZ, RZ, R5 ;  /* 0x000000ffff07b224 */ /* 0x000fc400078e0005 */
        /* <DEDUP_REMOVED lines=51> */
[----:B0-----:R-:W-:-:S05]  /*27490*/  @!P4 LEA R5, P3, R11, R5, 0x1 ;  /* 0x000000050b05c211 */ /* 0x001fca00078608ff */
[----:B-1----:R-:W-:-:S05]  /*274a0*/  @!P4 IMAD.X R6, RZ, RZ, R6, P3 ;  /* 0x000000ffff06c224 */ /* 0x002fca00018e0606 */
[----:B------:R-:W-:Y:S01]  /*274b0*/  @!P4 MOV R7, R6 ;  /* 0x000000060007c202 */ /* 0x000fe20000000f00 */
[----:B------:R-:W-:Y:S02]  /*274c0*/  @!P4 IMAD.MOV.U32 R6, RZ, RZ, R5 ;  /* 0x000000ffff06c224 */ /* 0x000fe400078e0005 */
[----:B------:R0:W1:Y:S04]  /*274d0*/  SHFL.IDX PT, R5, R3, 0x7, 0x181f ;  /* 0x00f81f0003057f89 */ /* 0x00006800000e0000 */
[----:B------:R0:W-:Y:S04]  /*274e0*/  @!P4 LDGSTS.E.BYPASS.LTC128B.128 [R10+0x15400], desc[UR60][R6.64], !P2 ;  /* 0x15400000060acfae */ /* 0x0001e8000d101d7c */
[----:B------:R0:W-:Y:S04]  /*274f0*/  @!P4 LDGSTS.E.BYPASS.LTC128B.128 [R10+0x19400], desc[UR60][R6.64+0x80], !P1 ;  /* 0x19400080060acfae */ /* 0x0001e8000c901d7c */
[----:B------:R0:W-:Y:S04]  /*27500*/  @!P4 LDGSTS.E.BYPASS.LTC128B.128 [R10+0x1d400], desc[UR60][R6.64+0x100], !P0 ;  /* 0x1d400100060acfae */ /* 0x0001e8000c101d7c */
[----:B------:R0:W2:Y:S02]  /*27510*/  SHFL.IDX PT, R3, R4, 0x7, 0x181f ;  /* 0x00f81f0004037f89 */ /* 0x0000a400000e0000 */
.L_x_2213:
[----:B------:R-:W-:Y:S01]  /*27520*/  VIADD R0, R0, 0x70 ;  /* 0x0000007000007836 */ /* 0x000fe20000000000 */
[----:B------:R-:W-:Y:S04]  /*27530*/  BSSY B0, `(.L_x_2054) ;  /* 0x000000e000007945 */ /* 0x000fe80003800000 */
[----:B------:R-:W-:-:S13]  /*27540*/  ISETP.GE.AND P3, PT, R0, R2, PT ;  /* 0x000000020000720c */ /* 0x000fda0003f66270 */
[----:B------:R-:W-:Y:S05]  /*27550*/  @P3 BRA `(.L_x_2055) ;  /* 0x00000000002c3947 */ /* 0x000fea0003800000 */
[----:B0-----:R-:W0:Y:S02]  /*27560*/  S2R R4, SR_TID.X ;  /* 0x0000000000047919 */ /* 0x001e240000002100 */
[----:B0-----:R-:W-:-:S05]  /*27570*/  IMAD.SHL.U32 R4, R4, 0x8, RZ ;  /* 0x0000000804047824 */ /* 0x001fca00078e00ff */
[----:B------:R-:W-:-:S04]  /*27580*/  LOP3.LUT R4, R4, 0x38, RZ, 0xc0, !PT ;  /* 0x0000003804047812 */ /* 0x000fc800078ec0ff */
[----:B--2---:R-:W-:-:S05]  /*27590*/  LEA R2, P3, R4, R3, 0x1 ;  /* 0x0000000304027211 */ /* 0x004fca00078608ff */
[----:B-1----:R-:W-:-:S05]  /*275a0*/  IMAD.X R3, RZ, RZ, R5, P3 ;  /* 0x000000ffff037224 */ /* 0x002fca00018e0605 */
[----:B------:R-:W-:Y:S01]  /*275b0*/  @!PT LDS RZ, [RZ] ;  /* 0x00000000fffff984 */ /* 0x000fe20000000800 */
[----:B------:R-:W-:Y:S01]  /*275c0*/  @!PT LDS RZ, [RZ] ;  /* 0x00000000fffff984 */ /* 0x000fe20000000800 */
[----:B------:R-:W-:Y:S01]  /*275d0*/  @!PT LDS RZ, [RZ] ;  /* 0x00000000fffff984 */ /* 0x000fe20000000800 */
[----:B------:R4:W-:Y:S04]  /*275e0*/  LDGSTS.E.BYPASS.LTC128B.128 [R10+0x15c00], desc[UR60][R2.64], !P2 ;  /* 0x15c00000020a7fae */ /* 0x0009e8000d101d7c */
[----:B------:R4:W-:Y:S04]  /*275f0*/  LDGSTS.E.BYPASS.LTC128B.128 [R10+0x19c00], desc[UR60][R2.64+0x80], !P1 ;  /* 0x19c00080020a7fae */ /* 0x0009e8000c901d7c */
[----:B------:R4:W-:Y:S02]  /*27600*/  LDGSTS.E.BYPASS.LTC128B.128 [R10+0x1dc00], desc[UR60][R2.64+0x100], !P0 ;  /* 0x1dc00100020a7fae */ /* 0x0009e4000c101d7c */
.L_x_2055:
[----:B------:R-:W-:Y:S05]  /*27610*/  BSYNC B0 ;  /* 0x0000000000007941 */ /* 0x000fea0003800000 */
.L_x_2054:
[----:B0--34-:R-:W3:Y:S01]  /*27620*/  LDL R10, [R1+0x4] ;  /* 0x00000400010a7983 */ /* 0x019ee20000100800 */
[----:B------:R-:W-:Y:S01]  /*27630*/  PLOP3.LUT P0, PT, PT, PT, PT, 0x80, 0x0 ;  /* 0x000000000000781c */ /* 0x000fe20003f0f070 */
[----:B------:R-:W-:Y:S01]  /*27640*/  NOP ;  /* 0x0000000000007918 */ /* 0x000fe20000000000 */
[----:B---3--:R-:W-:-:S11]  /*27650*/  IADD3 R11, R10, 0x30800, RZ ;  /* 0x000308000a0b7810 */ /* 0x008fd60007ffe0ff */
.L_x_2056:
[----:B------:R-:W3:Y:S01]  /*27660*/  LDL R2, [R1+0x4] ;  /* 0x0000040001027983 */ /* 0x000ee20000100800 */
[----:B------:R-:W-:Y:S02]  /*27670*/  PLOP3.LUT P1, PT, P1, P0, PT, 0xa2, 0x0 ;  /* 0x000000000000781c */ /* 0x000fe40000f21472 */
[----:B---3--:R-:W-:-:S08]  /*27680*/  @P0 R2UR P1, UR4, R2 ;  /* 0x00000000020402ca */ /* 0x008fd00000020000 */
[----:B------:R-:W-:-:S05]  /*27690*/  @P0 PLOP3.LUT P0, PT, P1, PT, PT, 0x80, 0x0 ;  /* 0x000000000000081c */ /* 0x000fca0000f0f070 */
[----:B------:R-:W-:Y:S01]  /*276a0*/  @!P1 SYNCS.ARRIVE.TRANS64.RED.A0T1 RZ, [UR4+0x30800], RZ ;  /* 0x030800ffffff99a7 */ /* 0x000fe20008200404 */
[----:B------:R-:W-:Y:S07]  /*276b0*/  @!P1 ARRIVES.LDGSTSBAR.64.TRANSCNT [UR4+0x30800] ;  /* 0x03080000ff0099b0 */ /* 0x000fee0008000a84 */
[----:B------:R-:W-:Y:S05]  /*276c0*/  @P0 BRA.U.ANY `(.L_x_2056) ;  /* 0xfffffffd00e40947 */ /* 0x000fea000393ffff */
[----:B--2---:R-:W2:Y:S02]  /*276d0*/  LDL.LU R3, [R1+0x48] ;  /* 0x0000480001037983 */ /* 0x004ea40000300800 */
        /* <DEDUP_REMOVED lines=9> */
[----:B------:R-:W2:Y:S03]  /*27770*/  SYNCS.PHASECHK.TRANS64.TRYWAIT P0, [R2+URZ+0x30820], R0 ;  /* 0x03082000020075a7 */ /* 0x000ea6000800017f */
[----:B0-2---:R-:W-:Y:S05]  /*27780*/  @!P0 BRA `(.L_x_2058) ;  /* 0x0000005800188947 */ /* 0x005fea0003800000 */
.L_x_2214:
[----:B------:R-:W-:Y:S05]  /*27790*/  BSYNC B0 ;  /* 0x0000000000007941 */ /* 0x000fea0003800000 */
.L_x_2057:
[----:B------:R-:W2:Y:S04]  /*277a0*/  LDL R3, [R1+0x34] ;  /* 0x0000340001037983 */ /* 0x000ea80000100800 */
[----:B0-----:R-:W3:Y:S01]  /*277b0*/  LDL R2, [R1+0x2c] ;  /* 0x00002c0001027983 */ /* 0x001ee20000100800 */
[----:B------:R-:W-:Y:S01]  /*277c0*/  BSSY B0, `(.L_x_2059) ;  /* 0x0000250000007945 */ /* 0x000fe20003800000 */
[----:B--2---:R-:W-:-:S05]  /*277d0*/  VIADD R0, R3, 0xfffffffe ;  /* 0xfffffffe03007836 */ /* 0x004fca0000000000 */
[----:B---3--:R-:W-:-:S13]  /*277e0*/  ISETP.GE.AND P0, PT, R0, R2, PT ;  /* 0x000000020000720c */ /* 0x008fda0003f06270 */
[----:B------:R-:W-:Y:S05]  /*277f0*/  @!P0 BRA `(.L_x_2060) ;  /* 0x0000002400308947 */ /* 0x000fea0003800000 */
[----:B------:R-:W-:Y:S01]  /*27800*/  IMAD.MOV R8, RZ, RZ, -R3 ;  /* 0x000000ffff087224 */ /* 0x000fe200078e0a03 */
[----:B------:R-:W-:Y:S01]  /*27810*/  LOP3.LUT R2, RZ, R2, RZ, 0x33, !PT ;  /* 0x00000002ff027212 */ /* 0x000fe200078e33ff */
[----:B------:R-:W-:Y:S03]  /*27820*/  BSSY B2, `(.L_x_2061) ;  /* 0x00000c8000027945 */ /* 0x000fe60003800000 */
[----:B------:R-:W-:-:S04]  /*27830*/  VIADDMNMX R8, R8, 0x1, R2, !PT ;  /* 0x0000000108087846 */ /* 0x000fc80007800102 */
[----:B------:R-:W-:-:S04]  /*27840*/  IADD3 R2, R3, R8, RZ ;  /* 0x0000000803027210 */ /* 0x000fc80007ffe0ff */
[----:B------:R-:W-:-:S04]  /*27850*/  LOP3.LUT R2, R2, 0x1, RZ, 0xc0, !PT ;  /* 0x0000000102027812 */ /* 0x000fc800078ec0ff */
[----:B------:R-:W-:-:S13]  /*27860*/  ISETP.NE.U32.AND P0, PT, R2, 0x1, PT ;  /* 0x000000010200780c */ /* 0x000fda0003f05070 */
[----:B------:R-:W-:Y:S05]  /*27870*/  @P0 BRA `(.L_x_2062) ;  /* 0x0000000c00080947 */ /* 0x000fea0003800000 */
[----:B-1----:R-:W2:Y:S04]  /*27880*/  LDL R5, [R1] ;  /* 0x0000000001057983 */ /* 0x002ea80000100800 */
        /* <DEDUP_REMOVED lines=34> */
.L_x_2065:
[----:B------:R-:W2:Y:S01]  /*27ab0*/  LDL R2, [R1+0x4] ;  /* 0x0000040001027983 */ /* 0x000ea20000100800 */
[----:B------:R-:W-:Y:S01]  /*27ac0*/  BSSY B3, `(.L_x_2066) ;  /* 0x0000005000037945 */ /* 0x000fe20003800000 */
[----:B--2---:R-:W-:Y:S01]  /*27ad0*/  IMAD R3, R7, 0x8, R2 ;  /* 0x0000000807037824 */ /* 0x004fe200078e0202 */
[----:B------:R-:W-:-:S04]  /*27ae0*/  SHF.L.U32 R2, R9, 0x1f, RZ ;  /* 0x0000001f09027819 */ /* 0x000fc800000006ff */
[----:B------:R-:W1:Y:S02]  /*27af0*/  SYNCS.PHASECHK.TRANS64.TRYWAIT P0, [R3+URZ+0x30840], R2 ;  /* 0x03084002030075a7 */ /* 0x000e64000800017f */
[----:B-1----:R-:W-:Y:S05]  /*27b00*/  @!P0 BRA `(.L_x_2067) ;  /* 0x0000005400508947 */ /* 0x002fea0003800000 */
.L_x_2215:
[----:B------:R-:W-:Y:S05]  /*27b10*/  BSYNC B3 ;  /* 0x0000000000037941 */ /* 0x000fea0003800000 */
.L_x_2066:
        /* <DEDUP_REMOVED lines=12> */
.L_x_2069:
[----:B------:R-:W-:Y:S05]  /*27be0*/  BSYNC B3 ;  /* 0x0000000000037941 */ /* 0x000fea0003800000 */
.L_x_2068:
        /* <DEDUP_REMOVED lines=13> */
.L_x_2070:
        /* <DEDUP_REMOVED lines=16> */
.L_x_2071:
        /* <DEDUP_REMOVED lines=16> */
.L_x_2072:
        /* <DEDUP_REMOVED lines=13> */
[----:B--2---:R-:W-:Y:S02]  /*27f90*/  SHF.L.U32 R2, R12, 0x1f, RZ ;  /* 0x0000001f0c027819 */ /* 0x004fe400000006ff */
[----:B---3--:R-:W-:-:S04]  /*27fa0*/  LEA R3, R6, R11, 0x3 ;  /* 0x0000000b06037211 */ /* 0x008fc800078e18ff */
[----:B------:R-:W0:Y:S02]  /*27fb0*/  SYNCS.PHASECHK.TRANS64.TRYWAIT P0, [R3+URZ+0x60], R2 ;  /* 0x00006002030075a7 */ /* 0x000e24000800017f */
[----:B0-----:R-:W-:Y:S05]  /*27fc0*/  @!P0 BRA `(.L_x_2074) ;  /* 0x0000005000348947 */ /* 0x001fea0003800000 */
.L_x_2216:
[----:B------:R-:W-:Y:S05]  /*27fd0*/  BSYNC B3 ;  /* 0x0000000000037941 */ /* 0x000fea0003800000 */
.L_x_2073:
[----:B------:R1:W5:Y:S01]  /*27fe0*/  LDL R6, [R1+0x8] ;  /* 0x0000080001067983 */ /* 0x0003620000100800 */
[----:B------:R-:W-:Y:S01]  /*27ff0*/  BSSY B3, `(.L_x_2075) ;  /* 0x000000d000037945 */ /* 0x000fe20003800000 */
[----:B------:R-:W-:Y:S02]  /*28000*/  IMAD.MOV.U32 R12, RZ, RZ, 0x0 ;  /* 0x00000000ff0c7424 */ /* 0x000fe400078e00ff */
[----:B------:R-:W-:Y:S01]  /*28010*/  IMAD.MOV.U32 R13, RZ, RZ, 0x14f00000 ;  /* 0x14f00000ff0d7424 */ /* 0x000fe200078e00ff */
[----:B------:R-:W-:Y:S06]  /*28020*/  @P1 BRA `(.L_x_2076) ;  /* 0x0000000000241947 */ /* 0x000fec0003800000 */
[----:B0-----:R-:W2:Y:S01]  /*28030*/  LDL R3, [R1+0x4] ;  /* 0x0000040001037983 */ /* 0x001ea20000100800 */
[----:B------:R-:W0:Y:S02]  /*28040*/  S2R R5, SR_TID.X ;  /* 0x0000000000057919 */ /* 0x000e240000002100 */
[----:B0-----:R-:W-:-:S04]  /*28050*/  LOP3.LUT R5, R5, 0x1f, RZ, 0xc0, !PT ;  /* 0x0000001f05057812 */ /* 0x001fc800078ec0ff */
[----:B------:R-:W-:Y:S01]  /*28060*/  ISETP.NE.AND P0, PT, R5, RZ, PT ;  /* 0x000000ff0500720c */ /* 0x000fe20003f05270 */
[----:B--2--5:R-:W-:Y:S02]  /*28070*/  IMAD R2, R6, 0x8, R3 ;  /* 0x0000000806027824 */ /* 0x024fe400078e0203 */
[----:B------:R-:W-:-:S04]  /*28080*/  IMAD.MOV.U32 R3, RZ, RZ, 0x9000 ;  /* 0x00009000ff037424 */ /* 0x000fc800078e00ff */
[----:B------:R2:W-:Y:S06]  /*28090*/  SYNCS.ARRIVE.TRANS64 RZ, [R2+URZ+0x30850], R3 ;  /* 0x0308500302ff79a7 */ /* 0x0005ec000800003f */
[----:B------:R-:W-:Y:S05]  /*280a0*/  @!P0 BRA `(.L_x_2076) ;  /* 0x0000000000048947 */ /* 0x000fea0003800000 */
[----:B------:R-:W-:Y:S01]  /*280b0*/  BPT.TRAP 0x1 ;  /* 0x000000040000795c */ /* 0x000fe20000300000 */
.L_x_2076:
[----:B------:R-:W-:Y:S05]  /*280c0*/  BSYNC B3 ;  /* 0x0000000000037941 */ /* 0x000fea0003800000 */
.L_x_2075:
[----:B------:R-:W3:Y:S01]  /*280d0*/  LDL R5, [R1+0x18] ;  /* 0x0000180001057983 */ /* 0x000ee20000100800 */
[----:B------:R-:W-:-:S03]  /*280e0*/  R2UR UR10, R10 ;  /* 0x000000000a0a72ca */ /* 0x000fc600000e0000 */
[----:B0-2---:R-:W3:Y:S04]  /*280f0*/  LDL.LU R3, [R1+0xc] ;  /* 0x00000c0001037983 */ /* 0x005ee80000300800 */
[----:B------:R-:W2:Y:S01]  /*28100*/  LDL R10, [R1+0x4] ;  /* 0x00000400010a7983 */ /* 0x000ea20000100800 */
[----:B------:R-:W-:Y:S01]  /*28110*/  R2UR UR6, R12 ;  /* 0x000000000c0672ca */ /* 0x000fe200000e0000 */
[----:B------:R-:W-:Y:S01]  /*28120*/  UIADD3 UR4, UP0, UR36, 0x470, URZ ;  /* 0x0000047024047890 */ /* 0x000fe2000ff1e03f */
[----:B------:R-:W-:Y:S02]  /*28130*/  R2UR UR7, R13 ;  /* 0x000000000d0772ca */ /* 0x000fe400000e0000 */
[----:B------:R-:W-:Y:S01]  /*28140*/  PLOP3.LUT P0, PT, PT, PT, PT, 0x80, 0x0 ;  /* 0x000000000000781c */ /* 0x000fe20003f0f070 */
[----:B------:R-:W-:Y:S01]  /*28150*/  UIADD3.X UR5, URZ, UR37, URZ, UP0, !UPT ;  /* 0x000000253f057290 */ /* 0x000fe200087fe43f */
[----:B---3--:R-:W-:Y:S01]  /*28160*/  IMAD R3, R3, 0x60, R5 ;  /* 0x0000006003037824 */ /* 0x008fe200078e0205 */
[C---:B--2--5:R-:W-:Y:S01]  /*28170*/  LEA R2, R6.reuse, R10, 0x3 ;  /* 0x0000000a06027211 */ /* 0x064fe200078e18ff */
[----:B------:R-:W-:-:S04]  /*28180*/  IMAD R6, R6, 0x9000, R10 ;  /* 0x0000900006067824 */ /* 0x000fc800078e020a */
[----:B------:R-:W-:Y:S02]  /*28190*/  VIADD R2, R2, 0x30850 ;  /* 0x0003085002027836 */ /* 0x000fe40000000000 */
[----:B------:R-:W-:-:S07]  /*281a0*/  VIADD R5, R6, 0x400 ;  /* 0x0000040006057836 */ /* 0x000fce0000000000 */
.L_x_2077:
        /* <DEDUP_REMOVED lines=15> */
.L_x_2078:
        /* <DEDUP_REMOVED lines=15> */
.L_x_2079:
        /* <DEDUP_REMOVED lines=11> */
[----:B------:R-:W-:-:S07]  /*28440*/  MOV R17, R4 ;  /* 0x0000000400117202 */ /* 0x000fce0000000f00 */
.L_x_2064:
[----:B------:R-:W-:Y:S05]  /*28450*/  BSYNC B1 ;  /* 0x0000000000017941 */ /* 0x000fea0003800000 */
.L_x_2063:
[----:B0-----:R-:W2:Y:S04]  /*28460*/  LDL R0, [R1+0x34] ;  /* 0x0000340001007983 */ /* 0x001ea80000100800 */
[----:B------:R0:W-:Y:S04]  /*28470*/  STL [R1+0x8], R7 ;  /* 0x0000080701007387 */ /* 0x0001e80000100800 */
[----:B------:R0:W-:Y:S02]  /*28480*/  STL [R1+0x14], R9 ;  /* 0x0000140901007387 */ /* 0x0001e40000100800 */
[----:B0-2---:R-:W-:-:S07]  /*28490*/  VIADD R0, R0, 0xfffffffd ;  /* 0xfffffffd00007836 */ /* 0x005fce0000000000 */
.L_x_2062:
[----:B------:R-:W-:Y:S05]  /*284a0*/  BSYNC B2 ;  /* 0x0000000000027941 */ /* 0x000fea0003800000 */
.L_x_2061:
[----:B------:R-:W2:Y:S01]  /*284b0*/  LDL.LU R2, [R1+0x34] ;  /* 0x0000340001027983 */ /* 0x000ea20000300800 */
[----:B------:R-:W-:Y:S01]  /*284c0*/  VIADD R8, R8, 0xfffffffe ;  /* 0xfffffffe08087836 */ /* 0x000fe20000000000 */
[----:B--2---:R-:W-:-:S04]  /*284d0*/  LOP3.LUT R2, RZ, R2, RZ, 0x33, !PT ;  /* 0x00000002ff027212 */ /* 0x004fc800078e33ff */
[----:B------:R-:W-:-:S13]  /*284e0*/  ISETP.NE.AND P0, PT, R8, R2, PT ;  /* 0x000000020800720c */ /* 0x000fda0003f05270 */
[----:B------:R-:W-:Y:S05]  /*284f0*/  @!P0 BRA `(.L_x_2060) ;  /* 0x0000001400f08947 */ /* 0x000fea0003800000 */
[----:B------:R-:W-:-:S07]  /*28500*/  IMAD.MOV.U32 R9, RZ, RZ, R17 ;  /* 0x000000ffff097224 */ /* 0x000fce00078e0011 */
.L_x_2114:
[----:B------:R-:W2:Y:S04]  /*28510*/  LDL R4, [R1] ;  /* 0x0000000001047983 */ /* 0x000ea80000100800 */
[----:B------:R-:W3:Y:S04]  /*28520*/  LDL R3, [R1+0x8] ;  /* 0x0000080001037983 */ /* 0x000ee80000100800 */
[----:B------:R-:W4:Y:S01]  /*28530*/  LDL R2, [R1+0x14] ;  /* 0x0000140001027983 */ /* 0x000f220000100800 */
[----:B------:R-:W-:Y:S05]  /*28540*/  YIELD ;  /* 0x0000000000007946 */ /* 0x000fea0003800000 */
[----:B------:R-:W-:Y:S01]  /*28550*/  BSSY B1, `(.L_x_2080) ;  /* 0x00000b7000017945 */ /* 0x000fe20003800000 */
[----:B--2---:R-:W-:Y:S01]  /*28560*/  LOP3.LUT P1, RZ, R4, 0x1, RZ, 0xc0, !PT ;  /* 0x0000000104ff7812 */ /* 0x004fe2000782c0ff */
[----:B---3--:R-:W-:-:S05]  /*28570*/  VIADD R4, R3, 0x1 ;  /* 0x0000000103047836 */ /* 0x008fca0000000000 */
[----:B------:R-:W-:-:S04]  /*28580*/  ISETP.NE.AND P0, PT, R4, 0x2, PT ;  /* 0x000000020400780c */ /* 0x000fc80003f05270 */
[----:B-1----:R-:W-:Y:S02]  /*28590*/  SEL R5, RZ, 0x1, P0 ;  /* 0x00000001ff057807 */ /* 0x002fe40000000000 */
[----:B------:R-:W-:Y:S02]  /*285a0*/  SEL R4, R4, RZ, P0 ;  /* 0x000000ff04047207 */ /* 0x000fe40000000000 */
[----:B----4-:R-:W-:Y:S01]  /*285b0*/  LOP3.LUT R5, R2, R5, RZ, 0x3c, !PT ;  /* 0x0000000502057212 */ /* 0x010fe200078e3cff */
[----:B0-----:R-:W-:Y:S06]  /*285c0*/  @!P1 BRA `(.L_x_2081) ;  /* 0x0000000800bc9947 */ /* 0x001fec0003800000 */
[----:B------:R-:W-:Y:S01]  /*285d0*/  ULDC.64 UR4, c[0x0][0x418] ;  /* 0x0001060000047ab9 */ /* 0x000fe20000000a00 */
[----:B------:R-:W-:Y:S02]  /*285e0*/  MOV R6, R0 ;  /* 0x0000000000067202 */ /* 0x000fe40000000f00 */
        /* <DEDUP_REMOVED lines=22> */
.L_x_2082:
[----:B------:R-:W2:Y:S01]  /*28750*/  LDL R2, [R1+0x4] ;  /* 0x0000040001027983 */ /* 0x000ea20000100800 */
[----:B------:R-:W-:Y:S01]  /*28760*/  BSSY B2, `(.L_x_2083) ;  /* 0x0000005000027945 */ /* 0x000fe20003800000 */
[----:B--2---:R-:W-:Y:S01]  /*28770*/  IMAD R3, R4, 0x8, R2 ;  /* 0x0000000804037824 */ /* 0x004fe200078e0202 */
[----:B------:R-:W-:-:S04]  /*28780*/  SHF.L.U32 R2, R5, 0x1f, RZ ;  /* 0x0000001f05027819 */ /* 0x000fc800000006ff */
[----:B------:R-:W1:Y:S02]  /*28790*/  SYNCS.PHASECHK.TRANS64.TRYWAIT P0, [R3+URZ+0x30840], R2 ;  /* 0x03084002030075a7 */ /* 0x000e64000800017f */
[----:B-1----:R-:W-:Y:S05]  /*287a0*/  @!P0 BRA `(.L_x_2084) ;  /* 0x0000004800508947 */ /* 0x002fea0003800000 */
.L_x_2217:
[----:B------:R-:W-:Y:S05]  /*287b0*/  BSYNC B2 ;  /* 0x0000000000027941 */ /* 0x000fea0003800000 */
.L_x_2083:
[----:B------:R-:W2:Y:S01]  /*287c0*/  S2R R7, SR_TID.X ;  /* 0x0000000000077919 */ /* 0x000ea20000002100 */
[----:B------:R-:W-:Y:S01]  /*287d0*/  BSSY B2, `(.L_x_2085) ;  /* 0x000000b000027945 */ /* 0x000fe20003800000 */
[----:B--2---:R-:W-:-:S04]  /*287e0*/  LOP3.LUT R7, R7, 0x7f, RZ, 0xc0, !PT ;  /* 0x0000007f07077812 */ /* 0x004fc800078ec0ff */
[----:B------:R-:W-:-:S13]  /*287f0*/  ISETP.NE.AND P1, PT, R7, RZ, PT ;  /* 0x000000ff0700720c */ /* 0x000fda0003f25270 */
[----:B------:R-:W-:Y:S05]  /*28800*/  @P1 BRA `(.L_x_2086) ;  /* 0x00000000001c1947 */ /* 0x000fea0003800000 */
[----:B------:R-:W2:Y:S01]  /*28810*/  S2R R7, SR_TID.X ;  /* 0x0000000000077919 */ /* 0x000ea20000002100 */
[----:B-1----:R-:W-:-:S04]  /*28820*/  MOV R2, 0x9000 ;  /* 0x0000900000027802 */ /* 0x002fc80000000f00 */
[----:B------:R3:W-:Y:S01]  /*28830*/  SYNCS.ARRIVE.TRANS64 RZ, [R3+URZ+0x30830], R2 ;  /* 0x0308300203ff79a7 */ /* 0x0007e2000800003f */
[----:B--2---:R-:W-:-:S04]  /*28840*/  LOP3.LUT R7, R7, 0x1f, RZ, 0xc0, !PT ;  /* 0x0000001f07077812 */ /* 0x004fc800078ec0ff */
[----:B------:R-:W-:-:S13]  /*28850*/  ISETP.NE.AND P0, PT, R7, RZ, PT ;  /* 0x000000ff0700720c */ /* 0x000fda0003f05270 */
[----:B---3--:R-:W-:Y:S05]  /*28860*/  @!P0 BRA `(.L_x_2086) ;  /* 0x0000000000048947 */ /* 0x008fea0003800000 */
[----:B------:R-:W-:Y:S01]  /*28870*/  BPT.TRAP 0x1 ;  /* 0x000000040000795c */ /* 0x000fe20000300000 */
.L_x_2086:
[----:B------:R-:W-:Y:S05]  /*28880*/  BSYNC B2 ;  /* 0x0000000000027941 */ /* 0x000fea0003800000 */
.L_x_2085:
        /* <DEDUP_REMOVED lines=12> */
[----:B0-----:R-:W-:-:S08]  /*28950*/  VIADD R8, R7, 0x1e400 ;  /* 0x0001e40007087836 */ /* 0x001fd00000000000 */
.L_x_2087:
        /* <DEDUP_REMOVED lines=16> */
.L_x_2088:
        /* <DEDUP_REMOVED lines=16> */
.L_x_2089:
        /* <DEDUP_REMOVED lines=17> */
.L_x_2218:
[----:B------:R-:W-:Y:S05]  /*28c70*/  BSYNC B2 ;  /* 0x0000000000027941 */ /* 0x000fea0003800000 */
.L_x_2090:
[----:B------:R-:W-:Y:S01]  /*28c80*/  BSSY B2, `(.L_x_2092) ;  /* 0x000000b000027945 */ /* 0x000fe20003800000 */
[----:B------:R-:W-:Y:S01]  /*28c90*/  IMAD.MOV.U32 R12, RZ, RZ, 0x0 ;  /* 0x00000000ff0c7424 */ /* 0x000fe200078e00ff */
[----:B------:R-:W-:Y:S02]  /*28ca0*/  MOV R13, 0x14f00000 ;  /* 0x14f00000000d7802 */ /* 0x000fe40000000f00 */
        /* <DEDUP_REMOVED lines=8> */
.L_x_2093:
[----:B------:R-:W-:Y:S05]  /*28d30*/  BSYNC B2 ;  /* 0x0000000000027941 */ /* 0x000fea0003800000 */
.L_x_2092:
[----:B0-----:R-:W2:Y:S01]  /*28d40*/  LDL.LU R3, [R1+0x8] ;  /* 0x0000080001037983 */ /* 0x001ea20000300800 */
[----:B------:R-:W-:-:S03]  /*28d50*/  R2UR UR10, R10 ;  /* 0x000000000a0a72ca */ /* 0x000fc600000e0000 */
[----:B------:R-:W3:Y:S04]  /*28d60*/  LDL R8, [R1+0x18] ;  /* 0x0000180001087983 */ /* 0x000ee80000100800 */
[----:B------:R-:W3:Y:S04]  /*28d70*/  LDL.LU R7, [R1+0xc] ;  /* 0x00000c0001077983 */ /* 0x000ee80000300800 */
[----:B------:R-:W2:Y:S01]  /*28d80*/  LDL R10, [R1+0x4] ;  /* 0x00000400010a7983 */ /* 0x000ea20000100800 */
        /* <DEDUP_REMOVED lines=9> */
.L_x_2094:
        /* <DEDUP_REMOVED lines=15> */
.L_x_2095:
        /* <DEDUP_REMOVED lines=15> */
.L_x_2096:
        /* <DEDUP_REMOVED lines=12> */
.L_x_2081:
[----:B------:R-:W-:Y:S05]  /*290c0*/  BSYNC B1 ;  /* 0x0000000000017941 */ /* 0x000fea0003800000 */
.L_x_2080:
[----:B------:R-:W2:Y:S01]  /*290d0*/  LDL R2, [R1] ;  /* 0x0000000001027983 */ /* 0x000ea20000100800 */
[----:B------:R-:W-:Y:S01]  /*290e0*/  VIADD R3, R4, 0x1 ;  /* 0x0000000104037836 */ /* 0x000fe20000000000 */
[----:B------:R-:W-:Y:S01]  /*290f0*/  BSSY B1, `(.L_x_2097) ;  /* 0x00000b8000017945 */ /* 0x000fe20003800000 */
[----:B0-----:R-:W-:-:S03]  /*29100*/  VIADD R6, R0, 0xffffffff ;  /* 0xffffffff00067836 */ /* 0x001fc60000000000 */
        /* <DEDUP_REMOVED lines=14> */
[----:B------:R-:W1:Y:S01]  /*291f0*/  LDC R8, c[0x0][0x43c] ;  /* 0x00010f00ff087b82 */ /* 0x000e620000000800 */
[----:B------:R-:W-:Y:S02]  /*29200*/  ULDC.64 UR6, c[0x0][0x428] ;  /* 0x00010a0000067ab9 */ /* 0x000fe40000000a00 */
[----:B------:R-:W3:Y:S01]  /*29210*/  LDL R13, [R1+0x10] ;  /* 0x00001000010d7983 */ /* 0x000ee20000100800 */
[----:B-1----:R-:W-:-:S13]  /*29220*/  ISETP.NE.AND P0, PT, R8, 0x1, PT ;  /* 0x000000010800780c */ /* 0x002fda0003f05270 */
[----:B------:R-:W1:Y:S02]  /*29230*/  @P0 LDC.64 R2, c[0x0][0x440] ;  /* 0x00011000ff020b82 */ /* 0x000e640000000a00 */
[----:B-1----:R-:W-:Y:S01]  /*29240*/  @P0 IMAD.HI.U32 R7, R6, R2, RZ ;  /* 0x0000000206070227 */ /* 0x002fe200078e00ff */
[----:B------:R-:W-:-:S04]  /*29250*/  MOV R2, R6 ;  /* 0x0000000600027202 */ /* 0x000fc80000000f00 */
        /* <DEDUP_REMOVED lines=11> */
.L_x_2099:
[----:B------:R-:W2:Y:S01]  /*29310*/  LDL R2, [R1+0x4] ;  /* 0x0000040001027983 */ /* 0x000ea20000100800 */
[----:B------:R-:W-:Y:S01]  /*29320*/  SHF.L.U32 R3, R10, 0x1f, RZ ;  /* 0x0000001f0a037819 */ /* 0x000fe200000006ff */
[----:B------:R-:W-:Y:S01]  /*29330*/  BSSY B2, `(.L_x_2100) ;  /* 0x0000004000027945 */ /* 0x000fe20003800000 */
[----:B--2---:R-:W-:-:S04]  /*29340*/  IMAD R2, R12, 0x8, R2 ;  /* 0x000000080c027824 */ /* 0x004fc800078e0202 */
[----:B------:R-:W2:Y:S02]  /*29350*/  SYNCS.PHASECHK.TRANS64.TRYWAIT P0, [R2+URZ+0x30840], R3 ;  /* 0x03084003020075a7 */ /* 0x000ea4000800017f */
[----:B--2---:R-:W-:Y:S05]  /*29360*/  @!P0 BRA `(.L_x_2101) ;  /* 0x0000003c00888947 */ /* 0x004fea0003800000 */
.L_x_2219:
[----:B------:R-:W-:Y:S05]  /*29370*/  BSYNC B2 ;  /* 0x0000000000027941 */ /* 0x000fea0003800000 */
.L_x_2100:
        /* <DEDUP_REMOVED lines=12> */
.L_x_2103:
[----:B------:R-:W-:Y:S05]  /*29440*/  BSYNC B2 ;  /* 0x0000000000027941 */ /* 0x000fea0003800000 */
.L_x_2102:
[----:B------:R-:W3:Y:S04]  /*29450*/  LDL R8, [R1+0x8] ;  /* 0x0000080001087983 */ /* 0x000ee80000100800 */
[----:B0-----:R-:W4:Y:S04]  /*29460*/  LDL R10, [R1+0x4] ;  /* 0x00000400010a7983 */ /* 0x001f280000100800 */
[----:B--2---:R-:W2:Y:S01]  /*29470*/  LDL R2, [R1+0x18] ;  /* 0x0000180001027983 */ /* 0x004ea20000100800 */
[----:B------:R-:W-:-:S04]  /*29480*/  MOV R14, RZ ;  /* 0x000000ff000e7202 */ /* 0x000fc80000000f00 */
[----:B------:R-:W-:Y:S01]  /*29490*/  R2UR UR10, R14 ;  /* 0x000000000e0a72ca */ /* 0x000fe200000e0000 */
[----:B------:R-:W-:Y:S01]  /*294a0*/  UIADD3 UR4, UP0, UR36, 0x370, URZ ;  /* 0x0000037024047890 */ /* 0x000fe2000ff1e03f */
[----:B------:R-:W-:Y:S01]  /*294b0*/  PLOP3.LUT P0, PT, PT, PT, PT, 0x80, 0x0 ;  /* 0x000000000000781c */ /* 0x000fe20003f0f070 */
[----:B------:R-:W-:Y:S01]  /*294c0*/  UMOV UR6, 0x0 ;  /* 0x0000000000067882 */ /* 0x000fe20000000000 */
[----:B------:R-:W-:Y:S01]  /*294d0*/  UMOV UR7, 0x14f00000 ;  /* 0x14f0000000077882 */ /* 0x000fe20000000000 */
[----:B------:R-:W-:Y:S01]  /*294e0*/  UIADD3.X UR5, URZ, UR37, URZ, UP0, !UPT ;  /* 0x000000253f057290 */ /* 0x000fe200087fe43f */
[C---:B---3--:R-:W-:Y:S02]  /*294f0*/  IMAD R3, R8.reuse, 0x8, R11 ;  /* 0x0000000808037824 */ /* 0x048fe400078e020b */
[----:B----4-:R-:W-:Y:S02]  /*29500*/  IMAD R8, R8, 0x9000, R10 ;  /* 0x0000900008087824 */ /* 0x010fe400078e020a */
[----:B------:R-:W-:-:S02]  /*29510*/  VIADD R3, R3, 0x30 ;  /* 0x0000003003037836 */ /* 0x000fc40000000000 */
[----:B--2---:R-:W-:Y:S02]  /*29520*/  IMAD R2, R7, 0x60, R2 ;  /* 0x0000006007027824 */ /* 0x004fe400078e0202 */
[----:B------:R-:W-:-:S07]  /*29530*/  VIADD R10, R8, 0x1e400 ;  /* 0x0001e400080a7836 */ /* 0x000fce0000000000 */
.L_x_2104:
        /* <DEDUP_REMOVED lines=16> */
.L_x_2105:
        /* <DEDUP_REMOVED lines=16> */
.L_x_2106:
        /* <DEDUP_REMOVED lines=15> */
.L_x_2220:
[----:B------:R-:W-:Y:S05]  /*29830*/  BSYNC B2 ;  /* 0x0000000000027941 */ /* 0x000fea0003800000 */
.L_x_2107:
[----:B------:R-:W-:Y:S01]  /*29840*/  BSSY B2, `(.L_x_2109) ;  /* 0x000000b000027945 */ /* 0x000fe20003800000 */
[----:B------:R-:W-:Y:S01]  /*29850*/  IMAD.MOV.U32 R12, RZ, RZ, 0x0 ;  /* 0x00000000ff0c7424 */ /* 0x000fe200078e00ff */
[----:B------:R-:W-:Y:S02]  /*29860*/  MOV R13, 0x14f00000 ;  /* 0x14f00000000d7802 */ /* 0x000fe40000000f00 */
[----:B------:R-:W-:Y:S05]  /*29870*/  @P1 BRA `(.L_x_2110) ;  /* 0x00000000001c1947 */ /* 0x000fea0003800000 */
[----:B------:R-:W1:Y:S01]  /*29880*/  S2R R8, SR_TID.X ;  /* 0x0000000000087919 */ /* 0x000e620000002100 */
[----:B------:R-:W-:-:S04]  /*29890*/  IMAD.MOV.U32 R3, RZ, RZ, 0x9000 ;  /* 0x00009000ff037424 */ /* 0x000fc800078e00ff */
[----:B------:R2:W-:Y:S01]  /*298a0*/  SYNCS.ARRIVE.TRANS64 RZ, [R2+URZ+0x50], R3 ;  /* 0x0000500302ff79a7 */ /* 0x0005e2000800003f */
[----:B-1----:R-:W-:-:S04]  /*298b0*/  LOP3.LUT R8, R8, 0x1f, RZ, 0xc0, !PT ;  /* 0x0000001f08087812 */ /* 0x002fc800078ec0ff */
[----:B------:R-:W-:-:S13]  /*298c0*/  ISETP.NE.AND P0, PT, R8, RZ, PT ;  /* 0x000000ff0800720c */ /* 0x000fda0003f05270 */
[----:B--2---:R-:W-:Y:S05]  /*298d0*/  @!P0 BRA `(.L_x_2110) ;  /* 0x0000000000048947 */ /* 0x004fea0003800000 */
[----:B------:R-:W-:Y:S01]  /*298e0*/  BPT.TRAP 0x1 ;  /* 0x000000040000795c */ /* 0x000fe20000300000 */
.L_x_2110:
[----:B------:R-:W-:Y:S05]  /*298f0*/  BSYNC B2 ;  /* 0x0000000000027941 */ /* 0x000fea0003800000 */
.L_x_2109:
        /* <DEDUP_REMOVED lines=13> */
.L_x_2111:
        /* <DEDUP_REMOVED lines=15> */
.L_x_2112:
        /* <DEDUP_REMOVED lines=15> */
.L_x_2113:
        /* <DEDUP_REMOVED lines=12> */
.L_x_2098:
[----:B------:R-:W-:Y:S05]  /*29c70*/  BSYNC B1 ;  /* 0x0000000000017941 */ /* 0x000fea0003800000 */
.L_x_2097:
[----:B------:R-:W2:Y:S01]  /*29c80*/  LDL R2, [R1+0x2c] ;  /* 0x00002c0001027983 */ /* 0x000ea20000100800 */
[----:B------:R-:W-:Y:S01]  /*29c90*/  VIADD R0, R0, 0xfffffffe ;  /* 0xfffffffe00007836 */ /* 0x000fe20000000000 */
[----:B--2---:R-:W-:-:S13]  /*29ca0*/  ISETP.GT.AND P0, PT, R6, R2, PT ;  /* 0x000000020600720c */ /* 0x004fda0003f04270 */
[----:B------:R-:W-:Y:S05]  /*29cb0*/  @P0 BRA `(.L_x_2114) ;  /* 0xffffffe800140947 */ /* 0x000fea000383ffff */
.L_x_2060:
[----:B------:R-:W-:Y:S05]  /*29cc0*/  BSYNC B0 ;  /* 0x0000000000007941 */ /* 0x000fea0003800000 */
.L_x_2059:
[----:B------:R-:W2:Y:S01]  /*29cd0*/  S2R R3, SR_TID.X ;  /* 0x0000000000037919 */ /* 0x000ea20000002100 */
[----:B------:R-:W-:Y:S01]  /*29ce0*/  BSSY B0, `(.L_x_2115) ;  /* 0x0000010000007945 */ /* 0x000fe20003800000 */
[----:B--2---:R-:W-:-:S04]  /*29cf0*/  LOP3.LUT R3, R3, 0x7f, RZ, 0xc0, !PT ;  /* 0x0000007f03037812 */ /* 0x004fc800078ec0ff */
[----:B------:R-:W-:-:S13]  /*29d00*/  ISETP.NE.AND P0, PT, R3, RZ, PT ;  /* 0x000000ff0300720c */ /* 0x000fda0003f05270 */
[----:B------:R-:W-:Y:S05]  /*29d10*/  @P0 BRA `(.L_x_2116) ;  /* 0x0000000000300947 */ /* 0x000fea0003800000 */
[----:B------:R-:W2:Y:S01]  /*29d20*/  S2R R2, SR_LANEID ;  /* 0x0000000000027919 */ /* 0x000ea20000000000 */
[----:B------:R-:W-:Y:S01]  /*29d30*/  VOTEU.ANY UR4, UPT, PT ;  /* 0x0000000000047886 */ /* 0x000fe200038e0100 */
[----:B-1----:R-:W1:Y:S01]  /*29d40*/  LDC.64 R4, c[0x0][0xc60] ;  /* 0x00031800ff047b82 */ /* 0x002e620000000a00 */
[----:B------:R-:W2:Y:S02]  /*29d50*/  FLO.U32 R0, UR4 ;  /* 0x0000000400007d00 */ /* 0x000ea400080e0000 */
[----:B--2---:R-:W-:-:S06]  /*29d60*/  ISETP.EQ.U32.AND P0, PT, R0, R2, PT ;  /* 0x000000020000720c */ /* 0x004fcc0003f02070 */
[----:B------:R-:W1:Y:S07]  /*29d70*/  POPC R2, UR4 ;  /* 0x0000000400027d09 */ /* 0x000e6e0008000000 */
[----:B-1----:R-:W2:Y:S04]  /*29d80*/  @P0 ATOMG.E.ADD.STRONG.GPU PT, R2, desc[UR60][R4.64], R2 ;  /* 0x00000002040209a8 */ /* 0x002ea800081ee1fc */
[----:B--2---:R1:W2:Y:S02]  /*29d90*/  SHFL.IDX PT, R2, R2, R0, 0x1f ;  /* 0x00001f0002027589 */ /* 0x0042a400000e0000 */
[----:B-1----:R-:W1:Y:S02]  /*29da0*/  S2R R0, SR_LTMASK ;  /* 0x0000000000007919 */ /* 0x002e640000003900 */
[----:B-1----:R-:W-:-:S06]  /*29db0*/  LOP3.LUT R0, R0, UR4, RZ, 0xc0, !PT ;  /* 0x0000000400007c12 */ /* 0x002fcc000f8ec0ff */
[----:B------:R-:W2:Y:S02]  /*29dc0*/  POPC R0, R0 ;  /* 0x0000000000007309 */ /* 0x000ea40000000000 */
[----:B--2---:R-:W-:-:S07]  /*29dd0*/  IADD3 R16, R2, UR38, R0 ;  /* 0x0000002602107c10 */ /* 0x004fce000fffe000 */
.L_x_2116:
[----:B------:R-:W-:Y:S05]  /*29de0*/  BSYNC B0 ;  /* 0x0000000000007941 */ /* 0x000fea0003800000 */
.L_x_2115:
[----:B------:R-:W2:Y:S01]  /*29df0*/  LDL R0, [R1] ;  /* 0x0000000001007983 */ /* 0x000ea20000100800 */
[----:B------:R-:W-:Y:S01]  /*29e00*/  BSSY B0, `(.L_x_2117) ;  /* 0x000004d000007945 */ /* 0x000fe20003800000 */
[----:B--2---:R-:W-:-:S13]  /*29e10*/  LOP3.LUT P0, RZ, R0, 0x1, RZ, 0xc0, !PT ;  /* 0x0000000100ff7812 */ /* 0x004fda000780c0ff */
        /* <DEDUP_REMOVED lines=8> */
[----:B------:R-:W2:Y:S02]  /*29ea0*/  SYNCS.PHASECHK.TRANS64.TRYWAIT P0, [R0+URZ+0x30860], R2 ;  /* 0x03086002000075a7 */ /* 0x000ea4000800017f */
[----:B--2---:R-:W-:Y:S05]  /*29eb0*/  @!P0 BRA `(.L_x_2120) ;  /* 0x0000003000dc8947 */ /* 0x004fea0003800000 */
.L_x_2221:
[----:B------:R-:W-:Y:S05]  /*29ec0*/  BSYNC B1 ;  /* 0x0000000000017941 */ /* 0x000fea0003800000 */
.L_x_2119:
[----:B------:R-:W-:Y:S04]  /*29ed0*/  BSSY B1, `(.L_x_2121) ;  /* 0x0000009000017945 */ /* 0x000fe80003800000 */
        /* <DEDUP_REMOVED lines=8> */
.L_x_2122:
[----:B------:R-:W-:Y:S05]  /*29f60*/  BSYNC B1 ;  /* 0x0000000000017941 */ /* 0x000fea0003800000 */
.L_x_2121:
[----:B-1----:R-:W3:Y:S04]  /*29f70*/  LDL.LU R5, [R1+0x18] ;  /* 0x0000180001057983 */ /* 0x002ee80000300800 */
[----:B------:R-:W3:Y:S04]  /*29f80*/  LDL.LU R3, [R1+0xc] ;  /* 0x00000c0001037983 */ /* 0x000ee80000300800 */
[----:B------:R-:W4:Y:S04]  /*29f90*/  LDL R4, [R1+0x4] ;  /* 0x0000040001047983 */ /* 0x000f280000100800 */
[----:B--2---:R-:W4:Y:S01]  /*29fa0*/  LDL R2, [R1+0x8] ;  /* 0x0000080001027983 */ /* 0x004f220000100800 */
[----:B------:R-:W-:Y:S01]  /*29fb0*/  UIADD3 UR4, UP0, UR36, 0x470, URZ ;  /* 0x0000047024047890 */ /* 0x000fe2000ff1e03f */
[----:B------:R-:W-:Y:S01]  /*29fc0*/  PLOP3.LUT P0, PT, PT, PT, PT, 0x80, 0x0 ;  /* 0x000000000000781c */ /* 0x000fe20003f0f070 */
[----:B------:R-:W-:Y:S01]  /*29fd0*/  UMOV UR6, 0x0 ;  /* 0x0000000000067882 */ /* 0x000fe20000000000 */
[----:B------:R-:W-:Y:S01]  /*29fe0*/  IADD3 R0, R0, 0x30850, RZ ;  /* 0x0003085000007810 */ /* 0x000fe20007ffe0ff */
[----:B------:R-:W-:Y:S01]  /*29ff0*/  UIADD3.X UR5, URZ, UR37, URZ, UP0, !UPT ;  /* 0x000000253f057290 */ /* 0x000fe200087fe43f */
[----:B------:R-:W-:Y:S01]  /*2a000*/  UMOV UR7, 0x14f00000 ;  /* 0x14f0000000077882 */ /* 0x000fe20000000000 */
[----:B------:R-:W-:Y:S01]  /*2a010*/  UMOV UR10, URZ ;  /* 0x0000003f000a7c82 */ /* 0x000fe20008000000 */
[----:B---3--:R-:W-:-:S02]  /*2a020*/  IMAD R3, R3, 0x60, R5 ;  /* 0x0000006003037824 */ /* 0x008fc400078e0205 */
[----:B----4-:R-:W-:-:S04]  /*2a030*/  IMAD R2, R2, 0x9000, R4 ;  /* 0x0000900002027824 */ /* 0x010fc800078e0204 */
[----:B------:R-:W-:-:S07]  /*2a040*/  VIADD R4, R2, 0x400 ;  /* 0x0000040002047836 */ /* 0x000fce0000000000 */
.L_x_2123:
        /* <DEDUP_REMOVED lines=9> */
[----:B-1----:R-:W-:Y:S05]  /*2a0e0*/  @P0 BRA.U.ANY `(.L_x_2123) ;  /* 0xfffffffd00d80947 */ /* 0x002fea000393ffff */
[----:B------:R-:W-:Y:S01]  /*2a0f0*/  PLOP3.LUT P0, PT, PT, PT, PT, 0x80, 0x0 ;  /* 0x000000000000781c */ /* 0x000fe20003f0f070 */
[----:B------:R-:W-:Y:S01]  /*2a100*/  VIADD R4, R2, 0x3400 ;  /* 0x0000340002047836 */ /* 0x000fe20000000000 */
[----:B------:R-:W-:Y:S01]  /*2a110*/  UMOV UR6, 0x0 ;  /* 0x0000000000067882 */ /* 0x000fe20000000000 */
[----:B------:R-:W-:Y:S01]  /*2a120*/  UMOV UR7, 0x14f00000 ;  /* 0x14f0000000077882 */ /* 0x000fe20000000000 */
[----:B------:R-:W-:-:S09]  /*2a130*/  UMOV UR10, 0x40 ;  /* 0x00000040000a7882 */ /* 0x000fd20000000000 */
.L_x_2124:
        /* <DEDUP_REMOVED lines=15> */
.L_x_2125:
        /* <DEDUP_REMOVED lines=10> */
.L_x_2118:
[----:B------:R-:W-:Y:S05]  /*2a2d0*/  BSYNC B0 ;  /* 0x0000000000007941 */ /* 0x000fea0003800000 */
.L_x_2117:
[----:B-1----:R-:W2:Y:S04]  /*2a2e0*/  LDL.LU R5, [R1+0x8] ;  /* 0x0000080001057983 */ /* 0x002ea80000300800 */
        /* <DEDUP_REMOVED lines=8> */
.L_x_2039:
[----:B------:R-:W-:Y:S05]  /*2a370*/  BSYNC B7 ;  /* 0x0000000000077941 */ /* 0x000fea0003800000 */
.L_x_2037:
[----:B-1----:R-:W2:Y:S02]  /*2a380*/  LDL R0, [R1] ;  /* 0x0000000001007983 */ /* 0x002ea40000100800 */
[----:B--2---:R-:W-:-:S13]  /*2a390*/  LOP3.LUT P0, RZ, R0, 0x2, RZ, 0xc0, !PT ;  /* 0x0000000200ff7812 */ /* 0x004fda000780c0ff */
[----:B------:R-:W-:Y:S05]  /*2a3a0*/  @!P0 BRA `(.L_x_2126) ;  /* 0x0000000000288947 */ /* 0x000fea0003800000 */
[----:B------:R-:W-:Y:S05]  /*2a3b0*/  WARPSYNC.ALL ;  /* 0x0000000000007948 */ /* 0x000fea0003800000 */
[----:B------:R-:W1:Y:S08]  /*2a3c0*/  S2UR UR5, SR_CgaCtaId ;  /* 0x00000000000579c3 */ /* 0x000e700000008800 */
[----:B------:R-:W-:Y:S06]  /*2a3d0*/  BAR.SYNC.DEFER_BLOCKING 0x5, 0x180 ;  /* 0x0146000000007b1d */ /* 0x000fec0000010000 */
[----:B------:R-:W-:-:S02]  /*2a3e0*/  UMOV UR4, 0x400 ;  /* 0x0000040000047882 */ /* 0x000fc40000000000 */
[----:B-1----:R-:W-:-:S06]  /*2a3f0*/  ULEA UR4, UR5, UR4, 0x18 ;  /* 0x0000000405047291 */ /* 0x002fcc000f8ec03f */
[----:B------:R-:W-:-:S05]  /*2a400*/  MOV R0, UR4 ;  /* 0x0000000400007c02 */ /* 0x000fca0008000f00 */
[----:B------:R2:W3:Y:S04]  /*2a410*/  LDS.128 R16, [R0+0x308d0] ;  /* 0x0308d00000107984 */ /* 0x0004e80000000c00 */
[----:B------:R2:W-:Y:S01]  /*2a420*/  STL [R1+0x4], R0 ;  /* 0x0000040001007387 */ /* 0x0005e20000100800 */
[----:B------:R-:W-:Y:S06]  /*2a430*/  BAR.ARV 0x4, 0x180 ;  /* 0x0106000000007b1d */ /* 0x000fec0000002000 */
[----:B------:R-:W-:Y:S05]  /*2a440*/  BRA `(.L_x_2127) ;  /* 0x0000000800d87947 */ /* 0x000fea0003800000 */
.L_x_2126:
[----:B------:R-:W1:Y:S01]  /*2a450*/  S2R R6, SR_TID.X ;  /* 0x0000000000067919 */ /* 0x000e620000002100 */
[----:B------:R-:W-:Y:S01]  /*2a460*/  UMOV UR4, 0xffffffff ;  /* 0xffffffff00047882 */ /* 0x000fe20000000000 */
[----:B-1----:R-:W-:-:S04]  /*2a470*/  LOP3.LUT R6, R6, 0x1f, RZ, 0xc0, !PT ;  /* 0x0000001f06067812 */ /* 0x002fc800078ec0ff */
[----:B------:R-:W-:Y:S01]  /*2a480*/  ISETP.NE.AND P0, PT, R6, 0x1f, PT ;  /* 0x0000001f0600780c */ /* 0x000fe20003f05270 */
[----:B------:R-:W-:-:S12]  /*2a490*/  BRA.DIV UR4, `(.L_x_2128) ;  /* 0x0000002e04787947 */ /* 0x000fd8000b800000 */
[----:B------:R-:W-:Y:S01]  /*2a4a0*/  IMAD.IADD R0, R19, 0x1, R6 ;  /* 0x0000000113007824 */ /* 0x000fe200078e0206 */
[----:B------:R-:W-:-:S04]  /*2a4b0*/  ULDC UR4, c[0x0][0xc3c] ;  /* 0x00030f0000047ab9 */ /* 0x000fc80000000800 */
[----:B------:R-:W-:-:S13]  /*2a4c0*/  ISETP.GE.OR P1, PT, R0, UR4, !P0 ;  /* 0x0000000400007c0c */ /* 0x000fda000c726670 */
[----:B------:R-:W1:Y:S02]  /*2a4d0*/  @!P1 LDC.64 R2, c[0x0][0xc80] ;  /* 0x00032000ff029b82 */ /* 0x000e640000000a00 */
[----:B-1----:R-:W-:-:S06]  /*2a4e0*/  @!P1 IMAD.WIDE R2, R0, 0x4, R2 ;  /* 0x0000000400029825 */ /* 0x002fcc00078e0202 */
[----:B------:R1:W2:Y:S01]  /*2a4f0*/  @!P1 LDG.E R2, desc[UR60][R2.64] ;  /* 0x0000003c02029981 */ /* 0x0002a2000c1e1900 */
[C---:B------:R-:W-:Y:S02]  /*2a500*/  ISETP.GE.U32.AND P2, PT, R6.reuse, 0x2, PT ;  /* 0x000000020600780c */ /* 0x040fe40003f46070 */
[C---:B------:R-:W-:Y:S01]  /*2a510*/  ISETP.GE.U32.AND P3, PT, R6.reuse, 0x4, PT ;  /* 0x000000040600780c */ /* 0x040fe20003f66070 */
[----:B------:R-:W-:Y:S01]  /*2a520*/  SHFL.IDX PT, R5, R16, 0x1, 0x1f ;  /* 0x00201f0010057f89 */ /* 0x000fe200000e0000 */
[C---:B------:R-:W-:Y:S02]  /*2a530*/  ISETP.GE.U32.AND P4, PT, R6.reuse, 0x8, PT ;  /* 0x000000080600780c */ /* 0x040fe40003f86070 */
[C---:B------:R-:W-:Y:S01]  /*2a540*/  ISETP.GE.U32.AND P5, PT, R6.reuse, 0x10, PT ;  /* 0x000000100600780c */ /* 0x040fe20003fa6070 */
[----:B-1----:R-:W-:Y:S02]  /*2a550*/  IMAD.MOV.U32 R3, RZ, RZ, RZ ;  /* 0x000000ffff037224 */ /* 0x002fe400078e00ff */
[----:B--2---:R-:W-:Y:S01]  /*2a560*/  @!P1 IMAD.MOV.U32 R3, RZ, RZ, R2 ;  /* 0x000000ffff039224 */ /* 0x004fe200078e0002 */
[----:B------:R-:W-:-:S04]  /*2a570*/  ISETP.NE.AND P1, PT, R6, RZ, PT ;  /* 0x000000ff0600720c */ /* 0x000fc80003f25270 */
[----:B------:R-:W1:Y:S02]  /*2a580*/  SHFL.UP PT, R2, R3, 0x1, RZ ;  /* 0x0420000003027989 */ /* 0x000e6400000e00ff */
[----:B-1----:R-:W-:-:S05]  /*2a590*/  SEL R0, R2, RZ, P1 ;  /* 0x000000ff02007207 */ /* 0x002fca0000800000 */
[----:B------:R-:W-:Y:S02]  /*2a5a0*/  IMAD.IADD R2, R3, 0x1, R0 ;  /* 0x0000000103027824 */ /* 0x000fe400078e0200 */
[----:B------:R-:W-:Y:S04]  /*2a5b0*/  SHFL.IDX PT, R0, R16, RZ, 0x1f ;  /* 0x00001fff10007589 */ /* 0x000fe800000e0000 */
[----:B------:R-:W1:Y:S02]  /*2a5c0*/  SHFL.UP PT, R4, R2, 0x2, RZ ;  /* 0x0440000002047989 */ /* 0x000e6400000e00ff */
[----:B-1----:R-:W-:-:S04]  /*2a5d0*/  SEL R4, R4, RZ, P2 ;  /* 0x000000ff04047207 */ /* 0x002fc80001000000 */
[----:B------:R-:W-:-:S05]  /*2a5e0*/  IADD3 R2, R2, R4, RZ ;  /* 0x0000000402027210 */ /* 0x000fca0007ffe0ff */
        /* <DEDUP_REMOVED lines=9> */
[----:B------:R1:W2:Y:S02]  /*2a680*/  SHFL.IDX PT, R16, R2, 0x1f, 0x1f ;  /* 0x03e01f0002107f89 */ /* 0x0002a400000e0000 */
.L_x_2231:
[----:B------:R-:W-:Y:S02]  /*2a690*/  ULDC UR4, c[0x0][0xc38] ;  /* 0x00030e0000047ab9 */ /* 0x000fe40000000800 */
[----:B------:R-:W-:-:S04]  /*2a6a0*/  IMAD.U32 R4, RZ, RZ, UR4 ;  /* 0x00000004ff047e24 */ /* 0x000fc8000f8e00ff */
[----:B--2---:R-:W-:-:S05]  /*2a6b0*/  IMAD R16, R16, R4, RZ ;  /* 0x0000000410107224 */ /* 0x004fca00078e02ff */
[----:B------:R-:W-:-:S04]  /*2a6c0*/  IADD3 R5, R5, R16, RZ ;  /* 0x0000001005057210 */ /* 0x000fc80007ffe0ff */
[----:B------:R-:W-:-:S13]  /*2a6d0*/  ISETP.GT.AND P6, PT, R5, R0, PT ;  /* 0x000000000500720c */ /* 0x000fda0003fc4270 */
[----:B------:R-:W-:Y:S05]  /*2a6e0*/  @P6 BRA `(.L_x_2129) ;  /* 0x00000000009c6947 */ /* 0x000fea0003800000 */
.L_x_2134:
[----:B-1----:R-:W1:Y:S01]  /*2a6f0*/  LDC R2, c[0x0][0xc3c] ;  /* 0x00030f00ff027b82 */ /* 0x002e620000000800 */
[----:B------:R-:W-:-:S05]  /*2a700*/  VIADD R19, R19, 0x1f ;  /* 0x0000001f13137836 */ /* 0x000fca0000000000 */
[----:B-1----:R-:W-:-:S13]  /*2a710*/  ISETP.GE.AND P6, PT, R19, R2, PT ;  /* 0x000000021300720c */ /* 0x002fda0003fc6270 */
[----:B------:R-:W-:Y:S05]  /*2a720*/  @P6 BRA `(.L_x_2130) ;  /* 0x0000000400d46947 */ /* 0x000fea0003800000 */
[----:B------:R-:W1:Y:S01]  /*2a730*/  S2R R3, SR_TID.X ;  /* 0x0000000000037919 */ /* 0x000e620000002100 */
[----:B------:R-:W-:Y:S01]  /*2a740*/  BSSY B0, `(.L_x_2131) ;  /* 0x0000009000007945 */ /* 0x000fe20003800000 */
[----:B-1----:R-:W-:-:S05]  /*2a750*/  LOP3.LUT R3, R3, 0x1f, RZ, 0xc0, !PT ;  /* 0x0000001f03037812 */ /* 0x002fca00078ec0ff */
[----:B------:R-:W-:Y:S02]  /*2a760*/  IMAD.IADD R4, R19, 0x1, R3 ;  /* 0x0000000113047824 */ /* 0x000fe400078e0203 */
[----:B------:R-:W-:-:S03]  /*2a770*/  IMAD.MOV.U32 R3, RZ, RZ, RZ ;  /* 0x000000ffff037224 */ /* 0x000fc600078e00ff */
[----:B------:R-:W-:-:S13]  /*2a780*/  ISETP.GE.OR P6, PT, R4, R2, !P0 ;  /* 0x000000020400720c */ /* 0x000fda00047c6670 */
[----:B------:R-:W-:Y:S05]  /*2a790*/  @P6 BRA `(.L_x_2132) ;  /* 0x00000000000c6947 */ /* 0x000fea0003800000 */
[----:B------:R-:W1:Y:S02]  /*2a7a0*/  LDC.64 R2, c[0x0][0xc80] ;  /* 0x00032000ff027b82 */ /* 0x000e640000000a00 */
[----:B-1----:R-:W-:-:S06]  /*2a7b0*/  IMAD.WIDE R2, R4, 0x4, R2 ;  /* 0x0000000404027825 */ /* 0x002fcc00078e0202 */
[----:B------:R1:W5:Y:S02]  /*2a7c0*/  LDG.E R3, desc[UR60][R2.64] ;  /* 0x0000003c02037981 */ /* 0x000364000c1e1900 */
.L_x_2132:
[----:B------:R-:W-:Y:S05]  /*2a7d0*/  BSYNC B0 ;  /* 0x0000000000007941 */ /* 0x000fea0003800000 */
.L_x_2131:
[----:B------:R-:W-:-:S03]  /*2a7e0*/  UMOV UR4, 0xffffffff ;  /* 0xffffffff00047882 */ /* 0x000fc60000000000 */
[----:B------:R-:W-:Y:S05]  /*2a7f0*/  BRA.DIV UR4, `(.L_x_2133) ;  /* 0x0000002e04dc7947 */ /* 0x000fea000b800000 */
[----:B-1---5:R-:W1:Y:S02]  /*2a800*/  SHFL.UP PT, R2, R3, 0x1, RZ ;  /* 0x0420000003027989 */ /* 0x022e6400000e00ff */
[----:B-1----:R-:W-:-:S05]  /*2a810*/  SEL R2, R2, RZ, P1 ;  /* 0x000000ff02027207 */ /* 0x002fca0000800000 */
[----:B------:R-:W-:-:S05]  /*2a820*/  IMAD.IADD R2, R3, 0x1, R2 ;  /* 0x0000000103027824 */ /* 0x000fca00078e0202 */
        /* <DEDUP_REMOVED lines=13> */
.L_x_2239:
[----:B------:R-:W-:Y:S02]  /*2a900*/  ULDC UR4, c[0x0][0xc38] ;  /* 0x00030e0000047ab9 */ /* 0x000fe40000000800 */
[----:B------:R-:W-:-:S04]  /*2a910*/  IMAD.U32 R4, RZ, RZ, UR4 ;  /* 0x00000004ff047e24 */ /* 0x000fc8000f8e00ff */
[----:B--2---:R-:W-:-:S05]  /*2a920*/  IMAD R16, R16, R4, RZ ;  /* 0x0000000410107224 */ /* 0x004fca00078e02ff */
[----:B------:R-:W-:-:S04]  /*2a930*/  IADD3 R5, R16, R5, RZ ;  /* 0x0000000510057210 */ /* 0x000fc80007ffe0ff */
[----:B------:R-:W-:-:S13]  /*2a940*/  ISETP.GT.AND P6, PT, R5, R0, PT ;  /* 0x000000000500720c */ /* 0x000fda0003fc4270 */
[----:B------:R-:W-:Y:S05]  /*2a950*/  @!P6 BRA `(.L_x_2134) ;  /* 0xfffffffc0064e947 */ /* 0x000fea000383ffff */
.L_x_2129:
        /* <DEDUP_REMOVED lines=8> */
.L_x_2243:
[----:B------:R-:W-:Y:S01]  /*2a9e0*/  ISETP.NE.AND P0, PT, R5, RZ, PT ;  /* 0x000000ff0500720c */ /* 0x000fe20003f05270 */
[----:B------:R-:W-:-:S12]  /*2a9f0*/  IMAD.MOV.U32 R5, RZ, RZ, RZ ;  /* 0x000000ffff057224 */ /* 0x000fd800078e00ff */
[----:B------:R-:W-:Y:S05]  /*2aa00*/  @!P0 BRA `(.L_x_2136) ;  /* 0x0000000000148947 */ /* 0x000fea0003800000 */
[----:B------:R-:W-:Y:S01]  /*2aa10*/  UMOV UR4, 0xffffffff ;  /* 0xffffffff00047882 */ /* 0x000fe20000000000 */
[----:B0-----:R-:W-:Y:S02]  /*2aa20*/  VIADD R12, R6, 0xffffffff ;  /* 0xffffffff060c7836 */ /* 0x001fe40000000000 */
[----:B------:R-:W-:Y:S05]  /*2aa30*/  BRA.DIV UR4, `(.L_x_2137) ;  /* 0x00000032046c7947 */ /* 0x000fea000b800000 */
[----:B-1----:R0:W1:Y:S02]  /*2aa40*/  SHFL.IDX PT, R2, R2, R12, 0x1f ;  /* 0x00001f0c02027589 */ /* 0x00206400000e0000 */
.L_x_2246:
[----:B-1----:R-:W-:-:S07]  /*2aa50*/  IMAD.MOV.U32 R5, RZ, RZ, R2 ;  /* 0x000000ffff057224 */ /* 0x002fce00078e0002 */
.L_x_2136:
[----:B-12---:R-:W1:Y:S01]  /*2aa60*/  LDC.64 R2, c[0x0][0xc90] ;  /* 0x00032400ff027b82 */ /* 0x006e620000000a00 */
[----:B------:R-:W-:-:S05]  /*2aa70*/  IADD3 R19, R6, R19, RZ ;  /* 0x0000001306137210 */ /* 0x000fca0007ffe0ff */
[----:B-1----:R-:W-:-:S05]  /*2aa80*/  IMAD.WIDE R2, R19, 0x4, R2 ;  /* 0x0000000413027825 */ /* 0x002fca00078e0202 */
[----:B------:R-:W3:Y:S01]  /*2aa90*/  LDG.E R7, desc[UR60][R2.64] ;  /* 0x0000003c02077981 */ /* 0x000ee2000c1e1900 */
[----:B------:R-:W-:-:S04]  /*2aaa0*/  IMAD R16, R5, R4, R16 ;  /* 0x0000000405107224 */ /* 0x000fc800078e0210 */
[----:B------:R-:W-:Y:S02]  /*2aab0*/  IMAD.IADD R0, R0, 0x1, -R16 ;  /* 0x0000000100007824 */ /* 0x000fe400078e0a10 */
[----:B---3--:R-:W-:-:S05]  /*2aac0*/  IMAD R6, R17, R7, RZ ;  /* 0x0000000711067224 */ /* 0x008fca00078e02ff */
[----:B------:R-:W-:-:S04]  /*2aad0*/  IABS R8, R6 ;  /* 0x0000000600087213 */ /* 0x000fc80000000000 */
[----:B------:R-:W1:Y:S08]  /*2aae0*/  I2F.RP R2, R8 ;  /* 0x0000000800027306 */ /* 0x000e700000209400 */
[----:B-1----:R-:W1:Y:S02]  /*2aaf0*/  MUFU.RCP R2, R2 ;  /* 0x0000000200027308 */ /* 0x002e640000001000 */
[----:B-1----:R-:W-:-:S06]  /*2ab00*/  VIADD R2, R2, 0xffffffe ;  /* 0x0ffffffe02027836 */ /* 0x002fcc0000000000 */
[----:B------:R-:W1:Y:S02]  /*2ab10*/  F2I.FTZ.U32.TRUNC.NTZ R3, R2 ;  /* 0x0000000200037305 */ /* 0x000e64000021f000 */
[----:B-1----:R-:W-:-:S04]  /*2ab20*/  IMAD.MOV R2, RZ, RZ, -R3 ;  /* 0x000000ffff027224 */ /* 0x002fc800078e0a03 */
[----:B------:R-:W-:Y:S02]  /*2ab30*/  IMAD R5, R2, R8, RZ ;  /* 0x0000000802057224 */ /* 0x000fe400078e02ff */
[----:B------:R-:W-:-:S04]  /*2ab40*/  IMAD.MOV.U32 R2, RZ, RZ, RZ ;  /* 0x000000ffff027224 */ /* 0x000fc800078e00ff */
[----:B------:R-:W-:Y:S01]  /*2ab50*/  IMAD.HI.U32 R2, R3, R5, R2 ;  /* 0x0000000503027227 */ /* 0x000fe200078e0002 */
[----:B------:R-:W-:Y:S02]  /*2ab60*/  IABS R3, R0 ;  /* 0x0000000000037213 */ /* 0x000fe40000000000 */
[----:B------:R-:W-:-:S03]  /*2ab70*/  IABS R5, R6 ;  /* 0x0000000600057213 */ /* 0x000fc60000000000 */
[----:B------:R-:W-:Y:S01]  /*2ab80*/  IMAD.HI.U32 R2, R2, R3, RZ ;  /* 0x0000000302027227 */ /* 0x000fe200078e00ff */
[----:B------:R-:W-:-:S05]  /*2ab90*/  IADD3 R5, RZ, -R5, RZ ;  /* 0x80000005ff057210 */ /* 0x000fca0007ffe0ff */
        /* <DEDUP_REMOVED lines=12> */
[----:B------:R-:W-:-:S03]  /*2ac60*/  IMAD.MOV R2, RZ, RZ, -R2 ;  /* 0x000000ffff027224 */ /* 0x000fc600078e0a02 */
[----:B------:R-:W-:Y:S01]  /*2ac70*/  IADD3 R3, -R5, RZ, RZ ;  /* 0x000000ff05037210 */ /* 0x000fe20007ffe1ff */
[----:B------:R-:W-:-:S03]  /*2ac80*/  IMAD R0, R6, R2, R0 ;  /* 0x0000000206007224 */ /* 0x000fc600078e0200 */
[----:B------:R-:W-:-:S04]  /*2ac90*/  VIADDMNMX R4, R3, R4, R7, PT ;  /* 0x0000000403047246 */ /* 0x000fc80003800107 */
        /* <DEDUP_REMOVED lines=19> */
[C---:B------:R-:W-:Y:S02]  /*2add0*/  LOP3.LUT R3, R0.reuse, R4, RZ, 0x3c, !PT ;  /* 0x0000000400037212 */ /* 0x040fe400078e3cff */
[----:B------:R-:W-:Y:S02]  /*2ade0*/  IADD3 R0, R0, R5, RZ ;  /* 0x0000000500007210 */ /* 0x000fe40007ffe0ff */
        /* <DEDUP_REMOVED lines=9> */
.L_x_2130:
[----:B------:R-:W-:Y:S01]  /*2ae80*/  UMOV UR4, URZ ;  /* 0x0000003f00047c82 */ /* 0x000fe20008000000 */
[----:B------:R-:W-:Y:S01]  /*2ae90*/  UMOV UR5, URZ ;  /* 0x0000003f00057c82 */ /* 0x000fe20008000000 */
[----:B------:R-:W-:Y:S01]  /*2aea0*/  ULDC UR6, c[0x0][0xc3c] ;  /* 0x00030f0000067ab9 */ /* 0x000fe20000000800 */
[----:B------:R-:W-:Y:S01]  /*2aeb0*/  IMAD.MOV.U32 R16, RZ, RZ, R0 ;  /* 0x000000ffff107224 */ /* 0x000fe200078e0000 */
[----:B------:R-:W-:Y:S01]  /*2aec0*/  MOV R18, UR5 ;  /* 0x0000000500127c02 */ /* 0x000fe20008000f00 */
[----:B------:R-:W-:Y:S02]  /*2aed0*/  IMAD.U32 R17, RZ, RZ, UR4 ;  /* 0x00000004ff117e24 */ /* 0x000fe4000f8e00ff */
[----:B------:R-:W-:-:S07]  /*2aee0*/  IMAD.U32 R19, RZ, RZ, UR6 ;  /* 0x00000006ff137e24 */ /* 0x000fce000f8e00ff */
.L_x_2138:
[----:B------:R1:W2:Y:S01]  /*2aef0*/  LDL R3, [R1+0x4] ;  /* 0x0000040001037983 */ /* 0x0002a20000100800 */
[----:B------:R-:W3:Y:S01]  /*2af00*/  S2R R0, SR_TID.X ;  /* 0x0000000000007919 */ /* 0x000ee20000002100 */
[----:B------:R-:W-:Y:S05]  /*2af10*/  WARPSYNC.ALL ;  /* 0x0000000000007948 */ /* 0x000fea0003800000 */
[----:B---3--:R-:W-:Y:S01]  /*2af20*/  LOP3.LUT R0, R0, 0x1f, RZ, 0xc0, !PT ;  /* 0x0000001f00007812 */ /* 0x008fe200078ec0ff */
        /* <DEDUP_REMOVED lines=8> */
.L_x_2127:
[----:B------:R-:W-:Y:S02]  /*2afb0*/  ULDC UR4, c[0x0][0xc3c] ;  /* 0x00030f0000047ab9 */ /* 0x000fe40000000800 */
[----:B---3--:R-:W-:-:S13]  /*2afc0*/  ISETP.GE.AND P0, PT, R19, UR4, PT ;  /* 0x0000000413007c0c */ /* 0x008fda000bf06270 */
[----:B------:R-:W-:Y:S05]  /*2afd0*/  @!P0 BRA `(.L_x_2139) ;  /* 0xffffff88006c8947 */ /* 0x000fea000383ffff */
[----:B------:R-:W-:Y:S05]  /*2afe0*/  BSYNC B8 ;  /* 0x0000000000087941 */ /* 0x000fea0003800000 */
.L_x_1977:
[----:B--2---:R-:W2:Y:S01]  /*2aff0*/  LDL.LU R0, [R1+0x48] ;  /* 0x0000480001007983 */ /* 0x004ea20000300800 */
[----:B------:R-:W-:Y:S01]  /*2b000*/  BSSY B0, `(.L_x_2140) ;  /* 0x000000b000007945 */ /* 0x000fe20003800000 */
[----:B------:R-:W3:Y:S01]  /*2b010*/  S2R R5, SR_CgaCtaId ;  /* 0x0000000000057919 */ /* 0x000ee20000008800 */
[----:B--2---:R-:W-:-:S05]  /*2b020*/  VIADD R0, R0, 0x1 ;  /* 0x0000000100007836 */ /* 0x004fca0000000000 */
[----:B0-----:R-:W-:-:S04]  /*2b030*/  LEA.HI R2, R0, R0, RZ, 0x1 ;  /* 0x0000000000027211 */ /* 0x001fc800078f08ff */
[----:B-1----:R-:W-:-:S05]  /*2b040*/  LOP3.LUT R3, R2, 0xfffffffe, RZ, 0xc0, !PT ;  /* 0xfffffffe02037812 */ /* 0x002fca00078ec0ff */
[----:B------:R-:W-:Y:S01]  /*2b050*/  IMAD.IADD R3, R0, 0x1, -R3 ;  /* 0x0000000100037824 */ /* 0x000fe200078e0a03 */
[----:B------:R-:W-:-:S04]  /*2b060*/  MOV R0, 0x400 ;  /* 0x0000040000007802 */ /* 0x000fc80000000f00 */
[----:B---3--:R-:W-:Y:S02]  /*2b070*/  LEA R0, R5, R0, 0x18 ;  /* 0x0000000005007211 */ /* 0x008fe400078ec0ff */
[----:B------:R-:W-:-:S04]  /*2b080*/  SHF.L.U32 R3, R3, 0x1f, RZ ;  /* 0x0000001f03037819 */ /* 0x000fc800000006ff */
[----:B------:R-:W0:Y:S02]  /*2b090*/  SYNCS.PHASECHK.TRANS64.TRYWAIT P0, [R0+URZ+0x30820], R3 ;  /* 0x03082003000075a7 */ /* 0x000e24000800017f */
[----:B0-----:R-:W-:Y:S05]  /*2b0a0*/  @!P0 BRA `(.L_x_2141) ;  /* 0x0000002800f88947 */ /* 0x001fea0003800000 */
.L_x_2247:
[----:B------:R-:W-:Y:S05]  /*2b0b0*/  BSYNC B0 ;  /* 0x0000000000007941 */ /* 0x000fea0003800000 */
.L_x_2140:
[----:B------:R-:W-:-:S03]  /*2b0c0*/  UMOV UR4, 0xffffffff ;  /* 0xffffffff00047882 */ /* 0x000fc60000000000 */
[----:B------:R-:W-:Y:S05]  /*2b0d0*/  BRA.DIV UR4, `(.L_x_2142) ;  /* 0x0000002e04007947 */ /* 0x000fea000b800000 */
[----:B------:R-:W1:Y:S02]  /*2b0e0*/  S2R R2, SR_TID.X ;  /* 0x0000000000027919 */ /* 0x000e640000002100 */
[----:B-1----:R-:W-:-:S04]  /*2b0f0*/  SHF.R.U32.HI R2, RZ, 0x5, R2 ;  /* 0x00000005ff027819 */ /* 0x002fc80000011602 */
[----:B------:R-:W-:-:S05]  /*2b100*/  LOP3.LUT R2, R2, 0x3, RZ, 0xc0, !PT ;  /* 0x0000000302027812 */ /* 0x000fca00078ec0ff */
[----:B------:R1:W2:Y:S02]  /*2b110*/  SHFL.IDX PT, R14, R2, RZ, 0x1f ;  /* 0x00001fff020e7589 */ /* 0x0002a400000e0000 */
.L_x_2250:
[----:B--2---:R-:W-:-:S13]  /*2b120*/  ISETP.NE.AND P0, PT, R14, RZ, PT ;  /* 0x000000ff0e00720c */ /* 0x004fda0003f05270 */
[----:B------:R-:W-:Y:S05]  /*2b130*/  @P0 BRA `(.L_x_1680) ;  /* 0x00000000009c0947 */ /* 0x000fea0003800000 */
[----:B------:R-:W-:-:S03]  /*2b140*/  UMOV UR4, 0xffffffff ;  /* 0xffffffff00047882 */ /* 0x000fc60000000000 */
[----:B------:R-:W-:Y:S05]  /*2b150*/  BRA.DIV UR4, `(.L_x_2143) ;  /* 0x0000002e04147947 */ /* 0x000fea000b800000 */
[----:B------:R-:W-:-:S13]  /*2b160*/  ELECT P6, URZ, PT ;  /* 0x00000000003f782f */ /* 0x000fda00038c0000 */
.L_x_2253:
        /* <DEDUP_REMOVED lines=8> */
.L_x_2144:
[----:B0-----:R-:W2:Y:S04]  /*2b1f0*/  LDL R3, [R1+0x8] ;  /* 0x0000080001037983 */ /* 0x001ea80000100800 */
[----:B------:R-:W3:Y:S01]  /*2b200*/  LDL.LU R7, [R1+0x14] ;  /* 0x0000140001077983 */ /* 0x000ee20000300800 */
[----:B------:R-:W-:-:S05]  /*2b210*/  IADD3 R2, R0, 0x30840, RZ ;  /* 0x0003084000027810 */ /* 0x000fca0007ffe0ff */
        /* <DEDUP_REMOVED lines=11> */
.L_x_2254:
[----:B------:R-:W1:Y:S02]  /*2b2d0*/  SYNCS.PHASECHK.TRANS64.TRYWAIT P0, [R7+URZ], R2 ;  /* 0x00000002070075a7 */ /* 0x000e64000800017f */
[----:B-1----:R-:W-:Y:S05]  /*2b2e0*/  @!P0 BRA `(.L_x_2146) ;  /* 0x0000002800e48947 */ /* 0x002fea0003800000 */
.L_x_2255:
[----:B------:R-:W-:Y:S05]  /*2b2f0*/  @!P2 BRA `(.L_x_2147) ;  /* 0x000000000004a947 */ /* 0x000fea0003800000 */
[----:B------:R-:W-:Y:S01]  /*2b300*/  BPT.TRAP 0x1 ;  /* 0x000000040000795c */ /* 0x000fe20000300000 */
.L_x_2147:
[----:B------:R-:W2:Y:S01]  /*2b310*/  LDL.LU R4, [R1+0x8] ;  /* 0x0000080001047983 */ /* 0x000ea20000300800 */
[----:B------:R-:W-:-:S05]  /*2b320*/  VIADD R0, R0, 0x30860 ;  /* 0x0003086000007836 */ /* 0x000fca0000000000 */
[----:B--2---:R-:W-:-:S04]  /*2b330*/  LEA R4, R4, R0, 0x3 ;  /* 0x0000000004047211 */ /* 0x004fc800078e18ff */
[----:B------:R-:W2:Y:S02]  /*2b340*/  SYNCS.PHASECHK.TRANS64.TRYWAIT P0, [R4+URZ], R5 ;  /* 0x00000005040075a7 */ /* 0x000ea4000800017f */
[----:B--2---:R-:W-:Y:S05]  /*2b350*/  @!P0 BRA `(.L_x_2148) ;  /* 0x0000002800dc8947 */ /* 0x004fea0003800000 */
.L_x_2256:
[----:B------:R-:W-:-:S07]  /*2b360*/  IMAD R3, R3, 0x8, R0 ;  /* 0x0000000803037824 */ /* 0x000fce00078e0200 */
.L_x_2149:
[----:B---3--:R3:W4:Y:S02]  /*2b370*/  SYNCS.PHASECHK.TRANS64.TRYWAIT P0, [R3+URZ], R2 ;  /* 0x00000002030075a7 */ /* 0x008724000800017f */
[----:B----4-:R-:W-:Y:S05]  /*2b380*/  @!P0 NANOSLEEP.SYNCS 0x989680 ;  /* 0x009896800000895d */ /* 0x010fea0003900000 */
[----:B------:R-:W4:Y:S02]  /*2b390*/  @!P0 SYNCS.PHASECHK.TRANS64 P0, [R3+URZ], R2 ;  /* 0x00000002030085a7 */ /* 0x000f24000800007f */
[----:B----4-:R-:W-:Y:S05]  /*2b3a0*/  @!P0 BRA `(.L_x_2149) ;  /* 0xfffffffc00f08947 */ /* 0x010fea000383ffff */
.L_x_1680:
[----:B------:R-:W-:Y:S05]  /*2b3b0*/  BSYNC B9 ;  /* 0x0000000000097941 */ /* 0x000fea0003800000 */
.L_x_1677:
[----:B------:R-:W-:Y:S05]  /*2b3c0*/  EXIT ;  /* 0x000000000000794d */ /* 0x000fea0003800000 */
.L_x_1706:
[----:B0-----:R0:W1:Y:S02]  /*2b3d0*/  SYNCS.PHASECHK.TRANS64.TRYWAIT P5, [R90+URZ+0x30890], R91 ;  /* 0x0308905b5a0075a7 */ /* 0x00106400080a017f */
[----:B-1----:R-:W-:Y:S05]  /*2b3e0*/  @!P5 NANOSLEEP.SYNCS 0x989680 ;  /* 0x009896800000d95d */ /* 0x002fea0003900000 */
[----:B------:R-:W1:Y:S02]  /*2b3f0*/  @!P5 SYNCS.PHASECHK.TRANS64 P5, [R90+URZ+0x30890], R91 ;  /* 0x0308905b5a00d5a7 */ /* 0x000e6400080a007f */
[----:B-1----:R-:W-:Y:S05]  /*2b400*/  @!P5 BRA `(.L_x_1706) ;  /* 0xfffffffc00f0d947 */ /* 0x002fea000383ffff */
[----:B------:R-:W-:Y:S05]  /*2b410*/  BRA `(.L_x_2150) ;  /* 0xfffffd84009c7947 */ /* 0x000fea000383ffff */
.L_x_1760:
[----:B-1----:R1:W3:Y:S02]  /*2b420*/  SYNCS.PHASECHK.TRANS64.TRYWAIT P5, [R90+URZ+0x30890], R91 ;  /* 0x0308905b5a0075a7 */ /* 0x0022e400080a017f */
[----:B---3--:R-:W-:Y:S05]  /*2b430*/  @!P5 NANOSLEEP.SYNCS 0x989680 ;  /* 0x009896800000d95d */ /* 0x008fea0003900000 */
[----:B------:R-:W3:Y:S02]  /*2b440*/  @!P5 SYNCS.PHASECHK.TRANS64 P5, [R90+URZ+0x30890], R91 ;  /* 0x0308905b5a00d5a7 */ /* 0x000ee400080a007f */
[----:B---3--:R-:W-:Y:S05]  /*2b450*/  @!P5 BRA `(.L_x_1760) ;  /* 0xfffffffc00f0d947 */ /* 0x008fea000383ffff */
[----:B------:R-:W-:Y:S05]  /*2b460*/  BRA `(.L_x_2151) ;  /* 0xfffffdb800007947 */ /* 0x000fea000383ffff */
.L_x_1785:
[----:B-1----:R1:W2:Y:S02]  /*2b470*/  SYNCS.PHASECHK.TRANS64.TRYWAIT P3, [R90+URZ+0x30890], R91 ;  /* 0x0308905b5a0075a7 */ /* 0x0022a4000806017f */
[----:B--2---:R-:W-:Y:S05]  /*2b480*/  @!P3 NANOSLEEP.SYNCS 0x989680 ;  /* 0x009896800000b95d */ /* 0x004fea0003900000 */
[----:B------:R-:W2:Y:S02]  /*2b490*/  @!P3 SYNCS.PHASECHK.TRANS64 P3, [R90+URZ+0x30890], R91 ;  /* 0x0308905b5a00b5a7 */ /* 0x000ea4000806007f */
[----:B--2---:R-:W-:Y:S05]  /*2b4a0*/  @!P3 BRA `(.L_x_1785) ;  /* 0xfffffffc00f0b947 */ /* 0x004fea000383ffff */
[----:B------:R-:W-:Y:S05]  /*2b4b0*/  BRA `(.L_x_2152) ;  /* 0xfffffde800187947 */ /* 0x000fea000383ffff */
.L_x_1791:
[----:B-1----:R1:W2:Y:S02]  /*2b4c0*/  SYNCS.PHASECHK.TRANS64.TRYWAIT P2, [R90+URZ+0x308b0], R91 ;  /* 0x0308b05b5a0075a7 */ /* 0x0022a4000804017f */
[----:B--2---:R-:W-:Y:S05]  /*2b4d0*/  @!P2 NANOSLEEP.SYNCS 0x989680 ;  /* 0x009896800000a95d */ /* 0x004fea0003900000 */
[----:B------:R-:W2:Y:S02]  /*2b4e0*/  @!P2 SYNCS.PHASECHK.TRANS64 P2, [R90+URZ+0x308b0], R91 ;  /* 0x0308b05b5a00a5a7 */ /* 0x000ea4000804007f */
[----:B--2---:R-:W-:Y:S05]  /*2b4f0*/  @!P2 BRA `(.L_x_1791) ;  /* 0xfffffffc00f0a947 */ /* 0x004fea000383ffff */
[----:B------:R-:W-:Y:S05]  /*2b500*/  BRA `(.L_x_2153) ;  /* 0xfffffdec00107947 */ /* 0x000fea000383ffff */
.L_x_1817:
[----:B------:R-:W-:Y:S01]  /*2b510*/  BSSY B1, `(.L_x_2154) ;  /* 0x0000008000017945 */ /* 0x000fe20003800000 */
[----:B------:R-:W-:Y:S01]  /*2b520*/  IMAD.MOV.U32 R13, RZ, RZ, R7 ;  /* 0x000000ffff0d7224 */ /* 0x000fe200078e0007 */
[----:B------:R-:W-:Y:S01]  /*2b530*/  MOV R15, 0xffffffff ;  /* 0xffffffff000f7802 */ /* 0x000fe20000000f00 */
[----:B------:R-:W-:Y:S02]  /*2b540*/  IMAD.MOV.U32 R12, RZ, RZ, RZ ;  /* 0x000000ffff0c7224 */ /* 0x000fe400078e00ff */
[----:B------:R-:W-:-:S07]  /*2b550*/  IMAD.MOV.U32 R11, RZ, RZ, 0x1c1f ;  /* 0x00001c1fff0b7424 */ /* 0x000fce00078e00ff */
[----:B------:R-:W-:Y:S05]  /*2b560*/  WARPSYNC.COLLECTIVE R15, `(.L_x_2155) ;  /* 0x000000000f087348 */ /* 0x000fea0003c00000 */
[----:B------:R0:W1:Y:S02]  /*2b570*/  SHFL.IDX P6, R14, R13, R12, R11 ;  /* 0x0000000c0d0e7389 */ /* 0x00006400000c000b */
[----:B01----:R-:W-:Y:S01]  /*2b580*/  ENDCOLLECTIVE ;  /* 0x000000000000791b */ /* 0x003fe20003800000 */
.L_x_2155:
[----:B------:R-:W-:Y:S05]  /*2b590*/  BSYNC B1 ;  /* 0x0000000000017941 */ /* 0x000fea0003800000 */
.L_x_2154:
[----:B------:R-:W-:Y:S01]  /*2b5a0*/  IMAD.MOV.U32 R13, RZ, RZ, R6 ;  /* 0x000000ffff0d7224 */ /* 0x000fe200078e0006 */
[----:B------:R-:W-:Y:S01]  /*2b5b0*/  MOV R15, 0xffffffff ;  /* 0xffffffff000f7802 */ /* 0x000fe20000000f00 */
[----:B------:R-:W-:Y:S02]  /*2b5c0*/  IMAD.MOV.U32 R12, RZ, RZ, RZ ;  /* 0x000000ffff0c7224 */ /* 0x000fe400078e00ff */
[----:B------:R-:W-:Y:S02]  /*2b5d0*/  IMAD.MOV.U32 R11, RZ, RZ, 0x1c1f ;  /* 0x00001c1fff0b7424 */ /* 0x000fe400078e00ff */
[----:B------:R-:W-:-:S07]  /*2b5e0*/  IMAD.MOV.U32 R3, RZ, RZ, R14 ;  /* 0x000000ffff037224 */ /* 0x000fce00078e000e */
[----:B------:R-:W-:Y:S05]  /*2b5f0*/  WARPSYNC.COLLECTIVE R15, `(.L_x_2156) ;  /* 0x000000000f087348 */ /* 0x000fea0003c00000 */
[----:B------:R0:W1:Y:S02]  /*2b600*/  SHFL.IDX P6, R14, R13, R12, R11 ;  /* 0x0000000c0d0e7389 */ /* 0x00006400000c000b */
[----:B01----:R-:W-:Y:S01]  /*2b610*/  ENDCOLLECTIVE ;  /* 0x000000000000791b */ /* 0x003fe20003800000 */
.L_x_2156:
[----:B------:R-:W-:Y:S02]  /*2b620*/  IMAD.MOV.U32 R13, RZ, RZ, R8 ;  /* 0x000000ffff0d7224 */ /* 0x000fe400078e0008 */
[----:B------:R-:W-:-:S07]  /*2b630*/  IMAD.MOV.U32 R0, RZ, RZ, R14 ;  /* 0x000000ffff007224 */ /* 0x000fce00078e000e */
[----:B------:R-:W-:Y:S05]  /*2b640*/  WARPSYNC.COLLECTIVE R15, `(.L_x_2157) ;  /* 0x000000000f087348 */ /* 0x000fea0003c00000 */
[----:B------:R0:W1:Y:S02]  /*2b650*/  SHFL.IDX P6, R14, R13, R12, R11 ;  /* 0x0000000c0d0e7389 */ /* 0x00006400000c000b */
[----:B01----:R-:W-:Y:S01]  /*2b660*/  ENDCOLLECTIVE ;  /* 0x000000000000791b */ /* 0x003fe20003800000 */
.L_x_2157:
[----:B------:R-:W-:Y:S02]  /*2b670*/  IMAD.MOV.U32 R13, RZ, RZ, R4 ;  /* 0x000000ffff0d7224 */ /* 0x000fe400078e0004 */
[----:B------:R-:W-:-:S07]  /*2b680*/  IMAD.MOV.U32 R5, RZ, RZ, R14 ;  /* 0x000000ffff057224 */ /* 0x000fce00078e000e */
[----:B------:R-:W-:Y:S05]  /*2b690*/  WARPSYNC.COLLECTIVE R15, `(.L_x_2158) ;  /* 0x000000000f087348 */ /* 0x000fea0003c00000 */
[----:B------:R0:W1:Y:S02]  /*2b6a0*/  SHFL.IDX P6, R14, R13, R12, R11 ;  /* 0x0000000c0d0e7389 */ /* 0x00006400000c000b */
[----:B01----:R-:W-:Y:S01]  /*2b6b0*/  ENDCOLLECTIVE ;  /* 0x000000000000791b */ /* 0x003fe20003800000 */
.L_x_2158:
[----:B------:R-:W-:Y:S05]  /*2b6c0*/  BRA `(.L_x_2159) ;  /* 0xfffffdfc00c87947 */ /* 0x000fea000383ffff */
.L_x_1820:
[----:B------:R-:W-:Y:S01]  /*2b6d0*/  BSSY B1, `(.L_x_2160) ;  /* 0x0000008000017945 */ /* 0x000fe20003800000 */
[----:B------:R-:W-:Y:S01]  /*2b6e0*/  MOV R13, R7 ;  /* 0x00000007000d7202 */ /* 0x000fe20000000f00 */
[----:B------:R-:W-:Y:S02]  /*2b6f0*/  IMAD.MOV.U32 R12, RZ, RZ, 0x1 ;  /* 0x00000001ff0c7424 */ /* 0x000fe400078e00ff */
[----:B------:R-:W-:Y:S02]  /*2b700*/  IMAD.MOV.U32 R11, RZ, RZ, 0x1c1f ;  /* 0x00001c1fff0b7424 */ /* 0x000fe400078e00ff */
[----:B------:R-:W-:-:S07]  /*2b710*/  IMAD.MOV.U32 R15, RZ, RZ, -0x1 ;  /* 0xffffffffff0f7424 */ /* 0x000fce00078e00ff */
[----:B0---4-:R-:W-:Y:S05]  /*2b720*/  WARPSYNC.COLLECTIVE R15, `(.L_x_2161) ;  /* 0x000000000f087348 */ /* 0x011fea0003c00000 */
[----:B----4-:R1:W2:Y:S02]  /*2b730*/  SHFL.IDX P6, R14, R13, R12, R11 ;  /* 0x0000000c0d0e7389 */ /* 0x0102a400000c000b */
[----:B012---:R-:W-:Y:S01]  /*2b740*/  ENDCOLLECTIVE ;  /* 0x000000000000791b */ /* 0x007fe20003800000 */
.L_x_2161:
[----:B------:R-:W-:Y:S05]  /*2b750*/  BSYNC B1 ;  /* 0x0000000000017941 */ /* 0x000fea0003800000 */
.L_x_2160:
[----:B------:R-:W-:Y:S01]  /*2b760*/  MOV R13, R6 ;  /* 0x00000006000d7202 */ /* 0x000fe20000000f00 */
[----:B------:R-:W-:Y:S02]  /*2b770*/  IMAD.MOV.U32 R12, RZ, RZ, 0x1 ;  /* 0x00000001ff0c7424 */ /* 0x000fe400078e00ff */
[----:B------:R-:W-:Y:S02]  /*2b780*/  IMAD.MOV.U32 R11, RZ, RZ, 0x1c1f ;  /* 0x00001c1fff0b7424 */ /* 0x000fe400078e00ff */
[----:B------:R-:W-:Y:S02]  /*2b790*/  IMAD.MOV.U32 R15, RZ, RZ, -0x1 ;  /* 0xffffffffff0f7424 */ /* 0x000fe400078e00ff */
[----:B------:R-:W-:-:S07]  /*2b7a0*/  IMAD.MOV.U32 R3, RZ, RZ, R14 ;  /* 0x000000ffff037224 */ /* 0x000fce00078e000e */
[----:B------:R-:W-:Y:S05]  /*2b7b0*/  WARPSYNC.COLLECTIVE R15, `(.L_x_2162) ;  /* 0x000000000f087348 */ /* 0x000fea0003c00000 */
[----:B------:R0:W1:Y:S02]  /*2b7c0*/  SHFL.IDX P6, R14, R13, R12, R11 ;  /* 0x0000000c0d0e7389 */ /* 0x00006400000c000b */
[----:B01----:R-:W-:Y:S01]  /*2b7d0*/  ENDCOLLECTIVE ;  /* 0x000000000000791b */ /* 0x003fe20003800000 */
.L_x_2162:
[----:B------:R-:W-:Y:S01]  /*2b7e0*/  MOV R13, R8 ;  /* 0x00000008000d7202 */ /* 0x000fe20000000f00 */
[----:B------:R-:W-:-:S07]  /*2b7f0*/  IMAD.MOV.U32 R0, RZ, RZ, R14 ;  /* 0x000000ffff007224 */ /* 0x000fce00078e000e */
[----:B------:R-:W-:Y:S05]  /*2b800*/  WARPSYNC.COLLECTIVE R15, `(.L_x_2163) ;  /* 0x000000000f087348 */ /* 0x000fea0003c00000 */
[----:B------:R0:W1:Y:S02]  /*2b810*/  SHFL.IDX P6, R14, R13, R12, R11 ;  /* 0x0000000c0d0e7389 */ /* 0x00006400000c000b */
[----:B01----:R-:W-:Y:S01]  /*2b820*/  ENDCOLLECTIVE ;  /* 0x000000000000791b */ /* 0x003fe20003800000 */
.L_x_2163:
[----:B------:R-:W-:Y:S02]  /*2b830*/  IMAD.MOV.U32 R13, RZ, RZ, R4 ;  /* 0x000000ffff0d7224 */ /* 0x000fe400078e0004 */
[----:B------:R-:W-:-:S07]  /*2b840*/  IMAD.MOV.U32 R5, RZ, RZ, R14 ;  /* 0x000000ffff057224 */ /* 0x000fce00078e000e */
[----:B------:R-:W-:Y:S05]  /*2b850*/  WARPSYNC.COLLECTIVE R15, `(.L_x_2164) ;  /* 0x000000000f087348 */ /* 0x000fea0003c00000 */
[----:B------:R0:W1:Y:S02]  /*2b860*/  SHFL.IDX P6, R14, R13, R12, R11 ;  /* 0x0000000c0d0e7389 */ /* 0x00006400000c000b */
[----:B01----:R-:W-:Y:S01]  /*2b870*/  ENDCOLLECTIVE ;  /* 0x000000000000791b */ /* 0x003fe20003800000 */
.L_x_2164:
[----:B------:R-:W-:Y:S01]  /*2b880*/  IMAD.MOV.U32 R4, RZ, RZ, R14 ;  /* 0x000000ffff047224 */ /* 0x000fe200078e000e */
[----:B------:R-:W-:Y:S06]  /*2b890*/  BRA `(.L_x_2165) ;  /* 0xfffffe0400547947 */ /* 0x000fec000383ffff */
.L_x_1824:
[----:B0-----:R0:W1:Y:S02]  /*2b8a0*/  SYNCS.PHASECHK.TRANS64.TRYWAIT P0, [R2+URZ+0x30800], R5 ;  /* 0x03080005020075a7 */ /* 0x001064000800017f */
[----:B-1----:R-:W-:Y:S05]  /*2b8b0*/  @!P0 NANOSLEEP.SYNCS 0x989680 ;  /* 0x009896800000895d */ /* 0x002fea0003900000 */
[----:B------:R-:W1:Y:S02]  /*2b8c0*/  @!P0 SYNCS.PHASECHK.TRANS64 P0, [R2+URZ+0x30800], R5 ;  /* 0x03080005020085a7 */ /* 0x000e64000800007f */
[----:B-1----:R-:W-:Y:S05]  /*2b8d0*/  @!P0 BRA `(.L_x_1824) ;  /* 0xfffffffc00f08947 */ /* 0x002fea000383ffff */
[----:B------:R-:W-:Y:S05]  /*2b8e0*/  BRA `(.L_x_2166) ;  /* 0xfffffe0c00647947 */ /* 0x000fea000383ffff */
.L_x_1848:
[----:B------:R-:W-:Y:S01]  /*2b8f0*/  BSSY B1, `(.L_x_2167) ;  /* 0x0000008000017945 */ /* 0x000fe20003800000 */
[----:B------:R-:W-:Y:S01]  /*2b900*/  IMAD.MOV.U32 R13, RZ, RZ, R8 ;  /* 0x000000ffff0d7224 */ /* 0x000fe200078e0008 */
[----:B------:R-:W-:Y:S01]  /*2b910*/  MOV R12, RZ ;  /* 0x000000ff000c7202 */ /* 0x000fe20000000f00 */
[----:B------:R-:W-:Y:S02]  /*2b920*/  IMAD.MOV.U32 R11, RZ, RZ, 0x1c1f ;  /* 0x00001c1fff0b7424 */ /* 0x000fe400078e00ff */
[----:B------:R-:W-:-:S07]  /*2b930*/  IMAD.MOV.U32 R15, RZ, RZ, -0x1 ;  /* 0xffffffffff0f7424 */ /* 0x000fce00078e00ff */
[----:B------:R-:W-:Y:S05]  /*2b940*/  WARPSYNC.COLLECTIVE R15, `(.L_x_2168) ;  /* 0x000000000f087348 */ /* 0x000fea0003c00000 */
[----:B------:R0:W1:Y:S02]  /*2b950*/  SHFL.IDX P6, R14, R13, R12, R11 ;  /* 0x0000000c0d0e7389 */ /* 0x00006400000c000b */
[----:B01----:R-:W-:Y:S01]  /*2b960*/  ENDCOLLECTIVE ;  /* 0x000000000000791b */ /* 0x003fe20003800000 */
.L_x_2168:
[----:B------:R-:W-:Y:S05]  /*2b970*/  BSYNC B1 ;  /* 0x0000000000017941 */ /* 0x000fea0003800000 */
.L_x_2167:
        /* <DEDUP_REMOVED lines=8> */
.L_x_2169:
[----:B------:R-:W-:Y:S02]  /*2ba00*/  IMAD.MOV.U32 R13, RZ, RZ, R7 ;  /* 0x000000ffff0d7224 */ /* 0x000fe400078e0007 */
[----:B------:R-:W-:-:S07]  /*2ba10*/  IMAD.MOV.U32 R0, RZ, RZ, R14 ;  /* 0x000000ffff007224 */ /* 0x000fce00078e000e */
[----:B------:R-:W-:Y:S05]  /*2ba20*/  WARPSYNC.COLLECTIVE R15, `(.L_x_2170) ;  /* 0x000000000f087348 */ /* 0x000fea0003c00000 */
[----:B------:R0:W1:Y:S02]  /*2ba30*/  SHFL.IDX P6, R14, R13, R12, R11 ;  /* 0x0000000c0d0e7389 */ /* 0x00006400000c000b */
[----:B01----:R-:W-:Y:S01]  /*2ba40*/  ENDCOLLECTIVE ;  /* 0x000000000000791b */ /* 0x003fe20003800000 */
.L_x_2170:
[----:B------:R-:W-:Y:S01]  /*2ba50*/  IMAD.MOV.U32 R13, RZ, RZ, R9 ;  /* 0x000000ffff0d7224 */ /* 0x000fe200078e0009 */
[----:B------:R-:W-:-:S07]  /*2ba60*/  MOV R5, R14 ;  /* 0x0000000e00057202 */ /* 0x000fce0000000f00 */
[----:B------:R-:W-:Y:S05]  /*2ba70*/  WARPSYNC.COLLECTIVE R15, `(.L_x_2171) ;  /* 0x000000000f087348 */ /* 0x000fea0003c00000 */
[----:B------:R0:W1:Y:S02]  /*2ba80*/  SHFL.IDX P6, R14, R13, R12, R11 ;  /* 0x0000000c0d0e7389 */ /* 0x00006400000c000b */
[----:B01----:R-:W-:Y:S01]  /*2ba90*/  ENDCOLLECTIVE ;  /* 0x000000000000791b */ /* 0x003fe20003800000 */
.L_x_2171:
[----:B------:R-:W-:Y:S02]  /*2baa0*/  IMAD.MOV.U32 R12, RZ, RZ, R0 ;  /* 0x000000ffff0c7224 */ /* 0x000fe400078e0000 */
[----:B------:R-:W-:Y:S01]  /*2bab0*/  IMAD.MOV.U32 R13, RZ, RZ, R3 ;  /* 0x000000ffff0d7224 */ /* 0x000fe200078e0003 */
[----:B------:R-:W-:Y:S06]  /*2bac0*/  BRA `(.L_x_2172) ;  /* 0xfffffe3000347947 */ /* 0x000fec000383ffff */
.L_x_1851:
[----:B------:R-:W-:Y:S01]  /*2bad0*/  BSSY B1, `(.L_x_2173) ;  /* 0x0000008000017945 */ /* 0x000fe20003800000 */
[----:B------:R-:W-:Y:S01]  /*2bae0*/  IMAD.MOV.U32 R13, RZ, RZ, R8 ;  /* 0x000000ffff0d7224 */ /* 0x000fe200078e0008 */
[----:B------:R-:W-:Y:S01]  /*2baf0*/  MOV R12, 0x1 ;  /* 0x00000001000c7802 */ /* 0x000fe20000000f00 */
[----:B------:R-:W-:Y:S02]  /*2bb00*/  IMAD.MOV.U32 R11, RZ, RZ, 0x1c1f ;  /* 0x00001c1fff0b7424 */ /* 0x000fe400078e00ff */
[----:B------:R-:W-:-:S07]  /*2bb10*/  IMAD.MOV.U32 R15, RZ, RZ, -0x1 ;  /* 0xffffffffff0f7424 */ /* 0x000fce00078e00ff */
[----:B------:R-:W-:Y:S05]  /*2bb20*/  WARPSYNC.COLLECTIVE R15, `(.L_x_2174) ;  /* 0x000000000f087348 */ /* 0x000fea0003c00000 */
[----:B------:R0:W1:Y:S02]  /*2bb30*/  SHFL.IDX P6, R14, R13, R12, R11 ;  /* 0x0000000c0d0e7389 */ /* 0x00006400000c000b */
[----:B01----:R-:W-:Y:S01]  /*2bb40*/  ENDCOLLECTIVE ;  /* 0x000000000000791b */ /* 0x003fe20003800000 */
.L_x_2174:
[----:B------:R-:W-:Y:S05]  /*2bb50*/  BSYNC B1 ;  /* 0x0000000000017941 */ /* 0x000fea0003800000 */
.L_x_2173:
[----:B------:R-:W-:Y:S01]  /*2bb60*/  IMAD.MOV.U32 R13, RZ, RZ, R6 ;  /* 0x000000ffff0d7224 */ /* 0x000fe200078e0006 */
[----:B------:R-:W-:Y:S01]  /*2bb70*/  MOV R12, 0x1 ;  /* 0x00000001000c7802 */ /* 0x000fe20000000f00 */
[----:B------:R-:W-:Y:S02]  /*2bb80*/  IMAD.MOV.U32 R11, RZ, RZ, 0x1c1f ;  /* 0x00001c1fff0b7424 */ /* 0x000fe400078e00ff */
[----:B------:R-:W-:Y:S02]  /*2bb90*/  IMAD.MOV.U32 R15, RZ, RZ, -0x1 ;  /* 0xffffffffff0f7424 */ /* 0x000fe400078e00ff */
[----:B------:R-:W-:-:S07]  /*2bba0*/  IMAD.MOV.U32 R3, RZ, RZ, R14 ;  /* 0x000000ffff037224 */ /* 0x000fce00078e000e */
[----:B------:R-:W-:Y:S05]  /*2bbb0*/  WARPSYNC.COLLECTIVE R15, `(.L_x_2175) ;  /* 0x000000000f087348 */ /* 0x000fea0003c00000 */
[----:B------:R0:W1:Y:S02]  /*2bbc0*/  SHFL.IDX P6, R14, R13, R12, R11 ;  /* 0x0000000c0d0e7389 */ /* 0x00006400000c000b */
[----:B01----:R-:W-:Y:S01]  /*2bbd0*/  ENDCOLLECTIVE ;  /* 0x000000000000791b */ /* 0x003fe20003800000 */
.L_x_2175:
[----:B------:R-:W-:Y:S02]  /*2bbe0*/  IMAD.MOV.U32 R61, RZ, RZ, R3 ;  /* 0x000000ffff3d7224 */ /* 0x000fe400078e0003 */
[----:B------:R-:W-:Y:S02]  /*2bbf0*/  IMAD.MOV.U32 R13, RZ, RZ, R7 ;  /* 0x000000ffff0d7224 */ /* 0x000fe400078e0007 */
[----:B------:R-:W-:-:S07]  /*2bc00*/  IMAD.MOV.U32 R0, RZ, RZ, R14 ;  /* 0x000000ffff007224 */ /* 0x000fce00078e000e */
[----:B------:R-:W-:Y:S05]  /*2bc10*/  WARPSYNC.COLLECTIVE R15, `(.L_x_2176) ;  /* 0x000000000f087348 */ /* 0x000fea0003c00000 */
[----:B------:R0:W1:Y:S02]  /*2bc20*/  SHFL.IDX P6, R14, R13, R12, R11 ;  /* 0x0000000c0d0e7389 */ /* 0x00006400000c000b */
[----:B01----:R-:W-:Y:S01]  /*2bc30*/  ENDCOLLECTIVE ;  /* 0x000000000000791b */ /* 0x003fe20003800000 */
.L_x_2176:
[----:B------:R-:W-:Y:S02]  /*2bc40*/  IMAD.MOV.U32 R60, RZ, RZ, R0 ;  /* 0x000000ffff3c7224 */ /* 0x000fe400078e0000 */
[----:B------:R-:W-:Y:S01]  /*2bc50*/  IMAD.MOV.U32 R13, RZ, RZ, R9 ;  /* 0x000000ffff0d7224 */ /* 0x000fe200078e0009 */
[----:B------:R-:W-:-:S07]  /*2bc60*/  MOV R7, R14 ;  /* 0x0000000e00077202 */ /* 0x000fce0000000f00 */
[----:B------:R-:W-:Y:S05]  /*2bc70*/  WARPSYNC.COLLECTIVE R15, `(.L_x_2177) ;  /* 0x000000000f087348 */ /* 0x000fea0003c00000 */
[----:B------:R0:W1:Y:S02]  /*2bc80*/  SHFL.IDX P6, R14, R13, R12, R11 ;  /* 0x0000000c0d0e7389 */ /* 0x00006400000c000b */
[----:B01----:R-:W-:Y:S01]  /*2bc90*/  ENDCOLLECTIVE ;  /* 0x000000000000791b */ /* 0x003fe20003800000 */
.L_x_2177:
[----:B------:R-:W-:Y:S05]  /*2bca0*/  BRA `(.L_x_2178) ;  /* 0xfffffe3400447947 */ /* 0x000fea000383ffff */
.L_x_1855:
[----:B0-----:R0:W1:Y:S02]  /*2bcb0*/  SYNCS.PHASECHK.TRANS64.TRYWAIT P0, [R2+URZ+0x30800], R21 ;  /* 0x03080015020075a7 */ /* 0x001064000800017f */
[----:B-1----:R-:W-:Y:S05]  /*2bcc0*/  @!P0 NANOSLEEP.SYNCS 0x989680 ;  /* 0x009896800000895d */ /* 0x002fea0003900000 */
[----:B------:R-:W1:Y:S02]  /*2bcd0*/  @!P0 SYNCS.PHASECHK.TRANS64 P0, [R2+URZ+0x30800], R21 ;  /* 0x03080015020085a7 */ /* 0x000e64000800007f */
[----:B-1----:R-:W-:Y:S05]  /*2bce0*/  @!P0 BRA `(.L_x_1855) ;  /* 0xfffffffc00f08947 */ /* 0x002fea000383ffff */
[----:B------:R-:W-:Y:S05]  /*2bcf0*/  BRA `(.L_x_2179) ;  /* 0xfffffe3800ac7947 */ /* 0x000fea000383ffff */
.L_x_1869:
[----:B-1----:R1:W2:Y:S02]  /*2bd00*/  SYNCS.PHASECHK.TRANS64.TRYWAIT P2, [R74+URZ+0x30830], R3 ;  /* 0x030830034a0075a7 */ /* 0x0022a4000804017f */
[----:B--2---:R-:W-:Y:S05]  /*2bd10*/  @!P2 NANOSLEEP.SYNCS 0x989680 ;  /* 0x009896800000a95d */ /* 0x004fea0003900000 */
[----:B------:R-:W2:Y:S02]  /*2bd20*/  @!P2 SYNCS.PHASECHK.TRANS64 P2, [R74+URZ+0x30830], R3 ;  /* 0x030830034a00a5a7 */ /* 0x000ea4000804007f */
[----:B--2---:R-:W-:Y:S05]  /*2bd30*/  @!P2 BRA `(.L_x_1869) ;  /* 0xfffffffc00f0a947 */ /* 0x004fea000383ffff */
[----:B------:R-:W-:Y:S05]  /*2bd40*/  BRA `(.L_x_1868) ;  /* 0xfffffe6000587947 */ /* 0x000fea000383ffff */
.L_x_1889:
[----:B-1----:R1:W2:Y:S02]  /*2bd50*/  SYNCS.PHASECHK.TRANS64.TRYWAIT P2, [R6+URZ+0x30830], R11 ;  /* 0x0308300b060075a7 */ /* 0x0022a4000804017f */
[----:B--2---:R-:W-:Y:S05]  /*2bd60*/  @!P2 NANOSLEEP.SYNCS 0x989680 ;  /* 0x009896800000a95d */ /* 0x004fea0003900000 */
[----:B------:R-:W2:Y:S02]  /*2bd70*/  @!P2 SYNCS.PHASECHK.TRANS64 P2, [R6+URZ+0x30830], R11 ;  /* 0x0308300b0600a5a7 */ /* 0x000ea4000804007f */
[----:B--2---:R-:W-:Y:S05]  /*2bd80*/  @!P2 BRA `(.L_x_1889) ;  /* 0xfffffffc00f0a947 */ /* 0x004fea000383ffff */
[----:B------:R-:W-:Y:S05]  /*2bd90*/  BRA `(.L_x_1888) ;  /* 0xfffffe9400cc7947 */ /* 0x000fea000383ffff */
.L_x_1894:
[----:B-1----:R1:W2:Y:S02]  /*2bda0*/  SYNCS.PHASECHK.TRANS64.TRYWAIT P2, [R21+URZ+0x30850], R9 ;  /* 0x03085009150075a7 */ /* 0x0022a4000804017f */
[----:B--2---:R-:W-:Y:S05]  /*2bdb0*/  @!P2 NANOSLEEP.SYNCS 0x989680 ;  /* 0x009896800000a95d */ /* 0x004fea0003900000 */
[----:B------:R-:W2:Y:S02]  /*2bdc0*/  @!P2 SYNCS.PHASECHK.TRANS64 P2, [R21+URZ+0x30850], R9 ;  /* 0x030850091500a5a7 */ /* 0x000ea4000804007f */
[----:B--2---:R-:W-:Y:S05]  /*2bdd0*/  @!P2 BRA `(.L_x_1894) ;  /* 0xfffffffc00f0a947 */ /* 0x004fea000383ffff */
[----:B------:R-:W-:Y:S05]  /*2bde0*/  BRA `(.L_x_1893) ;  /* 0xfffffea400147947 */ /* 0x000fea000383ffff */
.L_x_1915:
[----:B-1----:R1:W2:Y:S02]  /*2bdf0*/  SYNCS.PHASECHK.TRANS64.TRYWAIT P2, [R0+URZ+0x30830], R3 ;  /* 0x03083003000075a7 */ /* 0x0022a4000804017f */
[----:B--2---:R-:W-:Y:S05]  /*2be00*/  @!P2 NANOSLEEP.SYNCS 0x989680 ;  /* 0x009896800000a95d */ /* 0x004fea0003900000 */
[----:B------:R-:W2:Y:S02]  /*2be10*/  @!P2 SYNCS.PHASECHK.TRANS64 P2, [R0+URZ+0x30830], R3 ;  /* 0x030830030000a5a7 */ /* 0x000ea4000804007f */
[----:B--2---:R-:W-:Y:S05]  /*2be20*/  @!P2 BRA `(.L_x_1915) ;  /* 0xfffffffc00f0a947 */ /* 0x004fea000383ffff */
[----:B------:R-:W-:Y:S05]  /*2be30*/  BRA `(.L_x_1914) ;  /* 0xfffffed400207947 */ /* 0x000fea000383ffff */
.L_x_1920:
[----:B-1----:R1:W2:Y:S02]  /*2be40*/  SYNCS.PHASECHK.TRANS64.TRYWAIT P2, [R20+URZ+0x30850], R0 ;  /* 0x03085000140075a7 */ /* 0x0022a4000804017f */
[----:B--2---:R-:W-:Y:S05]  /*2be50*/  @!P2 NANOSLEEP.SYNCS 0x989680 ;  /* 0x009896800000a95d */ /* 0x004fea0003900000 */
[----:B------:R-:W2:Y:S02]  /*2be60*/  @!P2 SYNCS.PHASECHK.TRANS64 P2, [R20+URZ+0x30850], R0 ;  /* 0x030850001400a5a7 */ /* 0x000ea4000804007f */
[----:B--2---:R-:W-:Y:S05]  /*2be70*/  @!P2 BRA `(.L_x_1920) ;  /* 0xfffffffc00f0a947 */ /* 0x004fea000383ffff */
[----:B------:R-:W-:Y:S05]  /*2be80*/  BRA `(.L_x_1919) ;  /* 0xfffffee000707947 */ /* 0x000fea000383ffff */
.L_x_1928:
[----:B-1----:R1:W2:Y:S02]  /*2be90*/  SYNCS.PHASECHK.TRANS64.TRYWAIT P2, [R3+URZ+0x30830], R6 ;  /* 0x03083006030075a7 */ /* 0x0022a4000804017f */
[----:B--2---:R-:W-:Y:S05]  /*2bea0*/  @!P2 NANOSLEEP.SYNCS 0x989680 ;  /* 0x009896800000a95d */ /* 0x004fea0003900000 */
[----:B------:R-:W2:Y:S02]  /*2beb0*/  @!P2 SYNCS.PHASECHK.TRANS64 P2, [R3+URZ+0x30830], R6 ;  /* 0x030830060300a5a7 */ /* 0x000ea4000804007f */
[----:B--2---:R-:W-:Y:S05]  /*2bec0*/  @!P2 BRA `(.L_x_1928) ;  /* 0xfffffffc00f0a947 */ /* 0x004fea000383ffff */
[----:B------:R-:W-:Y:S05]  /*2bed0*/  BRA `(.L_x_1927) ;  /* 0xfffffef800f07947 */ /* 0x000fea000383ffff */
.L_x_1933:
[----:B-1----:R1:W2:Y:S02]  /*2bee0*/  SYNCS.PHASECHK.TRANS64.TRYWAIT P2, [R20+URZ+0x30850], R3 ;  /* 0x03085003140075a7 */ /* 0x0022a4000804017f */
[----:B--2---:R-:W-:Y:S05]  /*2bef0*/  @!P2 NANOSLEEP.SYNCS 0x989680 ;  /* 0x009896800000a95d */ /* 0x004fea0003900000 */
[----:B------:R-:W2:Y:S02]  /*2bf00*/  @!P2 SYNCS.PHASECHK.TRANS64 P2, [R20+URZ+0x30850], R3 ;  /* 0x030850031400a5a7 */ /* 0x000ea4000804007f */
[----:B--2---:R-:W-:Y:S05]  /*2bf10*/  @!P2 BRA `(.L_x_1933) ;  /* 0xfffffffc00f0a947 */ /* 0x004fea000383ffff */
[----:B------:R-:W-:Y:S05]  /*2bf20*/  BRA `(.L_x_1932) ;  /* 0xffffff0800387947 */ /* 0x000fea000383ffff */
.L_x_1947:
[----:B-1----:R1:W2:Y:S02]  /*2bf30*/  SYNCS.PHASECHK.TRANS64.TRYWAIT P0, [R12+URZ+0x30850], R7 ;  /* 0x030850070c0075a7 */ /* 0x0022a4000800017f */
[----:B--2---:R-:W-:Y:S05]  /*2bf40*/  @!P0 NANOSLEEP.SYNCS 0x989680 ;  /* 0x009896800000895d */ /* 0x004fea0003900000 */
[----:B------:R-:W2:Y:S02]  /*2bf50*/  @!P0 SYNCS.PHASECHK.TRANS64 P0, [R12+URZ+0x30850], R7 ;  /* 0x030850070c0085a7 */ /* 0x000ea4000800007f */
[----:B--2---:R-:W-:Y:S05]  /*2bf60*/  @!P0 BRA `(.L_x_1947) ;  /* 0xfffffffc00f08947 */ /* 0x004fea000383ffff */
[----:B------:R-:W-:Y:S05]  /*2bf70*/  BRA `(.L_x_1946) ;  /* 0xffffff3800dc7947 */ /* 0x000fea000383ffff */
.L_x_1991:
[----:B------:R-:W1:Y:S01]  /*2bf80*/  S2R R7, SR_TID.X ;  /* 0x0000000000077919 */ /* 0x000e620000002100 */
[----:B------:R-:W-:Y:S01]  /*2bf90*/  BSSY B1, `(.L_x_2180) ;  /* 0x000000a000017945 */ /* 0x000fe20003800000 */
[----:B------:R-:W-:Y:S01]  /*2bfa0*/  MOV R12, RZ ;  /* 0x000000ff000c7202 */ /* 0x000fe20000000f00 */
[----:B0-----:R-:W-:Y:S02]  /*2bfb0*/  IMAD.MOV.U32 R11, RZ, RZ, 0x1f ;  /* 0x0000001fff0b7424 */ /* 0x001fe400078e00ff */
[----:B------:R-:W-:Y:S01]  /*2bfc0*/  IMAD.MOV.U32 R15, RZ, RZ, -0x1 ;  /* 0xffffffffff0f7424 */ /* 0x000fe200078e00ff */
[----:B-1----:R-:W-:-:S04]  /*2bfd0*/  SHF.R.U32.HI R7, RZ, 0x5, R7 ;  /* 0x00000005ff077819 */ /* 0x002fc80000011607 */
[----:B------:R-:W-:-:S05]  /*2bfe0*/  LOP3.LUT R7, R7, 0x3, RZ, 0xc0, !PT ;  /* 0x0000000307077812 */ /* 0x000fca00078ec0ff */
[----:B------:R-:W-:-:S07]  /*2bff0*/  IMAD.MOV.U32 R13, RZ, RZ, R7 ;  /* 0x000000ffff0d7224 */ /* 0x000fce00078e0007 */
[----:B------:R-:W-:Y:S05]  /*2c000*/  WARPSYNC.COLLECTIVE R15, `(.L_x_2181) ;  /* 0x000000000f087348 */ /* 0x000fea0003c00000 */
[----:B------:R0:W1:Y:S02]  /*2c010*/  SHFL.IDX P6, R14, R13, R12, R11 ;  /* 0x0000000c0d0e7389 */ /* 0x00006400000c000b */
[----:B01----:R-:W-:Y:S01]  /*2c020*/  ENDCOLLECTIVE ;  /* 0x000000000000791b */ /* 0x003fe20003800000 */
.L_x_2181:
[----:B------:R-:W-:Y:S05]  /*2c030*/  BSYNC B1 ;  /* 0x0000000000017941 */ /* 0x000fea0003800000 */
.L_x_2180:
[----:B------:R-:W-:Y:S05]  /*2c040*/  BRA `(.L_x_2182) ;  /* 0xffffff8000f87947 */ /* 0x000fea000383ffff */
.L_x_1993:
[----:B------:R-:W-:Y:S01]  /*2c050*/  BSSY B1, `(.L_x_2183) ;  /* 0x0000006000017945 */ /* 0x000fe20003800000 */
[----:B------:R-:W-:-:S07]  /*2c060*/  IMAD.MOV.U32 R15, RZ, RZ, -0x1 ;  /* 0xffffffffff0f7424 */ /* 0x000fce00078e00ff */
[----:B01----:R-:W-:Y:S05]  /*2c070*/  WARPSYNC.COLLECTIVE R15, `(.L_x_2184) ;  /* 0x000000000f0c7348 */ /* 0x003fea0003c00000 */
[----:B------:R-:W-:Y:S02]  /*2c080*/  ELECT P6, UR62, PT ;  /* 0x00000000003e782f */ /* 0x000fe400038c0000 */
[----:B------:R-:W-:Y:S01]  /*2c090*/  MOV R14, UR62 ;  /* 0x0000003e000e7c02 */ /* 0x000fe20008000f00 */
[----:B01----:R-:W-:Y:S10]  /*2c0a0*/  ENDCOLLECTIVE ;  /* 0x000000000000791b */ /* 0x003ff40003800000 */
.L_x_2184:
[----:B------:R-:W-:Y:S05]  /*2c0b0*/  BSYNC B1 ;  /* 0x0000000000017941 */ /* 0x000fea0003800000 */
.L_x_2183:
[----:B------:R-:W-:Y:S05]  /*2c0c0*/  BRA `(.L_x_1992) ;  /* 0xffffff8000f07947 */ /* 0x000fea000383ffff */
.L_x_1995:
[----:B-1----:R-:W2:Y:S02]  /*2c0d0*/  LDL R5, [R1+0x4] ;  /* 0x0000040001057983 */ /* 0x002ea40000100800 */
[----:B--2---:R1:W2:Y:S02]  /*2c0e0*/  SYNCS.PHASECHK.TRANS64.TRYWAIT P0, [R5+URZ+0x30820], R4 ;  /* 0x03082004050075a7 */ /* 0x0042a4000800017f */
[----:B--2---:R-:W-:Y:S05]  /*2c0f0*/  @!P0 NANOSLEEP.SYNCS 0x989680 ;  /* 0x009896800000895d */ /* 0x004fea0003900000 */
[----:B------:R-:W2:Y:S02]  /*2c100*/  @!P0 SYNCS.PHASECHK.TRANS64 P0, [R5+URZ+0x30820], R4 ;  /* 0x03082004050085a7 */ /* 0x000ea4000800007f */
[----:B--2---:R-:W-:Y:S05]  /*2c110*/  @!P0 BRA `(.L_x_1995) ;  /* 0xfffffffc00ec8947 */ /* 0x004fea000383ffff */
[----:B------:R-:W-:Y:S05]  /*2c120*/  BRA `(.L_x_2185) ;  /* 0xffffff8400007947 */ /* 0x000fea000383ffff */
.L_x_1999:
[----:B-1----:R1:W2:Y:S02]  /*2c130*/  SYNCS.PHASECHK.TRANS64.TRYWAIT P0, [R7+URZ+0x308a0], R10 ;  /* 0x0308a00a070075a7 */ /* 0x0022a4000800017f */
[----:B--2---:R-:W-:Y:S05]  /*2c140*/  @!P0 NANOSLEEP.SYNCS 0x989680 ;  /* 0x009896800000895d */ /* 0x004fea0003900000 */
[----:B------:R-:W2:Y:S02]  /*2c150*/  @!P0 SYNCS.PHASECHK.TRANS64 P0, [R7+URZ+0x308a0], R10 ;  /* 0x0308a00a070085a7 */ /* 0x000ea4000800007f */
[----:B--2---:R-:W-:Y:S05]  /*2c160*/  @!P0 BRA `(.L_x_1999) ;  /* 0xfffffffc00f08947 */ /* 0x004fea000383ffff */
[----:B------:R-:W-:Y:S05]  /*2c170*/  BRA `(.L_x_2186) ;  /* 0xffffff8400247947 */ /* 0x000fea000383ffff */
.L_x_2006:
[----:B--2---:R2:W3:Y:S02]  /*2c180*/  SYNCS.PHASECHK.TRANS64.TRYWAIT P0, [R7+URZ+0x308c0], R10 ;  /* 0x0308c00a070075a7 */ /* 0x0044e4000800017f */
[----:B---3--:R-:W-:Y:S05]  /*2c190*/  @!P0 NANOSLEEP.SYNCS 0x989680 ;  /* 0x009896800000895d */ /* 0x008fea0003900000 */
[----:B------:R-:W3:Y:S02]  /*2c1a0*/  @!P0 SYNCS.PHASECHK.TRANS64 P0, [R7+URZ+0x308c0], R10 ;  /* 0x0308c00a070085a7 */ /* 0x000ee4000800007f */
[----:B---3--:R-:W-:Y:S05]  /*2c1b0*/  @!P0 BRA `(.L_x_2006) ;  /* 0xfffffffc00f08947 */ /* 0x008fea000383ffff */
[----:B------:R-:W-:Y:S05]  /*2c1c0*/  BRA `(.L_x_2187) ;  /* 0xffffff8800287947 */ /* 0x000fea000383ffff */
.L_x_2015:
[----:B-1----:R1:W2:Y:S02]  /*2c1d0*/  SYNCS.PHASECHK.TRANS64.TRYWAIT P1, [R8+URZ+0x308a0], R7 ;  /* 0x0308a007080075a7 */ /* 0x0022a4000802017f */
[----:B--2---:R-:W-:Y:S05]  /*2c1e0*/  @!P1 NANOSLEEP.SYNCS 0x989680 ;  /* 0x009896800000995d */ /* 0x004fea0003900000 */
[----:B------:R-:W2:Y:S02]  /*2c1f0*/  @!P1 SYNCS.PHASECHK.TRANS64 P1, [R8+URZ+0x308a0], R7 ;  /* 0x0308a007080095a7 */ /* 0x000ea4000802007f */
[----:B--2---:R-:W-:Y:S05]  /*2c200*/  @!P1 BRA `(.L_x_2015) ;  /* 0xfffffffc00f09947 */ /* 0x004fea000383ffff */
[----:B------:R-:W-:Y:S05]  /*2c210*/  BRA `(.L_x_2188) ;  /* 0xffffff8c00787947 */ /* 0x000fea000383ffff */
.L_x_2022:
[----:B--2---:R2:W3:Y:S02]  /*2c220*/  SYNCS.PHASECHK.TRANS64.TRYWAIT P1, [R8+URZ+0x308c0], R7 ;  /* 0x0308c007080075a7 */ /* 0x0044e4000802017f */
[----:B---3--:R-:W-:Y:S05]  /*2c230*/  @!P1 NANOSLEEP.SYNCS 0x989680 ;  /* 0x009896800000995d */ /* 0x008fea0003900000 */
[----:B------:R-:W3:Y:S02]  /*2c240*/  @!P1 SYNCS.PHASECHK.TRANS64 P1, [R8+URZ+0x308c0], R7 ;  /* 0x0308c007080095a7 */ /* 0x000ee4000802007f */
[----:B---3--:R-:W-:Y:S05]  /*2c250*/  @!P1 BRA `(.L_x_2022) ;  /* 0xfffffffc00f09947 */ /* 0x008fea000383ffff */
[----:B------:R-:W-:Y:S05]  /*2c260*/  BRA `(.L_x_2189) ;  /* 0xffffff9000787947 */ /* 0x000fea000383ffff */
.L_x_2045:
[----:B------:R-:W2:Y:S01]  /*2c270*/  S2R R4, SR_TID.X ;  /* 0x0000000000047919 */ /* 0x000ea20000002100 */
[----:B------:R-:W-:Y:S01]  /*2c280*/  BSSY B0, `(.L_x_2190) ;  /* 0x000000a000007945 */ /* 0x000fe20003800000 */
[----:B------:R-:W-:Y:S01]  /*2c290*/  MOV R12, RZ ;  /* 0x000000ff000c7202 */ /* 0x000fe20000000f00 */
[----:B0-----:R-:W-:Y:S02]  /*2c2a0*/  IMAD.MOV.U32 R11, RZ, RZ, 0x1f ;  /* 0x0000001fff0b7424 */ /* 0x001fe400078e00ff */
[----:B------:R-:W-:Y:S01]  /*2c2b0*/  IMAD.MOV.U32 R15, RZ, RZ, -0x1 ;  /* 0xffffffffff0f7424 */ /* 0x000fe200078e00ff */
[----:B--2---:R-:W-:-:S04]  /*2c2c0*/  SHF.R.U32.HI R4, RZ, 0x5, R4 ;  /* 0x00000005ff047819 */ /* 0x004fc80000011604 */
[----:B------:R-:W-:-:S05]  /*2c2d0*/  LOP3.LUT R4, R4, 0x3, RZ, 0xc0, !PT ;  /* 0x0000000304047812 */ /* 0x000fca00078ec0ff */
[----:B------:R-:W-:-:S07]  /*2c2e0*/  IMAD.MOV.U32 R13, RZ, RZ, R4 ;  /* 0x000000ffff0d7224 */ /* 0x000fce00078e0004 */
[----:B-1----:R-:W-:Y:S05]  /*2c2f0*/  WARPSYNC.COLLECTIVE R15, `(.L_x_2191) ;  /* 0x000000000f087348 */ /* 0x002fea0003c00000 */
[----:B------:R0:W2:Y:S02]  /*2c300*/  SHFL.IDX P6, R14, R13, R12, R11 ;  /* 0x0000000c0d0e7389 */ /* 0x0000a400000c000b */
[----:B012---:R-:W-:Y:S01]  /*2c310*/  ENDCOLLECTIVE ;  /* 0x000000000000791b */ /* 0x007fe20003800000 */
.L_x_2191:
[----:B------:R-:W-:Y:S05]  /*2c320*/  BSYNC B0 ;  /* 0x0000000000007941 */ /* 0x000fea0003800000 */
.L_x_2190:
[----:B------:R-:W-:Y:S05]  /*2c330*/  BRA `(.L_x_2192) ;  /* 0xffffffa0001c7947 */ /* 0x000fea000383ffff */
.L_x_2047:
[----:B------:R-:W-:Y:S01]  /*2c340*/  BSSY B0, `(.L_x_2193) ;  /* 0x0000006000007945 */ /* 0x000fe20003800000 */
[----:B------:R-:W-:-:S07]  /*2c350*/  IMAD.MOV.U32 R15, RZ, RZ, -0x1 ;  /* 0xffffffffff0f7424 */ /* 0x000fce00078e00ff */
[----:B01-3--:R-:W-:Y:S05]  /*2c360*/  WARPSYNC.COLLECTIVE R15, `(.L_x_2194) ;  /* 0x000000000f0c7348 */ /* 0x00bfea0003c00000 */
[----:B------:R-:W-:Y:S02]  /*2c370*/  ELECT P6, UR62, PT ;  /* 0x00000000003e782f */ /* 0x000fe400038c0000 */
[----:B------:R-:W-:Y:S01]  /*2c380*/  MOV R14, UR62 ;  /* 0x0000003e000e7c02 */ /* 0x000fe20008000f00 */
[----:B01-3--:R-:W-:Y:S10]  /*2c390*/  ENDCOLLECTIVE ;  /* 0x000000000000791b */ /* 0x00bff40003800000 */
.L_x_2194:
[----:B------:R-:W-:Y:S05]  /*2c3a0*/  BSYNC B0 ;  /* 0x0000000000007941 */ /* 0x000fea0003800000 */
.L_x_2193:
[----:B------:R-:W-:Y:S05]  /*2c3b0*/  BRA `(.L_x_2195) ;  /* 0xffffffa000287947 */ /* 0x000fea000383ffff */
.L_x_2049:
[----:B-1----:R1:W2:Y:S02]  /*2c3c0*/  SYNCS.PHASECHK.TRANS64.TRYWAIT P0, [R0+URZ+0x30840], R2 ;  /* 0x03084002000075a7 */ /* 0x0022a4000800017f */
[----:B--2---:R-:W-:Y:S05]  /*2c3d0*/  @!P0 NANOSLEEP.SYNCS 0x989680 ;  /* 0x009896800000895d */ /* 0x004fea0003900000 */
[----:B------:R-:W2:Y:S02]  /*2c3e0*/  @!P0 SYNCS.PHASECHK.TRANS64 P0, [R0+URZ+0x30840], R2 ;  /* 0x03084002000085a7 */ /* 0x000ea4000800007f */
[----:B--2---:R-:W-:Y:S05]  /*2c3f0*/  @!P0 BRA `(.L_x_2049) ;  /* 0xfffffffc00f08947 */ /* 0x004fea000383ffff */
[----:B------:R-:W-:Y:S05]  /*2c400*/  BRA `(.L_x_2196) ;  /* 0xffffffa000907947 */ /* 0x000fea000383ffff */
.L_x_2053:
[----:B------:R-:W2:Y:S01]  /*2c410*/  LDL.LU R11, [R1+0x3c] ;  /* 0x00003c00010b7983 */ /* 0x000ea20000300800 */
[----:B------:R-:W-:Y:S01]  /*2c420*/  IMAD.MOV.U32 R13, RZ, RZ, R3 ;  /* 0x000000ffff0d7224 */ /* 0x000fe200078e0003 */
[----:B------:R-:W-:Y:S01]  /*2c430*/  MOV R12, RZ ;  /* 0x000000ff000c7202 */ /* 0x000fe20000000f00 */
[----:B------:R-:W-:Y:S01]  /*2c440*/  IMAD.MOV.U32 R15, RZ, RZ, -0x1 ;  /* 0xffffffffff0f7424 */ /* 0x000fe200078e00ff */
[----:B------:R-:W0:Y:S02]  /*2c450*/  S2R R5, SR_TID.X ;  /* 0x0000000000057919 */ /* 0x000e240000002100 */
[----:B0-----:R-:W-:-:S04]  /*2c460*/  LOP3.LUT R5, R5, 0x7f, RZ, 0xc0, !PT ;  /* 0x0000007f05057812 */ /* 0x001fc800078ec0ff */
        /* <DEDUP_REMOVED lines=9> */
.L_x_2197:
[----:B------:R-:W-:Y:S02]  /*2c500*/  IMAD.MOV.U32 R13, RZ, RZ, R4 ;  /* 0x000000ffff0d7224 */ /* 0x000fe400078e0004 */
[----:B------:R-:W-:-:S07]  /*2c510*/  IMAD.MOV.U32 R6, RZ, RZ, R14 ;  /* 0x000000ffff067224 */ /* 0x000fce00078e000e */
[----:B------:R-:W-:Y:S05]  /*2c520*/  WARPSYNC.COLLECTIVE R15, `(.L_x_2198) ;  /* 0x000000000f087348 */ /* 0x000fea0003c00000 */
[----:B------:R0:W1:Y:S02]  /*2c530*/  SHFL.IDX P6, R14, R13, R12, R11 ;  /* 0x0000000c0d0e7389 */ /* 0x00006400000c000b */
[----:B01----:R-:W-:Y:S01]  /*2c540*/  ENDCOLLECTIVE ;  /* 0x000000000000791b */ /* 0x003fe20003800000 */
.L_x_2198:
[----:B------:R-:W-:Y:S01]  /*2c550*/  IMAD.MOV.U32 R13, RZ, RZ, R3 ;  /* 0x000000ffff0d7224 */ /* 0x000fe200078e0003 */
[----:B------:R-:W-:Y:S02]  /*2c560*/  MOV R12, 0x1 ;  /* 0x00000001000c7802 */ /* 0x000fe40000000f00 */
[----:B------:R-:W-:-:S07]  /*2c570*/  MOV R7, R14 ;  /* 0x0000000e00077202 */ /* 0x000fce0000000f00 */
[----:B------:R-:W-:Y:S05]  /*2c580*/  WARPSYNC.COLLECTIVE R15, `(.L_x_2199) ;  /* 0x000000000f087348 */ /* 0x000fea0003c00000 */
[----:B------:R0:W1:Y:S02]  /*2c590*/  SHFL.IDX P6, R14, R13, R12, R11 ;  /* 0x0000000c0d0e7389 */ /* 0x00006400000c000b */
[----:B01----:R-:W-:Y:S01]  /*2c5a0*/  ENDCOLLECTIVE ;  /* 0x000000000000791b */ /* 0x003fe20003800000 */
.L_x_2199:
[----:B------:R-:W-:-:S05]  /*2c5b0*/  @!P3 LEA R7, P5, R8, R7, 0x1 ;  /* 0x000000070807b211 */ /* 0x000fca00078a08ff */
[----:B------:R-:W-:-:S05]  /*2c5c0*/  @!P3 IMAD.X R6, RZ, RZ, R6, P5 ;  /* 0x000000ffff06b224 */ /* 0x000fca00028e0606 */
[----:B------:R-:W-:Y:S01]  /*2c5d0*/  @!P3 LOP3.LUT R7, R7, R6, RZ, 0x3c, !PT ;  /* 0x000000060707b212 */ /* 0x000fe200078e3cff */
[----:B------:R-:W-:-:S03]  /*2c5e0*/  IMAD.MOV.U32 R13, RZ, RZ, R4 ;  /* 0x000000ffff0d7224 */ /* 0x000fc600078e0004 */
[----:B------:R-:W-:-:S04]  /*2c5f0*/  @!P3 LOP3.LUT R6, R7, R6, RZ, 0x3c, !PT ;  /* 0x000000060706b212 */ /* 0x000fc800078e3cff */
[----:B------:R-:W-:Y:S01]  /*2c600*/  @!P3 LOP3.LUT R7, R7, R6, RZ, 0x3c, !PT ;  /* 0x000000060707b212 */ /* 0x000fe200078e3cff */
[----:B------:R-:W-:-:S04]  /*2c610*/  IMAD.MOV.U32 R9, RZ, RZ, R14 ;  /* 0x000000ffff097224 */ /* 0x000fc800078e000e */
[----:B------:R-:W-:Y:S01]  /*2c620*/  @!PT LDS RZ, [RZ] ;  /* 0x00000000fffff984 */ /* 0x000fe20000000800 */
[----:B------:R-:W-:Y:S01]  /*2c630*/  @!PT LDS RZ, [RZ] ;  /* 0x00000000fffff984 */ /* 0x000fe20000000800 */
[----:B------:R-:W-:Y:S01]  /*2c640*/  @!PT LDS RZ, [RZ] ;  /* 0x00000000fffff984 */ /* 0x000fe20000000800 */
[----:B------:R0:W-:Y:S03]  /*2c650*/  @!P3 LDGSTS.E.BYPASS.LTC128B.128 [R10+0x12400], desc[UR60][R6.64], !P2 ;  /* 0x12400000060abfae */ /* 0x0001e6000d101d7c */
[----:B0-----:R-:W-:Y:S05]  /*2c660*/  WARPSYNC.COLLECTIVE R15, `(.L_x_2200) ;  /* 0x000000000f087348 */ /* 0x001fea0003c00000 */
[----:B------:R1:W2:Y:S02]  /*2c670*/  SHFL.IDX P6, R14, R13, R12, R11 ;  /* 0x0000000c0d0e7389 */ /* 0x0002a400000c000b */
[----:B012---:R-:W-:Y:S01]  /*2c680*/  ENDCOLLECTIVE ;  /* 0x000000000000791b */ /* 0x007fe20003800000 */
.L_x_2200:
        /* <DEDUP_REMOVED lines=12> */
.L_x_2201:
[----:B------:R-:W-:-:S04]  /*2c750*/  @!P3 LEA R8, P5, R8, R5, 0x1 ;  /* 0x000000050808b211 */ /* 0x000fc800078a08ff */
[----:B------:R-:W-:Y:S01]  /*2c760*/  @!P3 MOV R6, R8 ;  /* 0x000000080006b202 */ /* 0x000fe20000000f00 */
[----:B------:R-:W-:Y:S02]  /*2c770*/  @!P3 IMAD.X R5, RZ, RZ, R9, P5 ;  /* 0x000000ffff05b224 */ /* 0x000fe400028e0609 */
[----:B------:R-:W0:Y:S02]  /*2c780*/  S2R R9, SR_TID.X ;  /* 0x0000000000097919 */ /* 0x000e240000002100 */
[----:B------:R-:W-:Y:S02]  /*2c790*/  @!P3 IMAD.MOV.U32 R7, RZ, RZ, R5 ;  /* 0x000000ffff07b224 */ /* 0x000fe400078e0005 */
[----:B------:R-:W-:Y:S02]  /*2c7a0*/  IMAD.MOV.U32 R13, RZ, RZ, R4 ;  /* 0x000000ffff0d7224 */ /* 0x000fe400078e0004 */
[----:B------:R-:W-:Y:S01]  /*2c7b0*/  VIADD R5, R0, 0x20 ;  /* 0x0000002000057836 */ /* 0x000fe20000000000 */
[----:B------:R-:W-:Y:S01]  /*2c7c0*/  @!PT LDS RZ, [RZ] ;  /* 0x00000000fffff984 */ /* 0x000fe20000000800 */
[----:B------:R-:W-:Y:S01]  /*2c7d0*/  @!PT LDS RZ, [RZ] ;  /* 0x00000000fffff984 */ /* 0x000fe20000000800 */
[----:B------:R-:W-:Y:S01]  /*2c7e0*/  @!PT LDS RZ, [RZ] ;  /* 0x00000000fffff984 */ /* 0x000fe20000000800 */
[----:B------:R1:W-:Y:S04]  /*2c7f0*/  @!P3 LDGSTS.E.BYPASS.LTC128B.128 [R10+0x12c00], desc[UR60][R6.64], !P2 ;  /* 0x12c00000060abfae */ /* 0x0003e8000d101d7c */
[----:B------:R1:W-:Y:S01]  /*2c800*/  @!P3 LDGSTS.E.BYPASS.LTC128B.128 [R10+0x16c00], desc[UR60][R6.64+0x80], !P1 ;  /* 0x16c00080060abfae */ /* 0x0003e2000c901d7c */
[----:B------:R-:W-:-:S03]  /*2c810*/  MOV R8, R14 ;  /* 0x0000000e00087202 */ /* 0x000fc60000000f00 */
[----:B------:R1:W-:Y:S01]  /*2c820*/  @!P3 LDGSTS.E.BYPASS.LTC128B.128 [R10+0x1ac00], desc[UR60][R6.64+0x100], !P0 ;  /* 0x1ac00100060abfae */ /* 0x0003e2000c101d7c */
[----:B------:R-:W-:-:S13]  /*2c830*/  ISETP.GE.AND P3, PT, R5, R2, PT ;  /* 0x000000020500720c */ /* 0x000fda0003f66270 */
[----:B01----:R-:W-:Y:S05]  /*2c840*/  WARPSYNC.COLLECTIVE R15, `(.L_x_2202) ;  /* 0x000000000f087348 */ /* 0x003fea0003c00000 */
[----:B------:R2:W3:Y:S02]  /*2c850*/  SHFL.IDX P6, R14, R13, R12, R11 ;  /* 0x0000000c0d0e7389 */ /* 0x0004e400000c000b */
[----:B0123--:R-:W-:Y:S01]  /*2c860*/  ENDCOLLECTIVE ;  /* 0x000000000000791b */ /* 0x00ffe20003800000 */
.L_x_2202:
[----:B------:R-:W-:Y:S02]  /*2c870*/  IMAD.SHL.U32 R9, R9, 0x8, RZ ;  /* 0x0000000809097824 */ /* 0x000fe400078e00ff */
[----:B------:R-:W-:Y:S02]  /*2c880*/  IMAD.MOV.U32 R13, RZ, RZ, R3 ;  /* 0x000000ffff0d7224 */ /* 0x000fe400078e0003 */
[----:B------:R-:W-:Y:S01]  /*2c890*/  IMAD.MOV.U32 R12, RZ, RZ, 0x3 ;  /* 0x00000003ff0c7424 */ /* 0x000fe200078e00ff */
[----:B------:R-:W-:Y:S01]  /*2c8a0*/  LOP3.LUT R9, R9, 0x38, RZ, 0xc0, !PT ;  /* 0x0000003809097812 */ /* 0x000fe200078ec0ff */
[----:B------:R-:W-:-:S07]  /*2c8b0*/  IMAD.MOV.U32 R5, RZ, RZ, R14 ;  /* 0x000000ffff057224 */ /* 0x000fce00078e000e */
[----:B------:R-:W-:Y:S05]  /*2c8c0*/  WARPSYNC.COLLECTIVE R15, `(.L_x_2203) ;  /* 0x000000000f087348 */ /* 0x000fea0003c00000 */
[----:B------:R0:W1:Y:S02]  /*2c8d0*/  SHFL.IDX P6, R14, R13, R12, R11 ;  /* 0x0000000c0d0e7389 */ /* 0x00006400000c000b */
[----:B01----:R-:W-:Y:S01]  /*2c8e0*/  ENDCOLLECTIVE ;  /* 0x000000000000791b */ /* 0x003fe20003800000 */
.L_x_2203:
[----:B------:R-:W-:-:S05]  /*2c8f0*/  @!P3 LEA R5, P4, R9, R5, 0x1 ;  /* 0x000000050905b211 */ /* 0x000fca00078808ff */
[----:B------:R-:W-:-:S05]  /*2c900*/  @!P3 IMAD.X R6, RZ, RZ, R8, P4 ;  /* 0x000000ffff06b224 */ /* 0x000fca00020e0608 */
[----:B------:R-:W-:Y:S01]  /*2c910*/  @!P3 MOV R7, R6 ;  /* 0x000000060007b202 */ /* 0x000fe20000000f00 */
        /* <DEDUP_REMOVED lines=14> */
.L_x_2204:
[----:B------:R-:W-:Y:S02]  /*2ca00*/  IMAD.MOV.U32 R13, RZ, RZ, R3 ;  /* 0x000000ffff0d7224 */ /* 0x000fe400078e0003 */
[----:B------:R-:W-:Y:S02]  /*2ca10*/  IMAD.MOV.U32 R12, RZ, RZ, 0x4 ;  /* 0x00000004ff0c7424 */ /* 0x000fe400078e00ff */
[----:B------:R-:W-:-:S07]  /*2ca20*/  IMAD.MOV.U32 R5, RZ, RZ, R14 ;  /* 0x000000ffff057224 */ /* 0x000fce00078e000e */
[----:B------:R-:W-:Y:S05]  /*2ca30*/  WARPSYNC.COLLECTIVE R15, `(.L_x_2205) ;  /* 0x000000000f087348 */ /* 0x000fea0003c00000 */
[----:B------:R0:W1:Y:S02]  /*2ca40*/  SHFL.IDX P6, R14, R13, R12, R11 ;  /* 0x0000000c0d0e7389 */ /* 0x00006400000c000b */
[----:B01----:R-:W-:Y:S01]  /*2ca50*/  ENDCOLLECTIVE ;  /* 0x000000000000791b */ /* 0x003fe20003800000 */
.L_x_2205:
[----:B------:R-:W-:-:S05]  /*2ca60*/  @!P3 LEA R5, P4, R9, R5, 0x1 ;  /* 0x000000050905b211 */ /* 0x000fca00078808ff */
[----:B------:R-:W-:-:S04]  /*2ca70*/  @!P3 IMAD.X R6, RZ, RZ, R6, P4 ;  /* 0x000000ffff06b224 */ /* 0x000fc800020e0606 */
[----:B------:R-:W-:Y:S01]  /*2ca80*/  @!P3 IMAD.MOV.U32 R7, RZ, RZ, R6 ;  /* 0x000000ffff07b224 */ /* 0x000fe200078e0006 */
[----:B------:R-:W-:Y:S01]  /*2ca90*/  @!P3 MOV R6, R5 ;  /* 0x000000050006b202 */ /* 0x000fe20000000f00 */
[----:B------:R-:W-:Y:S01]  /*2caa0*/  VIADD R5, R0, 0x40 ;  /* 0x0000004000057836 */ /* 0x000fe20000000000 */
[----:B------:R-:W-:-:S03]  /*2cab0*/  MOV R13, R4 ;  /* 0x00000004000d7202 */ /* 0x000fc60000000f00 */
        /* <DEDUP_REMOVED lines=11> */
.L_x_2206:
[----:B------:R-:W-:Y:S02]  /*2cb70*/  IMAD.MOV.U32 R13, RZ, RZ, R3 ;  /* 0x000000ffff0d7224 */ /* 0x000fe400078e0003 */
[----:B------:R-:W-:Y:S02]  /*2cb80*/  IMAD.MOV.U32 R12, RZ, RZ, 0x5 ;  /* 0x00000005ff0c7424 */ /* 0x000fe400078e00ff */
[----:B------:R-:W-:-:S07]  /*2cb90*/  IMAD.MOV.U32 R5, RZ, RZ, R14 ;  /* 0x000000ffff057224 */ /* 0x000fce00078e000e */
[----:B------:R-:W-:Y:S05]  /*2cba0*/  WARPSYNC.COLLECTIVE R15, `(.L_x_2207) ;  /* 0x000000000f087348 */ /* 0x000fea0003c00000 */
[----:B------:R0:W1:Y:S02]  /*2cbb0*/  SHFL.IDX P6, R14, R13, R12, R11 ;  /* 0x0000000c0d0e7389 */ /* 0x00006400000c000b */
[----:B01----:R-:W-:Y:S01]  /*2cbc0*/  ENDCOLLECTIVE ;  /* 0x000000000000791b */ /* 0x003fe20003800000 */
.L_x_2207:
[----:B------:R-:W-:-:S05]  /*2cbd0*/  @!P3 LEA R5, P4, R9, R5, 0x1 ;  /* 0x000000050905b211 */ /* 0x000fca00078808ff */
[----:B------:R-:W-:-:S04]  /*2cbe0*/  @!P3 IMAD.X R6, RZ, RZ, R6, P4 ;  /* 0x000000ffff06b224 */ /* 0x000fc800020e0606 */
        /* <DEDUP_REMOVED lines=15> */
.L_x_2208:
[----:B------:R-:W-:Y:S01]  /*2cce0*/  IMAD.MOV.U32 R13, RZ, RZ, R3 ;  /* 0x000000ffff0d7224 */ /* 0x000fe200078e0003 */
[----:B------:R-:W-:Y:S02]  /*2ccf0*/  MOV R12, 0x6 ;  /* 0x00000006000c7802 */ /* 0x000fe40000000f00 */
[----:B------:R-:W-:-:S07]  /*2cd00*/  MOV R5, R14 ;  /* 0x0000000e00057202 */ /* 0x000fce0000000f00 */
[----:B------:R-:W-:Y:S05]  /*2cd10*/  WARPSYNC.COLLECTIVE R15, `(.L_x_2209) ;  /* 0x000000000f087348 */ /* 0x000fea0003c00000 */
[----:B------:R0:W1:Y:S02]  /*2cd20*/  SHFL.IDX P6, R14, R13, R12, R11 ;  /* 0x0000000c0d0e7389 */ /* 0x00006400000c000b */
[----:B01----:R-:W-:Y:S01]  /*2cd30*/  ENDCOLLECTIVE ;  /* 0x000000000000791b */ /* 0x003fe20003800000 */
.L_x_2209:
[----:B------:R-:W-:-:S05]  /*2cd40*/  @!P3 LEA R5, P4, R9, R5, 0x1 ;  /* 0x000000050905b211 */ /* 0x000fca00078808ff */
[----:B------:R-:W-:-:S04]  /*2cd50*/  @!P3 IMAD.X R6, RZ, RZ, R6, P4 ;  /* 0x000000ffff06b224 */ /* 0x000fc800020e0606 */
        /* <DEDUP_REMOVED lines=13> */
.L_x_2210:
[----:B------:R-:W-:-:S05]  /*2ce30*/  VIADD R7, R0, 0x60 ;  /* 0x0000006000077836 */ /* 0x000fca0000000000 */
[----:B------:R-:W-:Y:S01]  /*2ce40*/  ISETP.GE.AND P4, PT, R7, R2, PT ;  /* 0x000000020700720c */ /* 0x000fe20003f86270 */
[----:B------:R-:W-:Y:S02]  /*2ce50*/  IMAD.MOV.U32 R13, RZ, RZ, R3 ;  /* 0x000000ffff0d7224 */ /* 0x000fe400078e0003 */
[----:B------:R-:W-:Y:S02]  /*2ce60*/  IMAD.MOV.U32 R12, RZ, RZ, 0x7 ;  /* 0x00000007ff0c7424 */ /* 0x000fe400078e00ff */
[----:B------:R-:W-:-:S08]  /*2ce70*/  IMAD.MOV.U32 R5, RZ, RZ, R14 ;  /* 0x000000ffff057224 */ /* 0x000fd000078e000e */
[----:B------:R-:W-:Y:S05]  /*2ce80*/  WARPSYNC.COLLECTIVE R15, `(.L_x_2211) ;  /* 0x000000000f087348 */ /* 0x000fea0003c00000 */
[----:B------:R0:W1:Y:S02]  /*2ce90*/  SHFL.IDX P6, R14, R13, R12, R11 ;  /* 0x0000000c0d0e7389 */ /* 0x00006400000c000b */
[----:B01----:R-:W-:Y:S01]  /*2cea0*/  ENDCOLLECTIVE ;  /* 0x000000000000791b */ /* 0x003fe20003800000 */
.L_x_2211:
[----:B------:R-:W-:-:S04]  /*2ceb0*/  @!P4 LEA R5, P3, R9, R5, 0x1 ;  /* 0x000000050905c211 */ /* 0x000fc800078608ff */
[----:B------:R-:W-:-:S05]  /*2cec0*/  @!P4 IADD3.X R6, RZ, R6, RZ, P3, !PT ;  /* 0x00000006ff06c210 */ /* 0x000fca0001ffe4ff */
[----:B------:R-:W-:Y:S02]  /*2ced0*/  @!P4 IMAD.MOV.U32 R7, RZ, RZ, R6 ;  /* 0x000000ffff07c224 */ /* 0x000fe400078e0006 */
[----:B------:R-:W-:Y:S02]  /*2cee0*/  IMAD.MOV.U32 R13, RZ, RZ, R4 ;  /* 0x000000ffff0d7224 */ /* 0x000fe400078e0004 */
[----:B------:R-:W-:-:S05]  /*2cef0*/  @!P4 IMAD.MOV.U32 R6, RZ, RZ, R5 ;  /* 0x000000ffff06c224 */ /* 0x000fca00078e0005 */
[----:B------:R-:W-:Y:S01]  /*2cf00*/  @!PT LDS RZ, [RZ] ;  /* 0x00000000fffff984 */ /* 0x000fe20000000800 */
[----:B------:R-:W-:Y:S01]  /*2cf10*/  @!PT LDS RZ, [RZ] ;  /* 0x00000000fffff984 */ /* 0x000fe20000000800 */
[----:B------:R-:W-:Y:S01]  /*2cf20*/  @!PT LDS RZ, [RZ] ;  /* 0x00000000fffff984 */ /* 0x000fe20000000800 */
[----:B------:R0:W-:Y:S01]  /*2cf30*/  @!P4 LDGSTS.E.BYPASS.LTC128B.128 [R10+0x15400], desc[UR60][R6.64], !P2 ;  /* 0x15400000060acfae */ /* 0x0001e2000d101d7c */
[----:B------:R-:W-:-:S03]  /*2cf40*/  MOV R5, R14 ;  /* 0x0000000e00057202 */ /* 0x000fc60000000f00 */
[----:B------:R0:W-:Y:S04]  /*2cf50*/  @!P4 LDGSTS.E.BYPASS.LTC128B.128 [R10+0x19400], desc[UR60][R6.64+0x80], !P1 ;  /* 0x19400080060acfae */ /* 0x0001e8000c901d7c */
[----:B0-----:R-:W-:Y:S05]  /*2cf60*/  WARPSYNC.COLLECTIVE R15, `(.L_x_2212) ;  /* 0x000000000f087348 */ /* 0x001fea0003c00000 */
[----:B------:R1:W2:Y:S02]  /*2cf70*/  SHFL.IDX P6, R14, R13, R12, R11 ;  /* 0x0000000c0d0e7389 */ /* 0x0002a400000c000b */
[----:B012---:R-:W-:Y:S01]  /*2cf80*/  ENDCOLLECTIVE ;  /* 0x000000000000791b */ /* 0x007fe20003800000 */
.L_x_2212:
[----:B------:R-:W-:Y:S01]  /*2cf90*/  @!PT LDS RZ, [RZ] ;  /* 0x00000000fffff984 */ /* 0x000fe20000000800 */
[----:B------:R-:W-:Y:S01]  /*2cfa0*/  @!PT LDS RZ, [RZ] ;  /* 0x00000000fffff984 */ /* 0x000fe20000000800 */
[----:B------:R-:W-:Y:S01]  /*2cfb0*/  @!PT LDS RZ, [RZ] ;  /* 0x00000000fffff984 */ /* 0x000fe20000000800 */
[----:B------:R3:W-:Y:S01]  /*2cfc0*/  @!P4 LDGSTS.E.BYPASS.LTC128B.128 [R10+0x1d400], desc[UR60][R6.64+0x100], !P0 ;  /* 0x1d400100060acfae */ /* 0x0007e2000c101d7c */
[----:B------:R-:W-:Y:S01]  /*2cfd0*/  IMAD.MOV.U32 R3, RZ, RZ, R14 ;  /* 0x000000ffff037224 */ /* 0x000fe200078e000e */
[----:B------:R-:W-:Y:S06]  /*2cfe0*/  BRA `(.L_x_2213) ;  /* 0xffffffa4004c7947 */ /* 0x000fec000383ffff */
.L_x_2058:
[----:B0-----:R-:W2:Y:S02]  /*2cff0*/  LDL R2, [R1+0x4] ;  /* 0x0000040001027983 */ /* 0x001ea40000100800 */
[----:B--2---:R0:W2:Y:S02]  /*2d000*/  SYNCS.PHASECHK.TRANS64.TRYWAIT P0, [R2+URZ+0x30820], R0 ;  /* 0x03082000020075a7 */ /* 0x0040a4000800017f */
[----:B--2---:R-:W-:Y:S05]  /*2d010*/  @!P0 NANOSLEEP.SYNCS 0x989680 ;  /* 0x009896800000895d */ /* 0x004fea0003900000 */
[----:B------:R-:W2:Y:S02]  /*2d020*/  @!P0 SYNCS.PHASECHK.TRANS64 P0, [R2+URZ+0x30820], R0 ;  /* 0x03082000020085a7 */ /* 0x000ea4000800007f */
[----:B--2---:R-:W-:Y:S05]  /*2d030*/  @!P0 BRA `(.L_x_2058) ;  /* 0xfffffffc00ec8947 */ /* 0x004fea000383ffff */
[----:B------:R-:W-:Y:S05]  /*2d040*/  BRA `(.L_x_2214) ;  /* 0xffffffa400d07947 */ /* 0x000fea000383ffff */
.L_x_2067:
[----:B-1----:R1:W2:Y:S02]  /*2d050*/  SYNCS.PHASECHK.TRANS64.TRYWAIT P0, [R3+URZ+0x30840], R2 ;  /* 0x03084002030075a7 */ /* 0x0022a4000800017f */
[----:B--2---:R-:W-:Y:S05]  /*2d060*/  @!P0 NANOSLEEP.SYNCS 0x989680 ;  /* 0x009896800000895d */ /* 0x004fea0003900000 */
[----:B------:R-:W2:Y:S02]  /*2d070*/  @!P0 SYNCS.PHASECHK.TRANS64 P0, [R3+URZ+0x30840], R2 ;  /* 0x03084002030085a7 */ /* 0x000ea4000800007f */
[----:B--2---:R-:W-:Y:S05]  /*2d080*/  @!P0 BRA `(.L_x_2067) ;  /* 0xfffffffc00f08947 */ /* 0x004fea000383ffff */
[----:B------:R-:W-:Y:S05]  /*2d090*/  BRA `(.L_x_2215) ;  /* 0xffffffa8009c7947 */ /* 0x000fea000383ffff */
.L_x_2074:
[----:B0-----:R0:W1:Y:S02]  /*2d0a0*/  SYNCS.PHASECHK.TRANS64.TRYWAIT P0, [R3+URZ+0x60], R2 ;  /* 0x00006002030075a7 */ /* 0x001064000800017f */
[----:B-1----:R-:W-:Y:S05]  /*2d0b0*/  @!P0 NANOSLEEP.SYNCS 0x989680 ;  /* 0x009896800000895d */ /* 0x002fea0003900000 */
[----:B------:R-:W1:Y:S02]  /*2d0c0*/  @!P0 SYNCS.PHASECHK.TRANS64 P0, [R3+URZ+0x60], R2 ;  /* 0x00006002030085a7 */ /* 0x000e64000800007f */
[----:B-1----:R-:W-:Y:S05]  /*2d0d0*/  @!P0 BRA `(.L_x_2074) ;  /* 0xfffffffc00f08947 */ /* 0x002fea000383ffff */
[----:B------:R-:W-:Y:S05]  /*2d0e0*/  BRA `(.L_x_2216) ;  /* 0xffffffac00b87947 */ /* 0x000fea000383ffff */
.L_x_2084:
[----:B-1----:R1:W2:Y:S02]  /*2d0f0*/  SYNCS.PHASECHK.TRANS64.TRYWAIT P0, [R3+URZ+0x30840], R2 ;  /* 0x03084002030075a7 */ /* 0x0022a4000800017f */
[----:B--2---:R-:W-:Y:S05]  /*2d100*/  @!P0 NANOSLEEP.SYNCS 0x989680 ;  /* 0x009896800000895d */ /* 0x004fea0003900000 */
[----:B------:R-:W2:Y:S02]  /*2d110*/  @!P0 SYNCS.PHASECHK.TRANS64 P0, [R3+URZ+0x30840], R2 ;  /* 0x03084002030085a7 */ /* 0x000ea4000800007f */
[----:B--2---:R-:W-:Y:S05]  /*2d120*/  @!P0 BRA `(.L_x_2084) ;  /* 0xfffffffc00f08947 */ /* 0x004fea000383ffff */
[----:B------:R-:W-:Y:S05]  /*2d130*/  BRA `(.L_x_2217) ;  /* 0xffffffb4009c7947 */ /* 0x000fea000383ffff */
.L_x_2091:
[----:B0-----:R0:W1:Y:S02]  /*2d140*/  SYNCS.PHASECHK.TRANS64.TRYWAIT P0, [R2+URZ+0x60], R3 ;  /* 0x00006003020075a7 */ /* 0x001064000800017f */
[----:B-1----:R-:W-:Y:S05]  /*2d150*/  @!P0 NANOSLEEP.SYNCS 0x989680 ;  /* 0x009896800000895d */ /* 0x002fea0003900000 */
[----:B------:R-:W1:Y:S02]  /*2d160*/  @!P0 SYNCS.PHASECHK.TRANS64 P0, [R2+URZ+0x60], R3 ;  /* 0x00006003020085a7 */ /* 0x000e64000800007f */
[----:B-1----:R-:W-:Y:S05]  /*2d170*/  @!P0 BRA `(.L_x_2091) ;  /* 0xfffffffc00f08947 */ /* 0x002fea000383ffff */
[----:B------:R-:W-:Y:S05]  /*2d180*/  BRA `(.L_x_2218) ;  /* 0xffffffb800b87947 */ /* 0x000fea000383ffff */
.L_x_2101:
[----:B--2---:R2:W3:Y:S02]  /*2d190*/  SYNCS.PHASECHK.TRANS64.TRYWAIT P0, [R2+URZ+0x30840], R3 ;  /* 0x03084003020075a7 */ /* 0x0044e4000800017f */
[----:B---3--:R-:W-:Y:S05]  /*2d1a0*/  @!P0 NANOSLEEP.SYNCS 0x989680 ;  /* 0x009896800000895d */ /* 0x008fea0003900000 */
[----:B------:R-:W3:Y:S02]  /*2d1b0*/  @!P0 SYNCS.PHASECHK.TRANS64 P0, [R2+URZ+0x30840], R3 ;  /* 0x03084003020085a7 */ /* 0x000ee4000800007f */
[----:B---3--:R-:W-:Y:S05]  /*2d1c0*/  @!P0 BRA `(.L_x_2101) ;  /* 0xfffffffc00f08947 */ /* 0x008fea000383ffff */
[----:B------:R-:W-:Y:S05]  /*2d1d0*/  BRA `(.L_x_2219) ;  /* 0xffffffc000647947 */ /* 0x000fea000383ffff */
.L_x_2108:
[----:B0-----:R0:W1:Y:S02]  /*2d1e0*/  SYNCS.PHASECHK.TRANS64.TRYWAIT P0, [R2+URZ+0x60], R5 ;  /* 0x00006005020075a7 */ /* 0x001064000800017f */
[----:B-1----:R-:W-:Y:S05]  /*2d1f0*/  @!P0 NANOSLEEP.SYNCS 0x989680 ;  /* 0x009896800000895d */ /* 0x002fea0003900000 */
[----:B------:R-:W1:Y:S02]  /*2d200*/  @!P0 SYNCS.PHASECHK.TRANS64 P0, [R2+URZ+0x60], R5 ;  /* 0x00006005020085a7 */ /* 0x000e64000800007f */
[----:B-1----:R-:W-:Y:S05]  /*2d210*/  @!P0 BRA `(.L_x_2108) ;  /* 0xfffffffc00f08947 */ /* 0x002fea000383ffff */
[----:B------:R-:W-:Y:S05]  /*2d220*/  BRA `(.L_x_2220) ;  /* 0xffffffc400807947 */ /* 0x000fea000383ffff */
.L_x_2120:
[----:B--2---:R2:W3:Y:S02]  /*2d230*/  SYNCS.PHASECHK.TRANS64.TRYWAIT P0, [R0+URZ+0x30860], R2 ;  /* 0x03086002000075a7 */ /* 0x0044e4000800017f */
[----:B---3--:R-:W-:Y:S05]  /*2d240*/  @!P0 NANOSLEEP.SYNCS 0x989680 ;  /* 0x009896800000895d */ /* 0x008fea0003900000 */
[----:B------:R-:W3:Y:S02]  /*2d250*/  @!P0 SYNCS.PHASECHK.TRANS64 P0, [R0+URZ+0x30860], R2 ;  /* 0x03086002000085a7 */ /* 0x000ee4000800007f */
[----:B---3--:R-:W-:Y:S05]  /*2d260*/  @!P0 BRA `(.L_x_2120) ;  /* 0xfffffffc00f08947 */ /* 0x008fea000383ffff */
[----:B------:R-:W-:Y:S05]  /*2d270*/  BRA `(.L_x_2221) ;  /* 0xffffffcc00107947 */ /* 0x000fea000383ffff */
.L_x_2128:
[----:B------:R-:W-:Y:S01]  /*2d280*/  BSSY B0, `(.L_x_2222) ;  /* 0x0000008000007945 */ /* 0x000fe20003800000 */
[----:B------:R-:W-:Y:S01]  /*2d290*/  IMAD.MOV.U32 R13, RZ, RZ, R16 ;  /* 0x000000ffff0d7224 */ /* 0x000fe200078e0010 */
[----:B0-----:R-:W-:Y:S01]  /*2d2a0*/  MOV R11, 0x1f ;  /* 0x0000001f000b7802 */ /* 0x001fe20000000f00 */
[----:B------:R-:W-:Y:S02]  /*2d2b0*/  IMAD.MOV.U32 R12, RZ, RZ, RZ ;  /* 0x000000ffff0c7224 */ /* 0x000fe400078e00ff */
[----:B------:R-:W-:-:S07]  /*2d2c0*/  IMAD.MOV.U32 R15, RZ, RZ, -0x1 ;  /* 0xffffffffff0f7424 */ /* 0x000fce00078e00ff */
[----:B------:R-:W-:Y:S05]  /*2d2d0*/  WARPSYNC.COLLECTIVE R15, `(.L_x_2223) ;  /* 0x000000000f087348 */ /* 0x000fea0003c00000 */
[----:B------:R0:W1:Y:S02]  /*2d2e0*/  SHFL.IDX P6, R14, R13, R12, R11 ;  /* 0x0000000c0d0e7389 */ /* 0x00006400000c000b */
[----:B01----:R-:W-:Y:S01]  /*2d2f0*/  ENDCOLLECTIVE ;  /* 0x000000000000791b */ /* 0x003fe20003800000 */
.L_x_2223:
[----:B------:R-:W-:Y:S05]  /*2d300*/  BSYNC B0 ;  /* 0x0000000000007941 */ /* 0x000fea0003800000 */
.L_x_2222:
[----:B------:R-:W-:Y:S01]  /*2d310*/  IMAD.MOV.U32 R13, RZ, RZ, R16 ;  /* 0x000000ffff0d7224 */ /* 0x000fe200078e0010 */
[----:B------:R-:W-:Y:S01]  /*2d320*/  MOV R11, 0x1f ;  /* 0x0000001f000b7802 */ /* 0x000fe20000000f00 */
[----:B------:R-:W-:Y:S02]  /*2d330*/  IMAD.MOV.U32 R12, RZ, RZ, 0x1 ;  /* 0x00000001ff0c7424 */ /* 0x000fe400078e00ff */
[----:B------:R-:W-:Y:S02]  /*2d340*/  IMAD.MOV.U32 R15, RZ, RZ, -0x1 ;  /* 0xffffffffff0f7424 */ /* 0x000fe400078e00ff */
[----:B------:R-:W-:Y:S02]  /*2d350*/  IMAD.IADD R4, R19, 0x1, R6 ;  /* 0x0000000113047824 */ /* 0x000fe400078e0206 */
[----:B------:R-:W-:-:S07]  /*2d360*/  IMAD.MOV.U32 R0, RZ, RZ, R14 ;  /* 0x000000ffff007224 */ /* 0x000fce00078e000e */
[----:B------:R-:W-:Y:S05]  /*2d370*/  WARPSYNC.COLLECTIVE R15, `(.L_x_2224) ;  /* 0x000000000f087348 */ /* 0x000fea0003c00000 */
[----:B------:R0:W1:Y:S02]  /*2d380*/  SHFL.IDX P6, R14, R13, R12, R11 ;  /* 0x0000000c0d0e7389 */ /* 0x00006400000c000b */
[----:B01----:R-:W-:Y:S01]  /*2d390*/  ENDCOLLECTIVE ;  /* 0x000000000000791b */ /* 0x003fe20003800000 */
.L_x_2224:
        /* <DEDUP_REMOVED lines=11> */
[----:B0-----:R-:W-:Y:S01]  /*2d450*/  IMAD.MOV.U32 R3, RZ, RZ, RZ ;  /* 0x000000ffff037224 */ /* 0x001fe200078e00ff */
[----:B--2---:R-:W-:Y:S02]  /*2d460*/  @!P1 MOV R3, R2 ;  /* 0x0000000200039202 */ /* 0x004fe40000000f00 */
[----:B------:R-:W-:-:S03]  /*2d470*/  ISETP.NE.AND P1, PT, R6, RZ, PT ;  /* 0x000000ff0600720c */ /* 0x000fc60003f25270 */
[----:B------:R-:W-:-:S10]  /*2d480*/  IMAD.MOV.U32 R13, RZ, RZ, R3 ;  /* 0x000000ffff0d7224 */ /* 0x000fd400078e0003 */
[----:B------:R-:W-:Y:S05]  /*2d490*/  WARPSYNC.COLLECTIVE R15, `(.L_x_2225) ;  /* 0x000000000f087348 */ /* 0x000fea0003c00000 */
[----:B------:R0:W1:Y:S02]  /*2d4a0*/  SHFL.UP P6, R14, R13, R12, R11 ;  /* 0x0400000c0d0e7389 */ /* 0x00006400000c000b */
[----:B01----:R-:W-:Y:S01]  /*2d4b0*/  ENDCOLLECTIVE ;  /* 0x000000000000791b */ /* 0x003fe20003800000 */
.L_x_2225:
        /* <DEDUP_REMOVED lines=8> */
.L_x_2226:
        /* <DEDUP_REMOVED lines=8> */
.L_x_2227:
        /* <DEDUP_REMOVED lines=8> */
.L_x_2228:
        /* <DEDUP_REMOVED lines=8> */
.L_x_2229:
        /* <DEDUP_REMOVED lines=9> */
.L_x_2230:
[----:B------:R-:W-:Y:S01]  /*2d750*/  IMAD.MOV.U32 R16, RZ, RZ, R14 ;  /* 0x000000ffff107224 */ /* 0x000fe200078e000e */
[----:B------:R-:W-:Y:S06]  /*2d760*/  BRA `(.L_x_2231) ;  /* 0xffffffcc00c87947 */ /* 0x000fec000383ffff */
.L_x_2133:
[----:B------:R-:W-:Y:S01]  /*2d770*/  BSSY B0, `(.L_x_2232) ;  /* 0x0000008000007945 */ /* 0x000fe20003800000 */
[----:B-----5:R-:W-:Y:S01]  /*2d780*/  MOV R13, R3 ;  /* 0x00000003000d7202 */ /* 0x020fe20000000f00 */
[----:B0-----:R-:W-:Y:S02]  /*2d790*/  IMAD.MOV.U32 R12, RZ, RZ, 0x1 ;  /* 0x00000001ff0c7424 */ /* 0x001fe400078e00ff */
[----:B------:R-:W-:Y:S02]  /*2d7a0*/  IMAD.MOV.U32 R11, RZ, RZ, RZ ;  /* 0x000000ffff0b7224 */ /* 0x000fe400078e00ff */
[----:B------:R-:W-:-:S07]  /*2d7b0*/  IMAD.MOV.U32 R15, RZ, RZ, -0x1 ;  /* 0xffffffffff0f7424 */ /* 0x000fce00078e00ff */
[----:B-1----:R-:W-:Y:S05]  /*2d7c0*/  WARPSYNC.COLLECTIVE R15, `(.L_x_2233) ;  /* 0x000000000f087348 */ /* 0x002fea0003c00000 */
[----:B------:R0:W2:Y:S02]  /*2d7d0*/  SHFL.UP P6, R14, R13, R12, R11 ;  /* 0x0400000c0d0e7389 */ /* 0x0000a400000c000b */
[----:B012---:R-:W-:Y:S01]  /*2d7e0*/  ENDCOLLECTIVE ;  /* 0x000000000000791b */ /* 0x007fe20003800000 */
.L_x_2233:
[----:B------:R-:W-:Y:S05]  /*2d7f0*/  BSYNC B0 ;  /* 0x0000000000007941 */ /* 0x000fea0003800000 */
.L_x_2232:
[----:B------:R-:W-:Y:S02]  /*2d800*/  IMAD.MOV.U32 R2, RZ, RZ, R14 ;  /* 0x000000ffff027224 */ /* 0x000fe400078e000e */
[----:B------:R-:W-:Y:S02]  /*2d810*/  IMAD.MOV.U32 R12, RZ, RZ, 0x2 ;  /* 0x00000002ff0c7424 */ /* 0x000fe400078e00ff */
[----:B------:R-:W-:Y:S01]  /*2d820*/  IMAD.MOV.U32 R11, RZ, RZ, RZ ;  /* 0x000000ffff0b7224 */ /* 0x000fe200078e00ff */
[----:B------:R-:W-:Y:S01]  /*2d830*/  SEL R2, R2, RZ, P1 ;  /* 0x000000ff02027207 */ /* 0x000fe20000800000 */
[----:B------:R-:W-:-:S03]  /*2d840*/  IMAD.MOV.U32 R15, RZ, RZ, -0x1 ;  /* 0xffffffffff0f7424 */ /* 0x000fc600078e00ff */
[----:B------:R-:W-:-:S05]  /*2d850*/  IADD3 R2, R3, R2, RZ ;  /* 0x0000000203027210 */ /* 0x000fca0007ffe0ff */
[----:B------:R-:W-:-:S07]  /*2d860*/  IMAD.MOV.U32 R13, RZ, RZ, R2 ;  /* 0x000000ffff0d7224 */ /* 0x000fce00078e0002 */
[----:B------:R-:W-:Y:S05]  /*2d870*/  WARPSYNC.COLLECTIVE R15, `(.L_x_2234) ;  /* 0x000000000f087348 */ /* 0x000fea0003c00000 */
[----:B------:R0:W1:Y:S02]  /*2d880*/  SHFL.UP P6, R14, R13, R12, R11 ;  /* 0x0400000c0d0e7389 */ /* 0x00006400000c000b */
[----:B01----:R-:W-:Y:S01]  /*2d890*/  ENDCOLLECTIVE ;  /* 0x000000000000791b */ /* 0x003fe20003800000 */
.L_x_2234:
        /* <DEDUP_REMOVED lines=8> */
.L_x_2235:
        /* <DEDUP_REMOVED lines=8> */
.L_x_2236:
        /* <DEDUP_REMOVED lines=8> */
.L_x_2237:
[----:B------:R-:W-:Y:S01]  /*2da20*/  MOV R12, 0x1f ;  /* 0x0000001f000c7802 */ /* 0x000fe20000000f00 */
        /* <DEDUP_REMOVED lines=8> */
.L_x_2238:
[----:B------:R-:W-:Y:S01]  /*2dab0*/  IMAD.MOV.U32 R16, RZ, RZ, R14 ;  /* 0x000000ffff107224 */ /* 0x000fe200078e000e */
[----:B------:R-:W-:Y:S06]  /*2dac0*/  BRA `(.L_x_2239) ;  /* 0xffffffcc008c7947 */ /* 0x000fec000383ffff */
.L_x_2135:
[----:B------:R-:W-:Y:S01]  /*2dad0*/  BSSY B0, `(.L_x_2240) ;  /* 0x0000006000007945 */ /* 0x000fe20003800000 */
[----:B------:R-:W-:Y:S01]  /*2dae0*/  PLOP3.LUT P6, PT, P6, PT, PT, 0x8, 0x0 ;  /* 0x000000000000781c */ /* 0x000fe200037ce170 */
[----:B------:R-:W-:-:S12]  /*2daf0*/  IMAD.MOV.U32 R15, RZ, RZ, -0x1 ;  /* 0xffffffffff0f7424 */ /* 0x000fd800078e00ff */
[----:B01----:R-:W-:Y:S05]  /*2db00*/  WARPSYNC.COLLECTIVE R15, `(.L_x_2241) ;  /* 0x000000000f087348 */ /* 0x003fea0003c00000 */
[----:B------:R-:W-:Y:S01]  /*2db10*/  VOTE.ANY R14, PT, P6 ;  /* 0x00000000000e7806 */ /* 0x000fe200030e0100 */
[----:B01----:R-:W-:Y:S06]  /*2db20*/  ENDCOLLECTIVE ;  /* 0x000000000000791b */ /* 0x003fec0003800000 */
.L_x_2241:
[----:B------:R-:W-:Y:S05]  /*2db30*/  BSYNC B0 ;  /* 0x0000000000007941 */ /* 0x000fea0003800000 */
.L_x_2240:
[----:B------:R-:W-:Y:S01]  /*2db40*/  IMAD.MOV.U32 R5, RZ, RZ, R14 ;  /* 0x000000ffff057224 */ /* 0x000fe200078e000e */
[----:B------:R-:W-:Y:S01]  /*2db50*/  MOV R13, R3 ;  /* 0x00000003000d7202 */ /* 0x000fe20000000f00 */
[----:B------:R-:W-:Y:S02]  /*2db60*/  IMAD.MOV.U32 R11, RZ, RZ, 0x1f ;  /* 0x0000001fff0b7424 */ /* 0x000fe400078e00ff */
[----:B------:R-:W0:Y:S01]  /*2db70*/  POPC R6, R5 ;  /* 0x0000000500067309 */ /* 0x000e220000000000 */
[----:B------:R-:W-:Y:S02]  /*2db80*/  IMAD.MOV.U32 R15, RZ, RZ, -0x1 ;  /* 0xffffffffff0f7424 */ /* 0x000fe400078e00ff */
[----:B0-----:R-:W-:-:S07]  /*2db90*/  IMAD.MOV.U32 R12, RZ, RZ, R6 ;  /* 0x000000ffff0c7224 */ /* 0x001fce00078e0006 */
[----:B------:R-:W-:Y:S05]  /*2dba0*/  WARPSYNC.COLLECTIVE R15, `(.L_x_2242) ;  /* 0x000000000f087348 */ /* 0x000fea0003c00000 */
[----:B------:R0:W1:Y:S02]  /*2dbb0*/  SHFL.IDX P6, R14, R13, R12, R11 ;  /* 0x0000000c0d0e7389 */ /* 0x00006400000c000b */
[----:B01----:R-:W-:Y:S01]  /*2dbc0*/  ENDCOLLECTIVE ;  /* 0x000000000000791b */ /* 0x003fe20003800000 */
.L_x_2242:
[----:B------:R-:W-:Y:S01]  /*2dbd0*/  IMAD.MOV.U32 R17, RZ, RZ, R14 ;  /* 0x000000ffff117224 */ /* 0x000fe200078e000e */
[----:B------:R-:W-:Y:S06]  /*2dbe0*/  BRA `(.L_x_2243) ;  /* 0xffffffcc007c7947 */ /* 0x000fec000383ffff */
.L_x_2137:
[----:B------:R-:W-:Y:S01]  /*2dbf0*/  BSSY B0, `(.L_x_2244) ;  /* 0x0000007000007945 */ /* 0x000fe20003800000 */
[----:B------:R-:W-:Y:S01]  /*2dc00*/  MOV R13, R2 ;  /* 0x00000002000d7202 */ /* 0x000fe20000000f00 */
[----:B------:R-:W-:Y:S02]  /*2dc10*/  IMAD.MOV.U32 R11, RZ, RZ, 0x1f ;  /* 0x0000001fff0b7424 */ /* 0x000fe400078e00ff */
[----:B------:R-:W-:-:S07]  /*2dc20*/  IMAD.MOV.U32 R15, RZ, RZ, -0x1 ;  /* 0xffffffffff0f7424 */ /* 0x000fce00078e00ff */
[----:B-123--:R-:W-:Y:S05]  /*2dc30*/  WARPSYNC.COLLECTIVE R15, `(.L_x_2245) ;  /* 0x000000000f087348 */ /* 0x00efea0003c00000 */
[----:B------:R0:W4:Y:S02]  /*2dc40*/  SHFL.IDX P6, R14, R13, R12, R11 ;  /* 0x0000000c0d0e7389 */ /* 0x00012400000c000b */
[----:B01234-:R-:W-:Y:S01]  /*2dc50*/  ENDCOLLECTIVE ;  /* 0x000000000000791b */ /* 0x01ffe20003800000 */
.L_x_2245:
[----:B------:R-:W-:Y:S05]  /*2dc60*/  BSYNC B0 ;  /* 0x0000000000007941 */ /* 0x000fea0003800000 */
.L_x_2244:
[----:B------:R-:W-:Y:S01]  /*2dc70*/  IMAD.MOV.U32 R2, RZ, RZ, R14 ;  /* 0x000000ffff027224 */ /* 0x000fe200078e000e */
[----:B------:R-:W-:Y:S06]  /*2dc80*/  BRA `(.L_x_2246) ;  /* 0xffffffcc00707947 */ /* 0x000fec000383ffff */
.L_x_2141:
[----:B0-----:R0:W1:Y:S02]  /*2dc90*/  SYNCS.PHASECHK.TRANS64.TRYWAIT P0, [R0+URZ+0x30820], R3 ;  /* 0x03082003000075a7 */ /* 0x001064000800017f */
[----:B-1----:R-:W-:Y:S05]  /*2dca0*/  @!P0 NANOSLEEP.SYNCS 0x989680 ;  /* 0x009896800000895d */ /* 0x002fea0003900000 */
[----:B------:R-:W1:Y:S02]  /*2dcb0*/  @!P0 SYNCS.PHASECHK.TRANS64 P0, [R0+URZ+0x30820], R3 ;  /* 0x03082003000085a7 */ /* 0x000e64000800007f */
[----:B-1----:R-:W-:Y:S05]  /*2dcc0*/  @!P0 BRA `(.L_x_2141) ;  /* 0xfffffffc00f08947 */ /* 0x002fea000383ffff */
[----:B------:R-:W-:Y:S05]  /*2dcd0*/  BRA `(.L_x_2247) ;  /* 0xffffffd000f47947 */ /* 0x000fea000383ffff */
.L_x_2142:
[----:B------:R-:W1:Y:S01]  /*2dce0*/  S2R R2, SR_TID.X ;  /* 0x0000000000027919 */ /* 0x000e620000002100 */
[----:B------:R-:W-:Y:S01]  /*2dcf0*/  BSSY B0, `(.L_x_2248) ;  /* 0x000000a000007945 */ /* 0x000fe20003800000 */
[----:B------:R-:W-:Y:S01]  /*2dd00*/  MOV R12, RZ ;  /* 0x000000ff000c7202 */ /* 0x000fe20000000f00 */
        /* <DEDUP_REMOVED lines=8> */
.L_x_2249:
[----:B------:R-:W-:Y:S05]  /*2dd90*/  BSYNC B0 ;  /* 0x0000000000007941 */ /* 0x000fea0003800000 */
.L_x_2248:
[----:B------:R-:W-:Y:S05]  /*2dda0*/  BRA `(.L_x_2250) ;  /* 0xffffffd000dc7947 */ /* 0x000fea000383ffff */
.L_x_2143:
[----:B------:R-:W-:Y:S01]  /*2ddb0*/  BSSY B0, `(.L_x_2251) ;  /* 0x0000006000007945 */ /* 0x000fe20003800000 */
[----:B------:R-:W-:-:S07]  /*2ddc0*/  IMAD.MOV.U32 R15, RZ, RZ, -0x1 ;  /* 0xffffffffff0f7424 */ /* 0x000fce00078e00ff */
[----:B01----:R-:W-:Y:S05]  /*2ddd0*/  WARPSYNC.COLLECTIVE R15, `(.L_x_2252) ;  /* 0x000000000f0c7348 */ /* 0x003fea0003c00000 */
[----:B------:R-:W-:Y:S02]  /*2dde0*/  ELECT P6, UR62, PT ;  /* 0x00000000003e782f */ /* 0x000fe400038c0000 */
[----:B------:R-:W-:Y:S01]  /*2ddf0*/  MOV R14, UR62 ;  /* 0x0000003e000e7c02 */ /* 0x000fe20008000f00 */
[----:B01----:R-:W-:Y:S10]  /*2de00*/  ENDCOLLECTIVE ;  /* 0x000000000000791b */ /* 0x003ff40003800000 */
.L_x_2252:
[----:B------:R-:W-:Y:S05]  /*2de10*/  BSYNC B0 ;  /* 0x0000000000007941 */ /* 0x000fea0003800000 */
.L_x_2251:
[----:B------:R-:W-:Y:S05]  /*2de20*/  BRA `(.L_x_2253) ;  /* 0xffffffd000d07947 */ /* 0x000fea000383ffff */
.L_x_2145:
[----:B0-----:R0:W1:Y:S02]  /*2de30*/  SYNCS.PHASECHK.TRANS64.TRYWAIT P0, [R6+URZ], R5 ;  /* 0x00000005060075a7 */ /* 0x001064000800017f */
[----:B-1----:R-:W-:Y:S05]  /*2de40*/  @!P0 NANOSLEEP.SYNCS 0x989680 ;  /* 0x009896800000895d */ /* 0x002fea0003900000 */
[----:B------:R-:W1:Y:S02]  /*2de50*/  @!P0 SYNCS.PHASECHK.TRANS64 P0, [R6+URZ], R5 ;  /* 0x00000005060085a7 */ /* 0x000e64000800007f */
[----:B-1----:R-:W-:Y:S05]  /*2de60*/  @!P0 BRA `(.L_x_2145) ;  /* 0xfffffffc00f08947 */ /* 0x002fea000383ffff */
[----:B------:R-:W-:Y:S05]  /*2de70*/  BRA `(.L_x_2254) ;  /* 0xffffffd400147947 */ /* 0x000fea000383ffff */
.L_x_2146:
[----:B-1----:R1:W2:Y:S02]  /*2de80*/  SYNCS.PHASECHK.TRANS64.TRYWAIT P0, [R7+URZ], R2 ;  /* 0x00000002070075a7 */ /* 0x0022a4000800017f */
[----:B--2---:R-:W-:Y:S05]  /*2de90*/  @!P0 NANOSLEEP.SYNCS 0x989680 ;  /* 0x009896800000895d */ /* 0x004fea0003900000 */
[----:B------:R-:W2:Y:S02]  /*2dea0*/  @!P0 SYNCS.PHASECHK.TRANS64 P0, [R7+URZ], R2 ;  /* 0x00000002070085a7 */ /* 0x000ea4000800007f */
[----:B--2---:R-:W-:Y:S05]  /*2deb0*/  @!P0 BRA `(.L_x_2146) ;  /* 0xfffffffc00f08947 */ /* 0x004fea000383ffff */
[----:B------:R-:W-:Y:S05]  /*2dec0*/  BRA `(.L_x_2255) ;  /* 0xffffffd400087947 */ /* 0x000fea000383ffff */
.L_x_2148:
[----:B--2---:R2:W3:Y:S02]  /*2ded0*/  SYNCS.PHASECHK.TRANS64.TRYWAIT P0, [R4+URZ], R5 ;  /* 0x00000005040075a7 */ /* 0x0044e4000800017f */
[----:B---3--:R-:W-:Y:S05]  /*2dee0*/  @!P0 NANOSLEEP.SYNCS 0x989680 ;  /* 0x009896800000895d */ /* 0x008fea0003900000 */
[----:B------:R-:W3:Y:S02]  /*2def0*/  @!P0 SYNCS.PHASECHK.TRANS64 P0, [R4+URZ], R5 ;  /* 0x00000005040085a7 */ /* 0x000ee4000800007f */
[----:B---3--:R-:W-:Y:S05]  /*2df00*/  @!P0 BRA `(.L_x_2148) ;  /* 0xfffffffc00f08947 */ /* 0x008fea000383ffff */
[----:B------:R-:W-:Y:S05]  /*2df10*/  BRA `(.L_x_2256) ;  /* 0xffffffd400107947 */ /* 0x000fea000383ffff */
.L_x_2257:
        /* <DEDUP_REMOVED lines=14> */
.L_x_3246:


//--------------------- .text._ZN7cutlass13device_kernelIN5flash11enable_sm90INS1_16FlashAttnFwdSm90INS1_25CollectiveMainloopFwdSm90ILi2EN4cute5tupleIJNS5_1CILi1EEES8_S8_EEENS6_IJNS7_ILi128EEENS7_ILi112EEENS7_ILi192EEEEEELi192ENS_6half_tEfNS_4arch4Sm90ELb1ELb0ELb1ELb0ELb0ELb0ELb0ELb1ELb1ELb1ELb0ELb0EEENS1_21CollectiveEpilogueFwdINS6_IJSA_SC_SB_EEES9_SE_SG_Li256ELb0ELb1ELb0ELb0EEENS1_30DynamicPersistentTileSchedulerILi256ELi128ELb0ELb1ELb1EEEEEEEEEvNT_6ParamsE --------------------------
	.section	.text._ZN7cutlass13device_kernelIN5flash11enable_sm90INS1_16FlashAttnFwdSm90INS1_25CollectiveMainloopFwdSm90ILi2EN4cute5tupleIJNS5_1CILi1EEES8_S8_EEENS6_IJNS7_ILi128EEENS7_ILi112EEENS7_ILi192EEEEEELi192ENS_6half_tEfNS_4arch4Sm90ELb1ELb0ELb1ELb0ELb0ELb0ELb0ELb1ELb1ELb1ELb0ELb0EEENS1_21CollectiveEpilogueFwdINS6_IJSA_SC_SB_EEES9_SE_SG_Li256ELb0ELb1ELb0ELb0EEENS1_30DynamicPersistentTileSchedulerILi256ELi128ELb0ELb1ELb1EEEEEEEEEvNT_6ParamsE,"ax",@progbits
	.align	128
.text._ZN7cutlass13device_kernelIN5flash11enable_sm90INS1_16FlashAttnFwdSm90INS1_25CollectiveMainloopFwdSm90ILi2EN4cute5tupleIJNS5_1CILi1EEES8_S8_EEENS6_IJNS7_ILi128EEENS7_ILi112EEENS7_ILi192EEEEEELi192ENS_6half_tEfNS_4arch4Sm90ELb1ELb0ELb1ELb0ELb0ELb0ELb0ELb1ELb1ELb1ELb0ELb0EEENS1_21CollectiveEpilogueFwdINS6_IJSA_SC_SB_EEES9_SE_SG_Li256ELb0ELb1ELb0ELb0EEENS1_30DynamicPersistentTileSchedulerILi256ELi128ELb0ELb1ELb1EEEEEEEEEvNT_6ParamsE:
        .type           _ZN7cutlass13device_kernelIN5flash11enable_sm90INS1_16FlashAttnFwdSm90INS1_25CollectiveMainloopFwdSm90ILi2EN4cute5tupleIJNS5_1CILi1EEES8_S8_EEENS6_IJNS7_ILi128EEENS7_ILi112EEENS7_ILi192EEEEEELi192ENS_6half_tEfNS_4arch4Sm90ELb1ELb0ELb1ELb0ELb0ELb0ELb0ELb1ELb1ELb1ELb0ELb0EEENS1_21CollectiveEpilogueFwdINS6_IJSA_SC_SB_EEES9_SE_SG_Li256ELb0ELb1ELb0ELb0EEENS1_30DynamicPersistentTileSchedulerILi256ELi128ELb0ELb1ELb1EEEEEEEEEvNT_6ParamsE,@function
        .size           _ZN7cutlass13device_kernelIN5flash11enable_sm90INS1_16FlashAttnFwdSm90INS1_25CollectiveMainloopFwdSm90ILi2EN4cute5tupleIJNS5_1CILi1EEES8_S8_EEENS6_IJNS7_ILi128EEENS7_ILi112EEENS7_ILi192EEEEEELi192ENS_6half_tEfNS_4arch4Sm90ELb1ELb0ELb1ELb0ELb0ELb0ELb0ELb1ELb1ELb1ELb0ELb0EEENS1_21CollectiveEpilogueFwdINS6_IJSA_SC_SB_EEES9_SE_SG_Li256ELb0ELb1ELb0ELb0EEENS1_30DynamicPersistentTileSchedulerILi256ELi128ELb0ELb1ELb1EEEEEEEEEvNT_6ParamsE,(.L_x_3247 - _ZN7cutlass13device_kernelIN5flash11enable_sm90INS1_16FlashAttnFwdSm90INS1_25CollectiveMainloopFwdSm90ILi2EN4cute5tupleIJNS5_1CILi1EEES8_S8_EEENS6_IJNS7_ILi128EEENS7_ILi112EEENS7_ILi192EEEEEELi192ENS_6half_tEfNS_4arch4Sm90ELb1ELb0ELb1ELb0ELb0ELb0ELb0ELb1ELb1ELb1ELb0ELb0EEENS1_21CollectiveEpilogueFwdINS6_IJSA_SC_SB_EEES9_SE_SG_Li256ELb0ELb1ELb0ELb0EEENS1_30DynamicPersistentTileSchedulerILi256ELi128ELb0ELb1ELb1EEEEEEEEEvNT_6ParamsE)
        .other          _ZN7cutlass13device_kernelIN5flash11enable_sm90INS1_16FlashAttnFwdSm90INS1_25CollectiveMainloopFwdSm90ILi2EN4cute5tupleIJNS5_1CILi1EEES8_S8_EEENS6_IJNS7_ILi128EEENS7_ILi112EEENS7_ILi192EEEEEELi192ENS_6half_tEfNS_4arch4Sm90ELb1ELb0ELb1ELb0ELb0ELb0ELb0ELb1ELb1ELb1ELb0ELb0EEENS1_21CollectiveEpilogueFwdINS6_IJSA_SC_SB_EEES9_SE_SG_Li256ELb0ELb1ELb0ELb0EEENS1_30DynamicPersistentTileSchedulerILi256ELi128ELb0ELb1ELb1EEEEEEEEEvNT_6ParamsE,@"STO_CUDA_ENTRY STV_DEFAULT"
_ZN7cutlass13device_kernelIN5flash11enable_sm90INS1_16FlashAttnFwdSm90INS1_25CollectiveMainloopFwdSm90ILi2EN4cute5tupleIJNS5_1CILi1EEES8_S8_EEENS6_IJNS7_ILi128EEENS7_ILi112EEENS7_ILi192EEEEEELi192ENS_6half_tEfNS_4arch4Sm90ELb1ELb0ELb1ELb0ELb0ELb0ELb0ELb1ELb1ELb1ELb0ELb0EEENS1_21CollectiveEpilogueFwdINS6_IJSA_SC_SB_EEES9_SE_SG_Li256ELb0ELb1ELb0ELb0EEENS1_30DynamicPersistentTileSchedulerILi256ELi128ELb0ELb1ELb1EEEEEEEEEvNT_6ParamsE:
        /* <DEDUP_REMOVED lines=17> */
.L_x_2259:
[----:B------:R-:W-:Y:S05]  /*0110*/  BSYNC B0 ;  /* 0x0000000000007941 */ /* 0x000fea0003800000 */
.L_x_2258:
        /* <DEDUP_REMOVED lines=40> */
.L_x_2260:
        /* <DEDUP_REMOVED lines=22> */
.L_x_2261:
        /* <DEDUP_REMOVED lines=18> */
.L_x_2262:
        /* <DEDUP_REMOVED lines=22> */
.L_x_2263:
        /* <DEDUP_REMOVED lines=22> */
.L_x_2264:
[----:B0-----:R-:W-:Y:S01]  /*08e0*/  ISETP.NE.AND P0, PT, R2, RZ, PT ;  /* 0x000000ff0200720c */ /* 0x001fe20003f05270 */
[----:B------:R-:W-:Y:S01]  /*08f0*/  IMAD.MOV.U32 R2, RZ, RZ, 0x1 ;  /* 0x00000001ff027424 */ /* 0x000fe200078e00ff */
[----:B------:R-:W-:-:S04]  /*0900*/  NOP ;  /* 0x0000000000007918 */ /* 0x000fc80000000000 */
[----:B------:R-:W-:-:S05]  /*0910*/  SEL R2, R2, 0x2, !P0 ;  /* 0x0000000202027807 */ /* 0x000fca0004000000 */
[----:B------:R0:W-:Y:S01]  /*0920*/  STL [R1+0x30], R2 ;  /* 0x0000300201007387 */ /* 0x0001e20000100800 */
[----:B-123--:R-:W-:Y:S06]  /*0930*/  BAR.SYNC.DEFER_BLOCKING 0x0 ;  /* 0x0000000000007b1d */ /* 0x00efec0000010000 */
[----:B------:R-:W-:Y:S05]  /*0940*/  @!P0 BRA `(.L_x_2265) ;  /* 0x0000011800548947 */ /* 0x000fea0003800000 */
.L_x_2266:
        /* <DEDUP_REMOVED lines=10> */
[----:B------:R-:W2:Y:S01]  /*09f0*/  LDL.LU R12, [R1+0x30] ;  /* 0x00003000010c7983 */ /* 0x000ea20000300800 */
[----:B0-----:R-:W0:Y:S02]  /*0a00*/  S2R R2, SR_TID.X ;  /* 0x0000000000027919 */ /* 0x001e240000002100 */
[----:B0-----:R-:W-:-:S05]  /*0a10*/  VIADD R217, R2, 0xffffff80 ;  /* 0xffffff8002d97836 */ /* 0x001fca0000000000 */
[----:B------:R-:W-:-:S04]  /*0a20*/  SHF.R.S32.HI R0, RZ, 0x1f, R217 ;  /* 0x0000001fff007819 */ /* 0x000fc800000114d9 */
[CC--:B------:R-:W-:Y:S02]  /*0a30*/  LEA.HI R2, R0.reuse, R217.reuse, RZ, 0x7 ;  /* 0x000000d900027211 */ /* 0x0c0fe400078f38ff */
[-C--:B------:R-:W-:Y:S02]  /*0a40*/  LEA.HI R3, R0, R217.reuse, RZ, 0x4 ;  /* 0x000000d900037211 */ /* 0x080fe400078f20ff */
[----:B------:R-:W-:Y:S02]  /*0a50*/  LOP3.LUT R210, R2, 0xffffff80, RZ, 0xc0, !PT ;  /* 0xffffff8002d27812 */ /* 0x000fe400078ec0ff */
[----:B------:R-:W-:Y:S02]  /*0a60*/  LEA.HI R4, R0, R217, RZ, 0x5 ;  /* 0x000000d900047211 */ /* 0x000fe400078f28ff */
[----:B------:R-:W-:Y:S01]  /*0a70*/  SHF.R.S32.HI R6, RZ, 0x4, R3 ;  /* 0x00000004ff067819 */ /* 0x000fe20000011403 */
[----:B------:R-:W-:Y:S02]  /*0a80*/  IMAD.IADD R210, R217, 0x1, -R210 ;  /* 0x00000001d9d27824 */ /* 0x000fe400078e0ad2 */
[----:B------:R-:W-:Y:S01]  /*0a90*/  IMAD.SHL.U32 R5, R4, 0x20, RZ ;  /* 0x0000002004057824 */ /* 0x000fe200078e00ff */
[----:B------:R-:W-:-:S02]  /*0aa0*/  LOP3.LUT R4, R3, 0x3fffff0, RZ, 0xc0, !PT ;  /* 0x03fffff003047812 */ /* 0x000fc400078ec0ff */
[----:B------:R-:W-:Y:S02]  /*0ab0*/  SHF.R.S32.HI R7, RZ, 0x1f, R210 ;  /* 0x0000001fff077819 */ /* 0x000fe400000114d2 */
[----:B------:R-:W-:Y:S02]  /*0ac0*/  LEA.HI R3, R3, R6, RZ, 0x1 ;  /* 0x0000000603037211 */ /* 0x000fe400078f08ff */
[----:B------:R-:W-:Y:S02]  /*0ad0*/  LEA.HI R8, R7, R210, RZ, 0x2 ;  /* 0x000000d207087211 */ /* 0x000fe400078f10ff */
[----:B------:R-:W-:Y:S02]  /*0ae0*/  LOP3.LUT R3, R3, 0x1ffffffe, RZ, 0xc0, !PT ;  /* 0x1ffffffe03037812 */ /* 0x000fe400078ec0ff */
[----:B------:R-:W-:Y:S02]  /*0af0*/  LEA.HI R11, R0, R217, RZ, 0x2 ;  /* 0x000000d9000b7211 */ /* 0x000fe400078f10ff */
[--C-:B------:R-:W-:Y:S01]  /*0b00*/  SHF.R.S32.HI R9, RZ, 0x2, R8.reuse ;  /* 0x00000002ff097819 */ /* 0x100fe20000011408 */
[----:B------:R-:W-:Y:S01]  /*0b10*/  IMAD.IADD R3, R6, 0x1, -R3 ;  /* 0x0000000106037824 */ /* 0x000fe200078e0a03 */
[----:B------:R-:W-:-:S02]  /*0b20*/  SHF.R.S32.HI R10, RZ, 0x1f, R8 ;  /* 0x0000001fff0a7819 */ /* 0x000fc40000011408 */
[----:B------:R-:W-:Y:S02]  /*0b30*/  LOP3.LUT R6, R11, 0xfffffffc, RZ, 0xc0, !PT ;  /* 0xfffffffc0b067812 */ /* 0x000fe400078ec0ff */
[----:B------:R-:W-:Y:S02]  /*0b40*/  LEA.HI R0, R0, R217, RZ, 0x3 ;  /* 0x000000d900007211 */ /* 0x000fe400078f18ff */
[----:B------:R-:W-:Y:S02]  /*0b50*/  LEA.HI R10, R10, R9, RZ, 0x3 ;  /* 0x000000090a0a7211 */ /* 0x000fe400078f18ff */
[----:B------:R-:W-:Y:S01]  /*0b60*/  SHF.R.S32.HI R211, RZ, 0x7, R2 ;  /* 0x00000007ffd37819 */ /* 0x000fe20000011402 */
[----:B------:R-:W-:Y:S01]  /*0b70*/  IMAD.IADD R4, R217, 0x1, -R4 ;  /* 0x00000001d9047824 */ /* 0x000fe200078e0a04 */
[----:B------:R-:W-:Y:S01]  /*0b80*/  LOP3.LUT R5, R5, 0xfffffc00, RZ, 0xc0, !PT ;  /* 0xfffffc0005057812 */ /* 0x000fe200078ec0ff */
[----:B------:R-:W-:Y:S01]  /*0b90*/  IMAD.IADD R6, R217, 0x1, -R6 ;  /* 0x00000001d9067824 */ /* 0x000fe200078e0a06 */
[----:B------:R-:W-:-:S02]  /*0ba0*/  LOP3.LUT R206, R0, 0xfffffff8, RZ, 0xc0, !PT ;  /* 0xfffffff800ce7812 */ /* 0x000fc400078ec0ff */
[----:B------:R-:W-:Y:S02]  /*0bb0*/  LOP3.LUT R10, R10, 0xfffffff8, RZ, 0xc0, !PT ;  /* 0xfffffff80a0a7812 */ /* 0x000fe400078ec0ff */
[----:B------:R-:W-:Y:S02]  /*0bc0*/  LEA.HI R7, R7, R210, RZ, 0x5 ;  /* 0x000000d207077211 */ /* 0x000fe400078f28ff */
[----:B------:R-:W-:Y:S01]  /*0bd0*/  LEA.HI R2, R2, R211, RZ, 0x1 ;  /* 0x000000d302027211 */ /* 0x000fe200078f08ff */
[----:B------:R-:W-:Y:S01]  /*0be0*/  IMAD R4, R4, 0x40, R5 ;  /* 0x0000004004047824 */ /* 0x000fe200078e0205 */
[----:B------:R-:W-:Y:S01]  /*0bf0*/  SHF.R.S32.HI R7, RZ, 0x5, R7 ;  /* 0x00000005ff077819 */ /* 0x000fe20000011407 */
[----:B------:R-:W-:Y:S01]  /*0c00*/  IMAD.IADD R206, R217, 0x1, -R206 ;  /* 0x00000001d9ce7824 */ /* 0x000fe200078e0ace */
[----:B------:R-:W-:Y:S01]  /*0c10*/  LEA.HI R5, R6, R6, RZ, 0x1 ;  /* 0x0000000606057211 */ /* 0x000fe200078f08ff */
[----:B------:R-:W-:Y:S01]  /*0c20*/  IMAD.IADD R10, R9, 0x1, -R10 ;  /* 0x00000001090a7824 */ /* 0x000fe200078e0a0a */
[----:B------:R-:W-:Y:S01]  /*0c30*/  LOP3.LUT R2, R2, 0x3fffffe, RZ, 0xc0, !PT ;  /* 0x03fffffe02027812 */ /* 0x000fe200078ec0ff */
[----:B------:R-:W-:Y:S01]  /*0c40*/  IMAD.SHL.U32 R16, R206, 0x8, RZ ;  /* 0x00000008ce107824 */ /* 0x000fe200078e00ff */
[----:B------:R-:W-:Y:S01]  /*0c50*/  LOP3.LUT R5, R5, 0x1ffffffe, RZ, 0xc0, !PT ;  /* 0x1ffffffe05057812 */ /* 0x000fe200078ec0ff */
[----:B------:R-:W-:-:S02]  /*0c60*/  IMAD R7, R7, 0x10, R10 ;  /* 0x0000001007077824 */ /* 0x000fc400078e020a */
[----:B------:R-:W-:Y:S01]  /*0c70*/  IMAD.IADD R2, R211, 0x1, -R2 ;  /* 0x00000001d3027824 */ /* 0x000fe200078e0a02 */
[----:B------:R-:W-:Y:S01]  /*0c80*/  LOP3.LUT R19, R8, 0x7ffffffc, RZ, 0xc0, !PT ;  /* 0x7ffffffc08137812 */ /* 0x000fe200078ec0ff */
[C---:B------:R-:W-:Y:S02]  /*0c90*/  VIADD R23, R16.reuse, 0x40 ;  /* 0x0000004010177836 */ /* 0x040fe40000000000 */
[----:B------:R-:W-:Y:S02]  /*0ca0*/  VIADD R204, R16, 0x80 ;  /* 0x0000008010cc7836 */ /* 0x000fe40000000000 */
[----:B------:R-:W-:Y:S02]  /*0cb0*/  IMAD.IADD R5, R6, 0x1, -R5 ;  /* 0x0000000106057824 */ /* 0x000fe400078e0a05 */
[----:B------:R-:W-:Y:S01]  /*0cc0*/  IMAD R212, R2, 0x40, R7 ;  /* 0x0000004002d47824 */ /* 0x000fe200078e0207 */
[----:B------:R-:W-:Y:S01]  /*0cd0*/  LEA R213, R3, R4, 0x3 ;  /* 0x0000000403d57211 */ /* 0x000fe200078e18ff */
[----:B------:R-:W-:Y:S01]  /*0ce0*/  IMAD.U32 R52, RZ, RZ, UR4 ;  /* 0x00000004ff347e24 */ /* 0x000fe2000f8e00ff */
[----:B------:R-:W-:Y:S01]  /*0cf0*/  SHF.R.S32.HI R208, RZ, 0x3, R0 ;  /* 0x00000003ffd07819 */ /* 0x000fe20000011400 */
[----:B------:R-:W-:Y:S01]  /*0d00*/  IMAD.MOV.U32 R209, RZ, RZ, RZ ;  /* 0x000000ffffd17224 */ /* 0x000fe200078e00ff */
[----:B------:R-:W-:Y:S01]  /*0d10*/  SHF.R.S32.HI R216, RZ, 0x1f, R16 ;  /* 0x0000001fffd87819 */ /* 0x000fe20000011410 */
[----:B------:R-:W-:Y:S01]  /*0d20*/  IMAD.IADD R19, R210, 0x1, -R19 ;  /* 0x00000001d2137824 */ /* 0x000fe200078e0a13 */
[----:B------:R-:W-:Y:S01]  /*0d30*/  SHF.R.S32.HI R215, RZ, 0x1f, R23 ;  /* 0x0000001fffd77819 */ /* 0x000fe20000011417 */
[----:B------:R-:W-:Y:S01]  /*0d40*/  IMAD R22, R5, 0x8, R212 ;  /* 0x0000000805167824 */ /* 0x000fe200078e02d4 */
[----:B------:R-:W-:Y:S01]  /*0d50*/  SHF.R.S32.HI R214, RZ, 0x1f, R204 ;  /* 0x0000001fffd67819 */ /* 0x000fe200000114cc */
[----:B------:R-:W-:Y:S01]  /*0d60*/  UMOV UR39, URZ ;  /* 0x0000003f00277c82 */ /* 0x000fe20008000000 */
[----:B------:R-:W-:Y:S01]  /*0d70*/  UMOV UR36, URZ ;  /* 0x0000003f00247c82 */ /* 0x000fe20008000000 */
[----:B--2---:R-:W-:-:S07]  /*0d80*/  LOP3.LUT R18, R12, 0x1, RZ, 0xfc, !PT ;  /* 0x000000010c127812 */ /* 0x004fce00078efcff */
.L_x_2317:
[----:B0-23--:R-:W0:Y:S01]  /*0d90*/  LDC R3, c[0x0][0xc60] ;  /* 0x00031800ff037b82 */ /* 0x00de220000000800 */
[----:B------:R-:W-:Y:S01]  /*0da0*/  IMAD.MOV.U32 R0, RZ, RZ, R52 ;  /* 0x000000ffff007224 */ /* 0x000fe200078e0034 */
[----:B------:R-:W-:Y:S01]  /*0db0*/  ULDC UR4, c[0x0][0xc78] ;  /* 0x00031e0000047ab9 */ /* 0x000fe20000000800 */
[----:B0-----:R-:W-:-:S13]  /*0dc0*/  ISETP.NE.AND P0, PT, R3, 0x1, PT ;  /* 0x000000010300780c */ /* 0x001fda0003f05270 */
[----:B------:R-:W0:Y:S08]  /*0dd0*/  @P0 LDC R5, c[0x0][0xc64] ;  /* 0x00031900ff050b82 */ /* 0x000e300000000800 */
[----:B------:R-:W1:Y:S01]  /*0de0*/  @P0 LDC R7, c[0x0][0xc68] ;  /* 0x00031a00ff070b82 */ /* 0x000e620000000800 */
[----:B0-----:R-:W-:-:S05]  /*0df0*/  @P0 IMAD.HI.U32 R2, R52, R5, RZ ;  /* 0x0000000534020227 */ /* 0x001fca00078e00ff */
[----:B-1----:R-:W-:-:S04]  /*0e00*/  @P0 SHF.R.U32.HI R0, RZ, R7, R2 ;  /* 0x00000007ff000219 */ /* 0x002fc80000011602 */
[----:B------:R-:W-:Y:S01]  /*0e10*/  ISETP.GE.AND P0, PT, R0, UR4, PT ;  /* 0x0000000400007c0c */ /* 0x000fe2000bf06270 */
[----:B------:R-:W-:-:S04]  /*0e20*/  IMAD.MOV R2, RZ, RZ, -R0 ;  /* 0x000000ffff027224 */ /* 0x000fc800078e0a00 */
[----:B------:R-:W-:-:S08]  /*0e30*/  IMAD R13, R3, R2, R52 ;  /* 0x00000002030d7224 */ /* 0x000fd000078e0234 */
[----:B----4-:R-:W-:Y:S05]  /*0e40*/  @!P0 BRA `(.L_x_2267) ;  /* 0x0000000000208947 */ /* 0x010fea0003800000 */
[----:B------:R-:W0:Y:S01]  /*0e50*/  LDC R3, c[0x0][0xc6c] ;  /* 0x00031b00ff037b82 */ /* 0x000e220000000800 */
[----:B------:R-:W-:Y:S02]  /*0e60*/  MOV R2, R13 ;  /* 0x0000000d00027202 */ /* 0x000fe40000000f00 */
[----:B0-----:R-:W-:-:S13]  /*0e70*/  ISETP.NE.AND P0, PT, R3, 0x1, PT ;  /* 0x000000010300780c */ /* 0x001fda0003f05270 */
[----:B------:R-:W0:Y:S02]  /*0e80*/  @P0 LDC.64 R4, c[0x0][0xc70] ;  /* 0x00031c00ff040b82 */ /* 0x000e240000000a00 */
[----:B0-----:R-:W-:-:S05]  /*0e90*/  @P0 IMAD.HI.U32 R4, R13, R4, RZ ;  /* 0x000000040d040227 */ /* 0x001fca00078e00ff */
[----:B------:R-:W-:-:S05]  /*0ea0*/  @P0 SHF.R.U32.HI R2, RZ, R5, R4 ;  /* 0x00000005ff020219 */ /* 0x000fca0000011604 */
[----:B------:R-:W-:Y:S01]  /*0eb0*/  IMAD R3, R2, R3, RZ ;  /* 0x0000000302037224 */ /* 0x000fe200078e02ff */
[----:B------:R-:W-:Y:S06]  /*0ec0*/  BRA `(.L_x_2268) ;  /* 0x00000000001c7947 */ /* 0x000fec0003800000 */
.L_x_2267:
[----:B------:R-:W0:Y:S01]  /*0ed0*/  LDC R3, c[0x0][0xc54] ;  /* 0x00031500ff037b82 */ /* 0x000e220000000800 */
[----:B------:R-:W-:Y:S01]  /*0ee0*/  IMAD.MOV.U32 R2, RZ, RZ, R13 ;  /* 0x000000ffff027224 */ /* 0x000fe200078e000d */
[----:B0-----:R-:W-:-:S13]  /*0ef0*/  ISETP.NE.AND P0, PT, R3, 0x1, PT ;  /* 0x000000010300780c */ /* 0x001fda0003f05270 */
[----:B------:R-:W0:Y:S02]  /*0f00*/  @P0 LDC.64 R4, c[0x0][0xc58] ;  /* 0x00031600ff040b82 */ /* 0x000e240000000a00 */
[----:B0-----:R-:W-:-:S05]  /*0f10*/  @P0 IMAD.HI.U32 R4, R13, R4, RZ ;  /* 0x000000040d040227 */ /* 0x001fca00078e00ff */
[----:B------:R-:W-:-:S05]  /*0f20*/  @P0 SHF.R.U32.HI R2, RZ, R5, R4 ;  /* 0x00000005ff020219 */ /* 0x000fca0000011604 */
[----:B------:R-:W-:-:S07]  /*0f30*/  IMAD R3, R2, R3, RZ ;  /* 0x0000000302037224 */ /* 0x000fce00078e02ff */
.L_x_2268:
[----:B------:R-:W0:Y:S01]  /*0f40*/  LDC R4, c[0x0][0x448] ;  /* 0x00011200ff047b82 */ /* 0x000e220000000800 */
[----:B------:R-:W-:Y:S01]  /*0f50*/  LOP3.LUT R2, RZ, R2, RZ, 0x33, !PT ;  /* 0x00000002ff027212 */ /* 0x000fe200078e33ff */
[----:B------:R-:W-:Y:S01]  /*0f60*/  ULDC UR4, c[0x0][0xc3c] ;  /* 0x00030f0000047ab9 */ /* 0x000fe20000000800 */
[----:B------:R-:W-:Y:S01]  /*0f70*/  ULDC.64 UR6, c[0x0][0x418] ;  /* 0x0001060000067ab9 */ /* 0x000fe20000000a00 */
[----:B------:R-:W-:Y:S01]  /*0f80*/  ULDC UR61, c[0x0][0x424] ;  /* 0x00010900003d7ab9 */ /* 0x000fe20000000800 */
[----:B------:R-:W-:Y:S01]  /*0f90*/  UISETP.NE.U32.AND UP0, UPT, UR6, URZ, UPT ;  /* 0x0000003f0600728c */ /* 0x000fe2000bf05070 */
[----:B------:R-:W-:Y:S01]  /*0fa0*/  VIADD R2, R2, UR4 ;  /* 0x0000000402027c36 */ /* 0x000fe20008000000 */
[----:B------:R-:W-:Y:S01]  /*0fb0*/  ULDC UR4, c[0x0][0x288] ;  /* 0x0000a20000047ab9 */ /* 0x000fe20000000800 */
[----:B------:R-:W1:Y:S01]  /*0fc0*/  LDC R207, c[0x0][0xc48] ;  /* 0x00031200ffcf7b82 */ /* 0x000e620000000800 */
[----:B------:R-:W-:Y:S01]  /*0fd0*/  UISETP.NE.AND.EX UP0, UPT, UR7, URZ, UPT, UP0 ;  /* 0x0000003f0700728c */ /* 0x000fe2000bf05300 */
[----:B------:R-:W-:Y:S01]  /*0fe0*/  IMAD.SHL.U32 R17, R2, 0x80, RZ ;  /* 0x0000008002117824 */ /* 0x000fe200078e00ff */
[----:B------:R-:W-:Y:S01]  /*0ff0*/  UIADD3 UR4, -UR4, 0x70, URZ ;  /* 0x0000007004047890 */ /* 0x000fe2000fffe13f */
[----:B------:R-:W-:Y:S01]  /*1000*/  IMAD.IADD R3, R13, 0x1, -R3 ;  /* 0x000000010d037824 */ /* 0x000fe200078e0a03 */
[----:B------:R-:W-:Y:S01]  /*1010*/  USEL UR61, UR61, 0x1, UP0 ;  /* 0x000000013d3d7887 */ /* 0x000fe20008000000 */
[----:B------:R-:W-:Y:S01]  /*1020*/  VIADD R2, R17, 0x7f ;  /* 0x0000007f11027836 */ /* 0x000fe20000000000 */
[----:B------:R-:W-:Y:S01]  /*1030*/  ULDC UR5, c[0x0][0x2f0] ;  /* 0x0000bc0000057ab9 */ /* 0x000fe20000000800 */
[----:B------:R-:W-:Y:S01]  /*1040*/  ULDC UR6, c[0x0][0xc54] ;  /* 0x0003150000067ab9 */ /* 0x000fe20000000800 */
[----:B------:R-:W-:Y:S01]  /*1050*/  UIMAD UR4, UR61, UR5, UR4 ;  /* 0x000000053d0472a4 */ /* 0x000fe2000f8e0204 */
[----:B------:R-:W-:Y:S01]  /*1060*/  IMAD R6, R0, UR6, R3 ;  /* 0x0000000600067c24 */ /* 0x000fe2000f8e0203 */
[----:B------:R-:W-:Y:S01]  /*1070*/  UIMAD UR5, UR61, UR5, 0x6f ;  /* 0x0000006f3d0574a4 */ /* 0x000fe2000f8e0205 */
[----:B------:R-:W-:-:S02]  /*1080*/  CS2R R118, SRZ ;  /* 0x0000000000767805 */ /* 0x000fc4000001ff00 */
[----:B------:R-:W-:Y:S01]  /*1090*/  CS2R R116, SRZ ;  /* 0x0000000000747805 */ /* 0x000fe2000001ff00 */
[----:B------:R-:W-:Y:S01]  /*10a0*/  IMAD.MOV.U32 R205, RZ, RZ, R6 ;  /* 0x000000ffffcd7224 */ /* 0x000fe200078e0006 */
[----:B------:R-:W-:Y:S02]  /*10b0*/  CS2R R114, SRZ ;  /* 0x0000000000727805 */ /* 0x000fe4000001ff00 */
[----:B0-----:R-:W-:Y:S02]  /*10c0*/  ISETP.NE.AND P1, PT, R4, 0x1, PT ;  /* 0x000000010400780c */ /* 0x001fe40003f25270 */
[----:B------:R-:W-:Y:S01]  /*10d0*/  CS2R R112, SRZ ;  /* 0x0000000000707805 */ /* 0x000fe2000001ff00 */
[----:B------:R-:W-:Y:S01]  /*10e0*/  IMAD.MOV.U32 R102, RZ, RZ, RZ ;  /* 0x000000ffff667224 */ /* 0x000fe200078e00ff */
[----:B------:R-:W-:Y:S02]  /*10f0*/  CS2R R106, SRZ ;  /* 0x00000000006a7805 */ /* 0x000fe4000001ff00 */
[----:B------:R-:W-:Y:S01]  /*1100*/  CS2R R108, SRZ ;  /* 0x00000000006c7805 */ /* 0x000fe2000001ff00 */
[----:B------:R-:W-:Y:S01]  /*1110*/  IMAD.MOV.U32 R95, RZ, RZ, RZ ;  /* 0x000000ffff5f7224 */ /* 0x000fe200078e00ff */
[----:B------:R-:W-:-:S02]  /*1120*/  CS2R R104, SRZ ;  /* 0x0000000000687805 */ /* 0x000fc4000001ff00 */
[----:B------:R-:W-:Y:S02]  /*1130*/  CS2R R126, SRZ ;  /* 0x00000000007e7805 */ /* 0x000fe4000001ff00 */
[----:B-1----:R-:W-:Y:S02]  /*1140*/  ISETP.NE.AND P0, PT, R207, 0x1, PT ;  /* 0x00000001cf00780c */ /* 0x002fe40003f05270 */
[----:B------:R-:W-:Y:S02]  /*1150*/  CS2R R98, SRZ ;  /* 0x0000000000627805 */ /* 0x000fe4000001ff00 */
[----:B------:R-:W-:Y:S02]  /*1160*/  CS2R R100, SRZ ;  /* 0x0000000000647805 */ /* 0x000fe4000001ff00 */
[----:B------:R-:W-:Y:S02]  /*1170*/  CS2R R96, SRZ ;  /* 0x0000000000607805 */ /* 0x000fe4000001ff00 */
[----:B------:R-:W-:Y:S01]  /*1180*/  CS2R R128, SRZ ;  /* 0x0000000000807805 */ /* 0x000fe2000001ff00 */
[----:B------:R-:W0:Y:S01]  /*1190*/  @P1 LDC R9, c[0x0][0x44c] ;  /* 0x00011300ff091b82 */ /* 0x000e220000000800 */
[----:B------:R-:W-:-:S02]  /*11a0*/  CS2R R124, SRZ ;  /* 0x00000000007c7805 */ /* 0x000fc4000001ff00 */
[----:B------:R-:W-:Y:S02]  /*11b0*/  CS2R R92, SRZ ;  /* 0x00000000005c7805 */ /* 0x000fe4000001ff00 */
[----:B------:R-:W-:Y:S02]  /*11c0*/  CS2R R88, SRZ ;  /* 0x0000000000587805 */ /* 0x000fe4000001ff00 */
[----:B------:R-:W-:Y:S02]  /*11d0*/  CS2R R132, SRZ ;  /* 0x0000000000847805 */ /* 0x000fe4000001ff00 */
[----:B------:R-:W-:Y:S02]  /*11e0*/  CS2R R122, SRZ ;  /* 0x00000000007a7805 */ /* 0x000fe4000001ff00 */
[----:B------:R-:W-:Y:S02]  /*11f0*/  CS2R R84, SRZ ;  /* 0x0000000000547805 */ /* 0x000fe4000001ff00 */
[----:B------:R-:W-:Y:S01]  /*1200*/  CS2R R130, SRZ ;  /* 0x0000000000827805 */ /* 0x000fe2000001ff00 */
[----:B------:R-:W1:Y:S01]  /*1210*/  @P1 LDC R11, c[0x0][0x450] ;  /* 0x00011400ff0b1b82 */ /* 0x000e620000000800 */
[----:B------:R-:W-:-:S02]  /*1220*/  CS2R R120, SRZ ;  /* 0x0000000000787805 */ /* 0x000fc4000001ff00 */
[----:B------:R-:W-:Y:S02]  /*1230*/  CS2R R80, SRZ ;  /* 0x0000000000507805 */ /* 0x000fe4000001ff00 */
[----:B------:R-:W-:Y:S02]  /*1240*/  CS2R R138, SRZ ;  /* 0x00000000008a7805 */ /* 0x000fe4000001ff00 */
[----:B------:R-:W-:Y:S02]  /*1250*/  CS2R R76, SRZ ;  /* 0x00000000004c7805 */ /* 0x000fe4000001ff00 */
[----:B------:R-:W-:Y:S02]  /*1260*/  CS2R R140, SRZ ;  /* 0x00000000008c7805 */ /* 0x000fe4000001ff00 */
[----:B------:R-:W-:Y:S02]  /*1270*/  CS2R R72, SRZ ;  /* 0x0000000000487805 */ /* 0x000fe4000001ff00 */
[----:B------:R-:W-:Y:S01]  /*1280*/  CS2R R134, SRZ ;  /* 0x0000000000867805 */ /* 0x000fe2000001ff00 */
[----:B------:R-:W2:Y:S01]  /*1290*/  @P0 LDC R5, c[0x0][0xc4c] ;  /* 0x00031300ff050b82 */ /* 0x000ea20000000800 */
[----:B------:R-:W-:-:S02]  /*12a0*/  CS2R R68, SRZ ;  /* 0x0000000000447805 */ /* 0x000fc4000001ff00 */
[----:B------:R-:W-:Y:S02]  /*12b0*/  CS2R R144, SRZ ;  /* 0x0000000000907805 */ /* 0x000fe4000001ff00 */
[----:B------:R-:W-:Y:S02]  /*12c0*/  CS2R R64, SRZ ;  /* 0x0000000000407805 */ /* 0x000fe4000001ff00 */
[----:B------:R-:W-:Y:S02]  /*12d0*/  CS2R R136, SRZ ;  /* 0x0000000000887805 */ /* 0x000fe4000001ff00 */
[----:B------:R-:W-:Y:S02]  /*12e0*/  CS2R R60, SRZ ;  /* 0x00000000003c7805 */ /* 0x000fe4000001ff00 */
[----:B------:R-:W-:Y:S02]  /*12f0*/  CS2R R142, SRZ ;  /* 0x00000000008e7805 */ /* 0x000fe4000001ff00 */
[----:B------:R-:W-:Y:S01]  /*1300*/  CS2R R56, SRZ ;  /* 0x0000000000387805 */ /* 0x000fe2000001ff00 */
[----:B0-----:R-:W-:Y:S01]  /*1310*/  @P1 IMAD.HI.U32 R4, R2, R9, RZ ;  /* 0x0000000902041227 */ /* 0x001fe200078e00ff */
[----:B------:R-:W0:Y:S01]  /*1320*/  @P0 LDC R7, c[0x0][0xc50] ;  /* 0x00031400ff070b82 */ /* 0x000e220000000800 */
[----:B------:R-:W-:-:S02]  /*1330*/  CS2R R146, SRZ ;  /* 0x0000000000927805 */ /* 0x000fc4000001ff00 */
[----:B------:R-:W-:Y:S02]  /*1340*/  MOV R53, RZ ;  /* 0x000000ff00357202 */ /* 0x000fe40000000f00 */
[----:B------:R-:W-:Y:S02]  /*1350*/  CS2R R14, SRZ ;  /* 0x00000000000e7805 */ /* 0x000fe4000001ff00 */
[----:B------:R-:W-:Y:S02]  /*1360*/  CS2R R152, SRZ ;  /* 0x0000000000987805 */ /* 0x000fe4000001ff00 */
[----:B------:R-:W-:Y:S01]  /*1370*/  CS2R R12, SRZ ;  /* 0x00000000000c7805 */ /* 0x000fe2000001ff00 */
[----:B------:R-:W-:Y:S01]  /*1380*/  IMAD.MOV.U32 R154, RZ, RZ, RZ ;  /* 0x000000ffff9a7224 */ /* 0x000fe200078e00ff */
[----:B-1----:R-:W-:Y:S02]  /*1390*/  @P1 SHF.R.U32.HI R2, RZ, R11, R4 ;  /* 0x0000000bff021219 */ /* 0x002fe40000011604 */
[----:B------:R-:W-:-:S02]  /*13a0*/  CS2R R10, SRZ ;  /* 0x00000000000a7805 */ /* 0x000fc4000001ff00 */
[----:B------:R-:W-:Y:S02]  /*13b0*/  CS2R R150, SRZ ;  /* 0x0000000000967805 */ /* 0x000fe4000001ff00 */
[----:B------:R-:W-:Y:S02]  /*13c0*/  CS2R R148, SRZ ;  /* 0x0000000000947805 */ /* 0x000fe4000001ff00 */
[----:B------:R-:W-:Y:S01]  /*13d0*/  CS2R R8, SRZ ;  /* 0x0000000000087805 */ /* 0x000fe2000001ff00 */
[----:B------:R-:W-:Y:S01]  /*13e0*/  VIADD R3, R2, UR4 ;  /* 0x0000000402037c36 */ /* 0x000fe20008000000 */
[----:B------:R-:W-:Y:S01]  /*13f0*/  UMOV UR4, URZ ;  /* 0x0000003f00047c82 */ /* 0x000fe20008000000 */
[----:B------:R-:W-:Y:S01]  /*1400*/  IMAD.MOV.U32 R2, RZ, RZ, RZ ;  /* 0x000000ffff027224 */ /* 0x000fe200078e00ff */
[----:B------:R-:W-:Y:S01]  /*1410*/  UIMAD.WIDE UR4, UR5, -0x6db6db6d, UR4 ;  /* 0x92492493050478a5 */ /* 0x000fe2000f8e0204 */
[----:B--2---:R-:W-:Y:S01]  /*1420*/  @P0 IMAD.HI.U32 R0, R6, R5, RZ ;  /* 0x0000000506000227 */ /* 0x004fe200078e00ff */
[----:B------:R-:W-:-:S02]  /*1430*/  CS2R R4, SRZ ;  /* 0x0000000000047805 */ /* 0x000fc4000001ff00 */
[----:B------:R-:W-:Y:S01]  /*1440*/  USHF.R.U32.HI UR4, URZ, 0x1f, UR5 ;  /* 0x0000001f3f047899 */ /* 0x000fe20008011605 */
[----:B------:R-:W-:-:S03]  /*1450*/  IMAD.HI R2, R3, -0x6db6db6d, R2 ;  /* 0x9249249303027827 */ /* 0x000fc600078e0202 */
[----:B------:R-:W-:Y:S01]  /*1460*/  ULEA.HI.SX32 UR4, UR5, UR4, 0x1a ;  /* 0x0000000405047291 */ /* 0x000fe2000f8fd23f */
[----:B0-----:R-:W-:Y:S01]  /*1470*/  @P0 SHF.R.U32.HI R205, RZ, R7, R0 ;  /* 0x00000007ffcd0219 */ /* 0x001fe20000011600 */
[----:B------:R-:W-:Y:S01]  /*1480*/  IMAD.MOV.U32 R156, RZ, RZ, RZ ;  /* 0x000000ffff9c7224 */ /* 0x000fe200078e00ff */
[----:B------:R-:W-:Y:S01]  /*1490*/  SHF.R.U32.HI R3, RZ, 0x1f, R2 ;  /* 0x0000001fff037819 */ /* 0x000fe20000011602 */
[----:B------:R-:W-:Y:S01]  /*14a0*/  IMAD.MOV.U32 R158, RZ, RZ, RZ ;  /* 0x000000ffff9e7224 */ /* 0x000fe200078e00ff */
[----:B------:R-:W-:Y:S01]  /*14b0*/  PLOP3.LUT P0, PT, PT, PT, PT, 0x80, 0x0 ;  /* 0x000000000000781c */ /* 0x000fe20003f0f070 */
[----:B------:R-:W-:Y:S01]  /*14c0*/  IMAD.MOV R0, RZ, RZ, -R205 ;  /* 0x000000ffff007224 */ /* 0x000fe200078e0acd */
[----:B------:R-:W-:Y:S02]  /*14d0*/  LEA.HI.SX32 R82, R2, R3, 0x1a ;  /* 0x0000000302527211 */ /* 0x000fe400078fd2ff */
[----:B------:R-:W-:Y:S01]  /*14e0*/  CS2R R2, SRZ ;  /* 0x0000000000027805 */ /* 0x000fe2000001ff00 */
[----:B------:R-:W-:Y:S01]  /*14f0*/  IMAD.MOV.U32 R33, RZ, RZ, RZ ;  /* 0x000000ffff217224 */ /* 0x000fe200078e00ff */
[----:B------:R-:W-:Y:S01]  /*1500*/  VIMNMX R82, R82, UR4, PT ;  /* 0x0000000452527c48 */ /* 0x000fe2000bfe0100 */
[----:B------:R-:W-:Y:S01]  /*1510*/  IMAD R207, R207, R0, R6 ;  /* 0x00000000cfcf7224 */ /* 0x000fe200078e0206 */
[----:B------:R-:W-:Y:S01]  /*1520*/  CS2R R6, SRZ ;  /* 0x0000000000067805 */ /* 0x000fe2000001ff00 */
[----:B------:R-:W-:Y:S01]  /*1530*/  IMAD.MOV.U32 R0, RZ, RZ, RZ ;  /* 0x000000ffff007224 */ /* 0x000fe200078e00ff */
[----:B------:R-:W-:Y:S01]  /*1540*/  ISETP.GE.AND P1, PT, R82, 0x1, PT ;  /* 0x000000015200780c */ /* 0x000fe20003f26270 */
[----:B------:R-:W-:-:S02]  /*1550*/  IMAD.MOV.U32 R160, RZ, RZ, RZ ;  /* 0x000000ffffa07224 */ /* 0x000fc400078e00ff */
[----:B------:R-:W-:-:S10]  /*1560*/  IMAD.MOV.U32 R37, RZ, RZ, RZ ;  /* 0x000000ffff257224 */ /* 0x000fd400078e00ff */
[----:B------:R-:W-:Y:S05]  /*1570*/  @!P1 BRA `(.L_x_2269) ;  /* 0x000000e800849947 */ /* 0x000fea0003800000 */
        /* <DEDUP_REMOVED lines=31> */
.L_x_2270:
[----:B------:R-:W-:Y:S02]  /*1770*/  LEA.HI R0, R209, R209, RZ, 0x1 ;  /* 0x000000d1d1007211 */ /* 0x000fe400078f08ff */
[----:B------:R-:W-:Y:S02]  /*1780*/  ISETP.NE.AND P0, PT, R18, 0x3, PT ;  /* 0x000000031200780c */ /* 0x000fe40003f05270 */
[----:B------:R-:W-:-:S05]  /*1790*/  LOP3.LUT R0, R0, 0xfffffffe, RZ, 0xc0, !PT ;  /* 0xfffffffe00007812 */ /* 0x000fca00078ec0ff */
[----:B------:R-:W-:-:S05]  /*17a0*/  IMAD.IADD R0, R209, 0x1, -R0 ;  /* 0x00000001d1007824 */ /* 0x000fca00078e0a00 */
[----:B------:R-:W-:-:S04]  /*17b0*/  SHF.L.U32 R0, R0, 0x1f, RZ ;  /* 0x0000001f00007819 */ /* 0x000fc800000006ff */
[----:B------:R-:W0:Y:S02]  /*17c0*/  SYNCS.PHASECHK.TRANS64.TRYWAIT P1, [UR37+0x36800], R0 ;  /* 0x03680000ff0075a7 */ /* 0x000e240008020165 */
[----:B0-----:R-:W-:Y:S05]  /*17d0*/  @!P1 BRA `(.L_x_2271) ;  /* 0x00000158002c9947 */ /* 0x001fea0003800000 */
.L_x_2425:
[----:B------:R-:W-:Y:S05]  /*17e0*/  @!P0 BRA `(.L_x_2272) ;  /* 0x0000000000048947 */ /* 0x000fea0003800000 */
[----:B------:R-:W-:Y:S01]  /*17f0*/  BPT.TRAP 0x1 ;  /* 0x000000040000795c */ /* 0x000fe20000300000 */
.L_x_2272:
[----:B0-----:R-:W-:Y:S02]  /*1800*/  IMAD.U32 R0, RZ, RZ, UR36 ;  /* 0x00000024ff007e24 */ /* 0x001fe4000f8e00ff */
[----:B------:R-:W-:-:S03]  /*1810*/  IMAD.U32 R3, RZ, RZ, UR39 ;  /* 0x00000027ff037e24 */ /* 0x000fc6000f8e00ff */
[----:B------:R-:W-:Y:S02]  /*1820*/  LEA R0, R0, UR37, 0x3 ;  /* 0x0000002500007c11 */ /* 0x000fe4000f8e18ff */
[----:B------:R-:W-:-:S04]  /*1830*/  SHF.L.U32 R3, R3, 0x1f, RZ ;  /* 0x0000001f03037819 */ /* 0x000fc800000006ff */
[----:B------:R0:W1:Y:S01]  /*1840*/  SYNCS.PHASECHK.TRANS64.TRYWAIT P2, [R0+URZ+0x36830], R3 ;  /* 0x03683003000075a7 */ /* 0x000062000804017f */
[----:B------:R-:W-:Y:S05]  /*1850*/  @!P0 BRA `(.L_x_2273) ;  /* 0x0000000000048947 */ /* 0x000fea0003800000 */
[----:B------:R-:W-:Y:S01]  /*1860*/  BPT.TRAP 0x1 ;  /* 0x000000040000795c */ /* 0x000fe20000300000 */
.L_x_2273:
[----:B------:R-:W2:Y:S02]  /*1870*/  S2R R2, SR_TID.X ;  /* 0x0000000000027919 */ /* 0x000ea40000002100 */
[----:B--2---:R-:W-:Y:S01]  /*1880*/  LOP3.LUT P1, RZ, R2, 0x7f, RZ, 0xc0, !PT ;  /* 0x0000007f02ff7812 */ /* 0x004fe2000782c0ff */
[----:B-1----:R-:W-:-:S12]  /*1890*/  @P2 BRA `(.L_x_2274) ;  /* 0x0000000000082947 */ /* 0x002fd80003800000 */
[----:B------:R-:W1:Y:S02]  /*18a0*/  SYNCS.PHASECHK.TRANS64.TRYWAIT P2, [R0+URZ+0x36830], R3 ;  /* 0x03683003000075a7 */ /* 0x000e64000804017f */
[----:B-1----:R-:W-:Y:S05]  /*18b0*/  @!P2 BRA `(.L_x_2275) ;  /* 0x00000158000ca947 */ /* 0x002fea0003800000 */
.L_x_2274:
        /* <DEDUP_REMOVED lines=17> */
[----:B------:R-:W-:Y:S01]  /*19d0*/  UIMAD UR4, UR36, 0xa80, UR60 ;  /* 0x00000a80240478a4 */ /* 0x000fe2000f8e023c */
[----:B------:R-:W-:Y:S01]  /*19e0*/  MOV R5, UR56 ;  /* 0x0000003800057c02 */ /* 0x000fe20008000f00 */
[----:B------:R-:W-:Y:S01]  /*19f0*/  UMOV UR16, UR56 ;  /* 0x0000003800107c82 */ /* 0x000fe20008000000 */
[----:B------:R-:W-:Y:S01]  /*1a00*/  UMOV UR17, UR57 ;  /* 0x0000003900117c82 */ /* 0x000fe20008000000 */
[----:B------:R-:W-:Y:S01]  /*1a10*/  UIADD3 UR22, UR4, 0x80, URZ ;  /* 0x0000008004167890 */ /* 0x000fe2000fffe03f */
[----:B01----:R-:W-:Y:S01]  /*1a20*/  @!P1 VIADD R0, R0, 0x36840 ;  /* 0x0003684000009836 */ /* 0x003fe20000000000 */
[----:B------:R-:W-:Y:S01]  /*1a30*/  UIADD3 UR18, UR4, 0x100, URZ ;  /* 0x0000010004127890 */ /* 0x000fe2000fffe03f */
[----:B------:R-:W-:Y:S01]  /*1a40*/  CS2R R118, SRZ ;  /* 0x0000000000767805 */ /* 0x000fe2000001ff00 */
[----:B------:R-:W-:Y:S01]  /*1a50*/  UMOV UR58, UR4 ;  /* 0x00000004003a7c82 */ /* 0x000fe20008000000 */
[----:B------:R-:W-:Y:S01]  /*1a60*/  UMOV UR19, 0x40000040 ;  /* 0x4000004000137882 */ /* 0x000fe20000000000 */
[----:B------:R-:W-:Y:S01]  /*1a70*/  HGMMA.64x16x16.F32 R72, gdesc[UR56], RZ, !UPT, gsb0 ;  /* 0x00200000384879f0 */ /* 0x000fe2000c0008ff */
[----:B------:R-:W-:Y:S01]  /*1a80*/  UIADD3 UR14, UR4, 0x180, URZ ;  /* 0x00000180040e7890 */ /* 0x000fe2000fffe03f */
[----:B------:R-:W-:Y:S01]  /*1a90*/  @!P1 PRMT R0, RZ, 0x654, R0 ;  /* 0x00000654ff009816 */ /* 0x000fe20000000000 */
[----:B------:R-:W-:Y:S01]  /*1aa0*/  UMOV UR12, UR56 ;  /* 0x00000038000c7c82 */ /* 0x000fe20008000000 */
[----:B------:R-:W-:Y:S01]  /*1ab0*/  UMOV UR13, UR57 ;  /* 0x00000039000d7c82 */ /* 0x000fe20008000000 */
[----:B------:R-:W-:Y:S01]  /*1ac0*/  UMOV UR15, 0x40000040 ;  /* 0x40000040000f7882 */ /* 0x000fe20000000000 */
[----:B------:R-:W-:Y:S01]  /*1ad0*/  UIADD3 UR10, UR4, 0x200, URZ ;  /* 0x00000200040a7890 */ /* 0x000fe2000fffe03f */
[----:B------:R-:W-:Y:S01]  /*1ae0*/  CS2R R116, SRZ ;  /* 0x0000000000747805 */ /* 0x000fe2000001ff00 */
[----:B------:R-:W-:Y:S01]  /*1af0*/  UMOV UR8, UR56 ;  /* 0x0000003800087c82 */ /* 0x000fe20008000000 */
[----:B------:R-:W-:Y:S01]  /*1b00*/  UMOV UR9, UR57 ;  /* 0x0000003900097c82 */ /* 0x000fe20008000000 */
[----:B------:R-:W-:Y:S01]  /*1b10*/  UMOV UR11, 0x40000040 ;  /* 0x40000040000b7882 */ /* 0x000fe20000000000 */
[----:B------:R-:W-:Y:S01]  /*1b20*/  UIADD3 UR58, UR4, 0x280, URZ ;  /* 0x00000280043a7890 */ /* 0x000fe2000fffe03f */
[----:B------:R-:W-:Y:S01]  /*1b30*/  CS2R R114, SRZ ;  /* 0x0000000000727805 */ /* 0x000fe2000001ff00 */
[----:B------:R-:W-:Y:S01]  /*1b40*/  UMOV UR59, 0x40000040 ;  /* 0x40000040003b7882 */ /* 0x000fe20000000000 */
[----:B------:R-:W-:Y:S01]  /*1b50*/  UIADD3 UR6, UR4, 0x300, URZ ;  /* 0x0000030004067890 */ /* 0x000fe2000fffe03f */
[----:B------:R-:W-:Y:S01]  /*1b60*/  CS2R R112, SRZ ;  /* 0x0000000000707805 */ /* 0x000fe2000001ff00 */
[----:B------:R-:W-:Y:S01]  /*1b70*/  UIADD3 UR7, UR5, 0x2, URZ ;  /* 0x0000000205077890 */ /* 0x000fe2000fffe03f */
[----:B------:R-:W-:Y:S01]  /*1b80*/  CS2R R110, SRZ ;  /* 0x00000000006e7805 */ /* 0x000fe2000001ff00 */
        /* <DEDUP_REMOVED lines=15> */
[----:B------:R-:W-:-:S02]  /*1c80*/  WARPGROUP.DEPBAR.LE gsb0, 0x0 ;  /* 0x00008000000079c5 */ /* 0x000fc40000010000 */
        /* <DEDUP_REMOVED lines=29> */
[----:B------:R-:W-:-:S07]  /*1e60*/  UIADD3 UR7, UR4, 0x780, URZ ;  /* 0x0000078004077890 */ /* 0x000fce000fffe03f */
[----:B------:R-:W-:Y:S01]  /*1e70*/  UMOV UR38, UR7 ;  /* 0x0000000700267c82 */ /* 0x000fe20008000000 */
        /* <DEDUP_REMOVED lines=428> */
[----:B------:R-:W0:Y:S01]  /*3940*/  LDC R2, c[0x0][0x448] ;  /* 0x00011200ff027b82 */ /* 0x000e220000000800 */
[----:B------:R-:W-:Y:S01]  /*3950*/  R2UR UR12, R3 ;  /* 0x00000000030c72ca */ /* 0x000fe200000e0000 */
[----:B------:R-:W-:Y:S01]  /*3960*/  IMAD.IADD R3, R22, 0x1, R17 ;  /* 0x0000000116037824 */ /* 0x000fe200078e0211 */
[----:B0-----:R-:W-:-:S05]  /*3970*/  ISETP.NE.AND P2, PT, R2, 0x1, PT ;  /* 0x000000010200780c */ /* 0x001fca0003f45270 */
[----:B------:R-:W0:Y:S01]  /*3980*/  LDC R2, c[0x0][0x2f0] ;  /* 0x0000bc00ff027b82 */ /* 0x000e220000000800 */
        /* <DEDUP_REMOVED lines=9> */
[----:B------:R-:W1:Y:S01]  /*3a20*/  @P2 LDC R6, c[0x0][0x44c] ;  /* 0x00011300ff062b82 */ /* 0x000e620000000800 */
[----:B------:R-:W-:Y:S02]  /*3a30*/  R2UR UR37, R7 ;  /* 0x00000000072572ca */ /* 0x000fe400000e0000 */
[----:B------:R-:W-:Y:S01]  /*3a40*/  R2UR UR36, R8 ;  /* 0x00000000082472ca */ /* 0x000fe200000e0000 */
[----:B-1----:R-:W-:Y:S01]  /*3a50*/  @P2 IMAD.HI.U32 R5, R3, R6, RZ ;  /* 0x0000000603052227 */ /* 0x002fe200078e00ff */
        /* <DEDUP_REMOVED lines=32> */
[----:B------:R-:W1:Y:S01]  /*3c60*/  MUFU.TANH R74, R74 ;  /* 0x0000004a004a7308 */ /* 0x000e620000002400 */
[----:B------:R-:W-:Y:S01]  /*3c70*/  UMOV UR55, 0x40000040 ;  /* 0x4000004000377882 */ /* 0x000fe20000000000 */
[----:B------:R-:W-:Y:S01]  /*3c80*/  FMUL.FTZ R9, R76, UR10 ;  /* 0x0000000a4c097c20 */ /* 0x000fe20008410000 */
[----:B------:R-:W-:Y:S01]  /*3c90*/  FMUL.FTZ R7, R73, UR10 ;  /* 0x0000000a49077c20 */ /* 0x000fe20008410000 */
[----:B------:R-:W-:-:S04]  /*3ca0*/  FMUL.FTZ R8, R77, UR10 ;  /* 0x0000000a4d087c20 */ /* 0x000fc80008410000 */
[----:B------:R-:W-:Y:S08]  /*3cb0*/  MUFU.TANH R75, R75 ;  /* 0x0000004b004b7308 */ /* 0x000ff00000002400 */
[----:B------:R-:W2:Y:S08]  /*3cc0*/  MUFU.TANH R78, R78 ;  /* 0x0000004e004e7308 */ /* 0x000eb00000002400 */
[----:B------:R-:W3:Y:S08]  /*3cd0*/  MUFU.TANH R79, R79 ;  /* 0x0000004f004f7308 */ /* 0x000ef00000002400 */
        /* <DEDUP_REMOVED lines=12> */
[----:B------:R-:W4:Y:S01]  /*3da0*/  MUFU.TANH R72, R66 ;  /* 0x0000004200487308 */ /* 0x000f220000002400 */
[----:B------:R-:W-:Y:S01]  /*3db0*/  UMOV UR55, 0x40000040 ;  /* 0x4000004000377882 */ /* 0x000fe20000000000 */
[----:B------:R-:W-:Y:S01]  /*3dc0*/  FMUL.FTZ R13, R68, UR10 ;  /* 0x0000000a440d7c20 */ /* 0x000fe20008410000 */
[----:B------:R-:W-:Y:S01]  /*3dd0*/  FMUL.FTZ R10, R65, UR10 ;  /* 0x0000000a410a7c20 */ /* 0x000fe20008410000 */
[----:B------:R-:W-:-:S04]  /*3de0*/  FMUL.FTZ R12, R69, UR10 ;  /* 0x0000000a450c7c20 */ /* 0x000fc80008410000 */
[----:B------:R-:W5:Y:S08]  /*3df0*/  MUFU.TANH R67, R67 ;  /* 0x0000004300437308 */ /* 0x000f700000002400 */
[----:B------:R-:W5:Y:S08]  /*3e00*/  MUFU.TANH R76, R70 ;  /* 0x00000046004c7308 */ /* 0x000f700000002400 */
[----:B------:R-:W5:Y:S08]  /*3e10*/  MUFU.TANH R71, R71 ;  /* 0x0000004700477308 */ /* 0x000f700000002400 */
[----:B------:R-:W-:Y:S08]  /*3e20*/  MUFU.TANH R8, R8 ;  /* 0x0000000800087308 */ /* 0x000ff00000002400 */
[----:B------:R-:W-:Y:S08]  /*3e30*/  MUFU.TANH R11, R11 ;  /* 0x0000000b000b7308 */ /* 0x000ff00000002400 */
[----:B------:R-:W-:Y:S01]  /*3e40*/  MUFU.TANH R10, R10 ;  /* 0x0000000a000a7308 */ /* 0x000fe20000002400 */
[----:B------:R-:W-:-:S02]  /*3e50*/  WARPGROUP.DEPBAR.LE gsb0, 0x0 ;  /* 0x00008000000079c5 */ /* 0x000fc40000010000 */
[----:B------:R-:W-:Y:S01]  /*3e60*/  WARPGROUP.ARRIVE ;  /* 0x00000000000079c5 */ /* 0x000fe20000000000 */
[----:B------:R-:W-:Y:S01]  /*3e70*/  FMUL.FTZ R15, R56, UR10 ;  /* 0x0000000a380f7c20 */ /* 0x000fe20008410000 */
[----:B------:R-:W-:Y:S01]  /*3e80*/  FMUL.FTZ R14, R57, UR10 ;  /* 0x0000000a390e7c20 */ /* 0x000fe20008410000 */
[----:B------:R-:W0:Y:S01]  /*3e90*/  @P2 LDC R56, c[0x0][0x450] ;  /* 0x00011400ff382b82 */ /* 0x000e220000000800 */
[----:B------:R-:W-:Y:S02]  /*3ea0*/  IMAD.MOV.U32 R57, RZ, RZ, R3 ;  /* 0x000000ffff397224 */ /* 0x000fe400078e0003 */
[----:B------:R-:W-:Y:S01]  /*3eb0*/  FMUL.FTZ R59, R59, UR10 ;  /* 0x0000000a3b3b7c20 */ /* 0x000fe20008410000 */
[----:B------:R-:W-:Y:S01]  /*3ec0*/  HGMMA.64x16x16.F32 R48, gdesc[UR52], R48, gsb0 ;  /* 0x00200000343079f0 */ /* 0x000fe20008000830 */
[----:B------:R-:W-:Y:S01]  /*3ed0*/  UIADD3 UR54, UR4, 0x906, URZ ;  /* 0x0000090604367890 */ /* 0x000fe2000fffe03f */
[----:B------:R-:W-:Y:S01]  /*3ee0*/  FMUL.FTZ R20, R61, UR10 ;  /* 0x0000000a3d147c20 */ /* 0x000fe20008410000 */
[----:B------:R-:W-:Y:S01]  /*3ef0*/  UMOV UR55, 0x40000040 ;  /* 0x4000004000377882 */ /* 0x000fe20000000000 */
[----:B------:R1:W-:Y:S01]  /*3f00*/  MUFU.TANH R86, R59 ;  /* 0x0000003b00567308 */ /* 0x0003e20000002400 */
[----:B------:R-:W2:Y:S01]  /*3f10*/  LDC R3, c[0x0][0x288] ;  /* 0x0000a200ff037b82 */ /* 0x000ea20000000800 */
[----:B------:R-:W-:Y:S01]  /*3f20*/  FMUL.FTZ R58, R58, UR10 ;  /* 0x0000000a3a3a7c20 */ /* 0x000fe20008410000 */
[----:B------:R-:W-:Y:S01]  /*3f30*/  FMUL.FTZ R62, R62, UR10 ;  /* 0x0000000a3e3e7c20 */ /* 0x000fe20008410000 */
[----:B------:R-:W-:Y:S01]  /*3f40*/  FMUL.FTZ R63, R63, UR10 ;  /* 0x0000000a3f3f7c20 */ /* 0x000fe20008410000 */
[----:B------:R-:W-:-:S03]  /*3f50*/  FMUL.FTZ R21, R60, UR10 ;  /* 0x0000000a3c157c20 */ /* 0x000fc60008410000 */
[----:B------:R-:W5:Y:S08]  /*3f60*/  MUFU.TANH R58, R58 ;  /* 0x0000003a003a7308 */ /* 0x000f700000002400 */
[----:B------:R-:W5:Y:S01]  /*3f70*/  MUFU.TANH R62, R62 ;  /* 0x0000003e003e7308 */ /* 0x000f620000002400 */
[----:B0-----:R-:W-:Y:S01]  /*3f80*/  @P2 SHF.R.U32.HI R57, RZ, R56, R5 ;  /* 0x00000038ff392219 */ /* 0x001fe20000011605 */
[----:B------:R-:W-:-:S04]  /*3f90*/  IMAD R5, R82, -0x70, RZ ;  /* 0xffffff9052057824 */ /* 0x000fc800078e02ff */
[----:B------:R-:W2:Y:S01]  /*3fa0*/  SHFL.IDX PT, R56, R57, 0x1, 0x1c1f ;  /* 0x003c1f0039387f89 */ /* 0x000ea200000e0000 */
[----:B------:R-:W-:Y:S01]  /*3fb0*/  VIADD R6, R5, 0x71 ;  /* 0x0000007105067836 */ /* 0x000fe20000000000 */
[----:B------:R-:W0:Y:S01]  /*3fc0*/  MUFU.TANH R63, R63 ;  /* 0x0000003f003f7308 */ /* 0x000e220000002400 */
[C---:B------:R-:W-:Y:S01]  /*3fd0*/  IMAD R5, R2.reuse, UR61, R5 ;  /* 0x0000003d02057c24 */ /* 0x040fe2000f8e0205 */
[----:B------:R-:W0:Y:S01]  /*3fe0*/  SHFL.IDX PT, R57, R57, RZ, 0x1c1f ;  /* 0x001c1fff39397589 */ /* 0x000e2200000e0000 */
[----:B-1----:R-:W-:Y:S02]  /*3ff0*/  IMAD R59, R19, -0x2, R6 ;  /* 0xfffffffe133b7824 */ /* 0x002fe400078e0206 */
[----:B------:R-:W-:Y:S02]  /*4000*/  VIADD R6, R5, 0x70 ;  /* 0x0000007005067836 */ /* 0x000fe40000000000 */
[----:B------:R-:W-:Y:S01]  /*4010*/  IMAD R64, R2, UR61, R59 ;  /* 0x0000003d02407c24 */ /* 0x000fe2000f8e023b */
[----:B------:R-:W-:Y:S01]  /*4020*/  MUFU.TANH R13, R13 ;  /* 0x0000000d000d7308 */ /* 0x000fe20000002400 */
[----:B------:R-:W-:-:S07]  /*4030*/  IMAD R59, R19, -0x2, R6 ;  /* 0xfffffffe133b7824 */ /* 0x000fce00078e0206 */
[----:B------:R-:W-:Y:S01]  /*4040*/  MUFU.TANH R12, R12 ;  /* 0x0000000c000c7308 */ /* 0x000fe20000002400 */
[----:B--2---:R-:W-:Y:S01]  /*4050*/  IADD3 R56, R56, -R3, R64 ;  /* 0x8000000338387210 */ /* 0x004fe20007ffe040 */
[--C-:B------:R-:W-:Y:S01]  /*4060*/  IMAD.IADD R64, R64, 0x1, -R3.reuse ;  /* 0x0000000140407824 */ /* 0x100fe200078e0a03 */
[----:B------:R-:W-:Y:S02]  /*4070*/  WARPGROUP.DEPBAR.LE gsb0, 0x0 ;  /* 0x00008000000079c5 */ /* 0x000fe40000010000 */
[----:B------:R-:W-:Y:S01]  /*4080*/  WARPGROUP.ARRIVE ;  /* 0x00000000000079c5 */ /* 0x000fe20000000000 */
[----:B------:R-:W-:Y:S01]  /*4090*/  VIMNMX R6, R59, R56, PT ;  /* 0x000000383b067248 */ /* 0x000fe20003fe0100 */
[----:B------:R-:W-:Y:S01]  /*40a0*/  FMUL.FTZ R51, R51, UR10 ;  /* 0x0000000a33337c20 */ /* 0x000fe20008410000 */
[----:B------:R-:W-:Y:S01]  /*40b0*/  FMUL.FTZ R50, R50, UR10 ;  /* 0x0000000a32327c20 */ /* 0x000fe20008410000 */
[----:B------:R-:W-:Y:S01]  /*40c0*/  FMUL.FTZ R54, R54, UR10 ;  /* 0x0000000a36367c20 */ /* 0x000fe20008410000 */
[C---:B------:R-:W-:Y:S01]  /*40d0*/  ISETP.GT.AND P5, PT, R6.reuse, RZ, PT ;  /* 0x000000ff0600720c */ /* 0x040fe20003fa4270 */
[----:B------:R-:W-:Y:S01]  /*40e0*/  HGMMA.64x16x16.F32 R40, gdesc[UR52], R40, gsb0 ;  /* 0x00200000342879f0 */ /* 0x000fe20008000828 */
[----:B------:R-:W-:Y:S01]  /*40f0*/  UIADD3 UR54, UR4, 0x986, URZ ;  /* 0x0000098604367890 */ /* 0x000fe2000fffe03f */
[C---:B------:R-:W-:Y:S01]  /*4100*/  ISETP.GT.AND P6, PT, R6.reuse, 0x1, PT ;  /* 0x000000010600780c */ /* 0x040fe20003fc4270 */
[----:B------:R-:W-:Y:S01]  /*4110*/  UMOV UR55, 0x40000040 ;  /* 0x4000004000377882 */ /* 0x000fe20000000000 */
[----:B------:R1:W-:Y:S01]  /*4120*/  MUFU.TANH R61, R51 ;  /* 0x00000033003d7308 */ /* 0x0003e20000002400 */
[----:B------:R-:W-:Y:S01]  /*4130*/  ISETP.GT.AND P4, PT, R6, 0x8, PT ;  /* 0x000000080600780c */ /* 0x000fe20003f84270 */
[----:B------:R-:W-:Y:S01]  /*4140*/  UMOV UR4, UR52 ;  /* 0x0000003400047c82 */ /* 0x000fe20008000000 */
[----:B------:R-:W-:Y:S01]  /*4150*/  FSEL R66, R74, -INF , P5 ;  /* 0xff8000004a427808 */ /* 0x000fe20002800000 */
[----:B------:R-:W-:Y:S01]  /*4160*/  FMUL.FTZ R55, R55, UR10 ;  /* 0x0000000a37377c20 */ /* 0x000fe20008410000 */
[----:B------:R-:W-:Y:S01]  /*4170*/  ISETP.GT.AND P3, PT, R6, 0x9, PT ;  /* 0x000000090600780c */ /* 0x000fe20003f64270 */
[----:B------:R-:W-:Y:S01]  /*4180*/  FMUL.FTZ R52, R52, UR10 ;  /* 0x0000000a34347c20 */ /* 0x000fe20008410000 */
[----:B------:R-:W-:Y:S01]  /*4190*/  FSEL R68, R78, -INF , P4 ;  /* 0xff8000004e447808 */ /* 0x000fe20002000000 */
[----:B------:R-:W2:Y:S01]  /*41a0*/  MUFU.TANH R50, R50 ;  /* 0x0000003200327308 */ /* 0x000ea20000002400 */
[----:B-1----:R-:W-:Y:S01]  /*41b0*/  FSEL R51, R75, -INF , P6 ;  /* 0xff8000004b337808 */ /* 0x002fe20003000000 */
[----:B------:R-:W-:Y:S01]  /*41c0*/  FMUL.FTZ R48, R48, UR10 ;  /* 0x0000000a30307c20 */ /* 0x000fe20008410000 */
[----:B------:R-:W-:Y:S01]  /*41d0*/  ISETP.GT.AND P5, PT, R6, 0x10, PT ;  /* 0x000000100600780c */ /* 0x000fe20003fa4270 */
[----:B------:R-:W-:Y:S01]  /*41e0*/  FMUL.FTZ R49, R49, UR10 ;  /* 0x0000000a31317c20 */ /* 0x000fe20008410000 */
[----:B------:R-:W-:Y:S01]  /*41f0*/  FMNMX.FTZ R5, R66, R51, !PT ;  /* 0x0000003342057209 */ /* 0x000fe20007810000 */
[----:B------:R-:W-:Y:S01]  /*4200*/  FMUL.FTZ R53, R53, UR10 ;  /* 0x0000000a35357c20 */ /* 0x000fe20008410000 */
[----:B---3--:R-:W-:Y:S01]  /*4210*/  FSEL R70, R79, -INF , P3 ;  /* 0xff8000004f467808 */ /* 0x008fe20001800000 */
[----:B------:R-:W-:Y:S01]  /*4220*/  MUFU.TANH R54, R54 ;  /* 0x0000003600367308 */ /* 0x000fe20000002400 */
[----:B------:R-:W-:Y:S01]  /*4230*/  FMNMX.FTZ R5, R68, R5, !PT ;  /* 0x0000000544057209 */ /* 0x000fe20007810000 */
[----:B------:R-:W-:Y:S01]  /*4240*/  IMAD R3, R2, UR61, -R3 ;  /* 0x0000003d02037c24 */ /* 0x000fe2000f8e0a03 */
[----:B------:R-:W-:-:S02]  /*4250*/  ISETP.GT.AND P3, PT, R6, 0x11, PT ;  /* 0x000000110600780c */ /* 0x000fc40003f64270 */
[----:B----4-:R-:W-:Y:S02]  /*4260*/  FSEL R72, R72, -INF , P5 ;  /* 0xff80000048487808 */ /* 0x010fe40002800000 */
[----:B------:R-:W-:Y:S01]  /*4270*/  FMNMX.FTZ R5, R70, R5, !PT ;  /* 0x0000000546057209 */ /* 0x000fe20007810000 */
[----:B------:R-:W1:Y:S01]  /*4280*/  MUFU.TANH R55, R55 ;  /* 0x0000003700377308 */ /* 0x000e620000002400 */
[----:B------:R-:W-:Y:S02]  /*4290*/  ISETP.GT.AND P4, PT, R6, 0x18, PT ;  /* 0x000000180600780c */ /* 0x000fe40003f84270 */
[----:B-----5:R-:W-:Y:S02]  /*42a0*/  FSEL R74, R67, -INF , P3 ;  /* 0xff800000434a7808 */ /* 0x020fe40001800000 */
[----:B------:R-:W-:Y:S02]  /*42b0*/  FMNMX.FTZ R5, R72, R5, !PT ;  /* 0x0000000548057209 */ /* 0x000fe40007810000 */
[----:B------:R-:W-:Y:S01]  /*42c0*/  ISETP.GT.AND P3, PT, R6, 0x19, PT ;  /* 0x000000190600780c */ /* 0x000fe20003f64270 */
[----:B------:R-:W-:Y:S01]  /*42d0*/  MUFU.TANH R15, R15 ;  /* 0x0000000f000f7308 */ /* 0x000fe20000002400 */
[----:B------:R-:W-:-:S02]  /*42e0*/  FSEL R76, R76, -INF , P4 ;  /* 0xff8000004c4c7808 */ /* 0x000fc40002000000 */
[----:B------:R-:W-:Y:S02]  /*42f0*/  FMNMX.FTZ R5, R74, R5, !PT ;  /* 0x000000054a057209 */ /* 0x000fe40007810000 */
[----:B------:R-:W-:Y:S02]  /*4300*/  ISETP.GT.AND P4, PT, R6, 0x20, PT ;  /* 0x000000200600780c */ /* 0x000fe40003f84270 */
[----:B------:R-:W-:Y:S01]  /*4310*/  FSEL R78, R71, -INF , P3 ;  /* 0xff800000474e7808 */ /* 0x000fe20001800000 */
[----:B------:R-:W-:Y:S01]  /*4320*/  MUFU.TANH R14, R14 ;  /* 0x0000000e000e7308 */ /* 0x000fe20000002400 */
[----:B------:R-:W-:Y:S02]  /*4330*/  FMNMX.FTZ R5, R76, R5, !PT ;  /* 0x000000054c057209 */ /* 0x000fe40007810000 */
[----:B------:R-:W-:Y:S02]  /*4340*/  ISETP.GT.AND P3, PT, R6, 0x21, PT ;  /* 0x000000210600780c */ /* 0x000fe40003f64270 */
[----:B------:R-:W-:-:S02]  /*4350*/  FSEL R80, R58, -INF , P4 ;  /* 0xff8000003a507808 */ /* 0x000fc40002000000 */
[----:B------:R-:W-:Y:S01]  /*4360*/  FMNMX.FTZ R5, R78, R5, !PT ;  /* 0x000000054e057209 */ /* 0x000fe20007810000 */
[----:B------:R-:W-:Y:S02]  /*4370*/  WARPGROUP.DEPBAR.LE gsb0, 0x0 ;  /* 0x00008000000079c5 */ /* 0x000fe40000010000 */
[----:B------:R-:W-:Y:S01]  /*4380*/  WARPGROUP.ARRIVE ;  /* 0x00000000000079c5 */ /* 0x000fe20000000000 */
[----:B------:R-:W-:Y:S01]  /*4390*/  ISETP.GT.AND P4, PT, R6, 0x28, PT ;  /* 0x000000280600780c */ /* 0x000fe20003f84270 */
[----:B------:R-:W-:Y:S01]  /*43a0*/  FMUL.FTZ R43, R43, UR10 ;  /* 0x0000000a2b2b7c20 */ /* 0x000fe20008410000 */
[----:B------:R-:W-:Y:S01]  /*43b0*/  FSEL R86, R86, -INF , P3 ;  /* 0xff80000056567808 */ /* 0x000fe20001800000 */
[----:B------:R-:W-:Y:S01]  /*43c0*/  FMUL.FTZ R42, R42, UR10 ;  /* 0x0000000a2a2a7c20 */ /* 0x000fe20008410000 */
[----:B------:R-:W-:Y:S01]  /*43d0*/  FMNMX.FTZ R5, R80, R5, !PT ;  /* 0x0000000550057209 */ /* 0x000fe20007810000 */
[----:B------:R-:W-:Y:S01]  /*43e0*/  HGMMA.64x16x16.F32 R32, gdesc[UR52], R32, gsb0 ;  /* 0x00200000342079f0 */ /* 0x000fe20008000820 */
[----:B------:R-:W-:Y:S01]  /*43f0*/  ISETP.GT.AND P3, PT, R6, 0x29, PT ;  /* 0x000000290600780c */ /* 0x000fe20003f64270 */
[----:B------:R3:W-:Y:S01]  /*4400*/  MUFU.TANH R56, R43 ;  /* 0x0000002b00387308 */ /* 0x0007e20000002400 */
[----:B------:R-:W-:Y:S01]  /*4410*/  FSEL R90, R62, -INF , P4 ;  /* 0xff8000003e5a7808 */ /* 0x000fe20002000000 */
[----:B------:R-:W-:Y:S01]  /*4420*/  FMUL.FTZ R46, R46, UR10 ;  /* 0x0000000a2e2e7c20 */ /* 0x000fe20008410000 */
[----:B------:R-:W-:Y:S01]  /*4430*/  FMNMX.FTZ R5, R86, R5, !PT ;  /* 0x0000000556057209 */ /* 0x000fe20007810000 */
[----:B------:R-:W-:Y:S01]  /*4440*/  FMUL.FTZ R47, R47, UR10 ;  /* 0x0000000a2f2f7c20 */ /* 0x000fe20008410000 */
[----:B------:R-:W-:Y:S01]  /*4450*/  ISETP.GT.AND P4, PT, R6, 0x30, PT ;  /* 0x000000300600780c */ /* 0x000fe20003f84270 */
[----:B------:R-:W-:Y:S01]  /*4460*/  FMUL.FTZ R40, R40, UR10 ;  /* 0x0000000a28287c20 */ /* 0x000fe20008410000 */
[----:B0-----:R-:W-:Y:S01]  /*4470*/  FSEL R94, R63, -INF , P3 ;  /* 0xff8000003f5e7808 */ /* 0x001fe20001800000 */
[----:B------:R-:W0:Y:S01]  /*4480*/  MUFU.TANH R42, R42 ;  /* 0x0000002a002a7308 */ /* 0x000e220000002400 */
[----:B---3--:R-:W-:Y:S01]  /*4490*/  FMNMX.FTZ R43, R90, R5, !PT ;  /* 0x000000055a2b7209 */ /* 0x008fe20007810000 */
[----:B------:R-:W-:Y:S01]  /*44a0*/  FMUL.FTZ R44, R44, UR10 ;  /* 0x0000000a2c2c7c20 */ /* 0x000fe20008410000 */
[----:B------:R-:W-:Y:S01]  /*44b0*/  ISETP.GT.AND P3, PT, R6, 0x31, PT ;  /* 0x000000310600780c */ /* 0x000fe20003f64270 */
[----:B------:R-:W-:Y:S01]  /*44c0*/  FMUL.FTZ R41, R41, UR10 ;  /* 0x0000000a29297c20 */ /* 0x000fe20008410000 */
[----:B--2---:R-:W-:Y:S01]  /*44d0*/  FSEL R60, R50, -INF , P4 ;  /* 0xff800000323c7808 */ /* 0x004fe20002000000 */
[----:B------:R-:W-:Y:S01]  /*44e0*/  FMUL.FTZ R45, R45, UR10 ;  /* 0x0000000a2d2d7c20 */ /* 0x000fe20008410000 */
[----:B------:R-:W-:Y:S01]  /*44f0*/  FMNMX.FTZ R43, R94, R43, !PT ;  /* 0x0000002b5e2b7209 */ /* 0x000fe20007810000 */
[----:B------:R-:W2:Y:S01]  /*4500*/  MUFU.TANH R46, R46 ;  /* 0x0000002e002e7308 */ /* 0x000ea20000002400 */
[----:B------:R-:W-:-:S02]  /*4510*/  ISETP.GT.AND P4, PT, R6, 0x38, PT ;  /* 0x000000380600780c */ /* 0x000fc40003f84270 */
[----:B------:R-:W-:Y:S02]  /*4520*/  FSEL R50, R61, -INF , P3 ;  /* 0xff8000003d327808 */ /* 0x000fe40001800000 */
[----:B------:R-:W-:Y:S02]  /*4530*/  FMNMX.FTZ R43, R60, R43, !PT ;  /* 0x0000002b3c2b7209 */ /* 0x000fe40007810000 */
[----:B------:R-:W-:Y:S01]  /*4540*/  ISETP.GT.AND P3, PT, R6, 0x39, PT ;  /* 0x000000390600780c */ /* 0x000fe20003f64270 */
[----:B------:R-:W3:Y:S01]  /*4550*/  MUFU.TANH R47, R47 ;  /* 0x0000002f002f7308 */ /* 0x000ee20000002400 */
[----:B------:R-:W-:Y:S02]  /*4560*/  FMNMX.FTZ R43, R50, R43, !PT ;  /* 0x0000002b322b7209 */ /* 0x000fe40007810000 */
[----:B------:R-:W-:-:S04]  /*4570*/  VIADDMNMX R57, R57, R64, R59, PT ;  /* 0x0000004039397246 */ /* 0x000fc8000380013b */
[----:B------:R-:W-:Y:S01]  /*4580*/  ISETP.GT.AND P5, PT, R57, 0x8, PT ;  /* 0x000000083900780c */ /* 0x000fe20003fa4270 */
[----:B------:R-:W-:Y:S08]  /*4590*/  MUFU.TANH R21, R21 ;  /* 0x0000001500157308 */ /* 0x000ff00000002400 */
[----:B------:R-:W-:Y:S08]  /*45a0*/  MUFU.TANH R84, R44 ;  /* 0x0000002c00547308 */ /* 0x000ff00000002400 */
[----:B------:R-:W-:Y:S01]  /*45b0*/  MUFU.TANH R20, R20 ;  /* 0x0000001400147308 */ /* 0x000fe20000002400 */
[----:B------:R-:W-:-:S02]  /*45c0*/  WARPGROUP.DEPBAR.LE gsb0, 0x0 ;  /* 0x00008000000079c5 */ /* 0x000fc40000010000 */
[----:B------:R-:W-:Y:S01]  /*45d0*/  WARPGROUP.ARRIVE ;  /* 0x00000000000079c5 */ /* 0x000fe20000000000 */
[----:B------:R-:W-:Y:S01]  /*45e0*/  FMUL.FTZ R34, R34, UR10 ;  /* 0x0000000a22227c20 */ /* 0x000fe20008410000 */
[----:B------:R-:W-:Y:S01]  /*45f0*/  FMUL.FTZ R5, R38, UR10 ;  /* 0x0000000a26057c20 */ /* 0x000fe20008410000 */
[----:B-1----:R-:W-:Y:S01]  /*4600*/  FSEL R38, R55, -INF , P3 ;  /* 0xff80000037267808 */ /* 0x002fe20001800000 */
[----:B------:R-:W-:Y:S01]  /*4610*/  FMUL.FTZ R35, R35, UR10 ;  /* 0x0000000a23237c20 */ /* 0x000fe20008410000 */
[----:B------:R1:W4:Y:S01]  /*4620*/  MUFU.TANH R58, R34 ;  /* 0x00000022003a7308 */ /* 0x0003220000002400 */
[----:B------:R-:W-:Y:S01]  /*4630*/  HGMMA.64x16x16.F32 R24, gdesc[UR4], R24, gsb0 ;  /* 0x00200000041879f0 */ /* 0x000fe20008000818 */
[----:B------:R-:W-:Y:S01]  /*4640*/  ISETP.GT.AND P3, PT, R6, 0x41, PT ;  /* 0x000000410600780c */ /* 0x000fe20003f64270 */
[----:B------:R-:W-:Y:S01]  /*4650*/  FMUL.FTZ R39, R39, UR10 ;  /* 0x0000000a27277c20 */ /* 0x000fe20008410000 */
[----:B------:R-:W-:Y:S01]  /*4660*/  ULDC UR4, c[0x0][0x988] ;  /* 0x0002620000047ab9 */ /* 0x000fe20000000800 */
[----:B------:R-:W-:Y:S01]  /*4670*/  FMUL.FTZ R32, R32, UR10 ;  /* 0x0000000a20207c20 */ /* 0x000fe20008410000 */
[----:B------:R-:W-:Y:S01]  /*4680*/  FMUL.FTZ R36, R36, UR10 ;  /* 0x0000000a24247c20 */ /* 0x000fe20008410000 */
[----:B------:R-:W-:Y:S01]  /*4690*/  FMUL.FTZ R33, R33, UR10 ;  /* 0x0000000a21217c20 */ /* 0x000fe20008410000 */
[----:B------:R5:W-:Y:S01]  /*46a0*/  MUFU.TANH R62, R5 ;  /* 0x00000005003e7308 */ /* 0x000be20000002400 */
[----:B-1----:R-:W-:Y:S01]  /*46b0*/  FSEL R34, R54, -INF , P4 ;  /* 0xff80000036227808 */ /* 0x002fe20002000000 */
[----:B------:R-:W-:Y:S01]  /*46c0*/  FMUL.FTZ R37, R37, UR10 ;  /* 0x0000000a25257c20 */ /* 0x000fe20008410000 */
[----:B------:R-:W-:-:S02]  /*46d0*/  ISETP.GT.AND P4, PT, R6, 0x40, PT ;  /* 0x000000400600780c */ /* 0x000fc40003f84270 */
[----:B------:R-:W-:-:S03]  /*46e0*/  FMNMX.FTZ R43, R34, R43, !PT ;  /* 0x0000002b222b7209 */ /* 0x000fc60007810000 */
[----:B------:R-:W1:Y:S01]  /*46f0*/  MUFU.TANH R35, R35 ;  /* 0x0000002300237308 */ /* 0x000e620000002400 */
[----:B------:R-:W-:-:S07]  /*4700*/  FMNMX.FTZ R43, R38, R43, !PT ;  /* 0x0000002b262b7209 */ /* 0x000fce0007810000 */
[----:B------:R-:W1:Y:S08]  /*4710*/  MUFU.TANH R39, R39 ;  /* 0x0000002700277308 */ /* 0x000e700000002400 */
[----:B------:R-:W-:Y:S08]  /*4720*/  MUFU.TANH R88, R32 ;  /* 0x0000002000587308 */ /* 0x000ff00000002400 */
[----:B------:R-:W-:Y:S08]  /*4730*/  MUFU.TANH R92, R36 ;  /* 0x00000024005c7308 */ /* 0x000ff00000002400 */
[----:B------:R-:W-:Y:S01]  /*4740*/  MUFU.TANH R48, R48 ;  /* 0x0000003000307308 */ /* 0x000fe20000002400 */
[----:B------:R-:W-:-:S02]  /*4750*/  WARPGROUP.DEPBAR.LE gsb0, 0x0 ;  /* 0x00008000000079c5 */ /* 0x000fc40000010000 */
[----:B-----5:R-:W-:Y:S01]  /*4760*/  FMUL.FTZ R5, R26, UR10 ;  /* 0x0000000a1a057c20 */ /* 0x020fe20008410000 */
[----:B0-----:R-:W-:Y:S01]  /*4770*/  FSEL R26, R42, -INF , P4 ;  /* 0xff8000002a1a7808 */ /* 0x001fe20002000000 */
[----:B------:R-:W-:Y:S01]  /*4780*/  FMUL.FTZ R27, R27, UR10 ;  /* 0x0000000a1b1b7c20 */ /* 0x000fe20008410000 */
[----:B------:R-:W-:Y:S02]  /*4790*/  ISETP.GT.AND P4, PT, R6, 0x48, PT ;  /* 0x000000480600780c */ /* 0x000fe40003f84270 */
[----:B------:R0:W5:Y:S01]  /*47a0*/  MUFU.TANH R100, R5 ;  /* 0x0000000500647308 */ /* 0x0001620000002400 */
[----:B------:R-:W-:Y:S01]  /*47b0*/  FSEL R42, R56, -INF , P3 ;  /* 0xff800000382a7808 */ /* 0x000fe20001800000 */
[----:B------:R-:W-:Y:S01]  /*47c0*/  FMUL.FTZ R31, R31, UR10 ;  /* 0x0000000a1f1f7c20 */ /* 0x000fe20008410000 */
[----:B------:R-:W-:Y:S01]  /*47d0*/  FMNMX.FTZ R43, R26, R43, !PT ;  /* 0x0000002b1a2b7209 */ /* 0x000fe20007810000 */
[----:B------:R-:W-:Y:S01]  /*47e0*/  FMUL.FTZ R24, R24, UR10 ;  /* 0x0000000a18187c20 */ /* 0x000fe20008410000 */
[----:B------:R-:W-:Y:S01]  /*47f0*/  ISETP.GT.AND P3, PT, R6, 0x49, PT ;  /* 0x000000490600780c */ /* 0x000fe20003f64270 */
[----:B------:R-:W-:Y:S01]  /*4800*/  FMUL.FTZ R25, R25, UR10 ;  /* 0x0000000a19197c20 */ /* 0x000fe20008410000 */
[----:B--2---:R-:W-:Y:S01]  /*4810*/  FSEL R46, R46, -INF , P4 ;  /* 0xff8000002e2e7808 */ /* 0x004fe20002000000 */
[----:B------:R-:W2:Y:S01]  /*4820*/  MUFU.TANH R27, R27 ;  /* 0x0000001b001b7308 */ /* 0x000ea20000002400 */
[----:B------:R-:W-:Y:S01]  /*4830*/  FMNMX.FTZ R43, R42, R43, !PT ;  /* 0x0000002b2a2b7209 */ /* 0x000fe20007810000 */
[----:B0-----:R-:W-:Y:S01]  /*4840*/  FMUL.FTZ R5, R30, UR10 ;  /* 0x0000000a1e057c20 */ /* 0x001fe20008410000 */
[----:B------:R-:W-:Y:S01]  /*4850*/  ISETP.GT.AND P4, PT, R6, 0x50, PT ;  /* 0x000000500600780c */ /* 0x000fe20003f84270 */
[----:B------:R-:W-:Y:S01]  /*4860*/  FMUL.FTZ R28, R28, UR10 ;  /* 0x0000000a1c1c7c20 */ /* 0x000fe20008410000 */
[----:B---3--:R-:W-:Y:S01]  /*4870*/  FSEL R56, R47, -INF , P3 ;  /* 0xff8000002f387808 */ /* 0x008fe20001800000 */
[----:B------:R-:W-:Y:S01]  /*4880*/  FMUL.FTZ R29, R29, UR10 ;  /* 0x0000000a1d1d7c20 */ /* 0x000fe20008410000 */
[----:B------:R-:W-:Y:S01]  /*4890*/  FMNMX.FTZ R43, R46, R43, !PT ;  /* 0x0000002b2e2b7209 */ /* 0x000fe20007810000 */
[----:B------:R-:W0:Y:S01]  /*48a0*/  MUFU.TANH R5, R5 ;  /* 0x0000000500057308 */ /* 0x000e220000002400 */
[----:B------:R-:W-:Y:S01]  /*48b0*/  ISETP.GT.AND P3, PT, R6, 0x51, PT ;  /* 0x000000510600780c */ /* 0x000fe20003f64270 */
[----:B------:R3:W-:Y:S01]  /*48c0*/  @!P1 SYNCS.ARRIVE.TRANS64.RED.A1T0 RZ, [R0+URZ], RZ ;  /* 0x000000ff00ff99a7 */ /* 0x0007e2000810043f */
[----:B----4-:R-:W-:-:S02]  /*48d0*/  FSEL R54, R58, -INF , P4 ;  /* 0xff8000003a367808 */ /* 0x010fc40002000000 */
[----:B------:R-:W-:Y:S02]  /*48e0*/  FMNMX.FTZ R43, R56, R43, !PT ;  /* 0x0000002b382b7209 */ /* 0x000fe40007810000 */
[----:B------:R-:W-:Y:S01]  /*48f0*/  ISETP.GT.AND P4, PT, R6, 0x58, PT ;  /* 0x000000580600780c */ /* 0x000fe20003f84270 */
[----:B------:R-:W4:Y:S01]  /*4900*/  MUFU.TANH R31, R31 ;  /* 0x0000001f001f7308 */ /* 0x000f220000002400 */
[----:B-1----:R-:W-:Y:S02]  /*4910*/  FSEL R30, R35, -INF , P3 ;  /* 0xff800000231e7808 */ /* 0x002fe40001800000 */
[----:B------:R-:W-:Y:S02]  /*4920*/  FMNMX.FTZ R43, R54, R43, !PT ;  /* 0x0000002b362b7209 */ /* 0x000fe40007810000 */
[----:B------:R-:W-:Y:S02]  /*4930*/  ISETP.GT.AND P3, PT, R6, 0x59, PT ;  /* 0x000000590600780c */ /* 0x000fe40003f64270 */
[----:B------:R-:W-:Y:S01]  /*4940*/  FSEL R58, R62, -INF , P4 ;  /* 0xff8000003e3a7808 */ /* 0x000fe20002000000 */
[----:B------:R-:W-:Y:S01]  /*4950*/  MUFU.TANH R96, R24 ;  /* 0x0000001800607308 */ /* 0x000fe20000002400 */
[----:B------:R-:W-:-:S02]  /*4960*/  FMNMX.FTZ R43, R30, R43, !PT ;  /* 0x0000002b1e2b7209 */ /* 0x000fc40007810000 */
[----:B------:R-:W-:Y:S02]  /*4970*/  ISETP.GT.AND P4, PT, R6, 0x60, PT ;  /* 0x000000600600780c */ /* 0x000fe40003f84270 */
[----:B------:R-:W-:Y:S02]  /*4980*/  FSEL R62, R39, -INF , P3 ;  /* 0xff800000273e7808 */ /* 0x000fe40001800000 */
[----:B------:R-:W-:Y:S01]  /*4990*/  FMNMX.FTZ R43, R58, R43, !PT ;  /* 0x0000002b3a2b7209 */ /* 0x000fe20007810000 */
[----:B------:R1:W-:Y:S01]  /*49a0*/  MUFU.TANH R39, R25 ;  /* 0x0000001900277308 */ /* 0x0003e20000002400 */
[----:B------:R-:W-:Y:S02]  /*49b0*/  ISETP.GT.AND P3, PT, R6, 0x61, PT ;  /* 0x000000610600780c */ /* 0x000fe40003f64270 */
[----:B-----5:R-:W-:Y:S02]  /*49c0*/  FSEL R100, R100, -INF , P4 ;  /* 0xff80000064647808 */ /* 0x020fe40002000000 */
[----:B------:R-:W-:-:S02]  /*49d0*/  FMNMX.FTZ R43, R62, R43, !PT ;  /* 0x0000002b3e2b7209 */ /* 0x000fc40007810000 */
[----:B------:R-:W-:Y:S01]  /*49e0*/  ISETP.GT.AND P4, PT, R6, 0x68, PT ;  /* 0x000000680600780c */ /* 0x000fe20003f84270 */
[----:B------:R5:W-:Y:S01]  /*49f0*/  MUFU.TANH R98, R28 ;  /* 0x0000001c00627308 */ /* 0x000be20000002400 */
[----:B--2---:R-:W-:Y:S02]  /*4a00*/  FSEL R102, R27, -INF , P3 ;  /* 0xff8000001b667808 */ /* 0x004fe40001800000 */
[----:B------:R-:W-:Y:S02]  /*4a10*/  FMNMX.FTZ R43, R100, R43, !PT ;  /* 0x0000002b642b7209 */ /* 0x000fe40007810000 */
[----:B------:R-:W-:Y:S02]  /*4a20*/  ISETP.GT.AND P3, PT, R6, 0x69, PT ;  /* 0x000000690600780c */ /* 0x000fe40003f64270 */
[----:B0-----:R-:W-:Y:S01]  /*4a30*/  FSEL R104, R5, -INF , P4 ;  /* 0xff80000005687808 */ /* 0x001fe20002000000 */
[----:B------:R-:W-:Y:S01]  /*4a40*/  MUFU.TANH R35, R52 ;  /* 0x0000003400237308 */ /* 0x000fe20000002400 */
[----:B------:R-:W-:-:S02]  /*4a50*/  FMNMX.FTZ R43, R102, R43, !PT ;  /* 0x0000002b662b7209 */ /* 0x000fc40007810000 */
[----:B----4-:R-:W-:Y:S02]  /*4a60*/  FSEL R106, R31, -INF , P3 ;  /* 0xff8000001f6a7808 */ /* 0x010fe40001800000 */
[----:B------:R-:W-:Y:S02]  /*4a70*/  FMNMX.FTZ R43, R104, R43, !PT ;  /* 0x0000002b682b7209 */ /* 0x000fe40007810000 */
[----:B------:R-:W-:Y:S01]  /*4a80*/  ISETP.GT.AND P4, PT, R57, 0x1, PT ;  /* 0x000000013900780c */ /* 0x000fe20003f84270 */
[----:B------:R0:W-:Y:S01]  /*4a90*/  MUFU.TANH R31, R40 ;  /* 0x00000028001f7308 */ /* 0x0001e20000002400 */
[----:B------:R-:W-:Y:S02]  /*4aa0*/  FMNMX.FTZ R43, R106, R43, !PT ;  /* 0x0000002b6a2b7209 */ /* 0x000fe40007810000 */
[----:B-1----:R-:W-:Y:S02]  /*4ab0*/  FSEL R25, R7, -INF , P4 ;  /* 0xff80000007197808 */ /* 0x002fe40002000000 */
[----:B-----5:R-:W-:Y:S01]  /*4ac0*/  FSEL R28, R9, -INF , P5 ;  /* 0xff800000091c7808 */ /* 0x020fe20002800000 */
[----:B------:R-:W1:Y:S01]  /*4ad0*/  SHFL.BFLY PT, R6, R43, 0x2, 0x1f ;  /* 0x0c401f002b067f89 */ /* 0x000e6200000e0000 */
[----:B------:R-:W-:Y:S01]  /*4ae0*/  ISETP.GT.AND P4, PT, R57, 0x10, PT ;  /* 0x000000103900780c */ /* 0x000fe20003f84270 */
[----:B------:R-:W2:Y:S03]  /*4af0*/  MUFU.TANH R49, R49 ;  /* 0x0000003100317308 */ /* 0x000ea60000002400 */
[----:B------:R-:W-:-:S02]  /*4b00*/  FSEL R36, R11, -INF , P4 ;  /* 0xff8000000b247808 */ /* 0x000fc40002000000 */
[----:B------:R-:W-:-:S03]  /*4b10*/  ISETP.GT.AND P4, PT, R57, 0x18, PT ;  /* 0x000000183900780c */ /* 0x000fc60003f84270 */
[----:B------:R-:W4:Y:S01]  /*4b20*/  MUFU.TANH R53, R53 ;  /* 0x0000003500357308 */ /* 0x000f220000002400 */
[----:B------:R-:W-:Y:S02]  /*4b30*/  FSEL R44, R13, -INF , P4 ;  /* 0xff8000000d2c7808 */ /* 0x000fe40002000000 */
[----:B------:R-:W-:-:S04]  /*4b40*/  ISETP.GT.AND P4, PT, R57, 0x20, PT ;  /* 0x000000203900780c */ /* 0x000fc80003f84270 */
[----:B------:R-:W-:Y:S01]  /*4b50*/  FSEL R64, R15, -INF , P4 ;  /* 0xff8000000f407808 */ /* 0x000fe20002000000 */
[----:B------:R-:W5:Y:S01]  /*4b60*/  MUFU.TANH R41, R41 ;  /* 0x0000002900297308 */ /* 0x000f620000002400 */
[----:B------:R-:W-:Y:S02]  /*4b70*/  ISETP.GT.AND P4, PT, R57, 0x28, PT ;  /* 0x000000283900780c */ /* 0x000fe40003f84270 */
[----:B-1----:R-:W-:-:S05]  /*4b80*/  FMNMX.FTZ R6, R43, R6, !PT ;  /* 0x000000062b067209 */ /* 0x002fca0007810000 */
[----:B------:R-:W1:Y:S01]  /*4b90*/  MUFU.TANH R45, R45 ;  /* 0x0000002d002d7308 */ /* 0x000e620000002400 */
[----:B------:R-:W3:Y:S07]  /*4ba0*/  SHFL.BFLY PT, R5, R6, 0x1, 0x1f ;  /* 0x0c201f0006057f89 */ /* 0x000eee00000e0000 */
[----:B------:R-:W-:Y:S08]  /*4bb0*/  MUFU.TANH R33, R33 ;  /* 0x0000002100217308 */ /* 0x000ff00000002400 */
[----:B------:R-:W-:Y:S08]  /*4bc0*/  MUFU.TANH R37, R37 ;  /* 0x0000002500257308 */ /* 0x000ff00000002400 */
[----:B------:R-:W-:Y:S01]  /*4bd0*/  MUFU.TANH R29, R29 ;  /* 0x0000001d001d7308 */ /* 0x000fe20000002400 */
[----:B---3--:R-:W-:Y:S01]  /*4be0*/  FMNMX.FTZ R6, R6, R5, !PT ;  /* 0x0000000506067209 */ /* 0x008fe20007810000 */
[----:B------:R-:W-:-:S03]  /*4bf0*/  IMAD.U32 R5, RZ, RZ, UR4 ;  /* 0x00000004ff057e24 */ /* 0x000fc6000f8e00ff */
[C---:B------:R-:W-:Y:S01]  /*4c00*/  FSETP.NEU.FTZ.AND P3, PT, R6.reuse, -INF , PT ;  /* 0xff8000000600780b */ /* 0x040fe20003f7d000 */
[----:B------:R-:W-:-:S05]  /*4c10*/  FMUL.FTZ R27, R6, R5 ;  /* 0x00000005061b7220 */ /* 0x000fca0000410000 */
[----:B------:R-:W-:Y:S02]  /*4c20*/  FSEL R27, R27, RZ, P3 ;  /* 0x000000ff1b1b7208 */ /* 0x000fe40001800000 */
[----:B------:R-:W-:-:S03]  /*4c30*/  ISETP.GT.AND P3, PT, R57, RZ, PT ;  /* 0x000000ff3900720c */ /* 0x000fc60003f64270 */
[-CC-:B------:R-:W-:Y:S01]  /*4c40*/  FFMA.FTZ R201, R66, R5.reuse, -R27.reuse ;  /* 0x0000000542c97223 */ /* 0x180fe2000001081b */
[----:B------:R-:W-:Y:S01]  /*4c50*/  FSEL R24, R4, -INF , P3 ;  /* 0xff80000004187808 */ /* 0x000fe20001800000 */
[-CC-:B------:R-:W-:Y:S01]  /*4c60*/  FFMA.FTZ R203, R68, R5.reuse, -R27.reuse ;  /* 0x0000000544cb7223 */ /* 0x180fe2000001081b */
[C---:B------:R-:W-:Y:S01]  /*4c70*/  ISETP.GT.AND P3, PT, R57.reuse, 0x9, PT ;  /* 0x000000093900780c */ /* 0x040fe20003f64270 */
[--C-:B------:R-:W-:Y:S01]  /*4c80*/  FFMA.FTZ R197, R72, R5, -R27.reuse ;  /* 0x0000000548c57223 */ /* 0x100fe2000001081b */
[----:B------:R-:W-:Y:S01]  /*4c90*/  FMNMX.FTZ R7, R24, R25, !PT ;  /* 0x0000001918077209 */ /* 0x000fe20007810000 */
[-CC-:B------:R-:W-:Y:S01]  /*4ca0*/  FFMA.FTZ R199, R76, R5.reuse, -R27.reuse ;  /* 0x000000054cc77223 */ /* 0x180fe2000001081b */
[----:B------:R-:W-:Y:S01]  /*4cb0*/  FSEL R32, R8, -INF , P3 ;  /* 0xff80000008207808 */ /* 0x000fe20001800000 */
[--C-:B------:R-:W-:Y:S01]  /*4cc0*/  FFMA.FTZ R8, R70, R5, -R27.reuse ;  /* 0x0000000546087223 */ /* 0x100fe2000001081b */
[----:B------:R-:W-:Y:S01]  /*4cd0*/  FMNMX.FTZ R7, R28, R7, !PT ;  /* 0x000000071c077209 */ /* 0x000fe20007810000 */
[-CC-:B------:R-:W-:Y:S01]  /*4ce0*/  FFMA.FTZ R193, R80, R5.reuse, -R27.reuse ;  /* 0x0000000550c17223 */ /* 0x180fe2000001081b */
[C---:B------:R-:W-:Y:S01]  /*4cf0*/  ISETP.GT.AND P3, PT, R57.reuse, 0x11, PT ;  /* 0x000000113900780c */ /* 0x040fe20003f64270 */
[--C-:B------:R-:W-:Y:S01]  /*4d00*/  FFMA.FTZ R195, R90, R5, -R27.reuse ;  /* 0x000000055ac37223 */ /* 0x100fe2000001081b */
[----:B------:R-:W-:Y:S01]  /*4d10*/  FMNMX.FTZ R7, R32, R7, !PT ;  /* 0x0000000720077209 */ /* 0x000fe20007810000 */
[-CC-:B------:R-:W-:Y:S01]  /*4d20*/  FFMA.FTZ R189, R60, R5.reuse, -R27.reuse ;  /* 0x000000053cbd7223 */ /* 0x180fe2000001081b */
[----:B0-----:R-:W-:Y:S01]  /*4d30*/  FSEL R40, R10, -INF , P3 ;  /* 0xff8000000a287808 */ /* 0x001fe20001800000 */
[--C-:B------:R-:W-:Y:S01]  /*4d40*/  FFMA.FTZ R10, R74, R5, -R27.reuse ;  /* 0x000000054a0a7223 */ /* 0x100fe2000001081b */
[----:B------:R-:W-:Y:S01]  /*4d50*/  FMNMX.FTZ R7, R36, R7, !PT ;  /* 0x0000000724077209 */ /* 0x000fe20007810000 */
[-CC-:B------:R-:W-:Y:S01]  /*4d60*/  FFMA.FTZ R9, R50, R5.reuse, -R27.reuse ;  /* 0x0000000532097223 */ /* 0x180fe2000001081b */
[----:B------:R-:W-:Y:S01]  /*4d70*/  ISETP.GT.AND P3, PT, R57, 0x19, PT ;  /* 0x000000193900780c */ /* 0x000fe20003f64270 */
[--C-:B------:R-:W-:Y:S01]  /*4d80*/  FFMA.FTZ R11, R34, R5, -R27.reuse ;  /* 0x00000005220b7223 */ /* 0x100fe2000001081b */
[----:B------:R-:W-:Y:S01]  /*4d90*/  FMNMX.FTZ R7, R40, R7, !PT ;  /* 0x0000000728077209 */ /* 0x000fe20007810000 */
[----:B------:R-:W-:Y:S01]  /*4da0*/  MUFU.EX2 R108, R9 ;  /* 0x00000009006c7308 */ /* 0x000fe20000000800 */
[----:B------:R-:W-:Y:S01]  /*4db0*/  FSEL R52, R12, -INF , P3 ;  /* 0xff8000000c347808 */ /* 0x000fe20001800000 */
[--C-:B------:R-:W-:Y:S01]  /*4dc0*/  FFMA.FTZ R12, R78, R5, -R27.reuse ;  /* 0x000000054e0c7223 */ /* 0x100fe2000001081b */
[----:B------:R-:W-:Y:S01]  /*4dd0*/  FMNMX.FTZ R7, R44, R7, !PT ;  /* 0x000000072c077209 */ /* 0x000fe20007810000 */
[-CC-:B------:R-:W-:Y:S01]  /*4de0*/  FFMA.FTZ R4, R51, R5.reuse, -R27.reuse ;  /* 0x0000000533047223 */ /* 0x180fe2000001081b */
[C---:B------:R-:W-:Y:S01]  /*4df0*/  ISETP.GT.AND P3, PT, R57.reuse, 0x21, PT ;  /* 0x000000213900780c */ /* 0x040fe20003f64270 */
[--C-:B------:R-:W-:Y:S01]  /*4e00*/  FFMA.FTZ R30, R30, R5, -R27.reuse ;  /* 0x000000051e1e7223 */ /* 0x100fe2000001081b */
[----:B------:R-:W-:Y:S01]  /*4e10*/  FMNMX.FTZ R7, R52, R7, !PT ;  /* 0x0000000734077209 */ /* 0x000fe20007810000 */
[----:B------:R-:W-:Y:S01]  /*4e20*/  MUFU.EX2 R201, R201 ;  /* 0x000000c900c97308 */ /* 0x000fe20000000800 */
[----:B------:R-:W-:Y:S01]  /*4e30*/  FSEL R66, R14, -INF , P3 ;  /* 0xff8000000e427808 */ /* 0x000fe20001800000 */
[--C-:B------:R-:W-:Y:S01]  /*4e40*/  FFMA.FTZ R14, R86, R5, -R27.reuse ;  /* 0x00000005560e7223 */ /* 0x100fe2000001081b */
[----:B------:R-:W-:Y:S01]  /*4e50*/  FMNMX.FTZ R7, R64, R7, !PT ;  /* 0x0000000740077209 */ /* 0x000fe20007810000 */
[-CC-:B------:R-:W-:Y:S01]  /*4e60*/  FFMA.FTZ R38, R38, R5.reuse, -R27.reuse ;  /* 0x0000000526267223 */ /* 0x180fe2000001081b */
[----:B------:R-:W-:Y:S01]  /*4e70*/  ISETP.GT.AND P3, PT, R57, 0x29, PT ;  /* 0x000000293900780c */ /* 0x000fe20003f64270 */
[--C-:B------:R-:W-:Y:S01]  /*4e80*/  FFMA.FTZ R26, R26, R5, -R27.reuse ;  /* 0x000000051a1a7223 */ /* 0x100fe2000001081b */
[----:B------:R-:W-:Y:S01]  /*4e90*/  FSEL R68, R21, -INF , P4 ;  /* 0xff80000015447808 */ /* 0x000fe20002000000 */
[----:B------:R-:W0:Y:S01]  /*4ea0*/  MUFU.EX2 R4, R4 ;  /* 0x0000000400047308 */ /* 0x000e220000000800 */
[----:B------:R-:W-:Y:S01]  /*4eb0*/  FMNMX.FTZ R7, R66, R7, !PT ;  /* 0x0000000742077209 */ /* 0x000fe20007810000 */
[-CC-:B------:R-:W-:Y:S01]  /*4ec0*/  FFMA.FTZ R42, R42, R5.reuse, -R27.reuse ;  /* 0x000000052a2a7223 */ /* 0x180fe2000001081b */
[C---:B------:R-:W-:Y:S01]  /*4ed0*/  ISETP.GT.AND P4, PT, R57.reuse, 0x30, PT ;  /* 0x000000303900780c */ /* 0x040fe20003f84270 */
[-CC-:B------:R-:W-:Y:S01]  /*4ee0*/  FFMA.FTZ R46, R46, R5.reuse, -R27.reuse ;  /* 0x000000052e2e7223 */ /* 0x180fe2000001081b */
[----:B------:R-:W-:Y:S01]  /*4ef0*/  FSEL R70, R20, -INF , P3 ;  /* 0xff80000014467808 */ /* 0x000fe20001800000 */
[--C-:B------:R-:W-:Y:S01]  /*4f00*/  FFMA.FTZ R20, R94, R5, -R27.reuse ;  /* 0x000000055e147223 */ /* 0x100fe2000001081b */
[----:B------:R-:W-:Y:S01]  /*4f10*/  FMNMX.FTZ R7, R68, R7, !PT ;  /* 0x0000000744077209 */ /* 0x000fe20007810000 */
[----:B------:R-:W3:Y:S01]  /*4f20*/  MUFU.EX2 R203, R203 ;  /* 0x000000cb00cb7308 */ /* 0x000ee20000000800 */
[C---:B------:R-:W-:Y:S01]  /*4f30*/  ISETP.GT.AND P3, PT, R57.reuse, 0x31, PT ;  /* 0x000000313900780c */ /* 0x040fe20003f64270 */
[-CC-:B------:R-:W-:Y:S01]  /*4f40*/  FFMA.FTZ R56, R56, R5.reuse, -R27.reuse ;  /* 0x0000000538387223 */ /* 0x180fe2000001081b */
[----:B------:R-:W-:Y:S01]  /*4f50*/  FSEL R48, R48, -INF , P4 ;  /* 0xff80000030307808 */ /* 0x000fe20002000000 */
[--C-:B------:R-:W-:Y:S01]  /*4f60*/  FFMA.FTZ R54, R54, R5, -R27.reuse ;  /* 0x0000000536367223 */ /* 0x100fe2000001081b */
[----:B------:R-:W-:Y:S01]  /*4f70*/  FMNMX.FTZ R7, R70, R7, !PT ;  /* 0x0000000746077209 */ /* 0x000fe20007810000 */
[-CC-:B------:R-:W-:Y:S01]  /*4f80*/  FFMA.FTZ R58, R58, R5.reuse, -R27.reuse ;  /* 0x000000053a3a7223 */ /* 0x180fe2000001081b */
[----:B------:R-:W-:Y:S01]  /*4f90*/  ISETP.GT.AND P4, PT, R57, 0x38, PT ;  /* 0x000000383900780c */ /* 0x000fe20003f84270 */
[----:B------:R-:W-:Y:S01]  /*4fa0*/  MUFU.EX2 R191, R11 ;  /* 0x0000000b00bf7308 */ /* 0x000fe20000000800 */
[----:B--2---:R-:W-:Y:S01]  /*4fb0*/  FSEL R72, R49, -INF , P3 ;  /* 0xff80000031487808 */ /* 0x004fe20001800000 */
[--C-:B------:R-:W-:Y:S01]  /*4fc0*/  FFMA.FTZ R62, R62, R5, -R27.reuse ;  /* 0x000000053e3e7223 */ /* 0x100fe2000001081b */
[----:B------:R-:W-:Y:S01]  /*4fd0*/  FMNMX.FTZ R7, R48, R7, !PT ;  /* 0x0000000730077209 */ /* 0x000fe20007810000 */
[-CC-:B------:R-:W-:Y:S01]  /*4fe0*/  FFMA.FTZ R100, R100, R5.reuse, -R27.reuse ;  /* 0x0000000564647223 */ /* 0x180fe2000001081b */
[----:B------:R-:W-:Y:S01]  /*4ff0*/  ISETP.GT.AND P3, PT, R57, 0x39, PT ;  /* 0x000000393900780c */ /* 0x000fe20003f64270 */
[--C-:B------:R-:W-:Y:S01]  /*5000*/  FFMA.FTZ R102, R102, R5, -R27.reuse ;  /* 0x0000000566667223 */ /* 0x100fe2000001081b */
[----:B------:R-:W-:Y:S01]  /*5010*/  FSEL R74, R35, -INF , P4 ;  /* 0xff800000234a7808 */ /* 0x000fe20002000000 */
[----:B------:R-:W2:Y:S01]  /*5020*/  MUFU.EX2 R8, R8 ;  /* 0x0000000800087308 */ /* 0x000ea20000000800 */
[----:B------:R-:W-:Y:S01]  /*5030*/  FMNMX.FTZ R7, R72, R7, !PT ;  /* 0x0000000748077209 */ /* 0x000fe20007810000 */
[----:B------:R-:W2:Y:S01]  /*5040*/  @P2 LDC R35, c[0x0][0x450] ;  /* 0x00011400ff232b82 */ /* 0x000ea20000000800 */
[----:B------:R-:W-:Y:S01]  /*5050*/  ISETP.GT.AND P4, PT, R57, 0x40, PT ;  /* 0x000000403900780c */ /* 0x000fe20003f84270 */
[-CC-:B------:R-:W-:Y:S01]  /*5060*/  FFMA.FTZ R104, R104, R5.reuse, -R27.reuse ;  /* 0x0000000568687223 */ /* 0x180fe2000001081b */
[----:B----4-:R-:W-:Y:S01]  /*5070*/  FSEL R76, R53, -INF , P3 ;  /* 0xff800000354c7808 */ /* 0x010fe20001800000 */
[----:B------:R-:W-:Y:S01]  /*5080*/  FFMA.FTZ R27, R106, R5, -R27 ;  /* 0x000000056a1b7223 */ /* 0x000fe2000001081b */
[----:B------:R-:W-:Y:S01]  /*5090*/  FMNMX.FTZ R7, R74, R7, !PT ;  /* 0x000000074a077209 */ /* 0x000fe20007810000 */
[----:B------:R-:W4:Y:S01]  /*50a0*/  MUFU.EX2 R197, R197 ;  /* 0x000000c500c57308 */ /* 0x000f220000000800 */
[----:B------:R-:W-:-:S02]  /*50b0*/  ISETP.GT.AND P3, PT, R57, 0x41, PT ;  /* 0x000000413900780c */ /* 0x000fc40003f64270 */
[----:B------:R-:W-:Y:S02]  /*50c0*/  CS2R R106, SRZ ;  /* 0x00000000006a7805 */ /* 0x000fe4000001ff00 */
[----:B------:R-:W-:Y:S02]  /*50d0*/  FSEL R78, R31, -INF , P4 ;  /* 0xff8000001f4e7808 */ /* 0x000fe40002000000 */
[----:B------:R-:W-:Y:S02]  /*50e0*/  FMNMX.FTZ R7, R76, R7, !PT ;  /* 0x000000074c077209 */ /* 0x000fe40007810000 */
[----:B------:R-:W-:Y:S01]  /*50f0*/  ISETP.GT.AND P4, PT, R57, 0x48, PT ;  /* 0x000000483900780c */ /* 0x000fe20003f84270 */
[----:B------:R-:W4:Y:S01]  /*5100*/  MUFU.EX2 R10, R10 ;  /* 0x0000000a000a7308 */ /* 0x000f220000000800 */
[----:B-----5:R-:W-:Y:S02]  /*5110*/  FSEL R80, R41, -INF , P3 ;  /* 0xff80000029507808 */ /* 0x020fe40001800000 */
[----:B------:R-:W-:-:S02]  /*5120*/  FMNMX.FTZ R7, R78, R7, !PT ;  /* 0x000000074e077209 */ /* 0x000fc40007810000 */
[C---:B------:R-:W-:Y:S02]  /*5130*/  ISETP.GT.AND P3, PT, R57.reuse, 0x49, PT ;  /* 0x000000493900780c */ /* 0x040fe40003f64270 */
[----:B------:R-:W-:Y:S01]  /*5140*/  FSEL R84, R84, -INF , P4 ;  /* 0xff80000054547808 */ /* 0x000fe20002000000 */
[----:B------:R0:W-:Y:S01]  /*5150*/  MUFU.EX2 R181, R30 ;  /* 0x0000001e00b57308 */ /* 0x0001e20000000800 */
[----:B------:R-:W-:Y:S02]  /*5160*/  FMNMX.FTZ R7, R80, R7, !PT ;  /* 0x0000000750077209 */ /* 0x000fe40007810000 */
[----:B------:R-:W-:Y:S02]  /*5170*/  ISETP.GT.AND P4, PT, R57, 0x50, PT ;  /* 0x000000503900780c */ /* 0x000fe40003f84270 */
[----:B-1----:R-:W-:Y:S02]  /*5180*/  FSEL R86, R45, -INF , P3 ;  /* 0xff8000002d567808 */ /* 0x002fe40001800000 */
[----:B------:R-:W-:Y:S01]  /*5190*/  FMNMX.FTZ R7, R84, R7, !PT ;  /* 0x0000000754077209 */ /* 0x000fe20007810000 */
[----:B------:R-:W-:Y:S01]  /*51a0*/  MUFU.EX2 R199, R199 ;  /* 0x000000c700c77308 */ /* 0x000fe20000000800 */
[----:B------:R-:W-:Y:S01]  /*51b0*/  ISETP.GT.AND P3, PT, R57, 0x51, PT ;  /* 0x000000513900780c */ /* 0x000fe20003f64270 */
[----:B0-----:R-:W-:Y:S01]  /*51c0*/  FADD.FTZ R30, R201, R4 ;  /* 0x00000004c91e7221 */ /* 0x001fe20000010000 */
[----:B------:R-:W-:-:S02]  /*51d0*/  FSEL R88, R88, -INF , P4 ;  /* 0xff80000058587808 */ /* 0x000fc40002000000 */
[----:B------:R-:W-:Y:S01]  /*51e0*/  FMNMX.FTZ R7, R86, R7, !PT ;  /* 0x0000000756077209 */ /* 0x000fe20007810000 */
[----:B---3--:R-:W-:Y:S01]  /*51f0*/  FADD.FTZ R31, R203, R30 ;  /* 0x0000001ecb1f7221 */ /* 0x008fe20000010000 */
[----:B------:R-:W-:Y:S01]  /*5200*/  ISETP.GT.AND P4, PT, R57, 0x58, PT ;  /* 0x000000583900780c */ /* 0x000fe20003f84270 */
[----:B------:R-:W-:Y:S01]  /*5210*/  MUFU.EX2 R12, R12 ;  /* 0x0000000c000c7308 */ /* 0x000fe20000000800 */
[----:B------:R-:W-:Y:S01]  /*5220*/  FSEL R90, R33, -INF , P3 ;  /* 0xff800000215a7808 */ /* 0x000fe20001800000 */
[----:B--2---:R-:W-:Y:S01]  /*5230*/  FADD.FTZ R30, R8, R31 ;  /* 0x0000001f081e7221 */ /* 0x004fe20000010000 */
[----:B------:R-:W-:Y:S02]  /*5240*/  FMNMX.FTZ R7, R88, R7, !PT ;  /* 0x0000000758077209 */ /* 0x000fe40007810000 */
[----:B------:R-:W-:Y:S01]  /*5250*/  ISETP.GT.AND P3, PT, R57, 0x59, PT ;  /* 0x000000593900780c */ /* 0x000fe20003f64270 */
[----:B----4-:R-:W-:Y:S01]  /*5260*/  FADD.FTZ R33, R197, R30 ;  /* 0x0000001ec5217221 */ /* 0x010fe20000010000 */
[----:B------:R-:W-:Y:S01]  /*5270*/  FSEL R92, R92, -INF , P4 ;  /* 0xff8000005c5c7808 */ /* 0x000fe20002000000 */
[----:B------:R-:W-:Y:S01]  /*5280*/  MUFU.EX2 R193, R193 ;  /* 0x000000c100c17308 */ /* 0x000fe20000000800 */
[----:B------:R-:W-:Y:S01]  /*5290*/  FMNMX.FTZ R7, R90, R7, !PT ;  /* 0x000000075a077209 */ /* 0x000fe20007810000 */
[----:B------:R-:W-:Y:S01]  /*52a0*/  FADD.FTZ R2, R10, R33 ;  /* 0x000000210a027221 */ /* 0x000fe20000010000 */
[----:B------:R-:W-:Y:S01]  /*52b0*/  ISETP.GT.AND P4, PT, R57, 0x60, PT ;  /* 0x000000603900780c */ /* 0x000fe20003f84270 */
[----:B------:R-:W-:Y:S01]  /*52c0*/  IMAD.MOV.U32 R30, RZ, RZ, R17 ;  /* 0x000000ffff1e7224 */ /* 0x000fe200078e0011 */
[----:B------:R-:W-:-:S02]  /*52d0*/  FSEL R94, R37, -INF , P3 ;  /* 0xff800000255e7808 */ /* 0x000fc40001800000 */
[----:B------:R-:W-:Y:S01]  /*52e0*/  FMNMX.FTZ R7, R92, R7, !PT ;  /* 0x000000075c077209 */ /* 0x000fe20007810000 */
[----:B------:R-:W-:Y:S01]  /*52f0*/  MUFU.EX2 R14, R14 ;  /* 0x0000000e000e7308 */ /* 0x000fe20000000800 */
[C---:B------:R-:W-:Y:S02]  /*5300*/  ISETP.GT.AND P3, PT, R57.reuse, 0x61, PT ;  /* 0x000000613900780c */ /* 0x040fe40003f64270 */
[----:B------:R-:W-:Y:S02]  /*5310*/  FSEL R96, R96, -INF , P4 ;  /* 0xff80000060607808 */ /* 0x000fe40002000000 */
[----:B------:R-:W-:Y:S02]  /*5320*/  FMNMX.FTZ R7, R94, R7, !PT ;  /* 0x000000075e077209 */ /* 0x000fe40007810000 */
[----:B------:R-:W-:Y:S01]  /*5330*/  ISETP.GT.AND P4, PT, R57, 0x68, PT ;  /* 0x000000683900780c */ /* 0x000fe20003f84270 */
[----:B------:R-:W-:Y:S01]  /*5340*/  MUFU.EX2 R195, R195 ;  /* 0x000000c300c37308 */ /* 0x000fe20000000800 */
[----:B------:R-:W-:-:S02]  /*5350*/  FSEL R60, R39, -INF , P3 ;  /* 0xff800000273c7808 */ /* 0x000fc40001800000 */
[----:B------:R-:W-:Y:S02]  /*5360*/  FMNMX.FTZ R7, R96, R7, !PT ;  /* 0x0000000760077209 */ /* 0x000fe40007810000 */
[----:B------:R-:W-:Y:S02]  /*5370*/  ISETP.GT.AND P3, PT, R57, 0x69, PT ;  /* 0x000000693900780c */ /* 0x000fe40003f64270 */
[----:B------:R-:W-:Y:S01]  /*5380*/  FSEL R98, R98, -INF , P4 ;  /* 0xff80000062627808 */ /* 0x000fe20002000000 */
[----:B------:R-:W-:Y:S01]  /*5390*/  MUFU.EX2 R20, R20 ;  /* 0x0000001400147308 */ /* 0x000fe20000000800 */
[----:B------:R-:W-:Y:S02]  /*53a0*/  FMNMX.FTZ R7, R60, R7, !PT ;  /* 0x000000073c077209 */ /* 0x000fe40007810000 */
[----:B------:R-:W-:Y:S02]  /*53b0*/  FSEL R50, R29, -INF , P3 ;  /* 0xff8000001d327808 */ /* 0x000fe40001800000 */
[----:B------:R-:W-:-:S02]  /*53c0*/  FMNMX.FTZ R7, R98, R7, !PT ;  /* 0x0000000762077209 */ /* 0x000fc40007810000 */
[----:B------:R-:W-:Y:S01]  /*53d0*/  F2FP.F16.F32.PACK_AB R201, R4, R201 ;  /* 0x000000c904c9723e */ /* 0x000fe200000000ff */
[----:B------:R-:W-:Y:S01]  /*53e0*/  MUFU.EX2 R189, R189 ;  /* 0x000000bd00bd7308 */ /* 0x000fe20000000800 */
[----:B------:R-:W-:Y:S02]  /*53f0*/  FMNMX.FTZ R7, R50, R7, !PT ;  /* 0x0000000732077209 */ /* 0x000fe40007810000 */
[----:B------:R-:W-:Y:S01]  /*5400*/  F2FP.F16.F32.PACK_AB R203, R8, R203 ;  /* 0x000000cb08cb723e */ /* 0x000fe200000000ff */
[----:B------:R-:W-:Y:S01]  /*5410*/  VIADD R8, R82, 0xfffffffe ;  /* 0xfffffffe52087836 */ /* 0x000fe20000000000 */
[----:B------:R-:W-:Y:S01]  /*5420*/  F2FP.F16.F32.PACK_AB R197, R10, R197 ;  /* 0x000000c50ac5723e */ /* 0x000fe200000000ff */
[----:B------:R-:W0:Y:S01]  /*5430*/  SHFL.BFLY PT, R34, R7, 0x2, 0x1f ;  /* 0x0c401f0007227f89 */ /* 0x000e2200000e0000 */
[----:B------:R-:W-:Y:S01]  /*5440*/  CS2R R82, SRZ ;  /* 0x0000000000527805 */ /* 0x000fe2000001ff00 */
[----:B------:R-:W-:Y:S08]  /*5450*/  MUFU.EX2 R179, R27 ;  /* 0x0000001b00b37308 */ /* 0x000ff00000000800 */
[----:B------:R-:W-:Y:S08]  /*5460*/  MUFU.EX2 R38, R38 ;  /* 0x0000002600267308 */ /* 0x000ff00000000800 */
[----:B------:R-:W-:Y:S01]  /*5470*/  MUFU.EX2 R26, R26 ;  /* 0x0000001a001a7308 */ /* 0x000fe20000000800 */
[----:B0-----:R-:W-:-:S07]  /*5480*/  FMNMX.FTZ R34, R7, R34, !PT ;  /* 0x0000002207227209 */ /* 0x001fce0007810000 */
[----:B------:R0:W-:Y:S01]  /*5490*/  MUFU.EX2 R185, R42 ;  /* 0x0000002a00b97308 */ /* 0x0001e20000000800 */
[----:B------:R-:W1:Y:S07]  /*54a0*/  SHFL.BFLY PT, R7, R34, 0x1, 0x1f ;  /* 0x0c201f0022077f89 */ /* 0x000e6e00000e0000 */
[----:B------:R-:W-:Y:S01]  /*54b0*/  MUFU.EX2 R46, R46 ;  /* 0x0000002e002e7308 */ /* 0x000fe20000000800 */
[----:B0-----:R-:W-:-:S07]  /*54c0*/  CS2R R42, SRZ ;  /* 0x00000000002a7805 */ /* 0x001fce000001ff00 */
[----:B------:R0:W-:Y:S08]  /*54d0*/  MUFU.EX2 R187, R56 ;  /* 0x0000003800bb7308 */ /* 0x0001f00000000800 */
[----:B------:R-:W-:Y:S01]  /*54e0*/  MUFU.EX2 R54, R54 ;  /* 0x0000003600367308 */ /* 0x000fe20000000800 */
[----:B0-----:R-:W-:Y:S02]  /*54f0*/  CS2R R56, SRZ ;  /* 0x0000000000387805 */ /* 0x001fe4000001ff00 */
[----:B-1----:R-:W-:-:S04]  /*5500*/  FMNMX.FTZ R7, R34, R7, !PT ;  /* 0x0000000722077209 */ /* 0x002fc80007810000 */
[C---:B------:R-:W-:Y:S01]  /*5510*/  FSETP.NEU.FTZ.AND P3, PT, R7.reuse, -INF , PT ;  /* 0xff8000000700780b */ /* 0x040fe20003f7d000 */
[----:B------:R-:W-:Y:S01]  /*5520*/  FMUL.FTZ R9, R7, R5 ;  /* 0x0000000507097220 */ /* 0x000fe20000410000 */
[----:B------:R-:W-:Y:S04]  /*5530*/  MUFU.EX2 R58, R58 ;  /* 0x0000003a003a7308 */ /* 0x000fe80000000800 */
[----:B------:R-:W-:-:S04]  /*5540*/  FSEL R9, R9, RZ, P3 ;  /* 0x000000ff09097208 */ /* 0x000fc80001800000 */
        /* <DEDUP_REMOVED lines=17> */
[----:B0-----:R-:W0:Y:S01]  /*5660*/  @P2 LDC R32, c[0x0][0x44c] ;  /* 0x00011300ff202b82 */ /* 0x001e220000000800 */
        /* <DEDUP_REMOVED lines=15> */
[----:B------:R-:W-:Y:S01]  /*5760*/  FFMA.FTZ R50, R50, R5, -R9 ;  /* 0x0000000532327223 */ /* 0x000fe20000010809 */
[----:B------:R-:W-:-:S06]  /*5770*/  CS2R R62, SRZ ;  /* 0x00000000003e7805 */ /* 0x000fcc000001ff00 */
[----:B------:R-:W3:Y:S01]  /*5780*/  MUFU.EX2 R36, R36 ;  /* 0x0000002400247308 */ /* 0x000ee20000000800 */
[----:B0-----:R-:W-:-:S04]  /*5790*/  @P2 IMAD.HI.U32 R32, R17, R32, RZ ;  /* 0x0000002011202227 */ /* 0x001fc800078e00ff */
[----:B-1----:R-:W-:Y:S01]  /*57a0*/  FADD.FTZ R33, R24, R25 ;  /* 0x0000001918217221 */ /* 0x002fe20000010000 */
[----:B------:R-:W-:Y:S02]  /*57b0*/  F2FP.F16.F32.PACK_AB R200, R25, R24 ;  /* 0x0000001819c8723e */ /* 0x000fe400000000ff */
[----:B------:R-:W-:Y:S01]  /*57c0*/  @P2 SHF.R.U32.HI R30, RZ, R35, R32 ;  /* 0x00000023ff1e2219 */ /* 0x000fe20000011620 */
[----:B------:R-:W-:Y:S01]  /*57d0*/  FADD.FTZ R35, R199, R2 ;  /* 0x00000002c7237221 */ /* 0x000fe20000010000 */
[----:B------:R-:W0:Y:S01]  /*57e0*/  MUFU.EX2 R13, R40 ;  /* 0x00000028000d7308 */ /* 0x000e220000000800 */
[----:B--2---:R-:W-:Y:S01]  /*57f0*/  FADD.FTZ R2, R28, R33 ;  /* 0x000000211c027221 */ /* 0x004fe20000010000 */
[----:B------:R-:W-:Y:S01]  /*5800*/  IADD3 R3, R3, R30, RZ ;  /* 0x0000001e03037210 */ /* 0x000fe20007ffe0ff */
[C---:B------:R-:W-:Y:S01]  /*5810*/  FADD.FTZ R30, R12.reuse, R35 ;  /* 0x000000230c1e7221 */ /* 0x040fe20000010000 */
[C---:B------:R-:W-:Y:S01]  /*5820*/  F2FP.F16.F32.PACK_AB R202, R11.reuse, R28 ;  /* 0x0000001c0bca723e */ /* 0x040fe200000000ff */
[----:B------:R-:W-:Y:S01]  /*5830*/  FADD.FTZ R35, R11, R2 ;  /* 0x000000020b237221 */ /* 0x000fe20000010000 */
[----:B------:R-:W-:Y:S01]  /*5840*/  F2FP.F16.F32.PACK_AB R199, R12, R199 ;  /* 0x000000c70cc7723e */ /* 0x000fe200000000ff */
[----:B------:R-:W-:Y:S01]  /*5850*/  FADD.FTZ R37, R193, R30 ;  /* 0x0000001ec1257221 */ /* 0x000fe20000010000 */
[----:B------:R-:W1:Y:S01]  /*5860*/  MUFU.EX2 R44, R44 ;  /* 0x0000002c002c7308 */ /* 0x000e620000000800 */
[----:B---3--:R-:W-:Y:S01]  /*5870*/  FADD.FTZ R2, R36, R35 ;  /* 0x0000002324027221 */ /* 0x008fe20000010000 */
[C---:B------:R-:W-:Y:S01]  /*5880*/  F2FP.F16.F32.PACK_AB R193, R14.reuse, R193 ;  /* 0x000000c10ec1723e */ /* 0x040fe200000000ff */
[----:B------:R-:W-:-:S04]  /*5890*/  FADD.FTZ R30, R14, R37 ;  /* 0x000000250e1e7221 */ /* 0x000fc80000010000 */
[----:B------:R-:W-:Y:S01]  /*58a0*/  FADD.FTZ R37, R195, R30 ;  /* 0x0000001ec3257221 */ /* 0x000fe20000010000 */
[----:B------:R2:W3:Y:S01]  /*58b0*/  MUFU.EX2 R15, R52 ;  /* 0x00000034000f7308 */ /* 0x0004e20000000800 */
[C---:B0-----:R-:W-:Y:S01]  /*58c0*/  FADD.FTZ R35, R13.reuse, R2 ;  /* 0x000000020d237221 */ /* 0x041fe20000010000 */
[----:B------:R-:W-:Y:S02]  /*58d0*/  IMAD.MOV.U32 R2, RZ, RZ, RZ ;  /* 0x000000ffff027224 */ /* 0x000fe400078e00ff */
[----:B------:R-:W-:Y:S01]  /*58e0*/  FADD.FTZ R30, R20, R37 ;  /* 0x00000025141e7221 */ /* 0x000fe20000010000 */
[----:B------:R-:W-:Y:S01]  /*58f0*/  F2FP.F16.F32.PACK_AB R196, R13, R36 ;  /* 0x000000240dc4723e */ /* 0x000fe200000000ff */
[----:B------:R-:W-:-:S04]  /*5900*/  IMAD.HI R32, R3, -0x6db6db6d, R2 ;  /* 0x9249249303207827 */ /* 0x000fc800078e0202 */
[----:B------:R-:W-:Y:S01]  /*5910*/  FADD.FTZ R37, R189, R30 ;  /* 0x0000001ebd257221 */ /* 0x000fe20000010000 */
[----:B------:R-:W0:Y:S01]  /*5920*/  MUFU.EX2 R64, R64 ;  /* 0x0000004000407308 */ /* 0x000e220000000800 */
[----:B-1----:R-:W-:Y:S01]  /*5930*/  FADD.FTZ R0, R44, R35 ;  /* 0x000000232c007221 */ /* 0x002fe20000010000 */
[C---:B------:R-:W-:Y:S01]  /*5940*/  F2FP.F16.F32.PACK_AB R189, R108.reuse, R189 ;  /* 0x000000bd6cbd723e */ /* 0x040fe200000000ff */
[----:B------:R-:W-:Y:S01]  /*5950*/  FADD.FTZ R2, R108, R37 ;  /* 0x000000256c027221 */ /* 0x000fe20000010000 */
[----:B------:R-:W-:Y:S02]  /*5960*/  F2FP.F16.F32.PACK_AB R195, R20, R195 ;  /* 0x000000c314c3723e */ /* 0x000fe400000000ff */
[----:B------:R-:W-:Y:S02]  /*5970*/  CS2R R108, SRZ ;  /* 0x00000000006c7805 */ /* 0x000fe4000001ff00 */
[----:B--2---:R-:W-:Y:S01]  /*5980*/  CS2R R52, SRZ ;  /* 0x0000000000347805 */ /* 0x004fe2000001ff00 */
[----:B------:R-:W-:Y:S01]  /*5990*/  FADD.FTZ R37, R191, R2 ;  /* 0x00000002bf257221 */ /* 0x000fe20000010000 */
[----:B------:R1:W2:Y:S01]  /*59a0*/  MUFU.EX2 R21, R66 ;  /* 0x0000004200157308 */ /* 0x0002a20000000800 */
[C---:B---3--:R-:W-:Y:S01]  /*59b0*/  FADD.FTZ R3, R15.reuse, R0 ;  /* 0x000000000f037221 */ /* 0x048fe20000010000 */
[C---:B------:R-:W-:Y:S01]  /*59c0*/  F2FP.F16.F32.PACK_AB R191, R38.reuse, R191 ;  /* 0x000000bf26bf723e */ /* 0x040fe200000000ff */
[----:B------:R-:W-:Y:S01]  /*59d0*/  FADD.FTZ R39, R38, R37 ;  /* 0x0000002526277221 */ /* 0x000fe20000010000 */
[----:B------:R-:W-:-:S02]  /*59e0*/  F2FP.F16.F32.PACK_AB R198, R15, R44 ;  /* 0x0000002c0fc6723e */ /* 0x000fc400000000ff */
[----:B------:R-:W-:Y:S01]  /*59f0*/  CS2R R44, SRZ ;  /* 0x00000000002c7805 */ /* 0x000fe2000001ff00 */
[----:B------:R-:W-:Y:S01]  /*5a00*/  FADD.FTZ R2, R26, R39 ;  /* 0x000000271a027221 */ /* 0x000fe20000010000 */
[----:B------:R-:W3:Y:S01]  /*5a10*/  MUFU.EX2 R68, R68 ;  /* 0x0000004400447308 */ /* 0x000ee20000000800 */
[----:B0-----:R-:W-:Y:S01]  /*5a20*/  FADD.FTZ R0, R64, R3 ;  /* 0x0000000340007221 */ /* 0x001fe20000010000 */
[----:B------:R-:W-:Y:S01]  /*5a30*/  SHF.R.U32.HI R39, RZ, 0x1f, R32 ;  /* 0x0000001fff277819 */ /* 0x000fe20000011620 */
[C---:B------:R-:W-:Y:S01]  /*5a40*/  FADD.FTZ R9, R185.reuse, R2 ;  /* 0x00000002b9097221 */ /* 0x040fe20000010000 */
[----:B------:R-:W-:Y:S02]  /*5a50*/  F2FP.F16.F32.PACK_AB R185, R185, R26 ;  /* 0x0000001ab9b9723e */ /* 0x000fe400000000ff */
[----:B-1----:R-:W-:Y:S02]  /*5a60*/  CS2R R66, SRZ ;  /* 0x0000000000427805 */ /* 0x002fe4000001ff00 */
[----:B------:R-:W-:Y:S01]  /*5a70*/  LEA.HI.SX32 R32, R32, R39, 0x1a ;  /* 0x0000002720207211 */ /* 0x000fe200078fd2ff */
[----:B------:R-:W-:Y:S01]  /*5a80*/  FADD.FTZ R2, R46, R9 ;  /* 0x000000092e027221 */ /* 0x000fe20000010000 */
[----:B------:R0:W1:Y:S01]  /*5a90*/  MUFU.EX2 R27, R70 ;  /* 0x00000046001b7308 */ /* 0x0000620000000800 */
[C---:B--2---:R-:W-:Y:S01]  /*5aa0*/  FADD.FTZ R3, R21.reuse, R0 ;  /* 0x0000000015037221 */ /* 0x044fe20000010000 */
[----:B------:R-:W-:Y:S01]  /*5ab0*/  F2FP.F16.F32.PACK_AB R192, R21, R64 ;  /* 0x0000004015c0723e */ /* 0x000fe200000000ff */
[C---:B------:R-:W-:Y:S01]  /*5ac0*/  FADD.FTZ R39, R187.reuse, R2 ;  /* 0x00000002bb277221 */ /* 0x040fe20000010000 */
[----:B------:R-:W-:-:S02]  /*5ad0*/  F2FP.F16.F32.PACK_AB R187, R187, R46 ;  /* 0x0000002ebbbb723e */ /* 0x000fc400000000ff */
[----:B------:R-:W-:Y:S02]  /*5ae0*/  CS2R R64, SRZ ;  /* 0x0000000000407805 */ /* 0x000fe4000001ff00 */
[----:B------:R-:W-:Y:S01]  /*5af0*/  CS2R R46, SRZ ;  /* 0x00000000002e7805 */ /* 0x000fe2000001ff00 */
[----:B------:R-:W-:Y:S01]  /*5b00*/  FADD.FTZ R2, R54, R39 ;  /* 0x0000002736027221 */ /* 0x000fe20000010000 */
[----:B------:R-:W2:Y:S01]  /*5b10*/  MUFU.EX2 R48, R48 ;  /* 0x0000003000307308 */ /* 0x000ea20000000800 */
[----:B---3--:R-:W-:Y:S01]  /*5b20*/  FADD.FTZ R0, R68, R3 ;  /* 0x0000000344007221 */ /* 0x008fe20000010000 */
[----:B0-----:R-:W-:Y:S01]  /*5b30*/  CS2R R70, SRZ ;  /* 0x0000000000467805 */ /* 0x001fe2000001ff00 */
[C---:B------:R-:W-:Y:S01]  /*5b40*/  FADD.FTZ R39, R181.reuse, R2 ;  /* 0x00000002b5277221 */ /* 0x040fe20000010000 */
[----:B------:R-:W-:Y:S02]  /*5b50*/  F2FP.F16.F32.PACK_AB R181, R181, R54 ;  /* 0x00000036b5b5723e */ /* 0x000fe400000000ff */
[----:B------:R-:W-:Y:S01]  /*5b60*/  CS2R R54, SRZ ;  /* 0x0000000000367805 */ /* 0x000fe2000001ff00 */
[----:B------:R-:W-:Y:S01]  /*5b70*/  FADD.FTZ R2, R58, R39 ;  /* 0x000000273a027221 */ /* 0x000fe20000010000 */
[----:B------:R0:W3:Y:S01]  /*5b80*/  MUFU.EX2 R29, R72 ;  /* 0x00000048001d7308 */ /* 0x0000e20000000800 */
[C---:B-1----:R-:W-:Y:S01]  /*5b90*/  FADD.FTZ R3, R27.reuse, R0 ;  /* 0x000000001b037221 */ /* 0x042fe20000010000 */
[----:B------:R-:W-:Y:S01]  /*5ba0*/  F2FP.F16.F32.PACK_AB R194, R27, R68 ;  /* 0x000000441bc2723e */ /* 0x000fe200000000ff */
[C---:B------:R-:W-:Y:S01]  /*5bb0*/  FADD.FTZ R41, R183.reuse, R2 ;  /* 0x00000002b7297221 */ /* 0x040fe20000010000 */
[----:B------:R-:W-:-:S02]  /*5bc0*/  F2FP.F16.F32.PACK_AB R183, R183, R58 ;  /* 0x0000003ab7b7723e */ /* 0x000fc400000000ff */
[----:B------:R-:W-:Y:S02]  /*5bd0*/  CS2R R68, SRZ ;  /* 0x0000000000447805 */ /* 0x000fe4000001ff00 */
[----:B------:R-:W-:Y:S02]  /*5be0*/  CS2R R58, SRZ ;  /* 0x00000000003a7805 */ /* 0x000fe4000001ff00 */
[----:B------:R-:W-:Y:S01]  /*5bf0*/  CS2R R26, SRZ ;  /* 0x00000000001a7805 */ /* 0x000fe2000001ff00 */
[----:B------:R-:W1:Y:S01]  /*5c00*/  MUFU.EX2 R74, R74 ;  /* 0x0000004a004a7308 */ /* 0x000e620000000800 */
[----:B--2---:R-:W-:Y:S01]  /*5c10*/  FADD.FTZ R0, R48, R3 ;  /* 0x0000000330007221 */ /* 0x004fe20000010000 */
[----:B0-----:R-:W-:-:S06]  /*5c20*/  CS2R R72, SRZ ;  /* 0x0000000000487805 */ /* 0x001fcc000001ff00 */
[----:B------:R0:W2:Y:S01]  /*5c30*/  MUFU.EX2 R31, R76 ;  /* 0x0000004c001f7308 */ /* 0x0000a20000000800 */
[C---:B---3--:R-:W-:Y:S01]  /*5c40*/  FADD.FTZ R3, R29.reuse, R0 ;  /* 0x000000001d037221 */ /* 0x048fe20000010000 */
[----:B------:R-:W-:Y:S02]  /*5c50*/  F2FP.F16.F32.PACK_AB R188, R29, R48 ;  /* 0x000000301dbc723e */ /* 0x000fe400000000ff */
[----:B------:R-:W-:Y:S02]  /*5c60*/  CS2R R48, SRZ ;  /* 0x0000000000307805 */ /* 0x000fe4000001ff00 */
[----:B------:R-:W-:Y:S02]  /*5c70*/  CS2R R28, SRZ ;  /* 0x00000000001c7805 */ /* 0x000fe4000001ff00 */
[----:B------:R-:W3:Y:S01]  /*5c80*/  MUFU.EX2 R78, R78 ;  /* 0x0000004e004e7308 */ /* 0x000ee20000000800 */
[----:B-1----:R-:W-:Y:S01]  /*5c90*/  FADD.FTZ R0, R74, R3 ;  /* 0x000000034a007221 */ /* 0x002fe20000010000 */
[----:B0-----:R-:W-:-:S06]  /*5ca0*/  CS2R R76, SRZ ;  /* 0x00000000004c7805 */ /* 0x001fcc000001ff00 */
[----:B------:R0:W1:Y:S01]  /*5cb0*/  MUFU.EX2 R33, R80 ;  /* 0x0000005000217308 */ /* 0x0000620000000800 */
[C---:B--2---:R-:W-:Y:S01]  /*5cc0*/  FADD.FTZ R3, R31.reuse, R0 ;  /* 0x000000001f037221 */ /* 0x044fe20000010000 */
[----:B------:R-:W-:Y:S02]  /*5cd0*/  F2FP.F16.F32.PACK_AB R190, R31, R74 ;  /* 0x0000004a1fbe723e */ /* 0x000fe400000000ff */
[----:B------:R-:W-:Y:S02]  /*5ce0*/  CS2R R74, SRZ ;  /* 0x00000000004a7805 */ /* 0x000fe4000001ff00 */
[----:B------:R-:W-:Y:S02]  /*5cf0*/  CS2R R30, SRZ ;  /* 0x00000000001e7805 */ /* 0x000fe4000001ff00 */
[----:B------:R-:W2:Y:S01]  /*5d00*/  MUFU.EX2 R84, R84 ;  /* 0x0000005400547308 */ /* 0x000ea20000000800 */
[----:B---3--:R-:W-:Y:S01]  /*5d10*/  FADD.FTZ R0, R78, R3 ;  /* 0x000000034e007221 */ /* 0x008fe20000010000 */
[----:B0-----:R-:W-:-:S06]  /*5d20*/  CS2R R80, SRZ ;  /* 0x0000000000507805 */ /* 0x001fcc000001ff00 */
[----:B------:R0:W3:Y:S01]  /*5d30*/  MUFU.EX2 R35, R86 ;  /* 0x0000005600237308 */ /* 0x0000e20000000800 */
[C---:B-1----:R-:W-:Y:S01]  /*5d40*/  FADD.FTZ R3, R33.reuse, R0 ;  /* 0x0000000021037221 */ /* 0x042fe20000010000 */
[----:B------:R-:W-:Y:S02]  /*5d50*/  F2FP.F16.F32.PACK_AB R184, R33, R78 ;  /* 0x0000004e21b8723e */ /* 0x000fe400000000ff */
[----:B------:R-:W-:-:S04]  /*5d60*/  CS2R R78, SRZ ;  /* 0x00000000004e7805 */ /* 0x000fc8000001ff00 */
[----:B------:R-:W1:Y:S01]  /*5d70*/  MUFU.EX2 R88, R88 ;  /* 0x0000005800587308 */ /* 0x000e620000000800 */
[----:B--2---:R-:W-:Y:S01]  /*5d80*/  FADD.FTZ R0, R84, R3 ;  /* 0x0000000354007221 */ /* 0x004fe20000010000 */
[----:B0-----:R-:W-:-:S06]  /*5d90*/  CS2R R86, SRZ ;  /* 0x0000000000567805 */ /* 0x001fcc000001ff00 */
[----:B------:R-:W0:Y:S01]  /*5da0*/  MUFU.EX2 R100, R100 ;  /* 0x0000006400647308 */ /* 0x000e220000000800 */
[C---:B---3--:R-:W-:Y:S01]  /*5db0*/  FADD.FTZ R3, R35.reuse, R0 ;  /* 0x0000000023037221 */ /* 0x048fe20000010000 */
[----:B------:R-:W-:Y:S02]  /*5dc0*/  F2FP.F16.F32.PACK_AB R186, R35, R84 ;  /* 0x0000005423ba723e */ /* 0x000fe400000000ff */
[----:B------:R-:W-:Y:S02]  /*5dd0*/  CS2R R84, SRZ ;  /* 0x0000000000547805 */ /* 0x000fe4000001ff00 */
[----:B------:R-:W-:Y:S02]  /*5de0*/  CS2R R34, SRZ ;  /* 0x0000000000227805 */ /* 0x000fe4000001ff00 */
[----:B------:R2:W3:Y:S01]  /*5df0*/  MUFU.EX2 R37, R90 ;  /* 0x0000005a00257308 */ /* 0x0004e20000000800 */
[----:B-1----:R-:W-:-:S07]  /*5e00*/  FADD.FTZ R0, R88, R3 ;  /* 0x0000000358007221 */ /* 0x002fce0000010000 */
[----:B------:R1:W4:Y:S01]  /*5e10*/  MUFU.EX2 R177, R102 ;  /* 0x0000006600b17308 */ /* 0x0003220000000800 */
[----:B0-----:R-:W-:Y:S01]  /*5e20*/  FADD.FTZ R2, R100, R41 ;  /* 0x0000002964027221 */ /* 0x001fe20000010000 */
[----:B--2---:R-:W-:-:S06]  /*5e30*/  CS2R R90, SRZ ;  /* 0x00000000005a7805 */ /* 0x004fcc000001ff00 */
[----:B------:R-:W0:Y:S01]  /*5e40*/  MUFU.EX2 R92, R92 ;  /* 0x0000005c005c7308 */ /* 0x000e220000000800 */
[C---:B---3--:R-:W-:Y:S01]  /*5e50*/  FADD.FTZ R3, R37.reuse, R0 ;  /* 0x0000000025037221 */ /* 0x048fe20000010000 */
[----:B------:R-:W-:Y:S02]  /*5e60*/  F2FP.F16.F32.PACK_AB R180, R37, R88 ;  /* 0x0000005825b4723e */ /* 0x000fe400000000ff */
[----:B-1----:R-:W-:Y:S02]  /*5e70*/  CS2R R102, SRZ ;  /* 0x0000000000667805 */ /* 0x002fe4000001ff00 */
[----:B------:R-:W-:Y:S02]  /*5e80*/  CS2R R88, SRZ ;  /* 0x0000000000587805 */ /* 0x000fe4000001ff00 */
[----:B------:R-:W-:Y:S01]  /*5e90*/  CS2R R36, SRZ ;  /* 0x0000000000247805 */ /* 0x000fe2000001ff00 */
        /* <DEDUP_REMOVED lines=8> */
[----:B--2---:R-:W-:-:S03]  /*5f20*/  CS2R R94, SRZ ;  /* 0x00000000005e7805 */ /* 0x004fc6000001ff00 */
[C---:B------:R-:W-:Y:S01]  /*5f30*/  FADD.FTZ R3, R179.reuse, R2 ;  /* 0x00000002b3037221 */ /* 0x040fe20000010000 */
[----:B------:R-:W-:Y:S01]  /*5f40*/  F2FP.F16.F32.PACK_AB R179, R179, R104 ;  /* 0x00000068b3b3723e */ /* 0x000fe200000000ff */
[----:B------:R-:W-:Y:S01]  /*5f50*/  IMAD.MOV.U32 R2, RZ, RZ, 0x3f800000 ;  /* 0x3f800000ff027424 */ /* 0x000fe200078e00ff */
[----:B------:R1:W2:Y:S01]  /*5f60*/  MUFU.EX2 R39, R60 ;  /* 0x0000003c00277308 */ /* 0x0002a20000000800 */
[C---:B---3--:R-:W-:Y:S01]  /*5f70*/  FADD.FTZ R41, R9.reuse, R0 ;  /* 0x0000000009297221 */ /* 0x048fe20000010000 */
[----:B------:R-:W-:Y:S02]  /*5f80*/  F2FP.F16.F32.PACK_AB R182, R9, R92 ;  /* 0x0000005c09b6723e */ /* 0x000fe400000000ff */
[----:B------:R-:W-:Y:S02]  /*5f90*/  CS2R R104, SRZ ;  /* 0x0000000000687805 */ /* 0x000fe4000001ff00 */
[----:B------:R-:W-:Y:S02]  /*5fa0*/  CS2R R92, SRZ ;  /* 0x00000000005c7805 */ /* 0x000fe4000001ff00 */
[----:B------:R-:W3:Y:S01]  /*5fb0*/  MUFU.EX2 R98, R98 ;  /* 0x0000006200627308 */ /* 0x000ee20000000800 */
[----:B0-----:R-:W-:Y:S01]  /*5fc0*/  FADD.FTZ R0, R96, R41 ;  /* 0x0000002960007221 */ /* 0x001fe20000010000 */
[----:B-1----:R-:W-:-:S02]  /*5fd0*/  CS2R R60, SRZ ;  /* 0x00000000003c7805 */ /* 0x002fc4000001ff00 */
[----:B------:R-:W-:-:S04]  /*5fe0*/  CS2R R40, SRZ ;  /* 0x0000000000287805 */ /* 0x000fc8000001ff00 */
[----:B------:R0:W1:Y:S01]  /*5ff0*/  MUFU.EX2 R25, R50 ;  /* 0x0000003200197308 */ /* 0x0000620000000800 */
[C---:B--2---:R-:W-:Y:S01]  /*6000*/  FADD.FTZ R11, R39.reuse, R0 ;  /* 0x00000000270b7221 */ /* 0x044fe20000010000 */
[----:B------:R-:W-:Y:S01]  /*6010*/  F2FP.F16.F32.PACK_AB R176, R39, R96 ;  /* 0x0000006027b0723e */ /* 0x000fe200000000ff */
[----:B------:R-:W-:Y:S01]  /*6020*/  IMAD.MOV.U32 R0, RZ, RZ, 0x3f800000 ;  /* 0x3f800000ff007424 */ /* 0x000fe200078e00ff */
[----:B------:R-:W-:Y:S02]  /*6030*/  CS2R R96, SRZ ;  /* 0x0000000000607805 */ /* 0x000fe4000001ff00 */
[----:B------:R-:W-:Y:S01]  /*6040*/  CS2R R38, SRZ ;  /* 0x0000000000267805 */ /* 0x000fe2000001ff00 */
[----:B---3--:R-:W-:Y:S01]  /*6050*/  FADD.FTZ R4, R98, R11 ;  /* 0x0000000b62047221 */ /* 0x008fe20000010000 */
[----:B------:R-:W-:Y:S02]  /*6060*/  VIMNMX R11, RZ, R32, !PT ;  /* 0x00000020ff0b7248 */ /* 0x000fe40007fe0100 */
[----:B0-----:R-:W-:-:S02]  /*6070*/  CS2R R50, SRZ ;  /* 0x0000000000327805 */ /* 0x001fc4000001ff00 */
[----:B------:R-:W-:Y:S02]  /*6080*/  CS2R R32, SRZ ;  /* 0x0000000000207805 */ /* 0x000fe4000001ff00 */
[----:B------:R-:W-:Y:S01]  /*6090*/  ISETP.GE.AND P3, PT, R8, R11, PT ;  /* 0x0000000b0800720c */ /* 0x000fe20003f66270 */
[C---:B-1----:R-:W-:Y:S01]  /*60a0*/  FADD.FTZ R4, R25.reuse, R4 ;  /* 0x0000000419047221 */ /* 0x042fe20000010000 */
[----:B------:R-:W-:Y:S02]  /*60b0*/  F2FP.F16.F32.PACK_AB R178, R25, R98 ;  /* 0x0000006219b2723e */ /* 0x000fe400000000ff */
[----:B------:R-:W-:Y:S02]  /*60c0*/  CS2R R98, SRZ ;  /* 0x0000000000627805 */ /* 0x000fe4000001ff00 */
[----:B------:R-:W-:-:S07]  /*60d0*/  CS2R R24, SRZ ;  /* 0x0000000000187805 */ /* 0x000fce000001ff00 */
[----:B------:R-:W-:Y:S05]  /*60e0*/  @!P3 BRA `(.L_x_2276) ;  /* 0x0000004800b8b947 */ /* 0x000fea0003800000 */
[----:B------:R-:W-:Y:S01]  /*60f0*/  IMAD.MOV.U32 R9, RZ, RZ, R6 ;  /* 0x000000ffff097224 */ /* 0x000fe200078e0006 */
[----:B------:R-:W-:Y:S01]  /*6100*/  UMOV UR38, UR39 ;  /* 0x0000002700267c82 */ /* 0x000fe20008000000 */
[----:B------:R-:W-:Y:S01]  /*6110*/  IMAD.MOV.U32 R10, RZ, RZ, R7 ;  /* 0x000000ffff0a7224 */ /* 0x000fe200078e0007 */
[----:B------:R-:W-:Y:S01]  /*6120*/  UMOV UR6, UR36 ;  /* 0x0000002400067c82 */ /* 0x000fe20008000000 */
[----:B------:R-:W-:Y:S01]  /*6130*/  IMAD.MOV.U32 R2, RZ, RZ, 0x3f800000 ;  /* 0x3f800000ff027424 */ /* 0x000fe200078e00ff */
[----:B------:R-:W-:Y:S01]  /*6140*/  ULDC UR5, c[0x0][0x9d8] ;  /* 0x0002760000057ab9 */ /* 0x000fe20000000800 */
[----:B------:R-:W-:-:S07]  /*6150*/  IMAD.MOV.U32 R119, RZ, RZ, RZ ;  /* 0x000000ffff777224 */ /* 0x000fce00078e00ff */
.L_x_2285:
[----:B------:R-:W-:-:S04]  /*6160*/  UIADD3 UR4, UR6, 0x1, URZ ;  /* 0x0000000106047890 */ /* 0x000fc8000fffe03f */
[----:B------:R-:W-:-:S04]  /*6170*/  UISETP.NE.AND UP0, UPT, UR4, 0x2, UPT ;  /* 0x000000020400788c */ /* 0x000fc8000bf05270 */
[----:B------:R-:W-:Y:S02]  /*6180*/  USEL UR39, URZ, 0x1, UP0 ;  /* 0x000000013f277887 */ /* 0x000fe40008000000 */
[----:B------:R-:W-:Y:S02]  /*6190*/  USEL UR36, UR4, URZ, UP0 ;  /* 0x0000003f04247287 */ /* 0x000fe40008000000 */
[----:B------:R-:W-:Y:S01]  /*61a0*/  ULOP3.LUT UR39, UR38, UR39, URZ, 0x3c, !UPT ;  /* 0x0000002726277292 */ /* 0x000fe2000f8e3c3f */
[----:B------:R-:W-:Y:S11]  /*61b0*/  @!P0 BRA `(.L_x_2277) ;  /* 0x0000000000048947 */ /* 0x000ff60003800000 */
[----:B------:R-:W-:Y:S01]  /*61c0*/  BPT.TRAP 0x1 ;  /* 0x000000040000795c */ /* 0x000fe20000300000 */
.L_x_2277:
[----:B------:R-:W-:Y:S01]  /*61d0*/  ULEA UR7, UR36, UR37, 0x3 ;  /* 0x0000002524077291 */ /* 0x000fe2000f8e183f */
[----:B------:R-:W-:-:S05]  /*61e0*/  IMAD.U32 R5, RZ, RZ, UR39 ;  /* 0x00000027ff057e24 */ /* 0x000fca000f8e00ff */
[----:B------:R-:W-:-:S04]  /*61f0*/  SHF.L.U32 R5, R5, 0x1f, RZ ;  /* 0x0000001f05057819 */ /* 0x000fc800000006ff */
[----:B------:R0:W1:Y:S01]  /*6200*/  SYNCS.PHASECHK.TRANS64.TRYWAIT P3, [UR7+0x36830], R5 ;  /* 0x03683005ff0075a7 */ /* 0x0000620008060147 */
[----:B------:R-:W-:Y:S05]  /*6210*/  @!P0 BRA `(.L_x_2278) ;  /* 0x0000000000048947 */ /* 0x000fea0003800000 */
[----:B------:R-:W-:Y:S01]  /*6220*/  BPT.TRAP 0x1 ;  /* 0x000000040000795c */ /* 0x000fe20000300000 */
.L_x_2278:
[----:B-1----:R-:W-:Y:S05]  /*6230*/  @P3 BRA `(.L_x_2279) ;  /* 0x0000000000083947 */ /* 0x002fea0003800000 */
[----:B------:R-:W1:Y:S02]  /*6240*/  SYNCS.PHASECHK.TRANS64.TRYWAIT P3, [UR7+0x36830], R5 ;  /* 0x03683005ff0075a7 */ /* 0x000e640008060147 */
[----:B-1----:R-:W-:Y:S05]  /*6250*/  @!P3 BRA `(.L_x_2280) ;  /* 0x0000010c00b8b947 */ /* 0x002fea0003800000 */
.L_x_2279:
[----:B------:R-:W-:Y:S01]  /*6260*/  UIMAD UR4, UR36, 0xa80, UR60 ;  /* 0x00000a80240478a4 */ /* 0x000fe2000f8e023c */
[----:B------:R-:W-:Y:S01]  /*6270*/  WARPGROUP.ARRIVE ;  /* 0x00000000000079c5 */ /* 0x000fe20000000000 */
[----:B------:R-:W-:Y:S01]  /*6280*/  UMOV UR59, 0x40000040 ;  /* 0x40000040003b7882 */ /* 0x000fe20000000000 */
[----:B------:R-:W-:Y:S01]  /*6290*/  UMOV UR19, 0x40000040 ;  /* 0x4000004000137882 */ /* 0x000fe20000000000 */
        /* <DEDUP_REMOVED lines=587> */
.L_x_2281:
[----:B------:R-:W-:Y:S01]  /*8750*/  ULEA UR10, UR6, UR37, 0x3 ;  /* 0x00000025060a7291 */ /* 0x000fe2000f8e183f */
[----:B------:R-:W-:-:S05]  /*8760*/  IMAD.U32 R0, RZ, RZ, UR38 ;  /* 0x00000026ff007e24 */ /* 0x000fca000f8e00ff */
[----:B------:R-:W-:-:S04]  /*8770*/  SHF.L.U32 R0, R0, 0x1f, RZ ;  /* 0x0000001f00007819 */ /* 0x000fc800000006ff */
[----:B------:R2:W3:Y:S01]  /*8780*/  SYNCS.PHASECHK.TRANS64.TRYWAIT P3, [UR10+0x36850], R0 ;  /* 0x03685000ff0075a7 */ /* 0x0004e2000806014a */
[----:B------:R-:W-:Y:S05]  /*8790*/  @!P0 BRA `(.L_x_2282) ;  /* 0x0000000000048947 */ /* 0x000fea0003800000 */
[----:B------:R-:W-:Y:S01]  /*87a0*/  BPT.TRAP 0x1 ;  /* 0x000000040000795c */ /* 0x000fe20000300000 */
.L_x_2282:
[----:B---3--:R-:W-:Y:S05]  /*87b0*/  @P3 BRA `(.L_x_2283) ;  /* 0x0000000000083947 */ /* 0x008fea0003800000 */
[----:B------:R-:W3:Y:S02]  /*87c0*/  SYNCS.PHASECHK.TRANS64.TRYWAIT P3, [UR10+0x36850], R0 ;  /* 0x03685000ff0075a7 */ /* 0x000ee4000806014a */
[----:B---3--:R-:W-:Y:S05]  /*87d0*/  @!P3 BRA `(.L_x_2284) ;  /* 0x000000e80070b947 */ /* 0x008fea0003800000 */
.L_x_2283:
[----:B------:R-:W-:Y:S01]  /*87e0*/  UIADD3 UR4, UR37, 0x400, URZ ;  /* 0x0000040025047890 */ /* 0x000fe2000fffe03f */
[----:B------:R-:W-:Y:S01]  /*87f0*/  WARPGROUP.ARRIVE ;  /* 0x00000000000079c5 */ /* 0x000fe20000000000 */
[----:B------:R-:W-:Y:S01]  /*8800*/  UMOV UR15, 0x40000040 ;  /* 0x40000040000f7882 */ /* 0x000fe20000000000 */
[----:B------:R-:W-:Y:S01]  /*8810*/  FMUL.FTZ R15, R165, UR5 ;  /* 0x00000005a50f7c20 */ /* 0x000fe20008410000 */
[----:B------:R-:W-:Y:S01]  /*8820*/  USHF.R.U32.HI UR4, URZ, 0x4, UR4 ;  /* 0x000000043f047899 */ /* 0x000fe20008011604 */
[----:B------:R-:W3:Y:S01]  /*8830*/  @P2 LDC R165, c[0x0][0x450] ;  /* 0x00011400ffa52b82 */ /* 0x000ee20000000800 */
[----:B------:R-:W-:Y:S01]  /*8840*/  FMUL.FTZ R14, R161, UR5 ;  /* 0x00000005a10e7c20 */ /* 0x000fe20008410000 */
[----:B------:R-:W-:Y:S01]  /*8850*/  IMAD.IADD R161, R22, 0x1, R17 ;  /* 0x0000000116a17824 */ /* 0x000fe200078e0211 */
[----:B------:R-:W-:Y:S01]  /*8860*/  ULOP3.LUT UR4, UR4, 0x3fff, URZ, 0xc0, !UPT ;  /* 0x00003fff04047892 */ /* 0x000fe2000f8ec03f */
[----:B------:R-:W-:Y:S01]  /*8870*/  FMUL.FTZ R13, R160, UR5 ;  /* 0x00000005a00d7c20 */ /* 0x000fe20008410000 */
[----:B------:R-:W-:Y:S01]  /*8880*/  FMUL.FTZ R160, R152, UR5 ;  /* 0x0000000598a07c20 */ /* 0x000fe20008410000 */
[----:B------:R-:W-:Y:S01]  /*8890*/  FMUL.FTZ R152, R159, UR5 ;  /* 0x000000059f987c20 */ /* 0x000fe20008410000 */
[----:B------:R-:W-:Y:S01]  /*88a0*/  ULOP3.LUT UR4, UR4, 0x3800000, URZ, 0xfc, !UPT ;  /* 0x0380000004047892 */ /* 0x000fe2000f8efc3f */
[----:B------:R-:W4:Y:S01]  /*88b0*/  LDC R159, c[0x0][0x2f0] ;  /* 0x0000bc00ff9f7b82 */ /* 0x000f220000000800 */
[----:B------:R-:W-:Y:S01]  /*88c0*/  FMUL.FTZ R20, R164, UR5 ;  /* 0x00000005a4147c20 */ /* 0x000fe20008410000 */
[----:B------:R-:W-:Y:S01]  /*88d0*/  FMUL.FTZ R164, R146, UR5 ;  /* 0x0000000592a47c20 */ /* 0x000fe20008410000 */
[----:B------:R-:W-:Y:S01]  /*88e0*/  UIMAD UR4, UR6, 0xa80, UR4 ;  /* 0x00000a80060478a4 */ /* 0x000fe2000f8e0204 */
[----:B------:R-:W-:Y:S01]  /*88f0*/  FMUL.FTZ R21, R153, UR5 ;  /* 0x0000000599157c20 */ /* 0x000fe20008410000 */
[----:B------:R-:W-:Y:S01]  /*8900*/  FMUL.FTZ R153, R157, UR5 ;  /* 0x000000059d997c20 */ /* 0x000fe20008410000 */
[----:B------:R-:W-:Y:S01]  /*8910*/  FMUL.FTZ R157, R144, UR5 ;  /* 0x00000005909d7c20 */ /* 0x000fe20008410000 */
[----:B------:R-:W-:Y:S01]  /*8920*/  UIADD3 UR6, UR4, 0x80, URZ ;  /* 0x0000008004067890 */ /* 0x000fe2000fffe03f */
[----:B01----:R-:W-:Y:S01]  /*8930*/  FMUL.FTZ R5, R174, UR5 ;  /* 0x00000005ae057c20 */ /* 0x003fe20008410000 */
[----:B------:R-:W-:Y:S01]  /*8940*/  FMUL.FTZ R6, R175, UR5 ;  /* 0x00000005af067c20 */ /* 0x000fe20008410000 */
[----:B------:R-:W-:Y:S01]  /*8950*/  UMOV UR14, UR4 ;  /* 0x00000004000e7c82 */ /* 0x000fe20008000000 */
[----:B------:R-:W-:Y:S01]  /*8960*/  ULDC UR11, c[0x0][0x288] ;  /* 0x0000a200000b7ab9 */ /* 0x000fe20000000800 */
[----:B------:R-:W-:Y:S01]  /*8970*/  HGMMA.64x192x16.F32 R24, R200, gdesc[UR12].tnspB, R24, gsb0 ;  /* 0x42e0000cc8187df0 */ /* 0x000fe20008000818 */
[----:B------:R-:W-:Y:S01]  /*8980*/  UMOV UR15, 0x40000040 ;  /* 0x40000040000f7882 */ /* 0x000fe20000000000 */
[----:B------:R-:W-:Y:S01]  /*8990*/  UMOV UR14, UR6 ;  /* 0x00000006000e7c82 */ /* 0x000fe20008000000 */
[----:B------:R-:W-:Y:S01]  /*89a0*/  UIADD3 UR6, UR4, 0x100, URZ ;  /* 0x0000010004067890 */ /* 0x000fe2000fffe03f */
[----:B------:R-:W-:Y:S01]  /*89b0*/  MUFU.TANH R5, R5 ;  /* 0x0000000500057308 */ /* 0x000fe20000002400 */
[----:B------:R-:W-:Y:S01]  /*89c0*/  FMUL.FTZ R162, R162, UR5 ;  /* 0x00000005a2a27c20 */ /* 0x000fe20008410000 */
[----:B------:R-:W-:Y:S01]  /*89d0*/  FMUL.FTZ R163, R163, UR5 ;  /* 0x00000005a3a37c20 */ /* 0x000fe20008410000 */
[----:B------:R-:W-:Y:S01]  /*89e0*/  FMUL.FTZ R174, R166, UR5 ;  /* 0x00000005a6ae7c20 */ /* 0x000fe20008410000 */
[----:B------:R-:W-:Y:S01]  /*89f0*/  FMUL.FTZ R12, R172, UR5 ;  /* 0x00000005ac0c7c20 */ /* 0x000fe20008410000 */
[----:B------:R-:W-:Y:S01]  /*8a00*/  FMUL.FTZ R172, R167, UR5 ;  /* 0x00000005a7ac7c20 */ /* 0x000fe20008410000 */
[----:B--2---:R-:W-:Y:S01]  /*8a10*/  FMUL.FTZ R0, R168, UR5 ;  /* 0x00000005a8007c20 */ /* 0x004fe20008410000 */
        /* <DEDUP_REMOVED lines=31> */
[----:B------:R-:W-:-:S02]  /*8c10*/  UMOV UR38, UR39 ;  /* 0x0000002700267c82 */ /* 0x000fc40008000000 */
        /* <DEDUP_REMOVED lines=54> */
[----:B------:R-:W0:Y:S02]  /*8f80*/  @P2 LDC R154, c[0x0][0x44c] ;  /* 0x00011300ff9a2b82 */ /* 0x000e240000000800 */
[----:B------:R-:W-:Y:S01]  /*8f90*/  HGMMA.64x192x16.F32 R24, R192, gdesc[UR12].tnspB, R24, gsb0 ;  /* 0x42e0000cc0187df0 */ /* 0x000fe20008000818 */
[----:B------:R-:W-:Y:S01]  /*8fa0*/  UMOV UR14, UR6 ;  /* 0x00000006000e7c82 */ /* 0x000fe20008000000 */
[----:B------:R-:W-:Y:S01]  /*8fb0*/  UMOV UR15, 0x40000040 ;  /* 0x40000040000f7882 */ /* 0x000fe20000000000 */
[----:B------:R-:W1:Y:S01]  /*8fc0*/  MUFU.TANH R198, R198 ;  /* 0x000000c600c67308 */ /* 0x000e620000002400 */
[----:B------:R-:W-:-:S07]  /*8fd0*/  UIADD3 UR6, UR4, 0x200, URZ ;  /* 0x0000020004067890 */ /* 0x000fce000fffe03f */
[----:B------:R-:W2:Y:S08]  /*8fe0*/  MUFU.TANH R196, R196 ;  /* 0x000000c400c47308 */ /* 0x000eb00000002400 */
[----:B------:R-:W5:Y:S01]  /*8ff0*/  MUFU.TANH R170, R170 ;  /* 0x000000aa00aa7308 */ /* 0x000f620000002400 */
[----:B0-----:R-:W-:-:S05]  /*9000*/  @P2 IMAD.HI.U32 R154, R161, R154, RZ ;  /* 0x0000009aa19a2227 */ /* 0x001fca00078e00ff */
[----:B---3--:R-:W-:Y:S01]  /*9010*/  @P2 SHF.R.U32.HI R161, RZ, R165, R154 ;  /* 0x000000a5ffa12219 */ /* 0x008fe2000001169a */
[----:B------:R-:W-:Y:S01]  /*9020*/  FMUL.FTZ R154, R151, UR5 ;  /* 0x00000005979a7c20 */ /* 0x000fe20008410000 */
[----:B------:R-:W-:-:S03]  /*9030*/  MOV R165, 0xffffff90 ;  /* 0xffffff9000a57802 */ /* 0x000fc60000000f00 */
[----:B------:R-:W0:Y:S02]  /*9040*/  SHFL.IDX PT, R146, R161, 0x1, 0x1c1f ;  /* 0x003c1f00a1927f89 */ /* 0x000e2400000e0000 */
[----:B------:R-:W-:Y:S01]  /*9050*/  IMAD R144, R8, R165, 0x1 ;  /* 0x0000000108907424 */ /* 0x000fe200078e02a5 */
[----:B------:R-:W3:Y:S01]  /*9060*/  MUFU.TANH R154, R154 ;  /* 0x0000009a009a7308 */ /* 0x000ee20000002400 */
[----:B------:R-:W5:Y:S02]  /*9070*/  SHFL.IDX PT, R128, R161, RZ, 0x1c1f ;  /* 0x001c1fffa1807589 */ /* 0x000f6400000e0000 */
[----:B------:R-:W-:-:S04]  /*9080*/  IMAD R144, R19, -0x2, R144 ;  /* 0xfffffffe13907824 */ /* 0x000fc800078e0290 */
[----:B----4-:R-:W-:-:S05]  /*9090*/  IMAD R159, R159, UR61, R144 ;  /* 0x0000003d9f9f7c24 */ /* 0x010fca000f8e0290 */
[----:B0-----:R-:W-:-:S04]  /*90a0*/  IADD3 R151, R146, -UR11, R159 ;  /* 0x8000000b92977c10 */ /* 0x001fc8000fffe09f */
[C---:B------:R-:W-:Y:S02]  /*90b0*/  ISETP.GT.AND P3, PT, R151.reuse, RZ, PT ;  /* 0x000000ff9700720c */ /* 0x040fe40003f64270 */
[C---:B------:R-:W-:Y:S02]  /*90c0*/  ISETP.GT.AND P4, PT, R151.reuse, 0x1, PT ;  /* 0x000000019700780c */ /* 0x040fe40003f84270 */
[----:B-1----:R-:W-:Y:S02]  /*90d0*/  FSEL R198, R198, -INF , P3 ;  /* 0xff800000c6c67808 */ /* 0x002fe40001800000 */
[----:B------:R-:W-:Y:S02]  /*90e0*/  ISETP.GT.AND P3, PT, R151, 0x8, PT ;  /* 0x000000089700780c */ /* 0x000fe40003f64270 */
[----:B--2---:R-:W-:Y:S02]  /*90f0*/  FSEL R196, R196, -INF , P4 ;  /* 0xff800000c4c47808 */ /* 0x004fe40002000000 */
[----:B------:R-:W-:-:S02]  /*9100*/  FMNMX.FTZ R165, R198, R9, !PT ;  /* 0x00000009c6a57209 */ /* 0x000fc40007810000 */
[----:B------:R-:W-:Y:S02]  /*9110*/  ISETP.GT.AND P4, PT, R151, 0x9, PT ;  /* 0x000000099700780c */ /* 0x000fe40003f84270 */
[----:B------:R-:W-:Y:S02]  /*9120*/  FMNMX.FTZ R165, R196, R165, !PT ;  /* 0x000000a5c4a57209 */ /* 0x000fe40007810000 */
[----:B-----5:R-:W-:-:S04]  /*9130*/  IADD3 R159, R128, -UR11, R159 ;  /* 0x8000000b809f7c10 */ /* 0x020fc8000fffe09f */
[----:B------:R-:W-:-:S04]  /*9140*/  ISETP.GT.AND P5, PT, R159, 0x1, PT ;  /* 0x000000019f00780c */ /* 0x000fc80003fa4270 */
[----:B------:R-:W-:Y:S02]  /*9150*/  FSEL R2, R2, -INF , P5 ;  /* 0xff80000002027808 */ /* 0x000fe40002800000 */
[----:B------:R-:W-:-:S04]  /*9160*/  ISETP.GT.AND P5, PT, R159, 0x9, PT ;  /* 0x000000099f00780c */ /* 0x000fc80003fa4270 */
[----:B------:R-:W-:Y:S02]  /*9170*/  FSEL R120, R7, -INF , P5 ;  /* 0xff80000007787808 */ /* 0x000fe40002800000 */
[----:B------:R-:W-:-:S04]  /*9180*/  ISETP.GT.AND P5, PT, R159, 0x11, PT ;  /* 0x000000119f00780c */ /* 0x000fc80003fa4270 */
[----:B------:R-:W-:Y:S02]  /*9190*/  FSEL R14, R14, -INF , P5 ;  /* 0xff8000000e0e7808 */ /* 0x000fe40002800000 */
[----:B------:R-:W-:Y:S01]  /*91a0*/  ISETP.GT.AND P5, PT, R159, 0x19, PT ;  /* 0x000000199f00780c */ /* 0x000fe20003fa4270 */
[----:B------:R-:W-:Y:S02]  /*91b0*/  WARPGROUP.DEPBAR.LE gsb0, 0x0 ;  /* 0x00008000000079c5 */ /* 0x000fe40000010000 */
[----:B------:R-:W-:Y:S01]  /*91c0*/  WARPGROUP.ARRIVE ;  /* 0x00000000000079c5 */ /* 0x000fe20000000000 */
[----:B------:R-:W-:Y:S02]  /*91d0*/  FSEL R194, R5, -INF , P3 ;  /* 0xff80000005c27808 */ /* 0x000fe40001800000 */
[C---:B------:R-:W-:Y:S01]  /*91e0*/  ISETP.GT.AND P3, PT, R151.reuse, 0x10, PT ;  /* 0x000000109700780c */ /* 0x040fe20003f64270 */
[----:B------:R-:W0:Y:S01]  /*91f0*/  MUFU.TANH R5, R122 ;  /* 0x0000007a00057308 */ /* 0x000e220000002400 */
[----:B------:R-:W-:Y:S01]  /*9200*/  FSEL R192, R6, -INF , P4 ;  /* 0xff80000006c07808 */ /* 0x000fe20002000000 */
[----:B------:R-:W-:Y:S01]  /*9210*/  HGMMA.64x192x16.F32 R24, R188, gdesc[UR12].tnspB, R24, gsb0 ;  /* 0x42e0000cbc187df0 */ /* 0x000fe20008000818 */
[----:B------:R-:W-:Y:S01]  /*9220*/  FMNMX.FTZ R165, R194, R165, !PT ;  /* 0x000000a5c2a57209 */ /* 0x000fe20007810000 */
[----:B------:R-:W-:Y:S01]  /*9230*/  UMOV UR14, UR6 ;  /* 0x00000006000e7c82 */ /* 0x000fe20008000000 */
[----:B------:R-:W-:Y:S01]  /*9240*/  ISETP.GT.AND P4, PT, R151, 0x11, PT ;  /* 0x000000119700780c */ /* 0x000fe20003f84270 */
[----:B------:R-:W-:Y:S01]  /*9250*/  UMOV UR15, 0x40000040 ;  /* 0x40000040000f7882 */ /* 0x000fe20000000000 */
[----:B------:R-:W-:Y:S01]  /*9260*/  FMNMX.FTZ R165, R192, R165, !PT ;  /* 0x000000a5c0a57209 */ /* 0x000fe20007810000 */
[----:B------:R1:W2:Y:S01]  /*9270*/  MUFU.TANH R6, R123 ;  /* 0x0000007b00067308 */ /* 0x0002a20000002400 */
[----:B------:R-:W-:-:S02]  /*9280*/  UIADD3 UR6, UR4, 0x280, URZ ;  /* 0x0000028004067890 */ /* 0x000fc4000fffe03f */
[----:B------:R-:W-:Y:S01]  /*9290*/  UIADD3 UR4, UR4, 0x300, URZ ;  /* 0x0000030004047890 */ /* 0x000fe2000fffe03f */
[----:B-1----:R-:W-:-:S06]  /*92a0*/  FMUL.FTZ R123, R149, UR5 ;  /* 0x00000005957b7c20 */ /* 0x002fcc0008410000 */
[----:B------:R-:W-:Y:S01]  /*92b0*/  MUFU.TANH R123, R123 ;  /* 0x0000007b007b7308 */ /* 0x000fe20000002400 */
[----:B------:R-:W-:Y:S02]  /*92c0*/  WARPGROUP.DEPBAR.LE gsb0, 0x0 ;  /* 0x00008000000079c5 */ /* 0x000fe40000010000 */
[----:B------:R-:W-:Y:S01]  /*92d0*/  FSEL R190, R162, -INF , P3 ;  /* 0xff800000a2be7808 */ /* 0x000fe20001800000 */
[----:B------:R-:W-:Y:S01]  /*92e0*/  WARPGROUP.ARRIVE ;  /* 0x00000000000079c5 */ /* 0x000fe20000000000 */
[----:B------:R-:W-:Y:S02]  /*92f0*/  ISETP.GT.AND P3, PT, R151, 0x18, PT ;  /* 0x000000189700780c */ /* 0x000fe40003f64270 */
[----:B------:R-:W-:Y:S02]  /*9300*/  FSEL R188, R163, -INF , P4 ;  /* 0xff800000a3bc7808 */ /* 0x000fe40002000000 */
[----:B------:R-:W-:Y:S01]  /*9310*/  FMNMX.FTZ R165, R190, R165, !PT ;  /* 0x000000a5bea57209 */ /* 0x000fe20007810000 */
[----:B------:R-:W-:Y:S01]  /*9320*/  HGMMA.64x192x16.F32 R24, R184, gdesc[UR12].tnspB, R24, gsb0 ;  /* 0x42e0000cb8187df0 */ /* 0x000fe20008000818 */
[C---:B------:R-:W-:Y:S01]  /*9330*/  ISETP.GT.AND P4, PT, R151.reuse, 0x19, PT ;  /* 0x000000199700780c */ /* 0x040fe20003f84270 */
[----:B------:R-:W-:Y:S01]  /*9340*/  UMOV UR14, UR6 ;  /* 0x00000006000e7c82 */ /* 0x000fe20008000000 */
[----:B------:R-:W-:Y:S01]  /*9350*/  FSEL R174, R174, -INF , P3 ;  /* 0xff800000aeae7808 */ /* 0x000fe20001800000 */
[----:B------:R-:W-:Y:S01]  /*9360*/  UMOV UR15, 0x40000040 ;  /* 0x40000040000f7882 */ /* 0x000fe20000000000 */
[----:B------:R-:W-:Y:S01]  /*9370*/  FMNMX.FTZ R165, R188, R165, !PT ;  /* 0x000000a5bca57209 */ /* 0x000fe20007810000 */
[----:B------:R-:W-:Y:S01]  /*9380*/  UMOV UR6, UR4 ;  /* 0x0000000400067c82 */ /* 0x000fe20008000000 */
[----:B------:R-:W-:-:S02]  /*9390*/  ISETP.GT.AND P3, PT, R151, 0x20, PT ;  /* 0x000000209700780c */ /* 0x000fc40003f64270 */
[----:B------:R-:W-:Y:S02]  /*93a0*/  FSEL R172, R172, -INF , P4 ;  /* 0xff800000acac7808 */ /* 0x000fe40002000000 */
[----:B------:R-:W-:Y:S02]  /*93b0*/  FMNMX.FTZ R165, R174, R165, !PT ;  /* 0x000000a5aea57209 */ /* 0x000fe40007810000 */
[C---:B------:R-:W-:Y:S02]  /*93c0*/  ISETP.GT.AND P4, PT, R151.reuse, 0x21, PT ;  /* 0x000000219700780c */ /* 0x040fe40003f84270 */
[----:B------:R-:W-:Y:S02]  /*93d0*/  FSEL R170, R170, -INF , P3 ;  /* 0xff800000aaaa7808 */ /* 0x000fe40001800000 */
[----:B------:R-:W-:Y:S02]  /*93e0*/  FMNMX.FTZ R165, R172, R165, !PT ;  /* 0x000000a5aca57209 */ /* 0x000fe40007810000 */
        /* <DEDUP_REMOVED lines=19> */
[----:B---3--:R-:W-:Y:S02]  /*9520*/  FSEL R154, R154, -INF , P4 ;  /* 0xff8000009a9a7808 */ /* 0x008fe40002000000 */
        /* <DEDUP_REMOVED lines=18> */
[----:B------:R-:W-:Y:S01]  /*9650*/  FMNMX.FTZ R165, R142, R165, !PT ;  /* 0x000000a58ea57209 */ /* 0x000fe20007810000 */
[----:B------:R1:W3:Y:S01]  /*9660*/  MUFU.TANH R131, R127 ;  /* 0x0000007f00837308 */ /* 0x0002e20000002400 */
[C---:B------:R-:W-:Y:S02]  /*9670*/  ISETP.GT.AND P4, PT, R151.reuse, 0x59, PT ;  /* 0x000000599700780c */ /* 0x040fe40003f84270 */
[----:B------:R-:W-:Y:S02]  /*9680*/  FSEL R138, R134, -INF , P3 ;  /* 0xff800000868a7808 */ /* 0x000fe40001800000 */
[----:B------:R-:W-:Y:S02]  /*9690*/  FMNMX.FTZ R165, R122, R165, !PT ;  /* 0x000000a57aa57209 */ /* 0x000fe40007810000 */
[----:B------:R-:W-:-:S02]  /*96a0*/  ISETP.GT.AND P3, PT, R151, 0x60, PT ;  /* 0x000000609700780c */ /* 0x000fc40003f64270 */
[----:B------:R-:W-:Y:S01]  /*96b0*/  FSEL R144, R135, -INF , P4 ;  /* 0xff80000087907808 */ /* 0x000fe20002000000 */
[----:B-1----:R-:W-:Y:S01]  /*96c0*/  FMUL.FTZ R127, R136, UR5 ;  /* 0x00000005887f7c20 */ /* 0x002fe20008410000 */
[----:B------:R-:W-:Y:S01]  /*96d0*/  FMNMX.FTZ R165, R138, R165, !PT ;  /* 0x000000a58aa57209 */ /* 0x000fe20007810000 */
[----:B------:R-:W-:Y:S01]  /*96e0*/  FMUL.FTZ R135, R121, UR5 ;  /* 0x0000000579877c20 */ /* 0x000fe20008410000 */
[----:B------:R-:W-:Y:S02]  /*96f0*/  ISETP.GT.AND P4, PT, R151, 0x61, PT ;  /* 0x000000619700780c */ /* 0x000fe40003f84270 */
[----:B0-----:R-:W-:Y:S01]  /*9700*/  FSEL R130, R5, -INF , P3 ;  /* 0xff80000005827808 */ /* 0x001fe20001800000 */
[----:B------:R-:W0:Y:S01]  /*9710*/  MUFU.TANH R127, R127 ;  /* 0x0000007f007f7308 */ /* 0x000e220000002400 */
[----:B------:R-:W-:Y:S01]  /*9720*/  FMNMX.FTZ R165, R144, R165, !PT ;  /* 0x000000a590a57209 */ /* 0x000fe20007810000 */
[----:B------:R-:W1:Y:S01]  /*9730*/  LDC R5, c[0x0][0x988] ;  /* 0x00026200ff057b82 */ /* 0x000e620000000800 */
[----:B------:R-:W-:-:S02]  /*9740*/  ISETP.GT.AND P3, PT, R151, 0x68, PT ;  /* 0x000000689700780c */ /* 0x000fc40003f64270 */
[----:B--2---:R-:W-:Y:S02]  /*9750*/  FSEL R134, R6, -INF , P4 ;  /* 0xff80000006867808 */ /* 0x004fe40002000000 */
[----:B------:R-:W-:Y:S01]  /*9760*/  FMNMX.FTZ R165, R130, R165, !PT ;  /* 0x000000a582a57209 */ /* 0x000fe20007810000 */
[----:B------:R-:W-:Y:S01]  /*9770*/  MUFU.TANH R135, R135 ;  /* 0x0000008700877308 */ /* 0x000fe20000002400 */
[----:B------:R-:W-:Y:S02]  /*9780*/  ISETP.GT.AND P4, PT, R151, 0x69, PT ;  /* 0x000000699700780c */ /* 0x000fe40003f84270 */
[----:B------:R-:W-:Y:S02]  /*9790*/  FSEL R136, R126, -INF , P3 ;  /* 0xff8000007e887808 */ /* 0x000fe40001800000 */
[----:B------:R-:W-:Y:S02]  /*97a0*/  FMNMX.FTZ R165, R134, R165, !PT ;  /* 0x000000a586a57209 */ /* 0x000fe40007810000 */
[----:B---3--:R-:W-:Y:S01]  /*97b0*/  FSEL R126, R131, -INF , P4 ;  /* 0xff800000837e7808 */ /* 0x008fe20002000000 */
[----:B------:R-:W-:Y:S01]  /*97c0*/  FMUL.FTZ R131, R140, UR5 ;  /* 0x000000058c837c20 */ /* 0x000fe20008410000 */
[----:B------:R-:W-:-:S02]  /*97d0*/  FMNMX.FTZ R165, R136, R165, !PT ;  /* 0x000000a588a57209 */ /* 0x000fc40007810000 */
[C---:B------:R-:W-:Y:S02]  /*97e0*/  ISETP.GT.AND P4, PT, R159.reuse, RZ, PT ;  /* 0x000000ff9f00720c */ /* 0x040fe40003f84270 */
[----:B------:R-:W-:Y:S01]  /*97f0*/  FMNMX.FTZ R165, R126, R165, !PT ;  /* 0x000000a57ea57209 */ /* 0x000fe20007810000 */
[----:B------:R-:W2:Y:S01]  /*9800*/  MUFU.TANH R131, R131 ;  /* 0x0000008300837308 */ /* 0x000ea20000002400 */
[----:B------:R-:W-:Y:S02]  /*9810*/  FSEL R0, R0, -INF , P4 ;  /* 0xff80000000007808 */ /* 0x000fe40002000000 */
[----:B------:R-:W-:Y:S01]  /*9820*/  ISETP.GT.AND P4, PT, R159, 0x8, PT ;  /* 0x000000089f00780c */ /* 0x000fe20003f84270 */
[----:B------:R-:W3:Y:S01]  /*9830*/  SHFL.BFLY PT, R6, R165, 0x2, 0x1f ;  /* 0x0c401f00a5067f89 */ /* 0x000ee200000e0000 */
[----:B------:R-:W-:Y:S02]  /*9840*/  FSEL R140, R15, -INF , P5 ;  /* 0xff8000000f8c7808 */ /* 0x000fe40002800000 */
[----:B------:R-:W-:-:S02]  /*9850*/  FSEL R12, R12, -INF , P4 ;  /* 0xff8000000c0c7808 */ /* 0x000fc40002000000 */
[C---:B------:R-:W-:Y:S02]  /*9860*/  ISETP.GT.AND P4, PT, R159.reuse, 0x10, PT ;  /* 0x000000109f00780c */ /* 0x040fe40003f84270 */
[----:B------:R-:W-:Y:S02]  /*9870*/  ISETP.GT.AND P5, PT, R159, 0x21, PT ;  /* 0x000000219f00780c */ /* 0x000fe40003fa4270 */
[----:B------:R-:W-:Y:S02]  /*9880*/  FSEL R128, R13, -INF , P4 ;  /* 0xff8000000d807808 */ /* 0x000fe40002000000 */
[----:B------:R-:W-:-:S04]  /*9890*/  ISETP.GT.AND P4, PT, R159, 0x18, PT ;  /* 0x000000189f00780c */ /* 0x000fc80003f84270 */
[----:B------:R-:W-:Y:S02]  /*98a0*/  FSEL R132, R20, -INF , P4 ;  /* 0xff80000014847808 */ /* 0x000fe40002000000 */
[----:B------:R-:W-:-:S04]  /*98b0*/  ISETP.GT.AND P4, PT, R159, 0x20, PT ;  /* 0x000000209f00780c */ /* 0x000fc80003f84270 */
[----:B------:R-:W-:Y:S02]  /*98c0*/  FSEL R160, R160, -INF , P4 ;  /* 0xff800000a0a07808 */ /* 0x000fe40002000000 */
[----:B------:R-:W-:Y:S02]  /*98d0*/  ISETP.GT.AND P4, PT, R159, 0x28, PT ;  /* 0x000000289f00780c */ /* 0x000fe40003f84270 */
[----:B---3--:R-:W-:-:S05]  /*98e0*/  FMNMX.FTZ R6, R165, R6, !PT ;  /* 0x00000006a5067209 */ /* 0x008fca0007810000 */
[----:B------:R-:W3:Y:S02]  /*98f0*/  SHFL.BFLY PT, R139, R6, 0x1, 0x1f ;  /* 0x0c201f00068b7f89 */ /* 0x000ee400000e0000 */
[----:B---3--:R-:W-:Y:S02]  /*9900*/  FMNMX.FTZ R6, R6, R139, !PT ;  /* 0x0000008b06067209 */ /* 0x008fe40007810000 */
[----:B------:R-:W-:Y:S02]  /*9910*/  FMNMX.FTZ R139, R0, R10, !PT ;  /* 0x0000000a008b7209 */ /* 0x000fe40007810000 */
[C---:B------:R-:W-:Y:S01]  /*9920*/  FSETP.NEU.FTZ.AND P3, PT, R6.reuse, -INF , PT ;  /* 0xff8000000600780b */ /* 0x040fe20003f7d000 */
[----:B-1----:R-:W-:Y:S01]  /*9930*/  FMUL.FTZ R121, R6, R5 ;  /* 0x0000000506797220 */ /* 0x002fe20000410000 */
[----:B------:R-:W-:-:S04]  /*9940*/  FMNMX.FTZ R139, R2, R139, !PT ;  /* 0x0000008b028b7209 */ /* 0x000fc80007810000 */
[----:B------:R-:W-:Y:S02]  /*9950*/  FMNMX.FTZ R139, R12, R139, !PT ;  /* 0x0000008b0c8b7209 */ /* 0x000fe40007810000 */
[----:B------:R-:W-:Y:S02]  /*9960*/  FSEL R121, R121, RZ, P3 ;  /* 0x000000ff79797208 */ /* 0x000fe40001800000 */
[----:B------:R-:W-:Y:S01]  /*9970*/  FMNMX.FTZ R139, R120, R139, !PT ;  /* 0x0000008b788b7209 */ /* 0x000fe20007810000 */
[----:B------:R-:W-:Y:S02]  /*9980*/  WARPGROUP.DEPBAR.LE gsb0, 0x0 ;  /* 0x00008000000079c5 */ /* 0x000fe40000010000 */
[----:B------:R-:W-:Y:S01]  /*9990*/  FSEL R184, R21, -INF , P5 ;  /* 0xff80000015b87808 */ /* 0x000fe20002800000 */
[--C-:B------:R-:W-:Y:S01]  /*99a0*/  FFMA.FTZ R197, R190, R5, -R121.reuse ;  /* 0x00000005bec57223 */ /* 0x100fe20000010879 */
[----:B------:R-:W-:Y:S01]  /*99b0*/  FMNMX.FTZ R139, R128, R139, !PT ;  /* 0x0000008b808b7209 */ /* 0x000fe20007810000 */
[-CC-:B------:R-:W-:Y:S01]  /*99c0*/  FFMA.FTZ R20, R192, R5.reuse, -R121.reuse ;  /* 0x00000005c0147223 */ /* 0x180fe20000010879 */
[----:B------:R-:W-:Y:S01]  /*99d0*/  ISETP.GT.AND P5, PT, R159, 0x29, PT ;  /* 0x000000299f00780c */ /* 0x000fe20003fa4270 */
[--C-:B------:R-:W-:Y:S01]  /*99e0*/  FFMA.FTZ R186, R188, R5, -R121.reuse ;  /* 0x00000005bcba7223 */ /* 0x100fe20000010879 */
[----:B------:R-:W-:Y:S01]  /*99f0*/  FMNMX.FTZ R139, R14, R139, !PT ;  /* 0x0000008b0e8b7209 */ /* 0x000fe20007810000 */
[-CC-:B------:R-:W-:Y:S01]  /*9a00*/  FFMA.FTZ R203, R194, R5.reuse, -R121.reuse ;  /* 0x00000005c2cb7223 */ /* 0x180fe20000010879 */
[----:B------:R-:W-:Y:S01]  /*9a10*/  FSEL R190, R155, -INF , P4 ;  /* 0xff8000009bbe7808 */ /* 0x000fe20002000000 */
[--C-:B------:R-:W-:Y:S01]  /*9a20*/  FFMA.FTZ R124, R196, R5, -R121.reuse ;  /* 0x00000005c47c7223 */ /* 0x100fe20000010879 */
[----:B------:R-:W-:Y:S01]  /*9a30*/  FMNMX.FTZ R139, R132, R139, !PT ;  /* 0x0000008b848b7209 */ /* 0x000fe20007810000 */
[----:B------:R-:W-:Y:S01]  /*9a40*/  WARPGROUP.ARRIVE ;  /* 0x00000000000079c5 */ /* 0x000fe20000000000 */
[----:B------:R-:W-:Y:S01]  /*9a50*/  ISETP.GT.AND P4, PT, R159, 0x30, PT ;  /* 0x000000309f00780c */ /* 0x000fe20003f84270 */
[--C-:B------:R-:W-:Y:S01]  /*9a60*/  FFMA.FTZ R199, R174, R5, -R121.reuse ;  /* 0x00000005aec77223 */ /* 0x100fe20000010879 */
[----:B------:R-:W-:Y:S01]  /*9a70*/  FMNMX.FTZ R139, R140, R139, !PT ;  /* 0x0000008b8c8b7209 */ /* 0x000fe20007810000 */
[--C-:B------:R-:W-:Y:S01]  /*9a80*/  FFMA.FTZ R201, R198, R5, -R121.reuse ;  /* 0x00000005c6c97223 */ /* 0x100fe20000010879 */
[----:B------:R-:W-:Y:S01]  /*9a90*/  FSEL R192, R153, -INF , P5 ;  /* 0xff80000099c07808 */ /* 0x000fe20002800000 */
[----:B------:R-:W-:Y:S01]  /*9aa0*/  HGMMA.64x192x16.F32 R24, R180, gdesc[UR12].tnspB, R24, gsb0 ;  /* 0x42e0000cb4187df0 */ /* 0x000fe20008000818 */
        /* <DEDUP_REMOVED lines=17> */
[----:B------:R-:W-:Y:S01]  /*9bc0*/  IMAD.U32 R136, RZ, RZ, UR10 ;  /* 0x0000000aff887e24 */ /* 0x000fe2000f8e00ff */
[----:B------:R-:W-:Y:S01]  /*9bd0*/  ISETP.GT.AND P5, PT, R159, 0x39, PT ;  /* 0x000000399f00780c */ /* 0x000fe20003fa4270 */
[--C-:B------:R-:W-:Y:S01]  /*9be0*/  FFMA.FTZ R172, R172, R5, -R121.reuse ;  /* 0x00000005acac7223 */ /* 0x100fe20000010879 */
[----:B------:R-:W-:Y:S01]  /*9bf0*/  FSEL R196, R147, -INF , P4 ;  /* 0xff80000093c47808 */ /* 0x000fe20002000000 */
[----:B------:R-:W-:Y:S01]  /*9c00*/  MUFU.EX2 R124, R124 ;  /* 0x0000007c007c7308 */ /* 0x000fe20000000800 */
[----:B------:R-:W-:Y:S01]  /*9c10*/  FMNMX.FTZ R139, R194, R139, !PT ;  /* 0x0000008bc28b7209 */ /* 0x000fe20007810000 */
[-CC-:B------:R-:W-:Y:S01]  /*9c20*/  FFMA.FTZ R168, R168, R5.reuse, -R121.reuse ;  /* 0x00000005a8a87223 */ /* 0x180fe20000010879 */
[----:B------:R-:W-:Y:S01]  /*9c30*/  ISETP.GT.AND P4, PT, R159, 0x40, PT ;  /* 0x000000409f00780c */ /* 0x000fe20003f84270 */
[-CC-:B------:R-:W-:Y:S01]  /*9c40*/  FFMA.FTZ R162, R162, R5.reuse, -R121.reuse ;  /* 0x00000005a2a27223 */ /* 0x180fe20000010879 */
[----:B------:R-:W-:Y:S01]  /*9c50*/  FSEL R174, R123, -INF , P5 ;  /* 0xff8000007bae7808 */ /* 0x000fe20002800000 */
[--C-:B------:R-:W-:Y:S01]  /*9c60*/  FFMA.FTZ R158, R158, R5, -R121.reuse ;  /* 0x000000059e9e7223 */ /* 0x100fe20000010879 */
[----:B------:R-:W-:Y:S01]  /*9c70*/  FMNMX.FTZ R139, R196, R139, !PT ;  /* 0x0000008bc48b7209 */ /* 0x000fe20007810000 */
[----:B------:R-:W-:Y:S01]  /*9c80*/  MUFU.EX2 R203, R203 ;  /* 0x000000cb00cb7308 */ /* 0x000fe20000000800 */
[----:B------:R-:W-:Y:S01]  /*9c90*/  ISETP.GT.AND P5, PT, R159, 0x41, PT ;  /* 0x000000419f00780c */ /* 0x000fe20003fa4270 */
[-CC-:B------:R-:W-:Y:S01]  /*9ca0*/  FFMA.FTZ R154, R154, R5.reuse, -R121.reuse ;  /* 0x000000059a9a7223 */ /* 0x180fe20000010879 */
[----:B0-----:R-:W-:Y:S01]  /*9cb0*/  FSEL R198, R127, -INF , P4 ;  /* 0xff8000007fc67808 */ /* 0x001fe20002000000 */
[--C-:B------:R-:W-:Y:S01]  /*9cc0*/  FFMA.FTZ R185, R152, R5, -R121.reuse ;  /* 0x0000000598b97223 */ /* 0x100fe20000010879 */
[----:B------:R-:W-:Y:S01]  /*9cd0*/  FMNMX.FTZ R139, R174, R139, !PT ;  /* 0x0000008bae8b7209 */ /* 0x000fe20007810000 */
[-CC-:B------:R-:W-:Y:S01]  /*9ce0*/  FFMA.FTZ R150, R150, R5.reuse, -R121.reuse ;  /* 0x0000000596967223 */ /* 0x180fe20000010879 */
[C---:B------:R-:W-:Y:S01]  /*9cf0*/  ISETP.GT.AND P4, PT, R159.reuse, 0x48, PT ;  /* 0x000000489f00780c */ /* 0x040fe20003f84270 */
[----:B------:R-:W-:Y:S01]  /*9d00*/  MUFU.EX2 R20, R20 ;  /* 0x0000001400147308 */ /* 0x000fe20000000800 */
[----:B------:R-:W-:Y:S01]  /*9d10*/  FSEL R200, R200, -INF , P5 ;  /* 0xff800000c8c87808 */ /* 0x000fe20002800000 */
[--C-:B------:R-:W-:Y:S01]  /*9d20*/  FFMA.FTZ R187, R148, R5, -R121.reuse ;  /* 0x0000000594bb7223 */ /* 0x100fe20000010879 */
[----:B------:R-:W-:Y:S01]  /*9d30*/  FMNMX.FTZ R139, R198, R139, !PT ;  /* 0x0000008bc68b7209 */ /* 0x000fe20007810000 */
[-CC-:B------:R-:W-:Y:S01]  /*9d40*/  FFMA.FTZ R146, R146, R5.reuse, -R121.reuse ;  /* 0x0000000592927223 */ /* 0x180fe20000010879 */
[----:B------:R-:W-:Y:S01]  /*9d50*/  ISETP.GT.AND P5, PT, R159, 0x49, PT ;  /* 0x000000499f00780c */ /* 0x000fe20003fa4270 */
[--C-:B------:R-:W-:Y:S01]  /*9d60*/  FFMA.FTZ R13, R142, R5, -R121.reuse ;  /* 0x000000058e0d7223 */ /* 0x100fe20000010879 */
[----:B--2---:R-:W-:Y:S01]  /*9d70*/  FSEL R170, R131, -INF , P4 ;  /* 0xff80000083aa7808 */ /* 0x004fe20002000000 */
[----:B------:R-:W-:Y:S01]  /*9d80*/  MUFU.EX2 R197, R197 ;  /* 0x000000c500c57308 */ /* 0x000fe20000000800 */
[----:B------:R-:W-:Y:S01]  /*9d90*/  FMNMX.FTZ R139, R200, R139, !PT ;  /* 0x0000008bc88b7209 */ /* 0x000fe20007810000 */
[----:B------:R-:W-:Y:S01]  /*9da0*/  FFMA.FTZ R122, R122, R5, -R121 ;  /* 0x000000057a7a7223 */ /* 0x000fe20000010879 */
[----:B------:R-:W-:-:S02]  /*9db0*/  ISETP.GT.AND P4, PT, R159, 0x50, PT ;  /* 0x000000509f00780c */ /* 0x000fc40003f84270 */
[----:B------:R-:W-:Y:S02]  /*9dc0*/  FSEL R202, R202, -INF , P5 ;  /* 0xff800000caca7808 */ /* 0x000fe40002800000 */
        /* <DEDUP_REMOVED lines=13> */
[----:B------:R-:W-:Y:S02]  /*9ea0*/  ISETP.GT.AND P4, PT, R159, 0x60, PT ;  /* 0x000000609f00780c */ /* 0x000fe40003f84270 */
[----:B------:R-:W-:-:S02]  /*9eb0*/  FSEL R222, R222, -INF , P5 ;  /* 0xff800000dede7808 */ /* 0x000fc40002800000 */
[----:B------:R-:W-:Y:S01]  /*9ec0*/  FMNMX.FTZ R139, R166, R139, !PT ;  /* 0x0000008ba68b7209 */ /* 0x000fe20007810000 */
[----:B------:R-:W-:Y:S01]  /*9ed0*/  MUFU.EX2 R193, R193 ;  /* 0x000000c100c17308 */ /* 0x000fe20000000800 */
[----:B------:R-:W-:Y:S02]  /*9ee0*/  ISETP.GT.AND P5, PT, R159, 0x61, PT ;  /* 0x000000619f00780c */ /* 0x000fe40003fa4270 */
        /* <DEDUP_REMOVED lines=11> */
[----:B------:R-:W-:-:S03]  /*9fa0*/  FMNMX.FTZ R139, R164, R139, !PT ;  /* 0x0000008ba48b7209 */ /* 0x000fc60007810000 */
[----:B------:R-:W-:Y:S01]  /*9fb0*/  MUFU.EX2 R162, R162 ;  /* 0x000000a200a27308 */ /* 0x000fe20000000800 */
[----:B------:R-:W-:-:S05]  /*9fc0*/  FMNMX.FTZ R139, R228, R139, !PT ;  /* 0x0000008be48b7209 */ /* 0x000fca0007810000 */
[----:B------:R-:W0:Y:S02]  /*9fd0*/  SHFL.BFLY PT, R156, R139, 0x2, 0x1f ;  /* 0x0c401f008b9c7f89 */ /* 0x000e2400000e0000 */
        /* <DEDUP_REMOVED lines=9> */
[----:B0-----:R-:W-:-:S04]  /*a070*/  FMNMX.FTZ R7, R156, R7, !PT ;  /* 0x000000079c077209 */ /* 0x001fc80007810000 */
[C---:B------:R-:W-:Y:S01]  /*a080*/  FSETP.NEU.FTZ.AND P4, PT, R7.reuse, -INF , PT ;  /* 0xff8000000700780b */ /* 0x040fe20003f9d000 */
[----:B------:R-:W-:Y:S02]  /*a090*/  FMUL.FTZ R123, R7, R5 ;  /* 0x00000005077b7220 */ /* 0x000fe40000410000 */
[----:B------:R-:W-:Y:S03]  /*a0a0*/  MUFU.EX2 R146, R146 ;  /* 0x0000009200927308 */ /* 0x000fe60000000800 */
[----:B------:R-:W-:-:S05]  /*a0b0*/  FSEL R123, R123, RZ, P4 ;  /* 0x000000ff7b7b7208 */ /* 0x000fca0002000000 */
[----:B------:R-:W-:Y:S01]  /*a0c0*/  MUFU.EX2 R13, R13 ;  /* 0x0000000d000d7308 */ /* 0x000fe20000000800 */
[-CC-:B------:R-:W-:Y:S01]  /*a0d0*/  FFMA.FTZ R125, R0, R5.reuse, -R123.reuse ;  /* 0x00000005007d7223 */ /* 0x180fe2000001087b */
[----:B------:R-:W-:Y:S01]  /*a0e0*/  FSEL R0, R6, RZ, P3 ;  /* 0x000000ff06007208 */ /* 0x000fe20001800000 */
[-CC-:B------:R-:W-:Y:S01]  /*a0f0*/  FFMA.FTZ R134, R2, R5.reuse, -R123.reuse ;  /* 0x0000000502867223 */ /* 0x180fe2000001087b */
[-CC-:B------:R-:W-:Y:S01]  /*a100*/  FFMA.FTZ R12, R12, R5.reuse, -R123.reuse ;  /* 0x000000050c0c7223 */ /* 0x180fe2000001087b */
[-CC-:B------:R-:W-:Y:S01]  /*a110*/  FFMA.FTZ R127, R120, R5.reuse, -R123.reuse ;  /* 0x00000005787f7223 */ /* 0x180fe2000001087b */
[-C--:B------:R-:W-:Y:S01]  /*a120*/  FFMA.FTZ R120, R128, R5.reuse, -R123 ;  /* 0x0000000580787223 */ /* 0x080fe2000001087b */
[----:B------:R-:W-:Y:S01]  /*a130*/  FADD.FTZ R0, -R0, R9 ;  /* 0x0000000900007221 */ /* 0x000fe20000010100 */
[----:B------:R-:W-:Y:S01]  /*a140*/  FSEL R9, R7, RZ, P4 ;  /* 0x000000ff07097208 */ /* 0x000fe20002000000 */
[----:B------:R-:W-:Y:S01]  /*a150*/  MUFU.EX2 R125, R125 ;  /* 0x0000007d007d7308 */ /* 0x000fe20000000800 */
[-CC-:B------:R-:W-:Y:S01]  /*a160*/  FFMA.FTZ R129, R14, R5.reuse, -R123.reuse ;  /* 0x000000050e817223 */ /* 0x180fe2000001087b */
[-C--:B------:R-:W-:Y:S01]  /*a170*/  FMUL.FTZ R2, R0, R5.reuse ;  /* 0x0000000500027220 */ /* 0x080fe20000410000 */
[-CC-:B------:R-:W-:Y:S01]  /*a180*/  FFMA.FTZ R14, R132, R5.reuse, -R123.reuse ;  /* 0x00000005840e7223 */ /* 0x180fe2000001087b */
[----:B------:R-:W-:Y:S01]  /*a190*/  FADD.FTZ R0, -R9, R10 ;  /* 0x0000000a09007221 */ /* 0x000fe20000010100 */
[----:B------:R-:W-:Y:S01]  /*a1a0*/  IMAD.U32 R10, RZ, RZ, UR7 ;  /* 0x00000007ff0a7e24 */ /* 0x000fe2000f8e00ff */
[----:B------:R-:W-:Y:S01]  /*a1b0*/  UMOV UR7, 0x40000040 ;  /* 0x4000004000077882 */ /* 0x000fe20000000000 */
[-C--:B------:R-:W-:Y:S01]  /*a1c0*/  FFMA.FTZ R131, R140, R5.reuse, -R123 ;  /* 0x000000058c837223 */ /* 0x080fe2000001087b */
[----:B------:R-:W-:Y:S01]  /*a1d0*/  FMUL.FTZ R0, R0, R5 ;  /* 0x0000000500007220 */ /* 0x000fe20000410000 */
[----:B------:R-:W0:Y:S01]  /*a1e0*/  MUFU.EX2 R2, R2 ;  /* 0x0000000200027308 */ /* 0x000e220000000800 */
[----:B------:R-:W-:-:S02]  /*a1f0*/  @!P1 VIADD R10, R10, 0x36840 ;  /* 0x000368400a0a9836 */ /* 0x000fc40000000000 */
[-CC-:B------:R-:W-:Y:S01]  /*a200*/  FFMA.FTZ R128, R160, R5.reuse, -R123.reuse ;  /* 0x00000005a0807223 */ /* 0x180fe2000001087b */
[-CC-:B------:R-:W-:Y:S01]  /*a210*/  FFMA.FTZ R133, R184, R5.reuse, -R123.reuse ;  /* 0x00000005b8857223 */ /* 0x180fe2000001087b */
[-CC-:B------:R-:W-:Y:S01]  /*a220*/  FFMA.FTZ R132, R190, R5.reuse, -R123.reuse ;  /* 0x00000005be847223 */ /* 0x180fe2000001087b */
[-CC-:B------:R-:W-:Y:S01]  /*a230*/  FFMA.FTZ R135, R192, R5.reuse, -R123.reuse ;  /* 0x00000005c0877223 */ /* 0x180fe2000001087b */
[----:B------:R-:W-:Y:S01]  /*a240*/  @!P1 PRMT R10, RZ, 0x654, R10 ;  /* 0x00000654ff0a9816 */ /* 0x000fe2000000000a */
[-CC-:B------:R-:W-:Y:S01]  /*a250*/  FFMA.FTZ R188, R188, R5.reuse, -R123.reuse ;  /* 0x00000005bcbc7223 */ /* 0x180fe2000001087b */
[----:B------:R-:W1:Y:S01]  /*a260*/  MUFU.EX2 R0, R0 ;  /* 0x0000000000007308 */ /* 0x000e620000000800 */
[-CC-:B------:R-:W-:Y:S01]  /*a270*/  FFMA.FTZ R137, R194, R5.reuse, -R123.reuse ;  /* 0x00000005c2897223 */ /* 0x180fe2000001087b */
[-CC-:B------:R-:W-:Y:S01]  /*a280*/  FFMA.FTZ R190, R196, R5.reuse, -R123.reuse ;  /* 0x00000005c4be7223 */ /* 0x180fe2000001087b */
[-CC-:B------:R-:W-:Y:S01]  /*a290*/  FFMA.FTZ R9, R174, R5.reuse, -R123.reuse ;  /* 0x00000005ae097223 */ /* 0x180fe2000001087b */
[----:B------:R-:W-:Y:S01]  /*a2a0*/  FFMA.FTZ R184, R198, R5, -R123 ;  /* 0x00000005c6b87223 */ /* 0x000fe2000001087b */
[----:B------:R-:W-:-:S02]  /*a2b0*/  WARPGROUP.DEPBAR.LE gsb0, 0x0 ;  /* 0x00008000000079c5 */ /* 0x000fc40000010000 */
[----:B------:R-:W-:Y:S01]  /*a2c0*/  WARPGROUP.ARRIVE ;  /* 0x00000000000079c5 */ /* 0x000fe20000000000 */
[----:B------:R-:W2:Y:S01]  /*a2d0*/  MUFU.EX2 R134, R134 ;  /* 0x0000008600867308 */ /* 0x000ea20000000800 */
[----:B0-----:R-:W-:Y:S01]  /*a2e0*/  FFMA.FTZ R141, R2, R3, R201 ;  /* 0x00000003028d7223 */ /* 0x001fe200000100c9 */
[-CC-:B------:R-:W-:Y:S01]  /*a2f0*/  FFMA.FTZ R183, R138, R5.reuse, -R121.reuse ;  /* 0x000000058ab77223 */ /* 0x180fe20000010879 */
[-CC-:B------:R-:W-:Y:S01]  /*a300*/  FFMA.FTZ R138, R144, R5.reuse, -R121.reuse ;  /* 0x00000005908a7223 */ /* 0x180fe20000010879 */
[----:B------:R-:W-:Y:S01]  /*a310*/  FFMA.FTZ R121, R126, R5, -R121 ;  /* 0x000000057e797223 */ /* 0x000fe20000010879 */
[----:B------:R-:W-:Y:S01]  /*a320*/  HGMMA.64x192x16.F32 R24, R176, gdesc[UR4].tnspB, R24, gsb0 ;  /* 0x42e00004b0187df0 */ /* 0x000fe20008000818 */
[----:B------:R-:W-:Y:S01]  /*a330*/  F2FP.F16.F32.PACK_AB R201, R124, R201 ;  /* 0x000000c97cc9723e */ /* 0x000fe200000000ff */
[-C--:B------:R-:W-:Y:S01]  /*a340*/  FFMA.FTZ R200, R200, R5.reuse, -R123 ;  /* 0x00000005c8c87223 */ /* 0x080fe2000001087b */
[----:B------:R-:W-:Y:S01]  /*a350*/  MUFU.EX2 R12, R12 ;  /* 0x0000000c000c7308 */ /* 0x000fe20000000800 */
[----:B-1----:R-:W-:Y:S01]  /*a360*/  FFMA.FTZ R139, R0, R4, R125 ;  /* 0x00000004008b7223 */ /* 0x002fe2000001007d */
[-CC-:B------:R-:W-:Y:S01]  /*a370*/  FFMA.FTZ R180, R218, R5.reuse, -R123.reuse ;  /* 0x00000005dab47223 */ /* 0x180fe2000001087b */
[-CC-:B------:R-:W-:Y:S01]  /*a380*/  FFMA.FTZ R220, R220, R5.reuse, -R123.reuse ;  /* 0x00000005dcdc7223 */ /* 0x180fe2000001087b */
[-CC-:B------:R-:W-:Y:S01]  /*a390*/  FFMA.FTZ R166, R166, R5.reuse, -R123.reuse ;  /* 0x00000005a6a67223 */ /* 0x180fe2000001087b */
[-CC-:B------:R-:W-:Y:S01]  /*a3a0*/  FFMA.FTZ R222, R222, R5.reuse, -R123.reuse ;  /* 0x00000005dede7223 */ /* 0x180fe2000001087b */
[-CC-:B------:R-:W-:Y:S01]  /*a3b0*/  FFMA.FTZ R224, R224, R5.reuse, -R123.reuse ;  /* 0x00000005e0e07223 */ /* 0x180fe2000001087b */
[-C--:B------:R-:W-:Y:S01]  /*a3c0*/  FFMA.FTZ R226, R226, R5.reuse, -R123 ;  /* 0x00000005e2e27223 */ /* 0x080fe2000001087b */
[----:B------:R-:W-:Y:S01]  /*a3d0*/  MUFU.EX2 R127, R127 ;  /* 0x0000007f007f7308 */ /* 0x000fe20000000800 */
[----:B--2---:R-:W-:Y:S01]  /*a3e0*/  FADD.FTZ R139, R134, R139 ;  /* 0x0000008b868b7221 */ /* 0x004fe20000010000 */
[----:B------:R-:W-:Y:S01]  /*a3f0*/  FFMA.FTZ R164, R164, R5, -R123 ;  /* 0x00000005a4a47223 */ /* 0x000fe2000001087b */
[C---:B------:R-:W-:Y:S01]  /*a400*/  ISETP.GT.AND P3, PT, R8.reuse, R11, PT ;  /* 0x0000000b0800720c */ /* 0x040fe20003f64270 */
[----:B------:R-:W-:Y:S01]  /*a410*/  UMOV UR6, UR36 ;  /* 0x0000002400067c82 */ /* 0x000fe20008000000 */
[----:B------:R-:W-:-:S03]  /*a420*/  VIADD R8, R8, 0xffffffff ;  /* 0xffffffff08087836 */ /* 0x000fc60000000000 */
        /* <DEDUP_REMOVED lines=8> */
[----:B------:R-:W-:Y:S08]  /*a4b0*/  MUFU.EX2 R132, R132 ;  /* 0x0000008400847308 */ /* 0x000ff00000000800 */
[----:B------:R-:W1:Y:S01]  /*a4c0*/  MUFU.EX2 R135, R135 ;  /* 0x0000008700877308 */ /* 0x000e620000000800 */
[----:B0-----:R-:W-:-:S07]  /*a4d0*/  F2FP.F16.F32.PACK_AB R192, R133, R128 ;  /* 0x0000008085c0723e */ /* 0x001fce00000000ff */
[----:B------:R-:W-:Y:S08]  /*a4e0*/  MUFU.EX2 R188, R188 ;  /* 0x000000bc00bc7308 */ /* 0x000ff00000000800 */
[----:B------:R-:W-:Y:S01]  /*a4f0*/  MUFU.EX2 R137, R137 ;  /* 0x0000008900897308 */ /* 0x000fe20000000800 */
[----:B-1----:R-:W-:-:S07]  /*a500*/  F2FP.F16.F32.PACK_AB R194, R135, R132 ;  /* 0x0000008487c2723e */ /* 0x002fce00000000ff */
[----:B------:R-:W-:Y:S08]  /*a510*/  MUFU.EX2 R190, R190 ;  /* 0x000000be00be7308 */ /* 0x000ff00000000800 */
[----:B------:R-:W-:Y:S08]  /*a520*/  MUFU.EX2 R9, R9 ;  /* 0x0000000900097308 */ /* 0x000ff00000000800 */
[----:B------:R0:W-:Y:S08]  /*a530*/  MUFU.EX2 R3, R200 ;  /* 0x000000c800037308 */ /* 0x0001f00000000800 */
[----:B------:R-:W-:Y:S01]  /*a540*/  MUFU.EX2 R184, R184 ;  /* 0x000000b800b87308 */ /* 0x000fe20000000800 */
[----:B0-----:R-:W-:-:S07]  /*a550*/  F2FP.F16.F32.PACK_AB R200, R134, R125 ;  /* 0x0000007d86c8723e */ /* 0x001fce00000000ff */
        /* <DEDUP_REMOVED lines=10> */
[----:B------:R-:W-:Y:S01]  /*a600*/  MUFU.EX2 R226, R226 ;  /* 0x000000e200e27308 */ /* 0x000fe20000000800 */
[----:B------:R-:W-:-:S02]  /*a610*/  WARPGROUP.DEPBAR.LE gsb0, 0x0 ;  /* 0x00008000000079c5 */ /* 0x000fc40000010000 */
[----:B------:R1:W-:Y:S05]  /*a620*/  @!P1 SYNCS.ARRIVE.TRANS64.RED.A1T0 RZ, [R10+URZ], RZ ;  /* 0x000000ff0aff99a7 */ /* 0x0003ea000810043f */
[----:B------:R-:W-:Y:S01]  /*a630*/  MUFU.EX2 R176, R224 ;  /* 0x000000e000b07308 */ /* 0x000fe20000000800 */
[----:B0-----:R-:W-:Y:S01]  /*a640*/  F2FP.F16.F32.PACK_AB R177, R130, R15 ;  /* 0x0000000f82b1723e */ /* 0x001fe200000000ff */
[----:B-1----:R-:W-:Y:S02]  /*a650*/  @!P1 VIADD R10, R136, 0x36860 ;  /* 0x00036860880a9836 */ /* 0x002fe40000000000 */
[----:B------:R-:W-:-:S04]  /*a660*/  FADD.FTZ R136, R12, R139 ;  /* 0x0000008b0c887221 */ /* 0x000fc80000010000 */
[----:B------:R-:W-:Y:S01]  /*a670*/  MUFU.EX2 R21, R21 ;  /* 0x0000001500157308 */ /* 0x000fe20000000800 */
[----:B------:R-:W-:Y:S01]  /*a680*/  @!P1 PRMT R4, RZ, 0x654, R10 ;  /* 0x00000654ff049816 */ /* 0x000fe2000000000a */
[----:B------:R-:W-:Y:S01]  /*a690*/  FADD.FTZ R10, R124, R141 ;  /* 0x0000008d7c0a7221 */ /* 0x000fe20000010000 */
[----:B------:R-:W-:Y:S02]  /*a6a0*/  FADD.FTZ R141, R127, R136 ;  /* 0x000000887f8d7221 */ /* 0x000fe40000010000 */
[----:B------:R0:W-:Y:S01]  /*a6b0*/  @!P1 SYNCS.ARRIVE.TRANS64.RED.A1T0 RZ, [R4+URZ], RZ ;  /* 0x000000ff04ff99a7 */ /* 0x0001e2000810043f */
[----:B------:R-:W-:Y:S01]  /*a6c0*/  FADD.FTZ R139, R203, R10 ;  /* 0x0000000acb8b7221 */ /* 0x000fe20000010000 */
[----:B------:R-:W-:Y:S01]  /*a6d0*/  FADD.FTZ R126, R120, R141 ;  /* 0x0000008d787e7221 */ /* 0x000fe20000010000 */
[C---:B------:R-:W-:Y:S01]  /*a6e0*/  F2FP.F16.F32.PACK_AB R203, R20.reuse, R203 ;  /* 0x000000cb14cb723e */ /* 0x040fe200000000ff */
[----:B------:R-:W-:Y:S01]  /*a6f0*/  MUFU.EX2 R164, R164 ;  /* 0x000000a400a47308 */ /* 0x000fe20000000800 */
[----:B------:R-:W-:Y:S01]  /*a700*/  FADD.FTZ R10, R20, R139 ;  /* 0x0000008b140a7221 */ /* 0x000fe20000010000 */
[----:B------:R-:W-:Y:S01]  /*a710*/  FADD.FTZ R143, R129, R126 ;  /* 0x0000007e818f7221 */ /* 0x000fe20000010000 */
[-CC-:B------:R-:W-:Y:S01]  /*a720*/  FFMA.FTZ R139, R202, R5.reuse, -R123.reuse ;  /* 0x00000005ca8b7223 */ /* 0x180fe2000001087b */
[-C--:B0-----:R-:W-:Y:S01]  /*a730*/  FFMA.FTZ R4, R170, R5.reuse, -R123 ;  /* 0x00000005aa047223 */ /* 0x081fe2000001087b */
[----:B------:R-:W-:Y:S01]  /*a740*/  FADD.FTZ R141, R197, R10 ;  /* 0x0000000ac58d7221 */ /* 0x000fe20000010000 */
[----:B------:R-:W-:Y:S01]  /*a750*/  FADD.FTZ R126, R14, R143 ;  /* 0x0000008f0e7e7221 */ /* 0x000fe20000010000 */
[----:B------:R-:W-:Y:S01]  /*a760*/  F2FP.F16.F32.PACK_AB R202, R127, R12 ;  /* 0x0000000c7fca723e */ /* 0x000fe200000000ff */
[----:B------:R-:W-:Y:S01]  /*a770*/  FFMA.FTZ R123, R228, R5, -R123 ;  /* 0x00000005e47b7223 */ /* 0x000fe2000001087b */
[C---:B------:R-:W-:Y:S01]  /*a780*/  FADD.FTZ R10, R186.reuse, R141 ;  /* 0x0000008dba0a7221 */ /* 0x040fe20000010000 */
        /* <DEDUP_REMOVED lines=8> */
[----:B------:R-:W0:Y:S02]  /*a810*/  MUFU.EX2 R139, R139 ;  /* 0x0000008b008b7308 */ /* 0x000e240000000800 */
[----:B------:R-:W-:Y:S01]  /*a820*/  FADD.FTZ R141, R193, R10 ;  /* 0x0000000ac18d7221 */ /* 0x000fe20000010000 */
[----:B------:R-:W-:Y:S01]  /*a830*/  FADD.FTZ R124, R132, R143 ;  /* 0x0000008f847c7221 */ /* 0x000fe20000010000 */
[C---:B------:R-:W-:Y:S02]  /*a840*/  F2FP.F16.F32.PACK_AB R193, R168.reuse, R193 ;  /* 0x000000c1a8c1723e */ /* 0x040fe400000000ff */
[----:B------:R-:W-:Y:S01]  /*a850*/  FADD.FTZ R10, R168, R141 ;  /* 0x0000008da80a7221 */ /* 0x000fe20000010000 */
[----:B------:R-:W-:Y:S01]  /*a860*/  FADD.FTZ R143, R135, R124 ;  /* 0x0000007c878f7221 */ /* 0x000fe20000010000 */
[----:B------:R-:W1:Y:S02]  /*a870*/  MUFU.EX2 R123, R123 ;  /* 0x0000007b007b7308 */ /* 0x000e640000000800 */
        /* <DEDUP_REMOVED lines=8> */
[C---:B------:R-:W-:Y:S02]  /*a900*/  F2FP.F16.F32.PACK_AB R190, R9.reuse, R190 ;  /* 0x000000be09be723e */ /* 0x040fe400000000ff */
[----:B------:R-:W-:Y:S01]  /*a910*/  FADD.FTZ R10, R158, R125 ;  /* 0x0000007d9e0a7221 */ /* 0x000fe20000010000 */
[----:B------:R-:W-:Y:S01]  /*a920*/  FADD.FTZ R127, R9, R12 ;  /* 0x0000000c097f7221 */ /* 0x000fe20000010000 */
[----:B0-----:R-:W-:-:S02]  /*a930*/  F2FP.F16.F32.PACK_AB R186, R139, R4 ;  /* 0x000000048bba723e */ /* 0x001fc400000000ff */
[----:B------:R-:W-:Y:S01]  /*a940*/  FADD.FTZ R125, R191, R10 ;  /* 0x0000000abf7d7221 */ /* 0x000fe20000010000 */
[----:B------:R-:W-:Y:S01]  /*a950*/  FADD.FTZ R12, R184, R127 ;  /* 0x0000007fb80c7221 */ /* 0x000fe20000010000 */
[C---:B------:R-:W-:Y:S02]  /*a960*/  F2FP.F16.F32.PACK_AB R184, R3.reuse, R184 ;  /* 0x000000b803b8723e */ /* 0x040fe400000000ff */
[----:B------:R-:W-:Y:S01]  /*a970*/  FADD.FTZ R10, R154, R125 ;  /* 0x0000007d9a0a7221 */ /* 0x000fe20000010000 */
        /* <DEDUP_REMOVED lines=18> */
[C---:B------:R-:W-:Y:S01]  /*aaa0*/  FADD.FTZ R9, R182.reuse, R9 ;  /* 0x00000009b6097221 */ /* 0x040fe20000010000 */
[----:B------:R-:W-:Y:S02]  /*aab0*/  F2FP.F16.F32.PACK_AB R182, R182, R166 ;  /* 0x000000a6b6b6723e */ /* 0x000fe400000000ff */
[----:B------:R-:W-:Y:S01]  /*aac0*/  FADD.FTZ R3, R183, R10 ;  /* 0x0000000ab7037221 */ /* 0x000fe20000010000 */
[----:B------:R-:W-:Y:S01]  /*aad0*/  FADD.FTZ R9, R176, R9 ;  /* 0x00000009b0097221 */ /* 0x000fe20000010000 */
[----:B------:R-:W0:Y:S01]  /*aae0*/  MUFU.EX2 R10, R121 ;  /* 0x00000079000a7308 */ /* 0x000e220000000800 */
[C---:B------:R-:W-:Y:S01]  /*aaf0*/  F2FP.F16.F32.PACK_AB R183, R138.reuse, R183 ;  /* 0x000000b78ab7723e */ /* 0x040fe200000000ff */
[----:B------:R-:W-:Y:S01]  /*ab00*/  FADD.FTZ R4, R138, R3 ;  /* 0x000000038a047221 */ /* 0x000fe20000010000 */
[C---:B------:R-:W-:Y:S01]  /*ab10*/  FADD.FTZ R9, R226.reuse, R9 ;  /* 0x00000009e2097221 */ /* 0x040fe20000010000 */
[----:B------:R-:W-:-:S02]  /*ab20*/  F2FP.F16.F32.PACK_AB R176, R226, R176 ;  /* 0x000000b0e2b0723e */ /* 0x000fc400000000ff */
[----:B------:R-:W-:Y:S01]  /*ab30*/  FADD.FTZ R3, R15, R4 ;  /* 0x000000040f037221 */ /* 0x000fe20000010000 */
[----:B------:R-:W-:-:S03]  /*ab40*/  FADD.FTZ R9, R164, R9 ;  /* 0x00000009a4097221 */ /* 0x000fc60000010000 */
[----:B------:R-:W-:-:S04]  /*ab50*/  FADD.FTZ R4, R130, R3 ;  /* 0x0000000382047221 */ /* 0x000fc80000010000 */
[----:B------:R-:W-:Y:S01]  /*ab60*/  FADD.FTZ R3, R21, R4 ;  /* 0x0000000415037221 */ /* 0x000fe20000010000 */
[----:B------:R-:W-:Y:S01]  /*ab70*/  FADD.FTZ R4, R123, R9 ;  /* 0x000000097b047221 */ /* 0x000fe20000010000 */
[----:B------:R-:W-:Y:S01]  /*ab80*/  IMAD.MOV.U32 R9, RZ, RZ, R6 ;  /* 0x000000ffff097224 */ /* 0x000fe200078e0006 */
[C---:B0-----:R-:W-:Y:S01]  /*ab90*/  F2FP.F16.F32.PACK_AB R179, R10.reuse, R21 ;  /* 0x000000150ab3723e */ /* 0x041fe200000000ff */
[----:B------:R-:W-:Y:S01]  /*aba0*/  FADD.FTZ R3, R10, R3 ;  /* 0x000000030a037221 */ /* 0x000fe20000010000 */
[----:B------:R-:W-:Y:S01]  /*abb0*/  IMAD.MOV.U32 R10, RZ, RZ, R7 ;  /* 0x000000ffff0a7224 */ /* 0x000fe200078e0007 */
[----:B------:R-:W-:Y:S06]  /*abc0*/  @P3 BRA `(.L_x_2285) ;  /* 0xffffffb400643947 */ /* 0x000fec000383ffff */
.L_x_2276:
[----:B------:R-:W-:-:S13]  /*abd0*/  ISETP.GE.AND P2, PT, R8, RZ, PT ;  /* 0x000000ff0800720c */ /* 0x000fda0003f46270 */
[----:B------:R-:W-:Y:S05]  /*abe0*/  @!P2 BRA `(.L_x_2286) ;  /* 0x00000040008ca947 */ /* 0x000fea0003800000 */
[----:B------:R-:W-:Y:S01]  /*abf0*/  IMAD.MOV.U32 R9, RZ, RZ, R6 ;  /* 0x000000ffff097224 */ /* 0x000fe200078e0006 */
[----:B------:R-:W-:Y:S01]  /*ac00*/  UMOV UR7, UR39 ;  /* 0x0000002700077c82 */ /* 0x000fe20008000000 */
[----:B------:R-:W-:Y:S01]  /*ac10*/  IMAD.MOV.U32 R10, RZ, RZ, R7 ;  /* 0x000000ffff0a7224 */ /* 0x000fe200078e0007 */
[----:B------:R-:W-:Y:S01]  /*ac20*/  UMOV UR6, UR36 ;  /* 0x0000002400067c82 */ /* 0x000fe20008000000 */
[----:B------:R-:W-:-:S05]  /*ac30*/  ULDC UR5, c[0x0][0x9d8] ;  /* 0x0002760000057ab9 */ /* 0x000fca0000000800 */
.L_x_2295:
[----:B------:R-:W-:-:S04]  /*ac40*/  UIADD3 UR36, UR6, 0x1, URZ ;  /* 0x0000000106247890 */ /* 0x000fc8000fffe03f */
[----:B------:R-:W-:-:S04]  /*ac50*/  UISETP.NE.AND UP0, UPT, UR36, 0x2, UPT ;  /* 0x000000022400788c */ /* 0x000fc8000bf05270 */
[----:B------:R-:W-:Y:S02]  /*ac60*/  USEL UR39, URZ, 0x1, UP0 ;  /* 0x000000013f277887 */ /* 0x000fe40008000000 */
[----:B------:R-:W-:Y:S02]  /*ac70*/  USEL UR36, UR36, URZ, UP0 ;  /* 0x0000003f24247287 */ /* 0x000fe40008000000 */
[----:B------:R-:W-:Y:S01]  /*ac80*/  ULOP3.LUT UR39, UR7, UR39, URZ, 0x3c, !UPT ;  /* 0x0000002707277292 */ /* 0x000fe2000f8e3c3f */
[----:B------:R-:W-:Y:S11]  /*ac90*/  @!P0 BRA `(.L_x_2287) ;  /* 0x0000000000048947 */ /* 0x000ff60003800000 */
[----:B------:R-:W-:Y:S01]  /*aca0*/  BPT.TRAP 0x1 ;  /* 0x000000040000795c */ /* 0x000fe20000300000 */
.L_x_2287:
[----:B------:R-:W-:Y:S01]  /*acb0*/  ULEA UR4, UR36, UR37, 0x3 ;  /* 0x0000002524047291 */ /* 0x000fe2000f8e183f */
[----:B------:R-:W-:-:S05]  /*acc0*/  IMAD.U32 R5, RZ, RZ, UR39 ;  /* 0x00000027ff057e24 */ /* 0x000fca000f8e00ff */
[----:B------:R-:W-:-:S04]  /*acd0*/  SHF.L.U32 R5, R5, 0x1f, RZ ;  /* 0x0000001f05057819 */ /* 0x000fc800000006ff */
[----:B------:R0:W1:Y:S01]  /*ace0*/  SYNCS.PHASECHK.TRANS64.TRYWAIT P2, [UR4+0x36830], R5 ;  /* 0x03683005ff0075a7 */ /* 0x0000620008040144 */
[----:B------:R-:W-:Y:S05]  /*acf0*/  @!P0 BRA `(.L_x_2288) ;  /* 0x0000000000048947 */ /* 0x000fea0003800000 */
[----:B------:R-:W-:Y:S01]  /*ad00*/  BPT.TRAP 0x1 ;  /* 0x000000040000795c */ /* 0x000fe20000300000 */
.L_x_2288:
[----:B-1----:R-:W-:Y:S05]  /*ad10*/  @P2 BRA `(.L_x_2289) ;  /* 0x0000000000082947 */ /* 0x002fea0003800000 */
[----:B------:R-:W1:Y:S02]  /*ad20*/  SYNCS.PHASECHK.TRANS64.TRYWAIT P2, [UR4+0x36830], R5 ;  /* 0x03683005ff0075a7 */ /* 0x000e640008040144 */
[----:B-1----:R-:W-:Y:S05]  /*ad30*/  @!P2 BRA `(.L_x_2290) ;  /* 0x000000c40030a947 */ /* 0x002fea0003800000 */
.L_x_2289:
        /* <DEDUP_REMOVED lines=591> */
.L_x_2291:
[----:B------:R-:W-:Y:S01]  /*d230*/  ULEA UR10, UR6, UR37, 0x3 ;  /* 0x00000025060a7291 */ /* 0x000fe2000f8e183f */
[----:B------:R-:W-:-:S05]  /*d240*/  IMAD.U32 R0, RZ, RZ, UR7 ;  /* 0x00000007ff007e24 */ /* 0x000fca000f8e00ff */
[----:B------:R-:W-:-:S04]  /*d250*/  SHF.L.U32 R0, R0, 0x1f, RZ ;  /* 0x0000001f00007819 */ /* 0x000fc800000006ff */
[----:B------:R2:W3:Y:S01]  /*d260*/  SYNCS.PHASECHK.TRANS64.TRYWAIT P2, [UR10+0x36850], R0 ;  /* 0x03685000ff0075a7 */ /* 0x0004e2000804014a */
[----:B------:R-:W-:Y:S05]  /*d270*/  @!P0 BRA `(.L_x_2292) ;  /* 0x0000000000048947 */ /* 0x000fea0003800000 */
[----:B------:R-:W-:Y:S01]  /*d280*/  BPT.TRAP 0x1 ;  /* 0x000000040000795c */ /* 0x000fe20000300000 */
.L_x_2292:
[----:B---3--:R-:W-:Y:S05]  /*d290*/  @P2 BRA `(.L_x_2293) ;  /* 0x0000000000082947 */ /* 0x008fea0003800000 */
[----:B------:R-:W3:Y:S02]  /*d2a0*/  SYNCS.PHASECHK.TRANS64.TRYWAIT P2, [UR10+0x36850], R0 ;  /* 0x03685000ff0075a7 */ /* 0x000ee4000804014a */
[----:B---3--:R-:W-:Y:S05]  /*d2b0*/  @!P2 BRA `(.L_x_2294) ;  /* 0x0000009c00e8a947 */ /* 0x008fea0003800000 */
.L_x_2293:
[----:B------:R-:W-:Y:S01]  /*d2c0*/  UIADD3 UR4, UR37, 0x400, URZ ;  /* 0x0000040025047890 */ /* 0x000fe2000fffe03f */
[----:B------:R-:W-:Y:S01]  /*d2d0*/  WARPGROUP.ARRIVE ;  /* 0x00000000000079c5 */ /* 0x000fe20000000000 */
[----:B------:R-:W-:Y:S01]  /*d2e0*/  UMOV UR7, 0x40000040 ;  /* 0x4000004000077882 */ /* 0x000fe20000000000 */
[----:B------:R-:W-:Y:S01]  /*d2f0*/  FMUL.FTZ R2, R168, UR5 ;  /* 0x00000005a8027c20 */ /* 0x000fe20008410000 */
        /* <DEDUP_REMOVED lines=23> */
[----:B------:R-:W3:Y:S01]  /*d470*/  MUFU.TANH R168, R168 ;  /* 0x000000a800a87308 */ /* 0x000ee20000002400 */
[----:B------:R-:W-:Y:S01]  /*d480*/  UMOV UR7, 0x40000040 ;  /* 0x4000004000077882 */ /* 0x000fe20000000000 */
[----:B0-----:R-:W-:Y:S01]  /*d490*/  FMNMX.FTZ R5, R2, R10, !PT ;  /* 0x0000000a02057209 */ /* 0x001fe20007810000 */
[----:B------:R-:W-:Y:S01]  /*d4a0*/  FMUL.FTZ R140, R140, UR5 ;  /* 0x000000058c8c7c20 */ /* 0x000fe20008410000 */
[----:B------:R-:W-:Y:S01]  /*d4b0*/  FMUL.FTZ R228, R141, UR5 ;  /* 0x000000058de47c20 */ /* 0x000fe20008410000 */
[----:B------:R-:W-:Y:S01]  /*d4c0*/  FMUL.FTZ R232, R128, UR5 ;  /* 0x0000000580e87c20 */ /* 0x000fe20008410000 */
[----:B------:R-:W-:Y:S01]  /*d4d0*/  FMUL.FTZ R14, R171, UR5 ;  /* 0x00000005ab0e7c20 */ /* 0x000fe20008410000 */
[----:B-1----:R-:W-:Y:S01]  /*d4e0*/  FMNMX.FTZ R5, R6, R5, !PT ;  /* 0x0000000506057209 */ /* 0x002fe20007810000 */
        /* <DEDUP_REMOVED lines=9> */
[----:B---3--:R-:W-:Y:S01]  /*d580*/  FMNMX.FTZ R5, R168, R5, !PT ;  /* 0x00000005a8057209 */ /* 0x008fe20007810000 */
        /* <DEDUP_REMOVED lines=21> */
[----:B------:R-:W-:Y:S01]  /*d6e0*/  VIADD R8, R8, 0xffffffff ;  /* 0xffffffff08087836 */ /* 0x000fe20000000000 */
[----:B------:R-:W-:Y:S08]  /*d6f0*/  MUFU.TANH R220, R220 ;  /* 0x000000dc00dc7308 */ /* 0x000ff00000002400 */
        /* <DEDUP_REMOVED lines=60> */
[----:B------:R-:W-:Y:S01]  /*dac0*/  UIADD3 UR6, UR4, 0x180, URZ ;  /* 0x0000018004067890 */ /* 0x000fe2000fffe03f */
[----:B------:R-:W0:Y:S01]  /*dad0*/  MUFU.TANH R196, R196 ;  /* 0x000000c400c47308 */ /* 0x000e220000002400 */
[----:B------:R-:W-:-:S07]  /*dae0*/  UMOV UR7, 0x40000040 ;  /* 0x4000004000077882 */ /* 0x000fce0000000000 */
[----:B------:R-:W1:Y:S08]  /*daf0*/  MUFU.TANH R198, R198 ;  /* 0x000000c600c67308 */ /* 0x000e700000002400 */
[----:B------:R-:W3:Y:S01]  /*db00*/  MUFU.TANH R164, R164 ;  /* 0x000000a400a47308 */ /* 0x000ee20000002400 */
[----:B0-----:R-:W-:-:S07]  /*db10*/  FMNMX.FTZ R5, R196, R5, !PT ;  /* 0x00000005c4057209 */ /* 0x001fce0007810000 */
[----:B------:R-:W0:Y:S01]  /*db20*/  MUFU.TANH R166, R166 ;  /* 0x000000a600a67308 */ /* 0x000e220000002400 */
[----:B-1----:R-:W-:-:S04]  /*db30*/  FMNMX.FTZ R5, R198, R5, !PT ;  /* 0x00000005c6057209 */ /* 0x002fc80007810000 */
[----:B------:R-:W-:-:S04]  /*db40*/  FMNMX.FTZ R5, R200, R5, !PT ;  /* 0x00000005c8057209 */ /* 0x000fc80007810000 */
[----:B------:R-:W-:Y:S02]  /*db50*/  FMNMX.FTZ R5, R202, R5, !PT ;  /* 0x00000005ca057209 */ /* 0x000fe40007810000 */
[----:B---3--:R-:W-:Y:S02]  /*db60*/  FMNMX.FTZ R121, R164, R121, !PT ;  /* 0x00000079a4797209 */ /* 0x008fe40007810000 */
        /* <DEDUP_REMOVED lines=38> */
[----:B--2---:R-:W-:-:S04]  /*ddd0*/  FMNMX.FTZ R0, R120, R5, !PT ;  /* 0x0000000578007209 */ /* 0x004fc80007810000 */
        /* <DEDUP_REMOVED lines=31> */
[----:B------:R-:W-:Y:S08]  /*dfd0*/  MUFU.EX2 R0, R0 ;  /* 0x0000000000007308 */ /* 0x000ff00000000800 */
[----:B------:R-:W0:Y:S08]  /*dfe0*/  MUFU.EX2 R10, R10 ;  /* 0x0000000a000a7308 */ /* 0x000e300000000800 */
[----:B------:R-:W-:Y:S01]  /*dff0*/  MUFU.EX2 R21, R21 ;  /* 0x0000001500157308 */ /* 0x000fe20000000800 */
[----:B------:R-:W-:-:S02]  /*e000*/  WARPGROUP.DEPBAR.LE gsb0, 0x0 ;  /* 0x00008000000079c5 */ /* 0x000fc40000010000 */
[----:B------:R-:W-:Y:S01]  /*e010*/  WARPGROUP.ARRIVE ;  /* 0x00000000000079c5 */ /* 0x000fe20000000000 */
[----:B------:R-:W-:Y:S01]  /*e020*/  FMUL.FTZ R188, R139, UR5 ;  /* 0x000000058bbc7c20 */ /* 0x000fe20008410000 */
[----:B------:R-:W-:Y:S01]  /*e030*/  FMUL.FTZ R190, R143, UR5 ;  /* 0x000000058fbe7c20 */ /* 0x000fe20008410000 */
[----:B------:R-:W-:Y:S02]  /*e040*/  FFMA.FTZ R143, R136, R5, -R149 ;  /* 0x00000005888f7223 */ /* 0x000fe40000010895 */
[----:B------:R-:W1:Y:S01]  /*e050*/  MUFU.EX2 R135, R135 ;  /* 0x0000008700877308 */ /* 0x000e620000000800 */
[----:B0-----:R-:W-:Y:S01]  /*e060*/  F2FP.F16.F32.PACK_AB R200, R10, R15 ;  /* 0x0000000f0ac8723e */ /* 0x001fe200000000ff */
[----:B------:R-:W-:Y:S01]  /*e070*/  HGMMA.64x192x16.F32 R24, R184, gdesc[UR4].tnspB, R24, gsb0 ;  /* 0x42e00004b8187df0 */ /* 0x000fe20008000818 */
[----:B------:R-:W-:Y:S01]  /*e080*/  UIADD3 UR6, UR4, 0x280, URZ ;  /* 0x0000028004067890 */ /* 0x000fe2000fffe03f */
[----:B------:R-:W-:Y:S01]  /*e090*/  UMOV UR7, 0x40000040 ;  /* 0x4000004000077882 */ /* 0x000fe20000000000 */
[----:B------:R-:W-:-:S03]  /*e0a0*/  UIADD3 UR4, UR4, 0x300, URZ ;  /* 0x0000030004047890 */ /* 0x000fc6000fffe03f */
[----:B------:R-:W0:Y:S08]  /*e0b0*/  MUFU.TANH R188, R188 ;  /* 0x000000bc00bc7308 */ /* 0x000e300000002400 */
[----:B------:R-:W2:Y:S01]  /*e0c0*/  MUFU.TANH R190, R190 ;  /* 0x000000be00be7308 */ /* 0x000ea20000002400 */
[----:B-1----:R-:W-:-:S07]  /*e0d0*/  F2FP.F16.F32.PACK_AB R202, R135, R21 ;  /* 0x0000001587ca723e */ /* 0x002fce00000000ff */
[----:B------:R-:W-:Y:S01]  /*e0e0*/  MUFU.EX2 R137, R137 ;  /* 0x0000008900897308 */ /* 0x000fe20000000800 */
[----:B0-----:R-:W-:-:S04]  /*e0f0*/  FMNMX.FTZ R121, R188, R121, !PT ;  /* 0x00000079bc797209 */ /* 0x001fc80007810000 */
        /* <DEDUP_REMOVED lines=31> */
[--C-:B------:R-:W-:Y:S01]  /*e2f0*/  FFMA.FTZ R186, R140, R5, -R149.reuse ;  /* 0x000000058cba7223 */ /* 0x100fe20000010895 */
[----:B-1----:R-:W-:Y:S01]  /*e300*/  FMNMX.FTZ R140, R2, R139, !PT ;  /* 0x0000008b028c7209 */ /* 0x002fe20007810000 */
[-CC-:B------:R-:W-:Y:S01]  /*e310*/  FFMA.FTZ R184, R230, R5.reuse, -R149.reuse ;  /* 0x00000005e6b87223 */ /* 0x180fe20000010895 */
[----:B------:R-:W-:Y:S02]  /*e320*/  FFMA.FTZ R139, R132, R5, -R149 ;  /* 0x00000005848b7223 */ /* 0x000fe40000010895 */
[----:B------:R-:W-:Y:S01]  /*e330*/  HGMMA.64x192x16.F32 R24, R180, gdesc[UR4].tnspB, R24, gsb0 ;  /* 0x42e00004b4187df0 */ /* 0x000fe20008000818 */
[----:B------:R-:W-:Y:S01]  /*e340*/  UMOV UR6, UR4 ;  /* 0x0000000400067c82 */ /* 0x000fe20008000000 */
[----:B------:R-:W-:Y:S01]  /*e350*/  UMOV UR7, 0x40000040 ;  /* 0x4000004000077882 */ /* 0x000fe20000000000 */
[----:B------:R-:W0:Y:S01]  /*e360*/  SHFL.BFLY PT, R151, R140, 0x1, 0x1f ;  /* 0x0c201f008c977f89 */ /* 0x000e2200000e0000 */
[----:B------:R-:W-:Y:S08]  /*e370*/  MUFU.EX2 R184, R184 ;  /* 0x000000b800b87308 */ /* 0x000ff00000000800 */
[----:B------:R-:W-:Y:S08]  /*e380*/  MUFU.EX2 R186, R186 ;  /* 0x000000ba00ba7308 */ /* 0x000ff00000000800 */
[----:B------:R-:W-:Y:S01]  /*e390*/  MUFU.EX2 R139, R139 ;  /* 0x0000008b008b7308 */ /* 0x000fe20000000800 */
[----:B0-----:R-:W-:-:S05]  /*e3a0*/  FMNMX.FTZ R6, R140, R151, !PT ;  /* 0x000000978c067209 */ /* 0x001fca0007810000 */
[----:B------:R-:W-:-:S04]  /*e3b0*/  FADD.FTZ R2, -R6, R9 ;  /* 0x0000000906027221 */ /* 0x000fc80000010100 */
[----:B------:R-:W-:-:S06]  /*e3c0*/  FMUL.FTZ R2, R2, R5 ;  /* 0x0000000502027220 */ /* 0x000fcc0000410000 */
[----:B------:R-:W-:Y:S01]  /*e3d0*/  MUFU.EX2 R2, R2 ;  /* 0x0000000200027308 */ /* 0x000fe20000000800 */
[----:B------:R-:W-:Y:S02]  /*e3e0*/  WARPGROUP.DEPBAR.LE gsb0, 0x0 ;  /* 0x00008000000079c5 */ /* 0x000fe40000010000 */
[----:B------:R-:W-:Y:S01]  /*e3f0*/  WARPGROUP.ARRIVE ;  /* 0x00000000000079c5 */ /* 0x000fe20000000000 */
[-CC-:B------:R-:W-:Y:S01]  /*e400*/  FFMA.FTZ R182, R128, R5.reuse, -R149.reuse ;  /* 0x0000000580b67223 */ /* 0x180fe20000010895 */
[-CC-:B------:R-:W-:Y:S01]  /*e410*/  FFMA.FTZ R180, R232, R5.reuse, -R149.reuse ;  /* 0x00000005e8b47223 */ /* 0x180fe20000010895 */
[-CC-:B------:R-:W-:Y:S01]  /*e420*/  FFMA.FTZ R128, R147, R5.reuse, -R149.reuse ;  /* 0x0000000593807223 */ /* 0x180fe20000010895 */
[-C--:B------:R-:W-:Y:S01]  /*e430*/  FFMA.FTZ R149, R145, R5.reuse, -R149 ;  /* 0x0000000591957223 */ /* 0x080fe20000010895 */
[-C--:B------:R-:W-:Y:S01]  /*e440*/  FMUL.FTZ R145, R6, R5.reuse ;  /* 0x0000000506917220 */ /* 0x080fe20000410000 */
[----:B------:R-:W-:Y:S01]  /*e450*/  HGMMA.64x192x16.F32 R24, R176, gdesc[UR4].tnspB, R24, gsb0 ;  /* 0x42e00004b0187df0 */ /* 0x000fe20008000818 */
[----:B------:R-:W-:Y:S01]  /*e460*/  IMAD.U32 R147, RZ, RZ, UR10 ;  /* 0x0000000aff937e24 */ /* 0x000fe2000f8e00ff */
[----:B------:R-:W-:Y:S01]  /*e470*/  MUFU.EX2 R9, R149 ;  /* 0x0000009500097308 */ /* 0x000fe20000000800 */
[-CC-:B------:R-:W-:Y:S01]  /*e480*/  FFMA.FTZ R189, R144, R5.reuse, -R145.reuse ;  /* 0x0000000590bd7223 */ /* 0x180fe20000010891 */
[-CC-:B------:R-:W-:Y:S01]  /*e490*/  FFMA.FTZ R201, R12, R5.reuse, -R145.reuse ;  /* 0x000000050cc97223 */ /* 0x180fe20000010891 */
[-CC-:B------:R-:W-:Y:S01]  /*e4a0*/  FFMA.FTZ R144, R146, R5.reuse, -R145.reuse ;  /* 0x0000000592907223 */ /* 0x180fe20000010891 */
[----:B------:R-:W-:Y:S01]  /*e4b0*/  MOV R146, UR36 ;  /* 0x0000002400927c02 */ /* 0x000fe20008000f00 */
[-CC-:B------:R-:W-:Y:S01]  /*e4c0*/  FFMA.FTZ R12, R14, R5.reuse, -R145.reuse ;  /* 0x000000050e0c7223 */ /* 0x180fe20000010891 */
[-CC-:B------:R-:W-:Y:S01]  /*e4d0*/  FFMA.FTZ R203, R20, R5.reuse, -R145.reuse ;  /* 0x0000000514cb7223 */ /* 0x180fe20000010891 */
[-CC-:B------:R-:W-:Y:S01]  /*e4e0*/  FFMA.FTZ R14, R172, R5.reuse, -R145.reuse ;  /* 0x00000005ac0e7223 */ /* 0x180fe20000010891 */
[----:B------:R-:W-:Y:S01]  /*e4f0*/  @!P1 LEA R146, R146, UR37, 0x3 ;  /* 0x0000002592929c11 */ /* 0x000fe2000f8e18ff */
[----:B------:R-:W0:Y:S01]  /*e500*/  MUFU.EX2 R201, R201 ;  /* 0x000000c900c97308 */ /* 0x000e220000000800 */
[-CC-:B------:R-:W-:Y:S01]  /*e510*/  FFMA.FTZ R197, R160, R5.reuse, -R145.reuse ;  /* 0x00000005a0c57223 */ /* 0x180fe20000010891 */
[-CC-:B------:R-:W-:Y:S01]  /*e520*/  FFMA.FTZ R20, R162, R5.reuse, -R145.reuse ;  /* 0x00000005a2147223 */ /* 0x180fe20000010891 */
[----:B------:R-:W-:Y:S01]  /*e530*/  FFMA.FTZ R199, R164, R5, -R145 ;  /* 0x00000005a4c77223 */ /* 0x000fe20000010891 */
[----:B------:R-:W-:-:S02]  /*e540*/  @!P1 VIADD R146, R146, 0x36840 ;  /* 0x0003684092929836 */ /* 0x000fc40000000000 */
[-CC-:B------:R-:W-:Y:S01]  /*e550*/  FFMA.FTZ R185, R138, R5.reuse, -R145.reuse ;  /* 0x000000058ab97223 */ /* 0x180fe20000010891 */
[-CC-:B------:R-:W-:Y:S01]  /*e560*/  FFMA.FTZ R132, R166, R5.reuse, -R145.reuse ;  /* 0x00000005a6847223 */ /* 0x180fe20000010891 */
[-CC-:B------:R-:W-:Y:S01]  /*e570*/  FFMA.FTZ R193, R152, R5.reuse, -R145.reuse ;  /* 0x0000000598c17223 */ /* 0x180fe20000010891 */
[----:B------:R-:W1:Y:S01]  /*e580*/  MUFU.EX2 R12, R12 ;  /* 0x0000000c000c7308 */ /* 0x000e620000000800 */
[----:B------:R-:W-:Y:S01]  /*e590*/  @!P1 PRMT R146, RZ, 0x654, R146 ;  /* 0x00000654ff929816 */ /* 0x000fe20000000092 */
[-CC-:B------:R-:W-:Y:S01]  /*e5a0*/  FFMA.FTZ R136, R154, R5.reuse, -R145.reuse ;  /* 0x000000059a887223 */ /* 0x180fe20000010891 */
[-CC-:B------:R-:W-:Y:S01]  /*e5b0*/  FFMA.FTZ R195, R156, R5.reuse, -R145.reuse ;  /* 0x000000059cc37223 */ /* 0x180fe20000010891 */
        /* <DEDUP_REMOVED lines=9> */
[-CC-:B------:R-:W-:Y:S01]  /*e650*/  FFMA.FTZ R134, R134, R5.reuse, -R145.reuse ;  /* 0x0000000586867223 */ /* 0x180fe20000010891 */
[-CC-:B------:R-:W-:Y:S01]  /*e660*/  FFMA.FTZ R236, R236, R5.reuse, -R145.reuse ;  /* 0x00000005ecec7223 */ /* 0x180fe20000010891 */
[----:B------:R-:W-:Y:S01]  /*e670*/  FFMA.FTZ R11, R11, R5, -R145 ;  /* 0x000000050b0b7223 */ /* 0x000fe20000010891 */
[----:B------:R-:W0:Y:S01]  /*e680*/  MUFU.EX2 R14, R14 ;  /* 0x0000000e000e7308 */ /* 0x000e220000000800 */
[C---:B-1----:R-:W-:Y:S01]  /*e690*/  FADD.FTZ R138, R12.reuse, R3 ;  /* 0x000000030c8a7221 */ /* 0x042fe20000010000 */
[----:B------:R-:W-:Y:S01]  /*e6a0*/  F2FP.F16.F32.PACK_AB R201, R12, R201 ;  /* 0x000000c90cc9723e */ /* 0x000fe200000000ff */
[-CC-:B------:R-:W-:Y:S01]  /*e6b0*/  FFMA.FTZ R126, R126, R5.reuse, -R145.reuse ;  /* 0x000000057e7e7223 */ /* 0x180fe20000010891 */
[----:B------:R-:W-:Y:S01]  /*e6c0*/  FFMA.FTZ R13, R13, R5, -R145 ;  /* 0x000000050d0d7223 */ /* 0x000fe20000010891 */
[----:B------:R-:W-:Y:S01]  /*e6d0*/  UMOV UR7, UR39 ;  /* 0x0000002700077c82 */ /* 0x000fe20008000000 */
[----:B------:R-:W-:-:S02]  /*e6e0*/  UMOV UR6, UR36 ;  /* 0x0000002400067c82 */ /* 0x000fc40008000000 */
[----:B------:R-:W1:Y:S01]  /*e6f0*/  MUFU.EX2 R197, R197 ;  /* 0x000000c500c57308 */ /* 0x000e620000000800 */
[----:B--2---:R-:W-:-:S07]  /*e700*/  FADD.FTZ R3, R203, R138 ;  /* 0x0000008acb037221 */ /* 0x004fce0000010000 */
[----:B------:R-:W2:Y:S01]  /*e710*/  MUFU.EX2 R20, R20 ;  /* 0x0000001400147308 */ /* 0x000ea20000000800 */
[C---:B0-----:R-:W-:Y:S01]  /*e720*/  FADD.FTZ R138, R14.reuse, R3 ;  /* 0x000000030e8a7221 */ /* 0x041fe20000010000 */
[----:B------:R-:W-:-:S06]  /*e730*/  F2FP.F16.F32.PACK_AB R203, R14, R203 ;  /* 0x000000cb0ecb723e */ /* 0x000fcc00000000ff */
        /* <DEDUP_REMOVED lines=20> */
[----:B------:R0:W-:Y:S01]  /*e880*/  @!P1 SYNCS.ARRIVE.TRANS64.RED.A1T0 RZ, [R146+URZ], RZ ;  /* 0x000000ff92ff99a7 */ /* 0x0001e2000810043f */
[----:B------:R-:W-:-:S04]  /*e890*/  F2FP.F16.F32.PACK_AB R176, R141, R120 ;  /* 0x000000788db0723e */ /* 0x000fc800000000ff */
[----:B------:R-:W3:Y:S01]  /*e8a0*/  MUFU.EX2 R128, R128 ;  /* 0x0000008000807308 */ /* 0x000ee20000000800 */
[----:B0-----:R-:W-:Y:S02]  /*e8b0*/  @!P1 VIADD R146, R147, 0x36860 ;  /* 0x0003686093929836 */ /* 0x001fe40000000000 */
[----:B------:R-:W-:-:S05]  /*e8c0*/  FFMA.FTZ R147, R0, R4, R15 ;  /* 0x0000000400937223 */ /* 0x000fca000001000f */
[----:B------:R-:W-:Y:S01]  /*e8d0*/  MUFU.EX2 R179, R126 ;  /* 0x0000007e00b37308 */ /* 0x000fe20000000800 */
[----:B------:R-:W-:Y:S01]  /*e8e0*/  @!P1 PRMT R146, RZ, 0x654, R146 ;  /* 0x00000654ff929816 */ /* 0x000fe20000000092 */
[----:B------:R-:W-:Y:S01]  /*e8f0*/  FADD.FTZ R4, R10, R147 ;  /* 0x000000930a047221 */ /* 0x000fe20000010000 */
[----:B-1----:R-:W-:Y:S01]  /*e900*/  FADD.FTZ R147, R197, R138 ;  /* 0x0000008ac5937221 */ /* 0x002fe20000010000 */
[C---:B--2---:R-:W-:Y:S01]  /*e910*/  F2FP.F16.F32.PACK_AB R197, R20.reuse, R197 ;  /* 0x000000c514c5723e */ /* 0x044fe200000000ff */
[----:B------:R0:W-:Y:S02]  /*e920*/  @!P1 SYNCS.ARRIVE.TRANS64.RED.A1T0 RZ, [R146+URZ], RZ ;  /* 0x000000ff92ff99a7 */ /* 0x0001e4000810043f */
[----:B------:R-:W-:Y:S01]  /*e930*/  FADD.FTZ R130, R20, R147 ;  /* 0x0000009314827221 */ /* 0x000fe20000010000 */
[----:B------:R-:W-:Y:S01]  /*e940*/  MUFU.EX2 R13, R13 ;  /* 0x0000000d000d7308 */ /* 0x000fe20000000800 */
[----:B---3--:R-:W-:Y:S02]  /*e950*/  F2FP.F16.F32.PACK_AB R178, R9, R128 ;  /* 0x0000008009b2723e */ /* 0x008fe400000000ff */
[----:B------:R-:W-:Y:S01]  /*e960*/  FADD.FTZ R147, R199, R130 ;  /* 0x00000082c7937221 */ /* 0x000fe20000010000 */
[----:B------:R-:W-:Y:S01]  /*e970*/  F2FP.F16.F32.PACK_AB R199, R132, R199 ;  /* 0x000000c784c7723e */ /* 0x000fe200000000ff */
[----:B0-----:R-:W-:Y:S01]  /*e980*/  FADD.FTZ R146, R21, R4 ;  /* 0x0000000415927221 */ /* 0x001fe20000010000 */
[----:B------:R-:W-:Y:S01]  /*e990*/  FFMA.FTZ R4, R188, R5, -R145 ;  /* 0x00000005bc047223 */ /* 0x000fe20000010891 */
[----:B------:R-:W-:Y:S01]  /*e9a0*/  FADD.FTZ R130, R132, R147 ;  /* 0x0000009384827221 */ /* 0x000fe20000010000 */
[----:B------:R-:W-:Y:S01]  /*e9b0*/  F2FP.F16.F32.PACK_AB R188, R168, R123 ;  /* 0x0000007ba8bc723e */ /* 0x000fe200000000ff */
[----:B------:R-:W-:-:S02]  /*e9c0*/  FADD.FTZ R146, R135, R146 ;  /* 0x0000009287927221 */ /* 0x000fc40000010000 */
[----:B------:R-:W-:Y:S01]  /*e9d0*/  FADD.FTZ R149, R193, R130 ;  /* 0x00000082c1957221 */ /* 0x000fe20000010000 */
[----:B------:R-:W0:Y:S01]  /*e9e0*/  MUFU.EX2 R4, R4 ;  /* 0x0000000400047308 */ /* 0x000e220000000800 */
[----:B------:R-:W-:Y:S01]  /*e9f0*/  FADD.FTZ R3, R137, R146 ;  /* 0x0000009289037221 */ /* 0x000fe20000010000 */
[C---:B------:R-:W-:Y:S01]  /*ea00*/  F2FP.F16.F32.PACK_AB R193, R136.reuse, R193 ;  /* 0x000000c188c1723e */ /* 0x040fe200000000ff */
[----:B------:R-:W-:Y:S02]  /*ea10*/  FADD.FTZ R130, R136, R149 ;  /* 0x0000009588827221 */ /* 0x000fe40000010000 */
[C---:B------:R-:W-:Y:S01]  /*ea20*/  FADD.FTZ R3, R196.reuse, R3 ;  /* 0x00000003c4037221 */ /* 0x040fe20000010000 */
[----:B------:R-:W-:Y:S01]  /*ea30*/  F2FP.F16.F32.PACK_AB R196, R196, R137 ;  /* 0x00000089c4c4723e */ /* 0x000fe200000000ff */
[----:B------:R-:W-:Y:S01]  /*ea40*/  FADD.FTZ R15, R195, R130 ;  /* 0x00000082c30f7221 */ /* 0x000fe20000010000 */
[----:B------:R-:W-:Y:S01]  /*ea50*/  F2FP.F16.F32.PACK_AB R195, R140, R195 ;  /* 0x000000c38cc3723e */ /* 0x000fe200000000ff */
[----:B------:R-:W-:Y:S01]  /*ea60*/  FADD.FTZ R138, R198, R3 ;  /* 0x00000003c68a7221 */ /* 0x000fe20000010000 */
[----:B------:R-:W-:Y:S01]  /*ea70*/  FFMA.FTZ R3, R122, R5, -R145 ;  /* 0x000000057a037223 */ /* 0x000fe20000010891 */
[----:B------:R-:W-:Y:S01]  /*ea80*/  FADD.FTZ R130, R140, R15 ;  /* 0x0000000f8c827221 */ /* 0x000fe20000010000 */
[----:B------:R1:W2:Y:S01]  /*ea90*/  MUFU.EX2 R122, R190 ;  /* 0x000000be007a7308 */ /* 0x0002a20000000800 */
[C---:B------:R-:W-:Y:S01]  /*eaa0*/  FADD.FTZ R138, R127.reuse, R138 ;  /* 0x0000008a7f8a7221 */ /* 0x040fe20000010000 */
[----:B------:R-:W-:Y:S01]  /*eab0*/  F2FP.F16.F32.PACK_AB R198, R127, R198 ;  /* 0x000000c67fc6723e */ /* 0x000fe200000000ff */
[----:B------:R-:W-:Y:S01]  /*eac0*/  FADD.FTZ R21, R189, R130 ;  /* 0x00000082bd157221 */ /* 0x000fe20000010000 */
[----:B------:R-:W-:Y:S01]  /*ead0*/  F2FP.F16.F32.PACK_AB R189, R144, R189 ;  /* 0x000000bd90bd723e */ /* 0x000fe200000000ff */
[----:B------:R-:W-:-:S02]  /*eae0*/  FADD.FTZ R147, R125, R138 ;  /* 0x0000008a7d937221 */ /* 0x000fc40000010000 */
[----:B------:R-:W-:Y:S01]  /*eaf0*/  FADD.FTZ R12, R144, R21 ;  /* 0x00000015900c7221 */ /* 0x000fe20000010000 */
[----:B------:R3:W4:Y:S01]  /*eb00*/  MUFU.EX2 R177, R3 ;  /* 0x0000000300b17308 */ /* 0x0007220000000800 */
[----:B------:R-:W-:Y:S01]  /*eb10*/  FADD.FTZ R147, R174, R147 ;  /* 0x00000093ae937221 */ /* 0x000fe20000010000 */
[----:B-1----:R-:W-:Y:S01]  /*eb20*/  F2FP.F16.F32.PACK_AB R190, R170, R121 ;  /* 0x00000079aabe723e */ /* 0x002fe200000000ff */
[----:B------:R-:W-:Y:S01]  /*eb30*/  FADD.FTZ R21, R191, R12 ;  /* 0x0000000cbf157221 */ /* 0x000fe20000010000 */
[----:B------:R-:W-:Y:S01]  /*eb40*/  F2FP.F16.F32.PACK_AB R191, R124, R191 ;  /* 0x000000bf7cbf723e */ /* 0x000fe200000000ff */
[----:B------:R-:W-:Y:S01]  /*eb50*/  FADD.FTZ R10, R194, R147 ;  /* 0x00000093c20a7221 */ /* 0x000fe20000010000 */
[----:B------:R-:W-:-:S03]  /*eb60*/  F2FP.F16.F32.PACK_AB R194, R129, R194 ;  /* 0x000000c281c2723e */ /* 0x000fc600000000ff */
[----:B------:R-:W-:-:S04]  /*eb70*/  FADD.FTZ R10, R129, R10 ;  /* 0x0000000a810a7221 */ /* 0x000fc80000010000 */
[----:B------:R-:W-:-:S04]  /*eb80*/  FADD.FTZ R15, R123, R10 ;  /* 0x0000000a7b0f7221 */ /* 0x000fc80000010000 */
[----:B------:R-:W-:-:S04]  /*eb90*/  FADD.FTZ R10, R168, R15 ;  /* 0x0000000fa80a7221 */ /* 0x000fc80000010000 */
[----:B------:R-:W-:Y:S01]  /*eba0*/  FADD.FTZ R15, R121, R10 ;  /* 0x0000000a790f7221 */ /* 0x000fe20000010000 */
[----:B------:R-:W-:-:S03]  /*ebb0*/  FADD.FTZ R10, R124, R21 ;  /* 0x000000157c0a7221 */ /* 0x000fc60000010000 */
[----:B------:R-:W-:-:S04]  /*ebc0*/  FADD.FTZ R15, R170, R15 ;  /* 0x0000000faa0f7221 */ /* 0x000fc80000010000 */
[----:B------:R-:W-:Y:S01]  /*ebd0*/  FADD.FTZ R12, R184, R15 ;  /* 0x0000000fb80c7221 */ /* 0x000fe20000010000 */
[----:B------:R-:W-:Y:S01]  /*ebe0*/  FADD.FTZ R15, R185, R10 ;  /* 0x0000000ab90f7221 */ /* 0x000fe20000010000 */
[C---:B0-----:R-:W-:Y:S02]  /*ebf0*/  F2FP.F16.F32.PACK_AB R185, R4.reuse, R185 ;  /* 0x000000b904b9723e */ /* 0x041fe400000000ff */
        /* <DEDUP_REMOVED lines=31> */
[----:B------:R-:W-:Y:S02]  /*edf0*/  IMAD.MOV.U32 R9, RZ, RZ, R6 ;  /* 0x000000ffff097224 */ /* 0x000fe400078e0006 */
[----:B------:R-:W-:Y:S01]  /*ee00*/  IMAD.MOV.U32 R10, RZ, RZ, R7 ;  /* 0x000000ffff0a7224 */ /* 0x000fe200078e0007 */
[----:B------:R-:W-:Y:S06]  /*ee10*/  @P2 BRA `(.L_x_2295) ;  /* 0xffffffbc00882947 */ /* 0x000fec000383ffff */
.L_x_2286:
        /* <DEDUP_REMOVED lines=99> */
.L_x_2296:
[----:B------:R-:W-:Y:S01]  /*f450*/  ULEA UR5, UR36, UR37, 0x3 ;  /* 0x0000002524057291 */ /* 0x000fe2000f8e183f */
[----:B------:R-:W-:-:S05]  /*f460*/  IMAD.U32 R0, RZ, RZ, UR39 ;  /* 0x00000027ff007e24 */ /* 0x000fca000f8e00ff */
[----:B------:R-:W-:-:S04]  /*f470*/  SHF.L.U32 R0, R0, 0x1f, RZ ;  /* 0x0000001f00007819 */ /* 0x000fc800000006ff */
[----:B------:R0:W1:Y:S01]  /*f480*/  SYNCS.PHASECHK.TRANS64.TRYWAIT P2, [UR5+0x36850], R0 ;  /* 0x03685000ff0075a7 */ /* 0x0000620008040145 */
[----:B------:R-:W-:Y:S05]  /*f490*/  @!P0 BRA `(.L_x_2297) ;  /* 0x0000000000048947 */ /* 0x000fea0003800000 */
[----:B------:R-:W-:Y:S01]  /*f4a0*/  BPT.TRAP 0x1 ;  /* 0x000000040000795c */ /* 0x000fe20000300000 */
.L_x_2297:
[----:B-1----:R-:W-:Y:S05]  /*f4b0*/  @P2 BRA `(.L_x_2298) ;  /* 0x0000000000082947 */ /* 0x002fea0003800000 */
[----:B------:R-:W1:Y:S02]  /*f4c0*/  SYNCS.PHASECHK.TRANS64.TRYWAIT P0, [UR5+0x36850], R0 ;  /* 0x03685000ff0075a7 */ /* 0x000e640008000145 */
[----:B-1----:R-:W-:Y:S05]  /*f4d0*/  @!P0 BRA `(.L_x_2299) ;  /* 0x0000007c00788947 */ /* 0x002fea0003800000 */
.L_x_2298:
[----:B------:R-:W-:Y:S01]  /*f4e0*/  UIADD3 UR37, UR37, 0x400, URZ ;  /* 0x0000040025257890 */ /* 0x000fe2000fffe03f */
[----:B------:R-:W-:Y:S01]  /*f4f0*/  WARPGROUP.ARRIVE ;  /* 0x00000000000079c5 */ /* 0x000fe20000000000 */
[----:B------:R-:W-:Y:S01]  /*f500*/  UMOV UR7, 0x40000040 ;  /* 0x4000004000077882 */ /* 0x000fe20000000000 */
[----:B-1----:R-:W1:Y:S01]  /*f510*/  SHFL.BFLY PT, R9, R4, 0x2, 0x1f ;  /* 0x0c401f0004097f89 */ /* 0x002e6200000e0000 */
[----:B------:R-:W-:Y:S01]  /*f520*/  USHF.R.U32.HI UR37, URZ, 0x4, UR37 ;  /* 0x000000043f257899 */ /* 0x000fe20008011625 */
[----:B------:R-:W-:Y:S02]  /*f530*/  CS2R R20, SRZ ;  /* 0x0000000000147805 */ /* 0x000fe4000001ff00 */
[----:B------:R-:W-:Y:S01]  /*f540*/  IADD3 R209, R209, 0x1, RZ ;  /* 0x00000001d1d17810 */ /* 0x000fe20007ffe0ff */
[----:B0-----:R-:W0:Y:S01]  /*f550*/  SHFL.BFLY PT, R0, R3, 0x2, 0x1f ;  /* 0x0c401f0003007f89 */ /* 0x001e2200000e0000 */
[----:B------:R-:W-:-:S04]  /*f560*/  ULOP3.LUT UR37, UR37, 0x3fff, URZ, 0xc0, !UPT ;  /* 0x00003fff25257892 */ /* 0x000fc8000f8ec03f */
[----:B------:R-:W-:-:S04]  /*f570*/  ULOP3.LUT UR4, UR37, 0x3800000, URZ, 0xfc, !UPT ;  /* 0x0380000025047892 */ /* 0x000fc8000f8efc3f */
[----:B------:R-:W-:Y:S02]  /*f580*/  UIMAD UR4, UR36, 0xa80, UR4 ;  /* 0x00000a80240478a4 */ /* 0x000fe4000f8e0204 */
[----:B------:R-:W-:-:S04]  /*f590*/  UIADD3 UR36, UR36, 0x1, URZ ;  /* 0x0000000124247890 */ /* 0x000fc8000fffe03f */
[----:B------:R-:W-:Y:S01]  /*f5a0*/  UISETP.NE.AND UP0, UPT, UR36, 0x2, UPT ;  /* 0x000000022400788c */ /* 0x000fe2000bf05270 */
[----:B------:R-:W-:Y:S02]  /*f5b0*/  UMOV UR6, UR4 ;  /* 0x0000000400067c82 */ /* 0x000fe40008000000 */
[----:B------:R-:W-:Y:S01]  /*f5c0*/  HGMMA.64x192x16.F32 R24, R200, gdesc[UR4].tnspB, R24, gsb0 ;  /* 0x42e00004c8187df0 */ /* 0x000fe20008000818 */
[----:B------:R-:W-:Y:S01]  /*f5d0*/  UIADD3 UR6, UR4, 0x80, URZ ;  /* 0x0000008004067890 */ /* 0x000fe2000fffe03f */
[----:B-1----:R-:W-:Y:S01]  /*f5e0*/  FADD.FTZ R9, R9, R4 ;  /* 0x0000000409097221 */ /* 0x002fe20000010000 */
[----:B------:R-:W-:Y:S01]  /*f5f0*/  UMOV UR7, 0x40000040 ;  /* 0x4000004000077882 */ /* 0x000fe20000000000 */
[----:B------:R-:W-:Y:S01]  /*f600*/  USEL UR36, UR36, URZ, UP0 ;  /* 0x0000003f24247287 */ /* 0x000fe20008000000 */
[----:B0-----:R-:W-:Y:S02]  /*f610*/  FADD.FTZ R2, R0, R3 ;  /* 0x0000000300027221 */ /* 0x001fe40000010000 */
[----:B------:R-:W0:Y:S04]  /*f620*/  SHFL.BFLY PT, R0, R9, 0x1, 0x1f ;  /* 0x0c201f0009007f89 */ /* 0x000e2800000e0000 */
[----:B------:R-:W1:Y:S01]  /*f630*/  SHFL.BFLY PT, R11, R2, 0x1, 0x1f ;  /* 0x0c201f00020b7f89 */ /* 0x000e6200000e0000 */
[----:B0-----:R-:W-:Y:S01]  /*f640*/  FADD.FTZ R12, R9, R0 ;  /* 0x00000000090c7221 */ /* 0x001fe20000010000 */
[----:B------:R-:W-:-:S02]  /*f650*/  IMAD.U32 R9, RZ, RZ, UR5 ;  /* 0x00000005ff097e24 */ /* 0x000fc4000f8e00ff */
[----:B------:R-:W-:Y:S02]  /*f660*/  IMAD.MOV.U32 R0, RZ, RZ, -0x800000 ;  /* 0xff800000ff007424 */ /* 0x000fe400078e00ff */
[----:B-1----:R-:W-:Y:S01]  /*f670*/  FADD.FTZ R11, R2, R11 ;  /* 0x0000000b020b7221 */ /* 0x002fe20000010000 */
[----:B------:R-:W-:Y:S01]  /*f680*/  FSETP.NE.FTZ.AND P0, PT, R12, RZ, PT ;  /* 0x000000ff0c00720b */ /* 0x000fe20003f15000 */
[----:B------:R-:W-:-:S03]  /*f690*/  IMAD.MOV.U32 R2, RZ, RZ, -0x800000 ;  /* 0xff800000ff027424 */ /* 0x000fc600078e00ff */
[----:B------:R-:W-:-:S09]  /*f6a0*/  FSETP.NE.FTZ.AND P2, PT, R11, RZ, PT ;  /* 0x000000ff0b00720b */ /* 0x000fd20003f55000 */
[----:B------:R-:W0:Y:S01]  /*f6b0*/  @P0 MUFU.LG2 R8, R12 ;  /* 0x0000000c00080308 */ /* 0x000e220000000c00 */
[----:B------:R-:W-:-:S03]  /*f6c0*/  @P0 FMUL.FTZ R4, R5, 0.69314718246459960938 ;  /* 0x3f31721805040820 */ /* 0x000fc60000410000 */
[----:B------:R-:W-:-:S04]  /*f6d0*/  @P2 FMUL.FTZ R14, R5, 0.69314718246459960938 ;  /* 0x3f317218050e2820 */ /* 0x000fc80000410000 */
[----:B------:R-:W1:Y:S08]  /*f6e0*/  @P2 MUFU.LG2 R10, R11 ;  /* 0x0000000b000a2308 */ /* 0x000e700000000c00 */
[----:B------:R-:W2:Y:S01]  /*f6f0*/  @P2 MUFU.RCP R21, R11 ;  /* 0x0000000b00152308 */ /* 0x000ea20000001000 */
[----:B0-----:R-:W-:Y:S01]  /*f700*/  @P0 FMUL.FTZ R3, R8, 0.69314718246459960938 ;  /* 0x3f31721808030820 */ /* 0x001fe20000410000 */
[----:B------:R-:W-:-:S03]  /*f710*/  @!P1 VIADD R8, R9, 0x36860 ;  /* 0x0003686009089836 */ /* 0x000fc60000000000 */
[----:B------:R-:W-:Y:S02]  /*f720*/  @P0 FFMA.FTZ R2, R4, R7, R3 ;  /* 0x0000000704020223 */ /* 0x000fe40000010003 */
[----:B------:R-:W-:Y:S01]  /*f730*/  @!P1 PRMT R121, RZ, 0x654, R8 ;  /* 0x00000654ff799816 */ /* 0x000fe20000000008 */
        /* <DEDUP_REMOVED lines=37> */
[-C--:B------:R-:W-:Y:S01]  /*f990*/  FMUL.FTZ R127, R99, R21.reuse ;  /* 0x00000015637f7220 */ /* 0x080fe20000410000 */
[-C--:B0-----:R-:W-:Y:S01]  /*f9a0*/  FMUL.FTZ R122, R33, R20.reuse ;  /* 0x00000014217a7220 */ /* 0x081fe20000410000 */
[-C--:B------:R-:W-:Y:S01]  /*f9b0*/  FMUL.FTZ R120, R37, R20.reuse ;  /* 0x0000001425787220 */ /* 0x080fe20000410000 */
        /* <DEDUP_REMOVED lines=93> */
.L_x_2269:
[----:B------:R-:W0:Y:S01]  /*ff90*/  S2R R21, SR_CgaCtaId ;  /* 0x0000000000157919 */ /* 0x000e220000008800 */
[----:B------:R-:W-:Y:S01]  /*ffa0*/  MOV R90, 0x400 ;  /* 0x00000400005a7802 */ /* 0x000fe20000000f00 */
[----:B------:R-:W-:Y:S01]  /*ffb0*/  BSSY B0, `(.L_x_2300) ;  /* 0x000022a000007945 */ /* 0x000fe20003800000 */
[----:B------:R-:W-:Y:S02]  /*ffc0*/  BAR.SYNC.DEFER_BLOCKING 0x5, 0x180 ;  /* 0x0146000000007b1d */ /* 0x000fe40000010000 */
[----:B0-----:R-:W-:-:S05]  /*ffd0*/  LEA R90, R21, R90, 0x18 ;  /* 0x0000005a155a7211 */ /* 0x001fca00078ec0ff */
[----:B------:R0:W1:Y:S01]  /*ffe0*/  LDS R52, [R90+0x368d0] ;  /* 0x0368d0005a347984 */ /* 0x0000620000000800 */
[----:B------:R-:W-:Y:S06]  /*fff0*/  BAR.ARV 0x4, 0x180 ;  /* 0x0106000000007b1d */ /* 0x000fec0000002000 */
[----:B------:R-:W-:Y:S05]  /*10000*/  @P0 BRA `(.L_x_2301) ;  /* 0x0000001400fc0947 */ /* 0x000fea0003800000 */
[----:B------:R-:W2:Y:S01]  /*10010*/  S2R R21, SR_SWINHI ;  /* 0x0000000000157919 */ /* 0x000ea20000002f00 */
[----:B------:R-:W-:Y:S01]  /*10020*/  SHF.R.S32.HI R91, RZ, 0x1f, R207 ;  /* 0x0000001fff5b7819 */ /* 0x000fe200000114cf */
[----:B------:R-:W-:Y:S01]  /*10030*/  ULDC.64 UR4, c[0x0][0xb90] ;  /* 0x0002e40000047ab9 */ /* 0x000fe20000000a00 */
[----:B------:R-:W3:Y:S01]  /*10040*/  LDC R94, c[0x0][0xbe8] ;  /* 0x0002fa00ff5e7b82 */ /* 0x000ee20000000800 */
[----:B------:R-:W-:Y:S01]  /*10050*/  IMAD.WIDE.U32 R24, R207, UR4, RZ ;  /* 0x00000004cf187c25 */ /* 0x000fe2000f8e00ff */
[----:B------:R-:W-:Y:S01]  /*10060*/  F2FP.F16.F32.PACK_AB R6, R7, R6 ;  /* 0x000000060706723e */ /* 0x000fe200000000ff */
[----:B------:R-:W-:Y:S01]  /*10070*/  ULDC UR6, c[0x0][0xa88] ;  /* 0x0002a20000067ab9 */ /* 0x000fe20000000800 */
[----:B------:R-:W-:Y:S01]  /*10080*/  F2FP.F16.F32.PACK_AB R7, R158, R33 ;  /* 0x000000219e07723e */ /* 0x000fe200000000ff */
[----:B------:R-:W-:Y:S01]  /*10090*/  IMAD R20, R91, UR4, RZ ;  /* 0x000000045b147c24 */ /* 0x000fe2000f8e02ff */
[----:B------:R-:W-:Y:S01]  /*100a0*/  F2FP.F16.F32.PACK_AB R4, R5, R4 ;  /* 0x000000040504723e */ /* 0x000fe200000000ff */
[----:B------:R-:W-:Y:S01]  /*100b0*/  ULDC.64 UR8, c[0x0][0x208] ;  /* 0x0000820000087ab9 */ /* 0x000fe20000000a00 */
[----:B------:R-:W-:Y:S01]  /*100c0*/  F2FP.F16.F32.PACK_AB R5, R160, R37 ;  /* 0x00000025a005723e */ /* 0x000fe200000000ff */
[----:B------:R-:W-:Y:S01]  /*100d0*/  IMAD R29, R207, UR5, R20 ;  /* 0x00000005cf1d7c24 */ /* 0x000fe2000f8e0214 */
[----:B------:R-:W-:Y:S01]  /*100e0*/  F2FP.F16.F32.PACK_AB R14, R53, R14 ;  /* 0x0000000e350e723e */ /* 0x000fe200000000ff */
[----:B------:R-:W-:Y:S01]  /*100f0*/  ULDC.64 UR4, c[0x0][0xb98] ;  /* 0x0002e60000047ab9 */ /* 0x000fe20000000a00 */
[----:B------:R-:W-:Y:S01]  /*10100*/  F2FP.F16.F32.PACK_AB R10, R11, R10 ;  /* 0x0000000a0b0a723e */ /* 0x000fe200000000ff */
[----:B------:R-:W-:Y:S01]  /*10110*/  IMAD.IADD R25, R25, 0x1, R29 ;  /* 0x0000000119197824 */ /* 0x000fe200078e021d */
        /* <DEDUP_REMOVED lines=8> */
[----:B------:R-:W-:Y:S02]  /*101a0*/  MOV R48, R90 ;  /* 0x0000005a00307202 */ /* 0x000fe40000000f00 */
[----:B--2---:R-:W-:Y:S01]  /*101b0*/  MOV R49, R21 ;  /* 0x0000001500317202 */ /* 0x004fe20000000f00 */
[----:B------:R-:W-:Y:S01]  /*101c0*/  IMAD R21, R208, 0x40, R16 ;  /* 0x00000040d0157824 */ /* 0x000fe200078e0210 */
[----:B------:R-:W-:Y:S02]  /*101d0*/  F2FP.F16.F32.PACK_AB R98, R101, R100 ;  /* 0x000000646562723e */ /* 0x000fe400000000ff */
[----:B------:R-:W-:Y:S01]  /*101e0*/  F2FP.F16.F32.PACK_AB R99, R126, R99 ;  /* 0x000000637e63723e */ /* 0x000fe200000000ff */
[----:B------:R-:W-:Y:S01]  /*101f0*/  IMAD.WIDE R46, R213, 0x2, R48 ;  /* 0x00000002d52e7825 */ /* 0x000fe200078e0230 */
[----:B------:R-:W-:-:S02]  /*10200*/  F2FP.F16.F32.PACK_AB R105, R95, R106 ;  /* 0x0000006a5f69723e */ /* 0x000fc400000000ff */
[----:B------:R-:W-:Y:S01]  /*10210*/  F2FP.F16.F32.PACK_AB R112, R113, R112 ;  /* 0x000000707170723e */ /* 0x000fe200000000ff */
[----:B------:R-:W-:Y:S01]  /*10220*/  IMAD.WIDE R48, R21, 0x2, R48 ;  /* 0x0000000215307825 */ /* 0x000fe200078e0230 */
[C---:B------:R-:W-:Y:S02]  /*10230*/  IADD3 R27, P5, R46.reuse, 0x8060, RZ ;  /* 0x000080602e1b7810 */ /* 0x040fe40007fbe0ff */
[C---:B------:R-:W-:Y:S02]  /*10240*/  LOP3.LUT R21, R46.reuse, 0x380, RZ, 0xc0, !PT ;  /* 0x000003802e157812 */ /* 0x040fe400078ec0ff */
[----:B------:R-:W-:Y:S02]  /*10250*/  LOP3.LUT R26, R27, 0x380, RZ, 0xc0, !PT ;  /* 0x000003801b1a7812 */ /* 0x000fe400078ec0ff */
        /* <DEDUP_REMOVED lines=11> */
[----:B------:R-:W-:Y:S01]  /*10310*/  LOP3.LUT R32, R45, 0x380, RZ, 0xc0, !PT ;  /* 0x000003802d207812 */ /* 0x000fe200078ec0ff */
[----:B------:R-:W-:Y:S01]  /*10320*/  IMAD.X R63, RZ, RZ, R47, P2 ;  /* 0x000000ffff3f7224 */ /* 0x000fe200010e062f */
[----:B------:R-:W-:-:S02]  /*10330*/  LOP3.LUT R20, R43, 0x380, RZ, 0xc0, !PT ;  /* 0x000003802b147812 */ /* 0x000fc400078ec0ff */
        /* <DEDUP_REMOVED lines=8> */
[----:B------:R-:W-:Y:S01]  /*103c0*/  IADD3 R31, P1, R46, 0x40, RZ ;  /* 0x000000402e1f7810 */ /* 0x000fe20007f3e0ff */
[----:B------:R-:W-:Y:S01]  /*103d0*/  IMAD.X R79, RZ, RZ, R47, P6 ;  /* 0x000000ffff4f7224 */ /* 0x000fe200030e062f */
[----:B------:R-:W-:-:S02]  /*103e0*/  LOP3.LUT R46, R21, R46, RZ, 0x3c, !PT ;  /* 0x0000002e152e7212 */ /* 0x000fc400078e3cff */
[----:B------:R-:W-:Y:S01]  /*103f0*/  LOP3.LUT R21, R30, 0x380, RZ, 0xc0, !PT ;  /* 0x000003801e157812 */ /* 0x000fe200078ec0ff */
[----:B------:R-:W-:Y:S01]  /*10400*/  IMAD.X R87, RZ, RZ, R47, P1 ;  /* 0x000000ffff577224 */ /* 0x000fe200008e062f */
[----:B------:R-:W-:Y:S02]  /*10410*/  SHF.R.U64 R32, R32, 0x3, RZ ;  /* 0x0000000320207819 */ /* 0x000fe400000012ff */
[----:B------:R-:W-:Y:S02]  /*10420*/  SHF.R.U64 R20, R20, 0x3, RZ ;  /* 0x0000000314147819 */ /* 0x000fe400000012ff */
[----:B------:R-:W-:Y:S02]  /*10430*/  SHF.R.U64 R21, R21, 0x3, RZ ;  /* 0x0000000315157819 */ /* 0x000fe400000012ff */
[----:B------:R-:W-:Y:S02]  /*10440*/  LOP3.LUT R54, R32, R45, RZ, 0x3c, !PT ;  /* 0x0000002d20367212 */ /* 0x000fe400078e3cff */
[----:B------:R-:W-:-:S02]  /*10450*/  LOP3.LUT R62, R20, R43, RZ, 0x3c, !PT ;  /* 0x0000002b143e7212 */ /* 0x000fc400078e3cff */
[----:B------:R-:W-:Y:S02]  /*10460*/  LOP3.LUT R20, R29, 0x380, RZ, 0xc0, !PT ;  /* 0x000003801d147812 */ /* 0x000fe400078ec0ff */
[----:B------:R-:W-:Y:S02]  /*10470*/  LOP3.LUT R32, R41, 0x380, RZ, 0xc0, !PT ;  /* 0x0000038029207812 */ /* 0x000fe400078ec0ff */
[----:B------:R-:W-:Y:S02]  /*10480*/  LOP3.LUT R58, R21, R30, RZ, 0x3c, !PT ;  /* 0x0000001e153a7212 */ /* 0x000fe400078e3cff */
[----:B------:R-:W-:Y:S02]  /*10490*/  LOP3.LUT R21, R28, 0x380, RZ, 0xc0, !PT ;  /* 0x000003801c157812 */ /* 0x000fe400078ec0ff */
[----:B------:R-:W-:Y:S02]  /*104a0*/  SHF.R.U64 R20, R20, 0x3, RZ ;  /* 0x0000000314147819 */ /* 0x000fe400000012ff */
[----:B------:R-:W-:-:S02]  /*104b0*/  SHF.R.U64 R32, R32, 0x3, RZ ;  /* 0x0000000320207819 */ /* 0x000fc400000012ff */
[----:B------:R-:W-:Y:S02]  /*104c0*/  SHF.R.U64 R21, R21, 0x3, RZ ;  /* 0x0000000315157819 */ /* 0x000fe400000012ff */
[----:B------:R-:W-:Y:S02]  /*104d0*/  LOP3.LUT R66, R20, R29, RZ, 0x3c, !PT ;  /* 0x0000001d14427212 */ /* 0x000fe400078e3cff */
[----:B------:R-:W-:Y:S02]  /*104e0*/  LOP3.LUT R70, R32, R41, RZ, 0x3c, !PT ;  /* 0x0000002920467212 */ /* 0x000fe400078e3cff */
[----:B------:R-:W-:Y:S02]  /*104f0*/  IADD3 R29, P5, R48, 0x2000, RZ ;  /* 0x00002000301d7810 */ /* 0x000fe40007fbe0ff */
[----:B------:R-:W-:Y:S02]  /*10500*/  LOP3.LUT R32, R35, 0x380, RZ, 0xc0, !PT ;  /* 0x0000038023207812 */ /* 0x000fe400078ec0ff */
[----:B------:R-:W-:-:S02]  /*10510*/  LOP3.LUT R78, R21, R28, RZ, 0x3c, !PT ;  /* 0x0000001c154e7212 */ /* 0x000fc400078e3cff */
[----:B------:R-:W-:Y:S02]  /*10520*/  LOP3.LUT R34, R103, 0x380, RZ, 0xc0, !PT ;  /* 0x0000038067227812 */ /* 0x000fe400078ec0ff */
[----:B------:R-:W-:Y:S02]  /*10530*/  LOP3.LUT R28, R29, 0x380, RZ, 0xc0, !PT ;  /* 0x000003801d1c7812 */ /* 0x000fe400078ec0ff */
[----:B------:R-:W-:Y:S02]  /*10540*/  SHF.R.U64 R32, R32, 0x3, RZ ;  /* 0x0000000320207819 */ /* 0x000fe400000012ff */
[----:B------:R-:W-:Y:S02]  /*10550*/  IADD3.X R83, RZ, R47, RZ, P0, !PT ;  /* 0x0000002fff537210 */ /* 0x000fe400007fe4ff */
[----:B------:R-:W-:Y:S02]  /*10560*/  SHF.R.U64 R34, R34, 0x3, RZ ;  /* 0x0000000322227819 */ /* 0x000fe400000012ff */
[----:B------:R-:W-:-:S02]  /*10570*/  SHF.R.U64 R28, R28, 0x3, RZ ;  /* 0x000000031c1c7819 */ /* 0x000fc400000012ff */
[----:B------:R-:W-:Y:S02]  /*10580*/  LOP3.LUT R82, R32, R35, RZ, 0x3c, !PT ;  /* 0x0000002320527212 */ /* 0x000fe400078e3cff */
[----:B------:R-:W-:Y:S02]  /*10590*/  IADD3 R35, P0, R48, 0x5000, RZ ;  /* 0x0000500030237810 */ /* 0x000fe40007f1e0ff */
[----:B------:R-:W-:Y:S02]  /*105a0*/  LOP3.LUT R50, R34, R103, RZ, 0x3c, !PT ;  /* 0x0000006722327212 */ /* 0x000fe400078e3cff */
[----:B------:R-:W-:Y:S02]  /*105b0*/  LOP3.LUT R28, R28, R29, RZ, 0x3c, !PT ;  /* 0x0000001d1c1c7212 */ /* 0x000fe400078e3cff */
[----:B------:R-:W-:Y:S02]  /*105c0*/  IADD3 R29, P1, R48, 0x4000, RZ ;  /* 0x00004000301d7810 */ /* 0x000fe40007f3e0ff */
[----:B------:R-:W-:-:S02]  /*105d0*/  LOP3.LUT R34, R35, 0x380, RZ, 0xc0, !PT ;  /* 0x0000038023227812 */ /* 0x000fc400078ec0ff */
[----:B------:R-:W-:Y:S01]  /*105e0*/  MOV R111, R46 ;  /* 0x0000002e006f7202 */ /* 0x000fe20000000f00 */
[--C-:B------:R-:W-:Y:S01]  /*105f0*/  IMAD.X R33, RZ, RZ, R49.reuse, P1 ;  /* 0x000000ffff217224 */ /* 0x100fe200008e0631 */
[----:B------:R-:W-:Y:S01]  /*10600*/  SHF.R.U64 R34, R34, 0x3, RZ ;  /* 0x0000000322227819 */ /* 0x000fe200000012ff */
[----:B------:R-:W-:Y:S01]  /*10610*/  BAR.SYNC.DEFER_BLOCKING 0x1, 0x100 ;  /* 0x0044000000007b1d */ /* 0x000fe20000010000 */
[----:B---3--:R-:W-:Y:S02]  /*10620*/  ISETP.NE.AND P1, PT, R94, 0x1, PT ;  /* 0x000000015e00780c */ /* 0x008fe40003f25270 */
[----:B------:R-:W-:Y:S01]  /*10630*/  LOP3.LUT R34, R34, R35, RZ, 0x3c, !PT ;  /* 0x0000002322227212 */ /* 0x000fe200078e3cff */
[----:B------:R-:W-:Y:S01]  /*10640*/  IMAD.X R35, RZ, RZ, R49, P0 ;  /* 0x000000ffff237224 */ /* 0x000fe200000e0631 */
[----:B------:R-:W-:Y:S02]  /*10650*/  IADD3 R103, P0, R48, 0xb000, RZ ;  /* 0x0000b00030677810 */ /* 0x000fe40007f1e0ff */
[----:B------:R-:W-:-:S02]  /*10660*/  LOP3.LUT R30, R39, 0x380, RZ, 0xc0, !PT ;  /* 0x00000380271e7812 */ /* 0x000fc400078ec0ff */
[----:B------:R-:W-:Y:S02]  /*10670*/  LOP3.LUT R46, R103, 0x380, RZ, 0xc0, !PT ;  /* 0x00000380672e7812 */ /* 0x000fe400078ec0ff */
[----:B------:R-:W-:Y:S01]  /*10680*/  MOV R110, R50 ;  /* 0x00000032006e7202 */ /* 0x000fe20000000f00 */
[----:B------:R-:W-:Y:S01]  /*10690*/  IMAD.IADD R50, R22, 0x1, R17 ;  /* 0x0000000116327824 */ /* 0x000fe200078e0211 */
[----:B------:R-:W-:Y:S01]  /*106a0*/  SHF.R.U64 R46, R46, 0x3, RZ ;  /* 0x000000032e2e7819 */ /* 0x000fe200000012ff */
[----:B------:R-:W2:Y:S01]  /*106b0*/  @P1 LDC R155, c[0x0][0xbec] ;  /* 0x0002fb00ff9b1b82 */ /* 0x000ea20000000800 */
[----:B------:R-:W-:Y:S02]  /*106c0*/  SHF.R.U64 R30, R30, 0x3, RZ ;  /* 0x000000031e1e7819 */ /* 0x000fe400000012ff */
[----:B------:R-:W-:Y:S02]  /*106d0*/  LOP3.LUT R46, R46, R103, RZ, 0x3c, !PT ;  /* 0x000000672e2e7212 */ /* 0x000fe400078e3cff */
[----:B------:R-:W-:-:S02]  /*106e0*/  MOV R103, R26 ;  /* 0x0000001a00677202 */ /* 0x000fc40000000f00 */
[----:B------:R-:W-:Y:S01]  /*106f0*/  LOP3.LUT R74, R30, R39, RZ, 0x3c, !PT ;  /* 0x000000271e4a7212 */ /* 0x000fe200078e3cff */
[----:B------:R-:W3:Y:S01]  /*10700*/  @P1 LDC R27, c[0x0][0xbf0] ;  /* 0x0002fc00ff1b1b82 */ /* 0x000ee20000000800 */
[----:B------:R-:W-:Y:S01]  /*10710*/  LOP3.LUT R30, R31, 0x380, RZ, 0xc0, !PT ;  /* 0x000003801f1e7812 */ /* 0x000fe200078ec0ff */
[----:B------:R2:W-:Y:S01]  /*10720*/  STSM.16.M88.4 [R111], R4 ;  /* 0x000000046f007844 */ /* 0x0005e20000000200 */
[----:B------:R-:W-:Y:S01]  /*10730*/  MOV R54, R54 ;  /* 0x0000003600367202 */ /* 0x000fe20000000f00 */
[----:B------:R-:W-:Y:S01]  /*10740*/  IMAD.MOV.U32 R55, RZ, RZ, R50 ;  /* 0x000000ffff377224 */ /* 0x000fe200078e0032 */
[----:B------:R-:W-:Y:S02]  /*10750*/  SHF.R.U64 R30, R30, 0x3, RZ ;  /* 0x000000031e1e7819 */ /* 0x000fe400000012ff */
[----:B------:R-:W-:Y:S02]  /*10760*/  MOV R66, R66 ;  /* 0x0000004200427202 */ /* 0x000fe40000000f00 */
[----:B------:R-:W-:-:S02]  /*10770*/  LOP3.LUT R86, R30, R31, RZ, 0x3c, !PT ;  /* 0x0000001f1e567212 */ /* 0x000fc400078e3cff */
[----:B------:R-:W-:Y:S02]  /*10780*/  MOV R82, R82 ;  /* 0x0000005200527202 */ /* 0x000fe40000000f00 */
[----:B------:R-:W-:Y:S02]  /*10790*/  MOV R86, R86 ;  /* 0x0000005600567202 */ /* 0x000fe40000000f00 */
[----:B------:R-:W-:Y:S02]  /*107a0*/  IADD3 R21, P4, R48, 0x1000, RZ ;  /* 0x0000100030157810 */ /* 0x000fe40007f9e0ff */
[----:B------:R-:W-:Y:S01]  /*107b0*/  MOV R58, R58 ;  /* 0x0000003a003a7202 */ /* 0x000fe20000000f00 */
[----:B--2---:R-:W-:Y:S01]  /*107c0*/  @P1 IMAD.HI.U32 R4, R50, R155, RZ ;  /* 0x0000009b32041227 */ /* 0x004fe200078e00ff */
[----:B------:R-:W-:Y:S02]  /*107d0*/  F2FP.F16.F32.PACK_AB R6, R120, R3 ;  /* 0x000000037806723e */ /* 0x000fe400000000ff */
[----:B------:R-:W-:-:S02]  /*107e0*/  SHF.R.S32.HI R3, RZ, 0x1f, R205 ;  /* 0x0000001fff037819 */ /* 0x000fc400000114cd */
[----:B------:R-:W-:Y:S02]  /*107f0*/  F2FP.F16.F32.PACK_AB R5, R153, R150 ;  /* 0x000000969905723e */ /* 0x000fe400000000ff */
[----:B---3--:R-:W-:Y:S01]  /*10800*/  @P1 SHF.R.U32.HI R55, RZ, R27, R4 ;  /* 0x0000001bff371219 */ /* 0x008fe20000011604 */
[----:B------:R-:W-:Y:S01]  /*10810*/  IMAD R26, R3, UR4, RZ ;  /* 0x00000004031a7c24 */ /* 0x000fe2000f8e02ff */
[----:B------:R-:W-:Y:S02]  /*10820*/  F2FP.F16.F32.PACK_AB R4, R122, R9 ;  /* 0x000000097a04723e */ /* 0x000fe400000000ff */
[----:B------:R-:W-:Y:S01]  /*10830*/  F2FP.F16.F32.PACK_AB R7, R156, R149 ;  /* 0x000000959c07723e */ /* 0x000fe200000000ff */
[----:B------:R-:W-:Y:S01]  /*10840*/  IMAD.MOV R53, RZ, RZ, -R55 ;  /* 0x000000ffff357224 */ /* 0x000fe200078e0a37 */
[----:B------:R-:W-:Y:S01]  /*10850*/  F2FP.F16.F32.PACK_AB R9, R151, R148 ;  /* 0x000000949709723e */ /* 0x000fe200000000ff */
[C---:B------:R-:W-:Y:S01]  /*10860*/  IMAD R59, R205.reuse, UR5, R26 ;  /* 0x00000005cd3b7c24 */ /* 0x040fe2000f8e021a */
[----:B------:R-:W-:Y:S01]  /*10870*/  IADD3.X R47, RZ, R49, RZ, P0, !PT ;  /* 0x00000031ff2f7210 */ /* 0x000fe200007fe4ff */
[----:B------:R-:W-:Y:S01]  /*10880*/  IMAD R53, R94, R53, R50 ;  /* 0x000000355e357224 */ /* 0x000fe200078e0232 */
[----:B------:R-:W-:Y:S01]  /*10890*/  STSM.16.M88.4 [R66], R4 ;  /* 0x0000000442007844 */ /* 0x000fe20000000200 */
[----:B------:R-:W-:Y:S01]  /*108a0*/  IMAD.WIDE.U32 R50, R205, UR4, R24 ;  /* 0x00000004cd327c25 */ /* 0x000fe2000f8e0018 */
[----:B------:R-:W-:Y:S01]  /*108b0*/  IADD3 R39, P3, R48, 0x7000, RZ ;  /* 0x0000700030277810 */ /* 0x000fe20007f7e0ff */
[----:B------:R-:W-:Y:S01]  /*108c0*/  ULDC.64 UR4, c[0x0][0xb88] ;  /* 0x0002e20000047ab9 */ /* 0x000fe20000000a00 */
[----:B------:R2:W-:Y:S01]  /*108d0*/  STSM.16.M88.4 [R86], R8 ;  /* 0x0000000856007844 */ /* 0x0005e20000000200 */
[----:B------:R-:W-:-:S02]  /*108e0*/  LOP3.LUT R20, R21, 0x380, RZ, 0xc0, !PT ;  /* 0x0000038015147812 */ /* 0x000fc400078ec0ff */
[----:B------:R-:W-:Y:S01]  /*108f0*/  LOP3.LUT R38, R39, 0x380, RZ, 0xc0, !PT ;  /* 0x0000038027267812 */ /* 0x000fe200078ec0ff */
[----:B------:R3:W-:Y:S01]  /*10900*/  STSM.16.M88.4 [R82], R12 ;  /* 0x0000000c52007844 */ /* 0x0007e20000000200 */
[----:B------:R-:W-:Y:S02]  /*10910*/  SHF.R.U64 R20, R20, 0x3, RZ ;  /* 0x0000000314147819 */ /* 0x000fe400000012ff */
[----:B------:R-:W-:Y:S02]  /*10920*/  MOV R78, R78 ;  /* 0x0000004e004e7202 */ /* 0x000fe40000000f00 */
[----:B------:R-:W-:Y:S02]  /*10930*/  F2FP.F16.F32.PACK_AB R24, R57, R56 ;  /* 0x000000383918723e */ /* 0x000fe400000000ff */
[----:B------:R-:W-:Y:S02]  /*10940*/  F2FP.F16.F32.PACK_AB R25, R142, R137 ;  /* 0x000000898e19723e */ /* 0x000fe400000000ff */
[----:B------:R-:W-:-:S02]  /*10950*/  F2FP.F16.F32.PACK_AB R26, R61, R60 ;  /* 0x0000003c3d1a723e */ /* 0x000fc400000000ff */
[----:B------:R-:W-:Y:S02]  /*10960*/  F2FP.F16.F32.PACK_AB R27, R141, R136 ;  /* 0x000000888d1b723e */ /* 0x000fe400000000ff */
[----:B--2---:R-:W-:Y:S02]  /*10970*/  SHF.R.S32.HI R9, RZ, 0x1f, R55 ;  /* 0x0000001fff097819 */ /* 0x004fe40000011437 */
[----:B------:R-:W-:Y:S01]  /*10980*/  SHF.R.S32.HI R8, RZ, 0x1f, R53 ;  /* 0x0000001fff087819 */ /* 0x000fe20000011435 */
[----:B---3--:R-:W-:Y:S01]  /*10990*/  IMAD.IADD R14, R212, 0x1, R17 ;  /* 0x00000001d40e7824 */ /* 0x008fe200078e0211 */
[----:B------:R-:W-:Y:S01]  /*109a0*/  IADD3 R12, P0, R55, R50, RZ ;  /* 0x00000032370c7210 */ /* 0x000fe20007f1e0ff */
[----:B------:R2:W-:Y:S01]  /*109b0*/  STSM.16.M88.4 [R78], R24 ;  /* 0x000000184e007844 */ /* 0x0005e20000000200 */
[----:B------:R-:W-:Y:S01]  /*109c0*/  MOV R74, R74 ;  /* 0x0000004a004a7202 */ /* 0x000fe20000000f00 */
[----:B------:R-:W-:Y:S01]  /*109d0*/  IMAD R8, R8, UR4, RZ ;  /* 0x0000000408087c24 */ /* 0x000fe2000f8e02ff */
[----:B------:R-:W-:Y:S01]  /*109e0*/  IADD3.X R13, R9, R51, R59, P0, !PT ;  /* 0x00000033090d7210 */ /* 0x000fe200007fe43b */
[----:B------:R-:W3:Y:S01]  /*109f0*/  @P1 LDC R55, c[0x0][0xbec] ;  /* 0x0002fb00ff371b82 */ /* 0x000ee20000000800 */
[----:B------:R-:W-:Y:S01]  /*10a00*/  F2FP.F16.F32.PACK_AB R4, R65, R64 ;  /* 0x000000404104723e */ /* 0x000fe200000000ff */
[C---:B------:R-:W-:Y:S01]  /*10a10*/  IMAD R15, R53.reuse, UR5, R8 ;  /* 0x00000005350f7c24 */ /* 0x040fe2000f8e0208 */
[----:B------:R-:W-:Y:S01]  /*10a20*/  F2FP.F16.F32.PACK_AB R5, R144, R135 ;  /* 0x000000879005723e */ /* 0x000fe200000000ff */
[----:B------:R-:W-:Y:S01]  /*10a30*/  IMAD.WIDE.U32 R12, R53, UR4, R12 ;  /* 0x00000004350c7c25 */ /* 0x000fe2000f8e000c */
[----:B------:R-:W-:Y:S01]  /*10a40*/  F2FP.F16.F32.PACK_AB R6, R69, R68 ;  /* 0x000000444506723e */ /* 0x000fe200000000ff */
[----:B------:R-:W-:Y:S01]  /*10a50*/  ULDC.64 UR4, c[0x0][0xb50] ;  /* 0x0002d40000047ab9 */ /* 0x000fe20000000a00 */
[----:B------:R-:W-:Y:S01]  /*10a60*/  F2FP.F16.F32.PACK_AB R7, R139, R134 ;  /* 0x000000868b07723e */ /* 0x000fe200000000ff */
[----:B------:R-:W-:Y:S01]  /*10a70*/  IMAD R53, R94, UR6, RZ ;  /* 0x000000065e357c24 */ /* 0x000fe2000f8e02ff */
[----:B------:R-:W-:-:S02]  /*10a80*/  SHF.R.U64 R38, R38, 0x3, RZ ;  /* 0x0000000326267819 */ /* 0x000fc400000012ff */
[----:B------:R-:W-:Y:S01]  /*10a90*/  LOP3.LUT R20, R20, R21, RZ, 0x3c, !PT ;  /* 0x0000001514147212 */ /* 0x000fe200078e3cff */
[----:B------:R4:W-:Y:S01]  /*10aa0*/  STSM.16.M88.4 [R74], R4 ;  /* 0x000000044a007844 */ /* 0x0009e20000000200 */
[----:B------:R-:W-:Y:S02]  /*10ab0*/  IADD3 R21, P2, R48, 0x6000, RZ ;  /* 0x0000600030157810 */ /* 0x000fe40007f5e0ff */
[----:B------:R-:W-:Y:S01]  /*10ac0*/  LOP3.LUT R38, R38, R39, RZ, 0x3c, !PT ;  /* 0x0000002726267212 */ /* 0x000fe200078e3cff */
[--C-:B------:R-:W-:Y:S01]  /*10ad0*/  IMAD.X R39, RZ, RZ, R49.reuse, P3 ;  /* 0x000000ffff277224 */ /* 0x100fe200018e0631 */
[----:B------:R-:W-:Y:S01]  /*10ae0*/  LOP3.LUT P0, RZ, R210, 0x3, RZ, 0xc0, !PT ;  /* 0x00000003d2ff7812 */ /* 0x000fe2000780c0ff */
[----:B------:R-:W-:Y:S01]  /*10af0*/  IMAD.X R37, RZ, RZ, R49, P2 ;  /* 0x000000ffff257224 */ /* 0x000fe200010e0631 */
[----:B--2---:R-:W-:Y:S02]  /*10b00*/  LEA R24, P3, R12, UR4, 0x2 ;  /* 0x000000040c187c11 */ /* 0x004fe4000f8610ff */
[----:B------:R-:W-:-:S02]  /*10b10*/  ISETP.GE.OR P2, PT, R14, R53, P0 ;  /* 0x000000350e00720c */ /* 0x000fc40000746670 */
[----:B------:R-:W-:Y:S01]  /*10b20*/  MOV R70, R70 ;  /* 0x0000004600467202 */ /* 0x000fe20000000f00 */
[----:B------:R-:W-:Y:S01]  /*10b30*/  SHFL.IDX PT, R64, R24, RZ, 0x1c1f ;  /* 0x001c1fff18407589 */ /* 0x000fe200000e0000 */
[----:B------:R-:W-:Y:S02]  /*10b40*/  F2FP.F16.F32.PACK_AB R8, R73, R72 ;  /* 0x000000484908723e */ /* 0x000fe400000000ff */
[----:B------:R-:W-:Y:S01]  /*10b50*/  F2FP.F16.F32.PACK_AB R9, R140, R133 ;  /* 0x000000858c09723e */ /* 0x000fe200000000ff */
[----:B----4-:R-:W-:Y:S01]  /*10b60*/  VIADD R4, R14, 0x8 ;  /* 0x000000080e047836 */ /* 0x010fe20000000000 */
[----:B------:R-:W-:Y:S01]  /*10b70*/  F2FP.F16.F32.PACK_AB R10, R77, R76 ;  /* 0x0000004c4d0a723e */ /* 0x000fe200000000ff */
[----:B------:R-:W-:Y:S01]  /*10b80*/  IMAD.IADD R5, R13, 0x1, R15 ;  /* 0x000000010d057824 */ /* 0x000fe200078e020f */
[----:B------:R-:W-:Y:S01]  /*10b90*/  F2FP.F16.F32.PACK_AB R11, R138, R131 ;  /* 0x000000838a0b723e */ /* 0x000fe200000000ff */
[----:B------:R-:W-:Y:S01]  /*10ba0*/  SHFL.IDX PT, R66, R24, 0x1, 0x1c1f ;  /* 0x003c1f0018427f89 */ /* 0x000fe200000e0000 */
[----:B------:R-:W-:-:S02]  /*10bb0*/  ISETP.GE.OR P0, PT, R4, R53, P0 ;  /* 0x000000350400720c */ /* 0x000fc40000706670 */
[----:B------:R-:W-:Y:S01]  /*10bc0*/  LEA.HI.X R25, R12, UR5, R5, 0x2, P3 ;  /* 0x000000050c197c11 */ /* 0x000fe200098f1405 */
[----:B------:R-:W-:Y:S01]  /*10bd0*/  STSM.16.M88.4 [R70], R8 ;  /* 0x0000000846007844 */ /* 0x000fe20000000200 */
[----:B------:R-:W-:Y:S01]  /*10be0*/  MOV R62, R62 ;  /* 0x0000003e003e7202 */ /* 0x000fe20000000f00 */
[----:B------:R-:W-:Y:S01]  /*10bf0*/  ULDC.64 UR4, c[0x0][0xae8] ;  /* 0x0002ba0000047ab9 */ /* 0x000fe20000000a00 */
[----:B------:R-:W-:Y:S01]  /*10c00*/  F2FP.F16.F32.PACK_AB R4, R81, R80 ;  /* 0x000000505104723e */ /* 0x000fe200000000ff */
[----:B------:R-:W2:Y:S01]  /*10c10*/  SHFL.IDX PT, R65, R25, RZ, 0x1c1f ;  /* 0x001c1fff19417589 */ /* 0x000ea200000e0000 */
[----:B------:R-:W-:Y:S02]  /*10c20*/  F2FP.F16.F32.PACK_AB R5, R130, R121 ;  /* 0x000000798205723e */ /* 0x000fe400000000ff */
[----:B------:R-:W-:Y:S01]  /*10c30*/  F2FP.F16.F32.PACK_AB R6, R85, R84 ;  /* 0x000000545506723e */ /* 0x000fe200000000ff */
[----:B------:R-:W4:Y:S01]  /*10c40*/  SHFL.IDX PT, R67, R25, 0x1, 0x1c1f ;  /* 0x003c1f0019437f89 */ /* 0x000f2200000e0000 */
[----:B------:R-:W-:Y:S01]  /*10c50*/  F2FP.F16.F32.PACK_AB R7, R132, R123 ;  /* 0x0000007b8407723e */ /* 0x000fe200000000ff */
[----:B------:R-:W0:Y:S01]  /*10c60*/  @P1 LDC R85, c[0x0][0xbf0] ;  /* 0x0002fc00ff551b82 */ /* 0x000e220000000800 */
        /* <DEDUP_REMOVED lines=8> */
[----:B------:R-:W-:-:S02]  /*10cf0*/  F2FP.F16.F32.PACK_AB R113, R115, R114 ;  /* 0x000000727371723e */ /* 0x000fc400000000ff */
[----:B------:R-:W-:Y:S01]  /*10d00*/  F2FP.F16.F32.PACK_AB R114, R117, R116 ;  /* 0x000000747572723e */ /* 0x000fe200000000ff */
[----:B------:R-:W-:Y:S01]  /*10d10*/  STSM.16.M88.4 [R54], R96 ;  /* 0x0000006036007844 */ /* 0x000fe20000000200 */
[----:B------:R-:W-:Y:S02]  /*10d20*/  F2FP.F16.F32.PACK_AB R115, R119, R118 ;  /* 0x000000767773723e */ /* 0x000fe400000000ff */
[----:B------:R-:W-:Y:S01]  /*10d30*/  LOP3.LUT R32, R29, 0x380, RZ, 0xc0, !PT ;  /* 0x000003801d207812 */ /* 0x000fe200078ec0ff */
[----:B------:R-:W-:Y:S01]  /*10d40*/  STSM.16.M88.4 [R110], R104 ;  /* 0x000000686e007844 */ /* 0x000fe20000000200 */
[----:B------:R-:W-:Y:S02]  /*10d50*/  LOP3.LUT R36, R21, 0x380, RZ, 0xc0, !PT ;  /* 0x0000038015247812 */ /* 0x000fe400078ec0ff */
[----:B------:R-:W-:Y:S01]  /*10d60*/  SHF.R.U64 R32, R32, 0x3, RZ ;  /* 0x0000000320207819 */ /* 0x000fe200000012ff */
[----:B------:R-:W-:Y:S01]  /*10d70*/  STSM.16.M88.4 [R103], R112 ;  /* 0x0000007067007844 */ /* 0x000fe20000000200 */
[----:B------:R-:W-:Y:S01]  /*10d80*/  BAR.SYNC.DEFER_BLOCKING 0x1, 0x100 ;  /* 0x0044000000007b1d */ /* 0x000fe20000010000 */
[----:B------:R-:W-:-:S02]  /*10d90*/  IADD3 R31, P6, R48, 0x3000, RZ ;  /* 0x00003000301f7810 */ /* 0x000fc40007fde0ff */
[----:B------:R-:W-:Y:S02]  /*10da0*/  SHF.R.U64 R36, R36, 0x3, RZ ;  /* 0x0000000324247819 */ /* 0x000fe400000012ff */
[----:B------:R-:W-:Y:S01]  /*10db0*/  LOP3.LUT R32, R32, R29, RZ, 0x3c, !PT ;  /* 0x0000001d20207212 */ /* 0x000fe200078e3cff */
[--C-:B------:R-:W-:Y:S01]  /*10dc0*/  IMAD.X R29, RZ, RZ, R49.reuse, P5 ;  /* 0x000000ffff1d7224 */ /* 0x100fe200028e0631 */
[----:B------:R-:W-:Y:S02]  /*10dd0*/  LOP3.LUT R30, R31, 0x380, RZ, 0xc0, !PT ;  /* 0x000003801f1e7812 */ /* 0x000fe400078ec0ff */
[----:B------:R-:W-:Y:S02]  /*10de0*/  IADD3 R43, P5, R48, 0x9000, RZ ;  /* 0x00009000302b7810 */ /* 0x000fe40007fbe0ff */
[----:B------:R-:W-:Y:S01]  /*10df0*/  LOP3.LUT R36, R36, R21, RZ, 0x3c, !PT ;  /* 0x0000001524247212 */ /* 0x000fe200078e3cff */
[----:B------:R-:W-:Y:S01]  /*10e00*/  IMAD.X R21, RZ, RZ, R49, P4 ;  /* 0x000000ffff157224 */ /* 0x000fe200020e0631 */
[----:B------:R-:W-:-:S02]  /*10e10*/  SHF.R.U64 R30, R30, 0x3, RZ ;  /* 0x000000031e1e7819 */ /* 0x000fc400000012ff */
[----:B------:R-:W-:Y:S02]  /*10e20*/  LOP3.LUT R42, R43, 0x380, RZ, 0xc0, !PT ;  /* 0x000003802b2a7812 */ /* 0x000fe400078ec0ff */
[----:B------:R-:W-:Y:S01]  /*10e30*/  LOP3.LUT R30, R30, R31, RZ, 0x3c, !PT ;  /* 0x0000001f1e1e7212 */ /* 0x000fe200078e3cff */
[----:B------:R-:W-:Y:S01]  /*10e40*/  IMAD.X R31, RZ, RZ, R49, P6 ;  /* 0x000000ffff1f7224 */ /* 0x000fe200030e0631 */
[----:B------:R-:W-:Y:S02]  /*10e50*/  SHF.R.U64 R42, R42, 0x3, RZ ;  /* 0x000000032a2a7819 */ /* 0x000fe400000012ff */
[C---:B------:R-:W-:Y:S02]  /*10e60*/  IADD3 R41, P4, R48.reuse, 0x8000, RZ ;  /* 0x0000800030297810 */ /* 0x040fe40007f9e0ff */
[----:B------:R-:W-:Y:S01]  /*10e70*/  IADD3 R45, P6, R48, 0xa000, RZ ;  /* 0x0000a000302d7810 */ /* 0x000fe20007fde0ff */
[----:B--2---:R2:W-:Y:S01]  /*10e80*/  @!P2 ST.E desc[UR8][R64.64], R2 ;  /* 0x000000024000a985 */ /* 0x0045e2000c101908 */
[----:B------:R-:W-:-:S02]  /*10e90*/  LOP3.LUT R42, R42, R43, RZ, 0x3c, !PT ;  /* 0x0000002b2a2a7212 */ /* 0x000fc400078e3cff */
[----:B------:R-:W-:Y:S01]  /*10ea0*/  LOP3.LUT R40, R41, 0x380, RZ, 0xc0, !PT ;  /* 0x0000038029287812 */ /* 0x000fe200078ec0ff */
[----:B----4-:R4:W-:Y:S01]  /*10eb0*/  @!P0 ST.E desc[UR8][R66.64], R0 ;  /* 0x0000000042008985 */ /* 0x0109e2000c101908 */
[----:B------:R-:W-:Y:S02]  /*10ec0*/  LOP3.LUT R44, R45, 0x380, RZ, 0xc0, !PT ;  /* 0x000003802d2c7812 */ /* 0x000fe400078ec0ff */
[----:B------:R-:W-:Y:S01]  /*10ed0*/  LOP3.LUT R43, R48, 0x380, RZ, 0xc0, !PT ;  /* 0x00000380302b7812 */ /* 0x000fe200078ec0ff */
[----:B------:R1:W5:Y:S01]  /*10ee0*/  LD.E.128 R24, desc[UR8][R28.64] ;  /* 0x000000081c187980 */ /* 0x000362000c101d00 */
[----:B------:R-:W-:Y:S02]  /*10ef0*/  SHF.R.U64 R40, R40, 0x3, RZ ;  /* 0x0000000328287819 */ /* 0x000fe400000012ff */
[----:B------:R-:W-:Y:S01]  /*10f00*/  SHF.R.U64 R44, R44, 0x3, RZ ;  /* 0x000000032c2c7819 */ /* 0x000fe200000012ff */
[----:B--2---:R-:W-:Y:S01]  /*10f10*/  IMAD R2, R91, UR4, RZ ;  /* 0x000000045b027c24 */ /* 0x004fe2000f8e02ff */
[----:B------:R2:W5:Y:S01]  /*10f20*/  LD.E.128 R8, desc[UR8][R20.64] ;  /* 0x0000000814087980 */ /* 0x000562000c101d00 */
[----:B------:R-:W-:Y:S01]  /*10f30*/  SHF.R.U64 R43, R43, 0x3, RZ ;  /* 0x000000032b2b7819 */ /* 0x000fe200000012ff */
[----:B----4-:R-:W-:-:S02]  /*10f40*/  IMAD R0, R206, 0x20, R208 ;  /* 0x00000020ce007824 */ /* 0x010fc400078e02d0 */
[----:B------:R4:W5:Y:S01]  /*10f50*/  LD.E.128 R4, desc[UR8][R30.64] ;  /* 0x000000081e047980 */ /* 0x000962000c101d00 */
[----:B-1----:R-:W-:Y:S01]  /*10f60*/  IMAD R29, R207, UR5, R2 ;  /* 0x00000005cf1d7c24 */ /* 0x002fe2000f8e0202 */
[----:B------:R-:W-:Y:S01]  /*10f70*/  LOP3.LUT R40, R40, R41, RZ, 0x3c, !PT ;  /* 0x0000002928287212 */ /* 0x000fe200078e3cff */
[----:B------:R-:W-:Y:S01]  /*10f80*/  IMAD.IADD R28, R17, 0x1, R0 ;  /* 0x00000001111c7824 */ /* 0x000fe200078e0200 */
[----:B------:R-:W-:Y:S01]  /*10f90*/  LOP3.LUT R44, R44, R45, RZ, 0x3c, !PT ;  /* 0x0000002d2c2c7212 */ /* 0x000fe200078e3cff */
[----:B------:R-:W-:Y:S01]  /*10fa0*/  IMAD.X R41, RZ, RZ, R49, P4 ;  /* 0x000000ffff297224 */ /* 0x000fe200020e0631 */
[----:B------:R-:W-:Y:S01]  /*10fb0*/  LOP3.LUT R48, R43, R48, RZ, 0x3c, !PT ;  /* 0x000000302b307212 */ /* 0x000fe200078e3cff */
[----:B--2---:R-:W-:Y:S01]  /*10fc0*/  IMAD.WIDE.U32 R20, R207, UR4, RZ ;  /* 0x00000004cf147c25 */ /* 0x004fe2000f8e00ff */
[----:B------:R-:W-:Y:S01]  /*10fd0*/  ULDC.64 UR4, c[0x0][0xaf0] ;  /* 0x0002bc0000047ab9 */ /* 0x000fe20000000a00 */
[----:B------:R1:W5:Y:S02]  /*10fe0*/  LD.E.128 R68, desc[UR8][R32.64] ;  /* 0x0000000820447980 */ /* 0x000364000c101d00 */
[----:B---3--:R-:W-:-:S02]  /*10ff0*/  @P1 IMAD.HI.U32 R0, R28, R55, RZ ;  /* 0x000000371c001227 */ /* 0x008fc400078e00ff */
[----:B------:R2:W5:Y:S02]  /*11000*/  LD.E.128 R60, desc[UR8][R34.64] ;  /* 0x00000008223c7980 */ /* 0x000564000c101d00 */
[----:B------:R-:W-:Y:S02]  /*11010*/  IMAD.IADD R21, R21, 0x1, R29 ;  /* 0x0000000115157824 */ /* 0x000fe400078e021d */
[----:B------:R-:W-:Y:S01]  /*11020*/  IMAD.MOV.U32 R29, RZ, RZ, R28 ;  /* 0x000000ffff1d7224 */ /* 0x000fe200078e001c */
[----:B0-----:R-:W-:Y:S01]  /*11030*/  @P1 SHF.R.U32.HI R29, RZ, R85, R0 ;  /* 0x00000055ff1d1219 */ /* 0x001fe20000011600 */
[----:B------:R-:W-:Y:S01]  /*11040*/  IMAD R2, R3, UR4, RZ ;  /* 0x0000000403027c24 */ /* 0x000fe2000f8e02ff */
[----:B------:R2:W5:Y:S01]  /*11050*/  LD.E.128 R12, desc[UR8][R36.64] ;  /* 0x00000008240c7980 */ /* 0x000562000c101d00 */
[----:B------:R-:W-:Y:S01]  /*11060*/  IMAD.X R43, RZ, RZ, R49, P5 ;  /* 0x000000ffff2b7224 */ /* 0x000fe200028e0631 */
[----:B------:R-:W-:Y:S01]  /*11070*/  SHF.R.S32.HI R0, RZ, 0x1f, R29 ;  /* 0x0000001fff007819 */ /* 0x000fe2000001141d */
[C---:B----4-:R-:W-:Y:S01]  /*11080*/  IMAD R31, R205.reuse, UR5, R2 ;  /* 0x00000005cd1f7c24 */ /* 0x050fe2000f8e0202 */
[----:B------:R2:W5:Y:S01]  /*11090*/  LD.E.128 R56, desc[UR8][R38.64] ;  /* 0x0000000826387980 */ /* 0x000562000c101d00 */
[----:B------:R-:W-:Y:S01]  /*110a0*/  IMAD.WIDE.U32 R2, R205, UR4, R20 ;  /* 0x00000004cd027c25 */ /* 0x000fe2000f8e0014 */
[----:B------:R-:W-:-:S02]  /*110b0*/  ULDC.64 UR4, c[0x0][0xae0] ;  /* 0x0002b80000047ab9 */ /* 0x000fc40000000a00 */
[----:B------:R2:W5:Y:S01]  /*110c0*/  LD.E.128 R80, desc[UR8][R40.64] ;  /* 0x0000000828507980 */ /* 0x000562000c101d00 */
[----:B------:R-:W-:Y:S02]  /*110d0*/  IMAD.MOV R21, RZ, RZ, -R29 ;  /* 0x000000ffff157224 */ /* 0x000fe400078e0a1d */
[----:B------:R-:W-:Y:S01]  /*110e0*/  IMAD.X R45, RZ, RZ, R49, P6 ;  /* 0x000000ffff2d7224 */ /* 0x000fe200030e0631 */
[----:B------:R-:W-:Y:S01]  /*110f0*/  IADD3 R3, R3, R31, RZ ;  /* 0x0000001f03037210 */ /* 0x000fe20007ffe0ff */
[----:B------:R-:W-:Y:S01]  /*11100*/  IMAD R0, R0, UR4, RZ ;  /* 0x0000000400007c24 */ /* 0x000fe2000f8e02ff */
[----:B------:R-:W5:Y:S01]  /*11110*/  LD.E.128 R48, desc[UR8][R48.64] ;  /* 0x0000000830307980 */ /* 0x000f62000c101d00 */
[----:B------:R-:W-:Y:S02]  /*11120*/  IMAD R21, R94, R21, R28 ;  /* 0x000000155e157224 */ /* 0x000fe400078e021c */
[C---:B------:R-:W-:Y:S01]  /*11130*/  IMAD R31, R29.reuse, UR5, R0 ;  /* 0x000000051d1f7c24 */ /* 0x040fe2000f8e0200 */
[----:B------:R2:W5:Y:S01]  /*11140*/  LD.E.128 R76, desc[UR8][R42.64] ;  /* 0x000000082a4c7980 */ /* 0x000562000c101d00 */
[----:B------:R-:W-:Y:S01]  /*11150*/  IMAD.WIDE.U32 R2, R29, UR4, R2 ;  /* 0x000000041d027c25 */ /* 0x000fe2000f8e0002 */
[----:B------:R-:W-:Y:S01]  /*11160*/  SHF.R.S32.HI R0, RZ, 0x1f, R21 ;  /* 0x0000001fff007819 */ /* 0x000fe20000011415 */
[----:B------:R-:W-:Y:S01]  /*11170*/  ULDC.64 UR4, c[0x0][0xad8] ;  /* 0x0002b60000047ab9 */ /* 0x000fe20000000a00 */
[----:B------:R2:W5:Y:S04]  /*11180*/  LD.E.128 R72, desc[UR8][R44.64] ;  /* 0x000000082c487980 */ /* 0x000568000c101d00 */
[----:B------:R2:W5:Y:S01]  /*11190*/  LD.E.128 R64, desc[UR8][R46.64] ;  /* 0x000000082e407980 */ /* 0x000562000c101d00 */
        /* <DEDUP_REMOVED lines=8> */
[----:B-1----:R-:W-:Y:S02]  /*11220*/  IMAD.IADD R32, R208, 0x1, R17 ;  /* 0x00000001d0207824 */ /* 0x002fe400078e0211 */
        /* <DEDUP_REMOVED lines=13> */
[----:B------:R2:W0:Y:S01]  /*11300*/  SHFL.IDX PT, R21, R17, RZ, 0x181f ;  /* 0x00181fff11157589 */ /* 0x00042200000e0000 */
[----:B------:R-:W-:Y:S03]  /*11310*/  BSSY B1, `(.L_x_2302) ;  /* 0x0000012000017945 */ /* 0x000fe60003800000 */
[----:B------:R2:W1:Y:S01]  /*11320*/  SHFL.IDX PT, R29, R30, RZ, 0x181f ;  /* 0x00181fff1e1d7589 */ /* 0x00046200000e0000 */
[----:B------:R-:W-:Y:S01]  /*11330*/  ISETP.GE.AND P0, PT, R0, R53, PT ;  /* 0x000000350000720c */ /* 0x000fe20003f06270 */
[----:B------:R-:W-:-:S12]  /*11340*/  @P2 BRA `(.L_x_2303) ;  /* 0x0000000000382947 */ /* 0x000fd80003800000 */
[----:B------:R-:W-:Y:S01]  /*11350*/  ULDC UR4, c[0x0][0xac8] ;  /* 0x0002b20000047ab9 */ /* 0x000fe20000000800 */
[----:B------:R-:W-:Y:S01]  /*11360*/  ULDC.64 UR6, c[0x0][0x208] ;  /* 0x0000820000067ab9 */ /* 0x000fe20000000a00 */
[----:B------:R-:W-:Y:S02]  /*11370*/  ISETP.GE.AND P4, PT, R16, UR4, PT ;  /* 0x0000000410007c0c */ /* 0x000fe4000bf86270 */
[----:B------:R-:W-:Y:S02]  /*11380*/  ISETP.GE.AND P3, PT, R23, UR4, PT ;  /* 0x0000000417007c0c */ /* 0x000fe4000bf66270 */
[----:B------:R-:W-:-:S09]  /*11390*/  ISETP.GE.AND P2, PT, R204, UR4, PT ;  /* 0x00000004cc007c0c */ /* 0x000fd2000bf46270 */
[CC--:B0-----:R-:W-:Y:S02]  /*113a0*/  @!P4 LEA R2, P6, R16.reuse, R21.reuse, 0x1 ;  /* 0x000000151002c211 */ /* 0x0c1fe400078c08ff */
[C---:B------:R-:W-:Y:S02]  /*113b0*/  @!P3 LEA R20, P5, R23.reuse, R21, 0x1 ;  /* 0x000000151714b211 */ /* 0x040fe400078a08ff */
[----:B-1----:R-:W-:Y:S02]  /*113c0*/  @!P4 LEA.HI.X R3, R16, R29, R216, 0x1, P6 ;  /* 0x0000001d1003c211 */ /* 0x002fe400030f0cd8 */
[C---:B------:R-:W-:Y:S02]  /*113d0*/  @!P2 LEA R28, P6, R204.reuse, R21, 0x1 ;  /* 0x00000015cc1ca211 */ /* 0x040fe400078c08ff */
[-C--:B------:R-:W-:Y:S01]  /*113e0*/  @!P3 LEA.HI.X R21, R23, R29.reuse, R215, 0x1, P5 ;  /* 0x0000001d1715b211 */ /* 0x080fe200028f0cd7 */
[----:B-----5:R3:W-:Y:S01]  /*113f0*/  @!P4 ST.E.128 desc[UR6][R2.64], R48 ;  /* 0x000000300200c985 */ /* 0x0207e2000c101d06 */
[----:B------:R-:W-:-:S03]  /*11400*/  @!P2 LEA.HI.X R29, R204, R29, R214, 0x1, P6 ;  /* 0x0000001dcc1da211 */ /* 0x000fc600030f0cd6 */
[----:B------:R3:W-:Y:S04]  /*11410*/  @!P3 ST.E.128 desc[UR6][R20.64], R68 ;  /* 0x000000441400b985 */ /* 0x0007e8000c101d06 */
[----:B------:R3:W-:Y:S02]  /*11420*/  @!P2 ST.E.128 desc[UR6][R28.64], R80 ;  /* 0x000000501c00a985 */ /* 0x0007e4000c101d06 */
.L_x_2303:
[----:B------:R-:W-:Y:S05]  /*11430*/  BSYNC B1 ;  /* 0x0000000000017941 */ /* 0x000fea0003800000 */
.L_x_2302:
[----:B-1-3--:R1:W3:Y:S01]  /*11440*/  SHFL.IDX PT, R29, R30, 0x1, 0x181f ;  /* 0x00381f001e1d7f89 */ /* 0x00a2e200000e0000 */
        /* <DEDUP_REMOVED lines=9> */
[CC--:B------:R-:W-:Y:S02]  /*114e0*/  @!P5 LEA R20, P2, R23.reuse, R3.reuse, 0x1 ;  /* 0x000000031714d211 */ /* 0x0c0fe400078408ff */
[----:B------:R-:W-:Y:S02]  /*114f0*/  @!P6 LEA R28, P3, R204, R3, 0x1 ;  /* 0x00000003cc1ce211 */ /* 0x000fe400078608ff */
[-C--:B---3--:R-:W-:Y:S02]  /*11500*/  @!P4 LEA.HI.X R3, R16, R29.reuse, R216, 0x1, P1 ;  /* 0x0000001d1003c211 */ /* 0x088fe400008f0cd8 */
[-C--:B0-----:R-:W-:Y:S02]  /*11510*/  @!P5 LEA.HI.X R21, R23, R29.reuse, R215, 0x1, P2 ;  /* 0x0000001d1715d211 */ /* 0x081fe400010f0cd7 */
[----:B------:R-:W-:Y:S01]  /*11520*/  @!P6 LEA.HI.X R29, R204, R29, R214, 0x1, P3 ;  /* 0x0000001dcc1de211 */ /* 0x000fe200018f0cd6 */
[----:B-----5:R0:W-:Y:S04]  /*11530*/  @!P4 ST.E.128 desc[UR6][R2.64], R8 ;  /* 0x000000080200c985 */ /* 0x0201e8000c101d06 */
[----:B------:R0:W-:Y:S04]  /*11540*/  @!P5 ST.E.128 desc[UR6][R20.64], R60 ;  /* 0x0000003c1400d985 */ /* 0x0001e8000c101d06 */
[----:B------:R0:W-:Y:S02]  /*11550*/  @!P6 ST.E.128 desc[UR6][R28.64], R76 ;  /* 0x0000004c1c00e985 */ /* 0x0001e4000c101d06 */
.L_x_2305:
[----:B------:R-:W-:Y:S05]  /*11560*/  BSYNC B1 ;  /* 0x0000000000017941 */ /* 0x000fea0003800000 */
.L_x_2304:
[----:B0----5:R0:W0:Y:S01]  /*11570*/  SHFL.IDX PT, R11, R30, 0x2, 0x181f ;  /* 0x00581f001e0b7f89 */ /* 0x02102200000e0000 */
[----:B------:R-:W-:Y:S03]  /*11580*/  BSSY B1, `(.L_x_2306) ;  /* 0x0000011000017945 */ /* 0x000fe60003800000 */
[----:B----4-:R4:W0:Y:S01]  /*11590*/  SHFL.IDX PT, R3, R17, 0x2, 0x181f ;  /* 0x00581f0011037f89 */ /* 0x01082200000e0000 */
[----:B------:R-:W-:Y:S05]  /*115a0*/  @P0 BRA `(.L_x_2307) ;  /* 0x0000000000380947 */ /* 0x000fea0003800000 */
[----:B------:R-:W-:Y:S01]  /*115b0*/  ULDC UR4, c[0x0][0xac8] ;  /* 0x0002b20000047ab9 */ /* 0x000fe20000000800 */
[----:B------:R-:W-:Y:S01]  /*115c0*/  ULDC.64 UR6, c[0x0][0x208] ;  /* 0x0000820000067ab9 */ /* 0x000fe20000000a00 */
[----:B------:R-:W-:Y:S02]  /*115d0*/  ISETP.GE.AND P3, PT, R16, UR4, PT ;  /* 0x0000000410007c0c */ /* 0x000fe4000bf66270 */
[----:B------:R-:W-:Y:S02]  /*115e0*/  ISETP.GE.AND P4, PT, R23, UR4, PT ;  /* 0x0000000417007c0c */ /* 0x000fe4000bf86270 */
[----:B------:R-:W-:-:S09]  /*115f0*/  ISETP.GE.AND P5, PT, R204, UR4, PT ;  /* 0x00000004cc007c0c */ /* 0x000fd2000bfa6270 */
[-C--:B0-----:R-:W-:Y:S02]  /*11600*/  @!P3 LEA R2, P0, R16, R3.reuse, 0x1 ;  /* 0x000000031002b211 */ /* 0x081fe400078008ff */
[CC--:B------:R-:W-:Y:S02]  /*11610*/  @!P4 LEA R8, P1, R23.reuse, R3.reuse, 0x1 ;  /* 0x000000031708c211 */ /* 0x0c0fe400078208ff */
[----:B------:R-:W-:Y:S02]  /*11620*/  @!P5 LEA R10, P2, R204, R3, 0x1 ;  /* 0x00000003cc0ad211 */ /* 0x000fe400078408ff */
[-C--:B------:R-:W-:Y:S02]  /*11630*/  @!P3 LEA.HI.X R3, R16, R11.reuse, R216, 0x1, P0 ;  /* 0x0000000b1003b211 */ /* 0x080fe400000f0cd8 */
[-C--:B------:R-:W-:Y:S02]  /*11640*/  @!P4 LEA.HI.X R9, R23, R11.reuse, R215, 0x1, P1 ;  /* 0x0000000b1709c211 */ /* 0x080fe400008f0cd7 */
[----:B------:R-:W-:Y:S01]  /*11650*/  @!P5 LEA.HI.X R11, R204, R11, R214, 0x1, P2 ;  /* 0x0000000bcc0bd211 */ /* 0x000fe200010f0cd6 */
[----:B------:R0:W-:Y:S04]  /*11660*/  @!P3 ST.E.128 desc[UR6][R2.64], R24 ;  /* 0x000000180200b985 */ /* 0x0001e8000c101d06 */
[----:B------:R0:W-:Y:S04]  /*11670*/  @!P4 ST.E.128 desc[UR6][R8.64], R12 ;  /* 0x0000000c0800c985 */ /* 0x0001e8000c101d06 */
[----:B------:R0:W-:Y:S02]  /*11680*/  @!P5 ST.E.128 desc[UR6][R10.64], R72 ;  /* 0x000000480a00d985 */ /* 0x0001e4000c101d06 */
.L_x_2307:
[----:B------:R-:W-:Y:S05]  /*11690*/  BSYNC B1 ;  /* 0x0000000000017941 */ /* 0x000fea0003800000 */
.L_x_2306:
[----:B------:R-:W-:Y:S01]  /*116a0*/  VIADD R0, R32, 0x60 ;  /* 0x0000006020007836 */ /* 0x000fe20000000000 */
[----:B0-----:R0:W0:Y:S04]  /*116b0*/  SHFL.IDX PT, R11, R30, 0x3, 0x181f ;  /* 0x00781f001e0b7f89 */ /* 0x00102800000e0000 */
[----:B------:R-:W-:Y:S01]  /*116c0*/  ISETP.GE.AND P0, PT, R0, R53, PT ;  /* 0x000000350000720c */ /* 0x000fe20003f06270 */
[----:B-12-4-:R-:W4:-:S12]  /*116d0*/  SHFL.IDX PT, R17, R17, 0x3, 0x181f ;  /* 0x00781f0011117f89 */ /* 0x016f1800000e0000 */
[----:B------:R-:W-:Y:S05]  /*116e0*/  @P0 BRA `(.L_x_2308) ;  /* 0x0000000800d80947 */ /* 0x000fea0003800000 */
[----:B------:R-:W-:Y:S01]  /*116f0*/  ULDC UR4, c[0x0][0xac8] ;  /* 0x0002b20000047ab9 */ /* 0x000fe20000000800 */
[----:B------:R-:W-:Y:S01]  /*11700*/  ULDC.64 UR6, c[0x0][0x208] ;  /* 0x0000820000067ab9 */ /* 0x000fe20000000a00 */
[----:B------:R-:W-:Y:S02]  /*11710*/  ISETP.GE.AND P2, PT, R16, UR4, PT ;  /* 0x0000000410007c0c */ /* 0x000fe4000bf46270 */
[----:B------:R-:W-:-:S11]  /*11720*/  ISETP.GE.AND P3, PT, R23, UR4, PT ;  /* 0x0000000417007c0c */ /* 0x000fd6000bf66270 */
[CC--:B----4-:R-:W-:Y:S02]  /*11730*/  @!P2 LEA R2, P0, R16.reuse, R17.reuse, 0x1 ;  /* 0x000000111002a211 */ /* 0x0d0fe400078008ff */
[C---:B------:R-:W-:Y:S02]  /*11740*/  @!P3 LEA R8, P1, R23.reuse, R17, 0x1 ;  /* 0x000000111708b211 */ /* 0x040fe400078208ff */
        /* <DEDUP_REMOVED lines=11> */
.L_x_2301:
[----:B------:R-:W2:Y:S01]  /*11800*/  LDC R12, c[0x0][0xbe8] ;  /* 0x0002fa00ff0c7b82 */ /* 0x000ea20000000800 */
[----:B------:R-:W-:Y:S01]  /*11810*/  ISETP.GE.AND P0, PT, R217, 0x80, PT ;  /* 0x00000080d900780c */ /* 0x000fe20003f06270 */
[----:B------:R-:W-:Y:S01]  /*11820*/  IMAD R0, R206, 0x20, R208 ;  /* 0x00000020ce007824 */ /* 0x000fe200078e02d0 */
[----:B------:R-:W-:Y:S01]  /*11830*/  BSSY B1, `(.L_x_2309) ;  /* 0x000002f000017945 */ /* 0x000fe20003800000 */
[----:B------:R-:W-:Y:S02]  /*11840*/  SHF.R.S32.HI R8, RZ, 0x1f, R207 ;  /* 0x0000001fff087819 */ /* 0x000fe400000114cf */
[----:B------:R-:W-:Y:S01]  /*11850*/  IMAD.IADD R13, R17, 0x1, R0 ;  /* 0x00000001110d7824 */ /* 0x000fe200078e0200 */
[----:B------:R-:W-:Y:S02]  /*11860*/  SHF.R.S32.HI R10, RZ, 0x1f, R205 ;  /* 0x0000001fff0a7819 */ /* 0x000fe400000114cd */
[----:B--2---:R-:W-:-:S13]  /*11870*/  ISETP.NE.AND P1, PT, R12, 0x1, PT ;  /* 0x000000010c00780c */ /* 0x004fda0003f25270 */
[----:B------:R-:W2:Y:S08]  /*11880*/  @P1 LDC R14, c[0x0][0xbec] ;  /* 0x0002fb00ff0e1b82 */ /* 0x000eb00000000800 */
[----:B------:R-:W3:Y:S01]  /*11890*/  @P1 LDC R15, c[0x0][0xbf0] ;  /* 0x0002fc00ff0f1b82 */ /* 0x000ee20000000800 */
[----:B------:R-:W-:Y:S05]  /*118a0*/  @P0 BRA `(.L_x_2310) ;  /* 0x00000000009c0947 */ /* 0x000fea0003800000 */
[----:B------:R-:W4:Y:S01]  /*118b0*/  S2R R2, SR_TID.X ;  /* 0x0000000000027919 */ /* 0x000f220000002100 */
[----:B------:R-:W5:Y:S01]  /*118c0*/  LDC R9, c[0x0][0xbe8] ;  /* 0x0002fa00ff097b82 */ /* 0x000f620000000800 */
[----:B------:R-:W-:Y:S02]  /*118d0*/  ULDC UR4, c[0x0][0xa88] ;  /* 0x0002a20000047ab9 */ /* 0x000fe40000000800 */
[----:B-----5:R-:W-:Y:S01]  /*118e0*/  IMAD R3, R9, UR4, RZ ;  /* 0x0000000409037c24 */ /* 0x020fe2000f8e02ff */
[----:B----4-:R-:W-:-:S04]  /*118f0*/  IADD3 R6, R17, -0x80, R2 ;  /* 0xffffff8011067810 */ /* 0x010fc80007ffe002 */
[----:B------:R-:W-:-:S13]  /*11900*/  ISETP.GE.AND P0, PT, R6, R3, PT ;  /* 0x000000030600720c */ /* 0x000fda0003f06270 */
[----:B------:R-:W-:Y:S05]  /*11910*/  @P0 BRA `(.L_x_2310) ;  /* 0x0000000000800947 */ /* 0x000fea0003800000 */
[----:B------:R-:W-:Y:S01]  /*11920*/  ISETP.NE.AND P0, PT, R9, 0x1, PT ;  /* 0x000000010900780c */ /* 0x000fe20003f05270 */
[----:B------:R-:W-:Y:S01]  /*11930*/  ULDC.64 UR4, c[0x0][0xb90] ;  /* 0x0002e40000047ab9 */ /* 0x000fe20000000a00 */
[----:B------:R-:W-:Y:S01]  /*11940*/  IMAD.MOV.U32 R5, RZ, RZ, R6 ;  /* 0x000000ffff057224 */ /* 0x000fe200078e0006 */
[----:B------:R-:W-:Y:S01]  /*11950*/  ULDC.64 UR6, c[0x0][0x208] ;  /* 0x0000820000067ab9 */ /* 0x000fe20000000a00 */
[----:B------:R-:W-:-:S04]  /*11960*/  IMAD R4, R8, UR4, RZ ;  /* 0x0000000408047c24 */ /* 0x000fc8000f8e02ff */
[----:B------:R-:W-:-:S05]  /*11970*/  IMAD R7, R207, UR5, R4 ;  /* 0x00000005cf077c24 */ /* 0x000fca000f8e0204 */
[----:B------:R-:W4:Y:S08]  /*11980*/  @P0 LDC R3, c[0x0][0xbec] ;  /* 0x0002fb00ff030b82 */ /* 0x000f300000000800 */
[----:B------:R-:W5:Y:S01]  /*11990*/  @P0 LDC R11, c[0x0][0xbf0] ;  /* 0x0002fc00ff0b0b82 */ /* 0x000f620000000800 */
[----:B----4-:R-:W-:-:S04]  /*119a0*/  @P0 IMAD.HI.U32 R0, R6, R3, RZ ;  /* 0x0000000306000227 */ /* 0x010fc800078e00ff */
[----:B------:R-:W-:Y:S01]  /*119b0*/  IMAD.WIDE.U32 R2, R207, UR4, RZ ;  /* 0x00000004cf027c25 */ /* 0x000fe2000f8e00ff */
[----:B------:R-:W-:Y:S01]  /*119c0*/  ULDC.64 UR4, c[0x0][0xb98] ;  /* 0x0002e60000047ab9 */ /* 0x000fe20000000a00 */
[----:B-----5:R-:W-:Y:S02]  /*119d0*/  @P0 SHF.R.U32.HI R5, RZ, R11, R0 ;  /* 0x0000000bff050219 */ /* 0x020fe40000011600 */
[----:B------:R-:W-:Y:S02]  /*119e0*/  IMAD.IADD R3, R3, 0x1, R7 ;  /* 0x0000000103037824 */ /* 0x000fe400078e0207 */
[----:B------:R-:W-:Y:S01]  /*119f0*/  IMAD R0, R10, UR4, RZ ;  /* 0x000000040a007c24 */ /* 0x000fe2000f8e02ff */
[----:B------:R-:W-:Y:S01]  /*11a00*/  IADD3 R7, -R5, RZ, RZ ;  /* 0x000000ff05077210 */ /* 0x000fe20007ffe1ff */
        /* <DEDUP_REMOVED lines=17> */
.L_x_2310:
[----:B------:R-:W-:Y:S05]  /*11b20*/  BSYNC B1 ;  /* 0x0000000000017941 */ /* 0x000fea0003800000 */
.L_x_2309:
[----:B------:R-:W-:Y:S01]  /*11b30*/  ULDC.64 UR4, c[0x0][0xae8] ;  /* 0x0002ba0000047ab9 */ /* 0x000fe20000000a00 */
[----:B--2---:R-:W-:Y:S01]  /*11b40*/  @P1 IMAD.HI.U32 R0, R13, R14, RZ ;  /* 0x0000000e0d001227 */ /* 0x004fe200078e00ff */
[----:B------:R-:W-:Y:S01]  /*11b50*/  ULDC UR6, c[0x0][0xa88] ;  /* 0x0002a20000067ab9 */ /* 0x000fe20000000800 */
[----:B------:R-:W-:Y:S02]  /*11b60*/  BSSY B1, `(.L_x_2311) ;  /* 0x0000035000017945 */ /* 0x000fe40003800000 */
[----:B------:R-:W-:Y:S02]  /*11b70*/  IMAD R2, R8, UR4, RZ ;  /* 0x0000000408027c24 */ /* 0x000fe4000f8e02ff */
[----:B----4-:R-:W-:Y:S01]  /*11b80*/  IMAD.MOV.U32 R5, RZ, RZ, R13 ;  /* 0x000000ffff057224 */ /* 0x010fe200078e000d */
[----:B---3--:R-:W-:Y:S01]  /*11b90*/  @P1 SHF.R.U32.HI R5, RZ, R15, R0 ;  /* 0x0000000fff051219 */ /* 0x008fe20000011600 */
[C---:B------:R-:W-:Y:S02]  /*11ba0*/  IMAD R7, R207.reuse, UR5, R2 ;  /* 0x00000005cf077c24 */ /* 0x040fe4000f8e0202 */
[----:B------:R-:W-:Y:S01]  /*11bb0*/  IMAD.WIDE.U32 R2, R207, UR4, RZ ;  /* 0x00000004cf027c25 */ /* 0x000fe2000f8e00ff */
[----:B------:R-:W-:Y:S01]  /*11bc0*/  ULDC.64 UR4, c[0x0][0xaf0] ;  /* 0x0002bc0000047ab9 */ /* 0x000fe20000000a00 */
[----:B------:R-:W-:-:S02]  /*11bd0*/  SHF.R.S32.HI R0, RZ, 0x1f, R5 ;  /* 0x0000001fff007819 */ /* 0x000fc40000011405 */
[----:B------:R-:W-:Y:S02]  /*11be0*/  IMAD R4, R10, UR4, RZ ;  /* 0x000000040a047c24 */ /* 0x000fe4000f8e02ff */
[----:B------:R-:W-:Y:S02]  /*11bf0*/  IMAD.IADD R3, R3, 0x1, R7 ;  /* 0x0000000103037824 */ /* 0x000fe400078e0207 */
[C---:B------:R-:W-:Y:S02]  /*11c00*/  IMAD R7, R205.reuse, UR5, R4 ;  /* 0x00000005cd077c24 */ /* 0x040fe4000f8e0204 */
[----:B------:R-:W-:Y:S01]  /*11c10*/  IMAD.WIDE.U32 R2, R205, UR4, R2 ;  /* 0x00000004cd027c25 */ /* 0x000fe2000f8e0002 */
[----:B------:R-:W-:-:S03]  /*11c20*/  ULDC.64 UR4, c[0x0][0xae0] ;  /* 0x0002b80000047ab9 */ /* 0x000fc60000000a00 */
[----:B------:R-:W-:Y:S02]  /*11c30*/  IMAD.MOV R4, RZ, RZ, -R5 ;  /* 0x000000ffff047224 */ /* 0x000fe400078e0a05 */
        /* <DEDUP_REMOVED lines=10> */
[----:B------:R-:W-:Y:S02]  /*11ce0*/  IMAD R9, R12, UR6, RZ ;  /* 0x000000060c097c24 */ /* 0x000fe4000f8e02ff */
        /* <DEDUP_REMOVED lines=8> */
[----:B------:R2:W3:Y:S01]  /*11d70*/  SHFL.IDX PT, R7, R4, RZ, 0x181f ;  /* 0x00181fff04077589 */ /* 0x0004e200000e0000 */
[-C--:B------:R-:W-:Y:S01]  /*11d80*/  ISETP.GE.AND P1, PT, R0, R9.reuse, PT ;  /* 0x000000090000720c */ /* 0x080fe20003f26270 */
[----:B------:R-:W-:Y:S02]  /*11d90*/  VIADD R0, R6, 0x40 ;  /* 0x0000004006007836 */ /* 0x000fe40000000000 */
[----:B------:R2:W4:Y:S03]  /*11da0*/  SHFL.IDX PT, R3, R5, RZ, 0x181f ;  /* 0x00181fff05037589 */ /* 0x00052600000e0000 */
[----:B------:R-:W-:Y:S01]  /*11db0*/  ISETP.GE.AND P0, PT, R0, R9, PT ;  /* 0x000000090000720c */ /* 0x000fe20003f06270 */
[----:B------:R-:W-:-:S12]  /*11dc0*/  @P2 BRA `(.L_x_2312) ;  /* 0x0000000000382947 */ /* 0x000fd80003800000 */
[----:B------:R-:W-:Y:S01]  /*11dd0*/  ULDC UR4, c[0x0][0xac8] ;  /* 0x0002b20000047ab9 */ /* 0x000fe20000000800 */
[----:B------:R-:W-:Y:S01]  /*11de0*/  ULDC.64 UR6, c[0x0][0x208] ;  /* 0x0000820000067ab9 */ /* 0x000fe20000000a00 */
[----:B------:R-:W-:Y:S02]  /*11df0*/  ISETP.GE.AND P4, PT, R16, UR4, PT ;  /* 0x0000000410007c0c */ /* 0x000fe4000bf86270 */
[----:B------:R-:W-:Y:S02]  /*11e00*/  ISETP.GE.AND P3, PT, R23, UR4, PT ;  /* 0x0000000417007c0c */ /* 0x000fe4000bf66270 */
[----:B------:R-:W-:-:S09]  /*11e10*/  ISETP.GE.AND P2, PT, R204, UR4, PT ;  /* 0x00000004cc007c0c */ /* 0x000fd2000bf46270 */
[CC--:B---3--:R-:W-:Y:S02]  /*11e20*/  @!P4 LEA R10, P6, R16.reuse, R7.reuse, 0x1 ;  /* 0x00000007100ac211 */ /* 0x0c8fe400078c08ff */
[C---:B------:R-:W-:Y:S02]  /*11e30*/  @!P3 LEA R12, P5, R23.reuse, R7, 0x1 ;  /* 0x00000007170cb211 */ /* 0x040fe400078a08ff */
[----:B----4-:R-:W-:Y:S02]  /*11e40*/  @!P4 LEA.HI.X R11, R16, R3, R216, 0x1, P6 ;  /* 0x00000003100bc211 */ /* 0x010fe400030f0cd8 */
[C---:B------:R-:W-:Y:S02]  /*11e50*/  @!P2 LEA R2, P6, R204.reuse, R7, 0x1 ;  /* 0x00000007cc02a211 */ /* 0x040fe400078c08ff */
[-C--:B------:R-:W-:Y:S01]  /*11e60*/  @!P3 LEA.HI.X R13, R23, R3.reuse, R215, 0x1, P5 ;  /* 0x00000003170db211 */ /* 0x080fe200028f0cd7 */
[----:B------:R3:W-:Y:S01]  /*11e70*/  @!P4 ST.E.128 desc[UR6][R10.64], RZ ;  /* 0x000000ff0a00c985 */ /* 0x0007e2000c101d06 */
[----:B------:R-:W-:-:S03]  /*11e80*/  @!P2 LEA.HI.X R3, R204, R3, R214, 0x1, P6 ;  /* 0x00000003cc03a211 */ /* 0x000fc600030f0cd6 */
[----:B------:R3:W-:Y:S04]  /*11e90*/  @!P3 ST.E.128 desc[UR6][R12.64], RZ ;  /* 0x000000ff0c00b985 */ /* 0x0007e8000c101d06 */
[----:B------:R3:W-:Y:S02]  /*11ea0*/  @!P2 ST.E.128 desc[UR6][R2.64], RZ ;  /* 0x000000ff0200a985 */ /* 0x0007e4000c101d06 */
.L_x_2312:
[----:B------:R-:W-:Y:S05]  /*11eb0*/  BSYNC B1 ;  /* 0x0000000000017941 */ /* 0x000fea0003800000 */
.L_x_2311:
[----:B---34-:R3:W4:Y:S01]  /*11ec0*/  SHFL.IDX PT, R3, R5, 0x1, 0x181f ;  /* 0x00381f0005037f89 */ /* 0x01872200000e0000 */
[----:B------:R-:W-:Y:S03]  /*11ed0*/  BSSY B1, `(.L_x_2313) ;  /* 0x0000011000017945 */ /* 0x000fe60003800000 */
[----:B------:R3:W0:Y:S01]  /*11ee0*/  SHFL.IDX PT, R7, R4, 0x1, 0x181f ;  /* 0x00381f0004077f89 */ /* 0x00062200000e0000 */
        /* <DEDUP_REMOVED lines=9> */
[-C--:B----4-:R-:W-:Y:S02]  /*11f80*/  @!P4 LEA.HI.X R11, R16, R3.reuse, R216, 0x1, P1 ;  /* 0x00000003100bc211 */ /* 0x090fe400008f0cd8 */
[-C--:B------:R-:W-:Y:S02]  /*11f90*/  @!P5 LEA.HI.X R13, R23, R3.reuse, R215, 0x1, P2 ;  /* 0x00000003170dd211 */ /* 0x080fe400010f0cd7 */
[----:B------:R-:W-:Y:S01]  /*11fa0*/  @!P6 LEA.HI.X R3, R204, R3, R214, 0x1, P3 ;  /* 0x00000003cc03e211 */ /* 0x000fe200018f0cd6 */
[----:B------:R0:W-:Y:S04]  /*11fb0*/  @!P4 ST.E.128 desc[UR6][R10.64], RZ ;  /* 0x000000ff0a00c985 */ /* 0x0001e8000c101d06 */
[----:B------:R0:W-:Y:S04]  /*11fc0*/  @!P5 ST.E.128 desc[UR6][R12.64], RZ ;  /* 0x000000ff0c00d985 */ /* 0x0001e8000c101d06 */
[----:B------:R0:W-:Y:S02]  /*11fd0*/  @!P6 ST.E.128 desc[UR6][R2.64], RZ ;  /* 0x000000ff0200e985 */ /* 0x0001e4000c101d06 */
.L_x_2314:
[----:B------:R-:W-:Y:S05]  /*11fe0*/  BSYNC B1 ;  /* 0x0000000000017941 */ /* 0x000fea0003800000 */
.L_x_2313:
[----:B0---4-:R0:W4:Y:S01]  /*11ff0*/  SHFL.IDX PT, R3, R5, 0x2, 0x181f ;  /* 0x00581f0005037f89 */ /* 0x01112200000e0000 */
        /* <DEDUP_REMOVED lines=17> */
.L_x_2316:
[----:B------:R-:W-:Y:S05]  /*12110*/  BSYNC B1 ;  /* 0x0000000000017941 */ /* 0x000fea0003800000 */
.L_x_2315:
[----:B------:R-:W-:Y:S01]  /*12120*/  IADD3 R0, R6, 0x60, RZ ;  /* 0x0000006006007810 */ /* 0x000fe20007ffe0ff */
[----:B0-23--:R-:W0:Y:S03]  /*12130*/  SHFL.IDX PT, R5, R5, 0x3, 0x181f ;  /* 0x00781f0005057f89 */ /* 0x00de2600000e0000 */
[----:B------:R-:W-:Y:S01]  /*12140*/  ISETP.GE.AND P0, PT, R0, R9, PT ;  /* 0x000000090000720c */ /* 0x000fe20003f06270 */
[----:B----4-:R2:W3:-:S12]  /*12150*/  SHFL.IDX PT, R3, R4, 0x3, 0x181f ;  /* 0x00781f0004037f89 */ /* 0x0104d800000e0000 */
[----:B--2---:R-:W-:Y:S05]  /*12160*/  @P0 BRA `(.L_x_2308) ;  /* 0x0000000000380947 */ /* 0x004fea0003800000 */
[----:B------:R-:W-:Y:S01]  /*12170*/  ULDC UR4, c[0x0][0xac8] ;  /* 0x0002b20000047ab9 */ /* 0x000fe20000000800 */
[----:B------:R-:W-:Y:S01]  /*12180*/  ULDC.64 UR6, c[0x0][0x208] ;  /* 0x0000820000067ab9 */ /* 0x000fe20000000a00 */
[----:B------:R-:W-:Y:S02]  /*12190*/  ISETP.GE.AND P3, PT, R16, UR4, PT ;  /* 0x0000000410007c0c */ /* 0x000fe4000bf66270 */
[----:B------:R-:W-:Y:S02]  /*121a0*/  ISETP.GE.AND P4, PT, R23, UR4, PT ;  /* 0x0000000417007c0c */ /* 0x000fe4000bf86270 */
[----:B------:R-:W-:-:S09]  /*121b0*/  ISETP.GE.AND P5, PT, R204, UR4, PT ;  /* 0x00000004cc007c0c */ /* 0x000fd2000bfa6270 */
[-C--:B---3--:R-:W-:Y:S02]  /*121c0*/  @!P3 LEA R6, P0, R16, R3.reuse, 0x1 ;  /* 0x000000031006b211 */ /* 0x088fe400078008ff */
[CC--:B------:R-:W-:Y:S02]  /*121d0*/  @!P4 LEA R8, P1, R23.reuse, R3.reuse, 0x1 ;  /* 0x000000031708c211 */ /* 0x0c0fe400078208ff */
[----:B------:R-:W-:Y:S02]  /*121e0*/  @!P5 LEA R2, P2, R204, R3, 0x1 ;  /* 0x00000003cc02d211 */ /* 0x000fe400078408ff */
[-C--:B0-----:R-:W-:Y:S02]  /*121f0*/  @!P3 LEA.HI.X R7, R16, R5.reuse, R216, 0x1, P0 ;  /* 0x000000051007b211 */ /* 0x081fe400000f0cd8 */
[-C--:B------:R-:W-:Y:S02]  /*12200*/  @!P4 LEA.HI.X R9, R23, R5.reuse, R215, 0x1, P1 ;  /* 0x000000051709c211 */ /* 0x080fe400008f0cd7 */
[----:B------:R-:W-:Y:S01]  /*12210*/  @!P5 LEA.HI.X R3, R204, R5, R214, 0x1, P2 ;  /* 0x00000005cc03d211 */ /* 0x000fe200010f0cd6 */
[----:B------:R2:W-:Y:S04]  /*12220*/  @!P3 ST.E.128 desc[UR6][R6.64], RZ ;  /* 0x000000ff0600b985 */ /* 0x0005e8000c101d06 */
[----:B------:R2:W-:Y:S04]  /*12230*/  @!P4 ST.E.128 desc[UR6][R8.64], RZ ;  /* 0x000000ff0800c985 */ /* 0x0005e8000c101d06 */
[----:B------:R2:W-:Y:S02]  /*12240*/  @!P5 ST.E.128 desc[UR6][R2.64], RZ ;  /* 0x000000ff0200d985 */ /* 0x0005e4000c101d06 */
.L_x_2308:
[----:B------:R-:W-:Y:S05]  /*12250*/  BSYNC B0 ;  /* 0x0000000000007941 */ /* 0x000fea0003800000 */
.L_x_2300:
[----:B------:R-:W-:Y:S02]  /*12260*/  ULDC UR4, c[0x0][0xc38] ;  /* 0x00030e0000047ab9 */ /* 0x000fe40000000800 */
[----:B-1----:R-:W-:-:S13]  /*12270*/  ISETP.GE.AND P0, PT, R52, UR4, PT ;  /* 0x0000000434007c0c */ /* 0x002fda000bf06270 */
[----:B------:R-:W-:Y:S05]  /*12280*/  @!P0 BRA `(.L_x_2317) ;  /* 0xfffffee800c08947 */ /* 0x000fea000383ffff */
[----:B------:R-:W-:Y:S05]  /*12290*/  EXIT ;  /* 0x000000000000794d */ /* 0x000fea0003800000 */
.L_x_2265:
[----:B------:R-:W-:-:S08]  /*122a0*/  NOP ;  /* 0x0000000000007918 */ /* 0x000fd00000000000 */
[----:B0-----:R-:W0:-:S00]  /*122b0*/  USETMAXREG.DEALLOC.CTAPOOL 0x18 ;  /* 0x00000018000079c8 */ /* 0x001e0000080e0500 */
[----:B0-----:R-:W-:-:S06]  /*122c0*/  LOP3.LUT R0, R0, 0x3, RZ, 0xc0, !PT ;  /* 0x0000000300007812 */ /* 0x001fcc00078ec0ff */
[----:B------:R-:W0:Y:S01]  /*122d0*/  S2UR UR6, SR_CTAID.X ;  /* 0x00000000000679c3 */ /* 0x000e220000002500 */
[----:B------:R-:W-:Y:S01]  /*122e0*/  IMAD.MOV.U32 R18, RZ, RZ, RZ ;  /* 0x000000ffff127224 */ /* 0x000fe200078e00ff */
[----:B------:R-:W1:Y:S02]  /*122f0*/  SHFL.IDX PT, R0, R0, RZ, 0x1f ;  /* 0x00001fff00007589 */ /* 0x000e6400000e0000 */
[----:B-1----:R-:W-:-:S04]  /*12300*/  ISETP.NE.AND P0, PT, R0, RZ, PT ;  /* 0x000000ff0000720c */ /* 0x002fc80003f05270 */
[----:B------:R-:W0:Y:S01]  /*12310*/  LDC R0, c[0x0][0xc38] ;  /* 0x00030e00ff007b82 */ /* 0x000e220000000800 */
[----:B------:R-:W-:-:S05]  /*12320*/  P2R R2, PR, RZ, 0x1 ;  /* 0x00000001ff027803 */ /* 0x000fca0000000000 */
[----:B------:R1:W-:Y:S03]  /*12330*/  STL [R1+0x2c], R2 ;  /* 0x00002c0201007387 */ /* 0x0003e60000100800 */
[----:B------:R-:W-:Y:S06]  /*12340*/  @P0 BAR.ARV 0x4, 0x180 ;  /* 0x0106000000000b1d */ /* 0x000fec0000002000 */
[----:B------:R1:W-:Y:S01]  /*12350*/  STL [R1+0x28], RZ ;  /* 0x000028ff01007387 */ /* 0x0003e20000100800 */
[----:B0-----:R-:W-:Y:S01]  /*12360*/  ISETP.LE.AND P0, PT, R0, UR6, PT ;  /* 0x0000000600007c0c */ /* 0x001fe2000bf03270 */
[----:B------:R-:W-:-:S05]  /*12370*/  IMAD.MOV.U32 R0, RZ, RZ, 0x1 ;  /* 0x00000001ff007424 */ /* 0x000fca00078e00ff */
[----:B------:R1:W-:Y:S07]  /*12380*/  STL [R1+0x4], R0 ;  /* 0x0000040001007387 */ /* 0x0003ee0000100800 */
[----:B------:R-:W-:Y:S05]  /*12390*/  @P0 BRA `(.L_x_2318) ;  /* 0x0000004800500947 */ /* 0x000fea0003800000 */
[----:B------:R-:W0:Y:S01]  /*123a0*/  S2R R6, SR_TID.X ;  /* 0x0000000000067919 */ /* 0x000e220000002100 */
[----:B------:R-:W2:Y:S01]  /*123b0*/  S2UR UR5, SR_CgaCtaId ;  /* 0x00000000000579c3 */ /* 0x000ea20000008800 */
[----:B------:R-:W-:Y:S01]  /*123c0*/  UMOV UR4, 0x400 ;  /* 0x0000040000047882 */ /* 0x000fe20000000000 */
[----:B------:R-:W-:Y:S01]  /*123d0*/  IMAD.MOV.U32 R18, RZ, RZ, RZ ;  /* 0x000000ffff127224 */ /* 0x000fe200078e00ff */
[----:B------:R-:W-:Y:S01]  /*123e0*/  ULDC UR40, c[0x0][0xc] ;  /* 0x0000030000287ab9 */ /* 0x000fe20000000800 */
[----:B------:R-:W-:Y:S01]  /*123f0*/  ULDC.64 UR38, c[0x0][0x198] ;  /* 0x0000660000267ab9 */ /* 0x000fe20000000a00 */
[----:B--2---:R-:W-:-:S06]  /*12400*/  ULEA UR4, UR5, UR4, 0x18 ;  /* 0x0000000405047291 */ /* 0x004fcc000f8ec03f */
[----:B------:R-:W-:Y:S01]  /*12410*/  IMAD.U32 R17, RZ, RZ, UR4 ;  /* 0x00000004ff117e24 */ /* 0x000fe2000f8e00ff */
[C---:B0-----:R-:W-:Y:S01]  /*12420*/  LOP3.LUT R5, R6.reuse, 0x7f, RZ, 0xc0, !PT ;  /* 0x0000007f06057812 */ /* 0x041fe200078ec0ff */
[----:B-1----:R-:W-:-:S05]  /*12430*/  IMAD.SHL.U32 R0, R6, 0x8, RZ ;  /* 0x0000000806007824 */ /* 0x002fca00078e00ff */
        /* <DEDUP_REMOVED lines=13> */
[----:B------:R0:W-:Y:S04]  /*12510*/  STL [R1+0x4], R2 ;  /* 0x0000040201007387 */ /* 0x0001e80000100800 */
[----:B------:R1:W-:Y:S01]  /*12520*/  STL [R1+0x28], RZ ;  /* 0x000028ff01007387 */ /* 0x0003e20000100800 */
[----:B0-----:R-:W-:-:S02]  /*12530*/  LOP3.LUT R2, R0, 0x40, RZ, 0xfc, !PT ;  /* 0x0000004000027812 */ /* 0x001fc400078efcff */
[----:B-1----:R-:W-:-:S07]  /*12540*/  LOP3.LUT R0, R0, 0x80, RZ, 0xfc, !PT ;  /* 0x0000008000007812 */ /* 0x002fce00078efcff */
.L_x_2412:
[----:B--2---:R-:W2:Y:S01]  /*12550*/  LDL R5, [R1+0x18] ;  /* 0x0000180001057983 */ /* 0x004ea20000100800 */
[----:B0-----:R-:W0:Y:S01]  /*12560*/  LDC R0, c[0x0][0xc60] ;  /* 0x00031800ff007b82 */ /* 0x001e220000000800 */
[----:B------:R-:W-:Y:S01]  /*12570*/  ULDC UR4, c[0x0][0xc78] ;  /* 0x00031e0000047ab9 */ /* 0x000fe20000000800 */
[----:B0-----:R-:W-:-:S13]  /*12580*/  ISETP.NE.AND P0, PT, R0, 0x1, PT ;  /* 0x000000010000780c */ /* 0x001fda0003f05270 */
[----:B---3--:R-:W2:Y:S08]  /*12590*/  @P0 LDC R2, c[0x0][0xc64] ;  /* 0x00031900ff020b82 */ /* 0x008eb00000000800 */
[----:B-1----:R-:W0:Y:S01]  /*125a0*/  @P0 LDC R3, c[0x0][0xc68] ;  /* 0x00031a00ff030b82 */ /* 0x002e220000000800 */
[----:B--2---:R-:W-:-:S04]  /*125b0*/  @P0 IMAD.HI.U32 R2, R5, R2, RZ ;  /* 0x0000000205020227 */ /* 0x004fc800078e00ff */
[----:B------:R-:W-:Y:S01]  /*125c0*/  IMAD.MOV.U32 R4, RZ, RZ, R5 ;  /* 0x000000ffff047224 */ /* 0x000fe200078e0005 */
[----:B0-----:R-:W-:-:S04]  /*125d0*/  @P0 SHF.R.U32.HI R4, RZ, R3, R2 ;  /* 0x00000003ff040219 */ /* 0x001fc80000011602 */
[C---:B------:R-:W-:Y:S02]  /*125e0*/  ISETP.GE.AND P0, PT, R4.reuse, UR4, PT ;  /* 0x0000000404007c0c */ /* 0x040fe4000bf06270 */
[----:B------:R-:W-:-:S05]  /*125f0*/  IADD3 R3, -R4, RZ, RZ ;  /* 0x000000ff04037210 */ /* 0x000fca0007ffe1ff */
[----:B------:R-:W-:-:S06]  /*12600*/  IMAD R0, R0, R3, R5 ;  /* 0x0000000300007224 */ /* 0x000fcc00078e0205 */
[----:B------:R-:W-:Y:S05]  /*12610*/  @!P0 BRA `(.L_x_2319) ;  /* 0x0000000000208947 */ /* 0x000fea0003800000 */
[----:B------:R-:W0:Y:S02]  /*12620*/  LDC R5, c[0x0][0xc6c] ;  /* 0x00031b00ff057b82 */ /* 0x000e240000000800 */
[----:B0-----:R-:W-:-:S13]  /*12630*/  ISETP.NE.AND P0, PT, R5, 0x1, PT ;  /* 0x000000010500780c */ /* 0x001fda0003f05270 */
[----:B------:R-:W0:Y:S02]  /*12640*/  @P0 LDC.64 R2, c[0x0][0xc70] ;  /* 0x00031c00ff020b82 */ /* 0x000e240000000a00 */
[----:B0-----:R-:W-:-:S04]  /*12650*/  @P0 IMAD.HI.U32 R6, R0, R2, RZ ;  /* 0x0000000200060227 */ /* 0x001fc800078e00ff */
[----:B------:R-:W-:Y:S01]  /*12660*/  IMAD.MOV.U32 R2, RZ, RZ, R0 ;  /* 0x000000ffff027224 */ /* 0x000fe200078e0000 */
[----:B------:R-:W-:-:S05]  /*12670*/  @P0 SHF.R.U32.HI R2, RZ, R3, R6 ;  /* 0x00000003ff020219 */ /* 0x000fca0000011606 */
[----:B------:R-:W-:Y:S01]  /*12680*/  IMAD R5, R2, R5, RZ ;  /* 0x0000000502057224 */ /* 0x000fe200078e02ff */
[----:B------:R-:W-:Y:S06]  /*12690*/  BRA `(.L_x_2320) ;  /* 0x00000000001c7947 */ /* 0x000fec0003800000 */
.L_x_2319:
[----:B------:R-:W0:Y:S02]  /*126a0*/  LDC R5, c[0x0][0xc54] ;  /* 0x00031500ff057b82 */ /* 0x000e240000000800 */
[----:B0-----:R-:W-:-:S13]  /*126b0*/  ISETP.NE.AND P0, PT, R5, 0x1, PT ;  /* 0x000000010500780c */ /* 0x001fda0003f05270 */
[----:B------:R-:W0:Y:S02]  /*126c0*/  @P0 LDC.64 R2, c[0x0][0xc58] ;  /* 0x00031600ff020b82 */ /* 0x000e240000000a00 */
[----:B0-----:R-:W-:-:S04]  /*126d0*/  @P0 IMAD.HI.U32 R6, R0, R2, RZ ;  /* 0x0000000200060227 */ /* 0x001fc800078e00ff */
[----:B------:R-:W-:Y:S01]  /*126e0*/  IMAD.MOV.U32 R2, RZ, RZ, R0 ;  /* 0x000000ffff027224 */ /* 0x000fe200078e0000 */
[----:B------:R-:W-:-:S05]  /*126f0*/  @P0 SHF.R.U32.HI R2, RZ, R3, R6 ;  /* 0x00000003ff020219 */ /* 0x000fca0000011606 */
[----:B------:R-:W-:-:S07]  /*12700*/  IMAD R5, R2, R5, RZ ;  /* 0x0000000502057224 */ /* 0x000fce00078e02ff */
.L_x_2320:
[----:B------:R-:W0:Y:S01]  /*12710*/  LDC R3, c[0x0][0xc48] ;  /* 0x00031200ff037b82 */ /* 0x000e220000000800 */
[----:B------:R-:W-:Y:S01]  /*12720*/  IMAD.IADD R5, R0, 0x1, -R5 ;  /* 0x0000000100057824 */ /* 0x000fe200078e0a05 */
[----:B------:R-:W-:Y:S01]  /*12730*/  LOP3.LUT R2, RZ, R2, RZ, 0x33, !PT ;  /* 0x00000002ff027212 */ /* 0x000fe200078e33ff */
[----:B------:R-:W-:Y:S01]  /*12740*/  ULDC UR4, c[0x0][0xc3c] ;  /* 0x00030f0000047ab9 */ /* 0x000fe20000000800 */
[----:B------:R-:W-:Y:S03]  /*12750*/  BSSY B7, `(.L_x_2321) ;  /* 0x000043b000077945 */ /* 0x000fe60003800000 */
[----:B------:R-:W-:Y:S01]  /*12760*/  VIADD R7, R2, UR4 ;  /* 0x0000000402077c36 */ /* 0x000fe20008000000 */
[----:B------:R-:W1:Y:S01]  /*12770*/  LDC R0, c[0x0][0xc54] ;  /* 0x00031500ff007b82 */ /* 0x000e620000000800 */
[----:B------:R-:W-:Y:S02]  /*12780*/  ULDC.64 UR4, c[0x0][0x418] ;  /* 0x0001060000047ab9 */ /* 0x000fe40000000a00 */
[----:B------:R-:W-:Y:S01]  /*12790*/  IMAD.SHL.U32 R2, R7, 0x80, RZ ;  /* 0x0000008007027824 */ /* 0x000fe200078e00ff */
[----:B------:R-:W-:-:S03]  /*127a0*/  UISETP.NE.U32.AND UP0, UPT, UR4, URZ, UPT ;  /* 0x0000003f0400728c */ /* 0x000fc6000bf05070 */
[----:B------:R-:W-:Y:S01]  /*127b0*/  VIADD R2, R2, 0x7f ;  /* 0x0000007f02027836 */ /* 0x000fe20000000000 */
[----:B------:R-:W-:Y:S01]  /*127c0*/  UISETP.NE.AND.EX UP0, UPT, UR5, URZ, UPT, UP0 ;  /* 0x0000003f0500728c */ /* 0x000fe2000bf05300 */
[----:B------:R-:W-:Y:S02]  /*127d0*/  ULDC UR4, c[0x0][0x424] ;  /* 0x0001090000047ab9 */ /* 0x000fe40000000800 */
[----:B------:R-:W-:Y:S01]  /*127e0*/  ULDC UR5, c[0x0][0x288] ;  /* 0x0000a20000057ab9 */ /* 0x000fe20000000800 */
[----:B------:R-:W-:Y:S02]  /*127f0*/  USEL UR4, UR4, 0x1, UP0 ;  /* 0x0000000104047887 */ /* 0x000fe40008000000 */
[----:B------:R-:W-:Y:S01]  /*12800*/  UIADD3 UR6, -UR5, 0x70, URZ ;  /* 0x0000007005067890 */ /* 0x000fe2000fffe13f */
[C---:B0-----:R-:W-:Y:S02]  /*12810*/  ISETP.NE.AND P0, PT, R3.reuse, 0x1, PT ;  /* 0x000000010300780c */ /* 0x041fe40003f05270 */
[----:B------:R-:W-:Y:S01]  /*12820*/  ULDC UR5, c[0x0][0x2f0] ;  /* 0x0000bc0000057ab9 */ /* 0x000fe20000000800 */
[----:B------:R-:W-:Y:S01]  /*12830*/  R2UR UR36, R3 ;  /* 0x00000000032472ca */ /* 0x000fe200000e0000 */
[----:B------:R-:W-:-:S02]  /*12840*/  UIMAD UR6, UR4, UR5, UR6 ;  /* 0x00000005040672a4 */ /* 0x000fc4000f8e0206 */
[----:B------:R-:W-:Y:S01]  /*12850*/  UIMAD UR5, UR4, UR5, 0x6f ;  /* 0x0000006f040574a4 */ /* 0x000fe2000f8e0205 */
[----:B-1----:R-:W-:Y:S02]  /*12860*/  IMAD R0, R4, R0, R5 ;  /* 0x0000000004007224 */ /* 0x002fe400078e0205 */
[----:B------:R-:W-:Y:S02]  /*12870*/  UMOV UR4, URZ ;  /* 0x0000003f00047c82 */ /* 0x000fe40008000000 */
[----:B------:R-:W-:Y:S01]  /*12880*/  UIMAD.WIDE UR4, UR5, -0x6db6db6d, UR4 ;  /* 0x92492493050478a5 */ /* 0x000fe2000f8e0204 */
[----:B------:R-:W-:Y:S01]  /*12890*/  IMAD.MOV.U32 R6, RZ, RZ, R0 ;  /* 0x000000ffff067224 */ /* 0x000fe200078e0000 */
[----:B------:R-:W0:Y:S01]  /*128a0*/  @P0 LDC R5, c[0x0][0xc4c] ;  /* 0x00031300ff050b82 */ /* 0x000e220000000800 */
[----:B------:R-:W-:Y:S01]  /*128b0*/  R2UR UR7, R0 ;  /* 0x00000000000772ca */ /* 0x000fe200000e0000 */
[----:B------:R-:W-:-:S04]  /*128c0*/  USHF.R.U32.HI UR4, URZ, 0x1f, UR5 ;  /* 0x0000001f3f047899 */ /* 0x000fc80008011605 */
[----:B------:R-:W-:Y:S02]  /*128d0*/  ULEA.HI.SX32 UR4, UR5, UR4, 0x1a ;  /* 0x0000000405047291 */ /* 0x000fe4000f8fd23f */
[----:B------:R-:W1:Y:S01]  /*128e0*/  @P0 LDC R3, c[0x0][0xc50] ;  /* 0x00031400ff030b82 */ /* 0x000e620000000800 */
[----:B0-----:R-:W-:-:S07]  /*128f0*/  @P0 IMAD.HI.U32 R4, R0, R5, RZ ;  /* 0x0000000500040227 */ /* 0x001fce00078e00ff */
[----:B------:R-:W0:Y:S01]  /*12900*/  LDC R0, c[0x0][0x448] ;  /* 0x00011200ff007b82 */ /* 0x000e220000000800 */
[----:B-1----:R-:W-:-:S05]  /*12910*/  @P0 SHF.R.U32.HI R6, RZ, R3, R4 ;  /* 0x00000003ff060219 */ /* 0x002fca0000011604 */
[----:B------:R1:W-:Y:S04]  /*12920*/  STL [R1+0x1c], R6 ;  /* 0x00001c0601007387 */ /* 0x0003e80000100800 */
[----:B------:R1:W-:Y:S01]  /*12930*/  STL [R1+0x24], R7 ;  /* 0x0000240701007387 */ /* 0x0003e20000100800 */
[----:B0-----:R-:W-:-:S13]  /*12940*/  ISETP.NE.AND P0, PT, R0, 0x1, PT ;  /* 0x000000010000780c */ /* 0x001fda0003f05270 */
[----:B------:R-:W0:Y:S08]  /*12950*/  @P0 LDC R3, c[0x0][0x44c] ;  /* 0x00011300ff030b82 */ /* 0x000e300000000800 */
[----:B------:R-:W2:Y:S01]  /*12960*/  @P0 LDC R0, c[0x0][0x450] ;  /* 0x00011400ff000b82 */ /* 0x000ea20000000800 */
[----:B0-----:R-:W-:-:S05]  /*12970*/  @P0 IMAD.HI.U32 R3, R2, R3, RZ ;  /* 0x0000000302030227 */ /* 0x001fca00078e00ff */
[----:B--2---:R-:W-:Y:S01]  /*12980*/  @P0 SHF.R.U32.HI R2, RZ, R0, R3 ;  /* 0x00000000ff020219 */ /* 0x004fe20000011603 */
[----:B------:R-:W-:-:S04]  /*12990*/  IMAD.MOV R0, RZ, RZ, -R6 ;  /* 0x000000ffff007224 */ /* 0x000fc800078e0a06 */
[----:B------:R-:W-:Y:S01]  /*129a0*/  VIADD R3, R2, UR6 ;  /* 0x0000000602037c36 */ /* 0x000fe20008000000 */
[----:B------:R-:W-:Y:S01]  /*129b0*/  R2UR UR6, R0 ;  /* 0x00000000000672ca */ /* 0x000fe200000e0000 */
[----:B------:R-:W-:-:S04]  /*129c0*/  IMAD.MOV.U32 R2, RZ, RZ, RZ ;  /* 0x000000ffff027224 */ /* 0x000fc800078e00ff */
[----:B------:R-:W-:-:S05]  /*129d0*/  IMAD.HI R2, R3, -0x6db6db6d, R2 ;  /* 0x9249249303027827 */ /* 0x000fca00078e0202 */
[----:B------:R-:W-:-:S03]  /*129e0*/  SHF.R.U32.HI R3, RZ, 0x1f, R2 ;  /* 0x0000001fff037819 */ /* 0x000fc60000011602 */
[----:B------:R-:W-:Y:S01]  /*129f0*/  UIMAD UR36, UR36, UR6, UR7 ;  /* 0x00000006242472a4 */ /* 0x000fe2000f8e0207 */
[----:B------:R-:W-:-:S04]  /*12a00*/  LEA.HI.SX32 R3, R2, R3, 0x1a ;  /* 0x0000000302037211 */ /* 0x000fc800078fd2ff */
[----:B------:R-:W-:-:S04]  /*12a10*/  VIMNMX R19, R3, UR4, PT ;  /* 0x0000000403137c48 */ /* 0x000fc8000bfe0100 */
[----:B------:R-:W-:Y:S01]  /*12a20*/  ISETP.GT.AND P0, PT, R19, RZ, PT ;  /* 0x000000ff1300720c */ /* 0x000fe20003f04270 */
[----:B------:R1:W-:-:S12]  /*12a30*/  STL [R1+0x20], R19 ;  /* 0x0000201301007387 */ /* 0x0003d80000100800 */
[----:B-1----:R-:W-:Y:S05]  /*12a40*/  @P0 BRA `(.L_x_2322) ;  /* 0x00000000004c0947 */ /* 0x002fea0003800000 */
        /* <DEDUP_REMOVED lines=19> */
.L_x_2322:
        /* <DEDUP_REMOVED lines=8> */
[----:B------:R-:W-:Y:S01]  /*12c00*/  MOV R4, UR6 ;  /* 0x0000000600047c02 */ /* 0x000fe20008000f00 */
[----:B------:R-:W-:Y:S01]  /*12c10*/  IMAD.U32 R5, RZ, RZ, UR7 ;  /* 0x00000007ff057e24 */ /* 0x000fe2000f8e00ff */
        /* <DEDUP_REMOVED lines=10> */
.L_x_2325:
[----:B------:R-:W-:Y:S05]  /*12cc0*/  BSYNC B6 ;  /* 0x0000000000067941 */ /* 0x000fea0003800000 */
.L_x_2324:
        /* <DEDUP_REMOVED lines=20> */
.L_x_2328:
        /* <DEDUP_REMOVED lines=15> */
.L_x_2327:
[----:B------:R-:W-:Y:S05]  /*12f00*/  BSYNC B6 ;  /* 0x0000000000067941 */ /* 0x000fea0003800000 */
.L_x_2326:
[----:B------:R-:W2:Y:S01]  /*12f10*/  LDL R16, [R1+0x1c] ;  /* 0x00001c0001107983 */ /* 0x000ea20000100800 */
[----:B------:R-:W0:Y:S01]  /*12f20*/  LDC.64 R2, c[0x0][0x9f8] ;  /* 0x00027e00ff027b82 */ /* 0x000e220000000a00 */
[----:B------:R-:W-:Y:S01]  /*12f30*/  ULDC.64 UR4, c[0x0][0x208] ;  /* 0x0000820000047ab9 */ /* 0x000fe20000000a00 */
[----:B0-----:R-:W-:-:S04]  /*12f40*/  ISETP.NE.U32.AND P0, PT, R2, RZ, PT ;  /* 0x000000ff0200720c */ /* 0x001fc80003f05070 */
[----:B------:R-:W-:-:S13]  /*12f50*/  ISETP.NE.AND.EX P0, PT, R3, RZ, PT, P0 ;  /* 0x000000ff0300720c */ /* 0x000fda0003f05300 */
[----:B------:R-:W0:Y:S01]  /*12f60*/  @P0 LDC.64 R2, c[0x0][0x9f8] ;  /* 0x00027e00ff020b82 */ /* 0x000e220000000a00 */
[----:B--2---:R-:W-:Y:S02]  /*12f70*/  IMAD.MOV.U32 R7, RZ, RZ, R16 ;  /* 0x000000ffff077224 */ /* 0x004fe400078e0010 */
[----:B0-----:R-:W-:-:S05]  /*12f80*/  @P0 IMAD.WIDE R2, R16, 0x4, R2 ;  /* 0x0000000410020825 */ /* 0x001fca00078e0202 */
[----:B------:R0:W2:Y:S01]  /*12f90*/  @P0 LDG.E R7, desc[UR4][R2.64] ;  /* 0x0000000402070981 */ /* 0x0000a2000c1e1900 */
[----:B------:R-:W-:Y:S01]  /*12fa0*/  UMOV UR4, 0xffffffff ;  /* 0xffffffff00047882 */ /* 0x000fe20000000000 */
[----:B------:R-:W-:Y:S01]  /*12fb0*/  VIADD R19, R19, 0xffffffff ;  /* 0xffffffff13137836 */ /* 0x000fe20000000000 */
[----:B------:R-:W1:Y:S01]  /*12fc0*/  S2R R0, SR_TID.X ;  /* 0x0000000000007919 */ /* 0x000e620000002100 */
[----:B0-----:R-:W0:Y:S02]  /*12fd0*/  LDC.64 R2, c[0x0][0x418] ;  /* 0x00010600ff027b82 */ /* 0x001e240000000a00 */
[----:B0-----:R-:W-:Y:S02]  /*12fe0*/  ISETP.NE.U32.AND P0, PT, R2, RZ, PT ;  /* 0x000000ff0200720c */ /* 0x001fe40003f05070 */
[----:B-1----:R-:W-:Y:S02]  /*12ff0*/  SHF.R.U32.HI R0, RZ, 0x5, R0 ;  /* 0x00000005ff007819 */ /* 0x002fe40000011600 */
[----:B------:R-:W-:-:S02]  /*13000*/  ISETP.NE.AND.EX P1, PT, R3, RZ, PT, P0 ;  /* 0x000000ff0300720c */ /* 0x000fc40003f25300 */
[----:B------:R-:W-:Y:S02]  /*13010*/  LOP3.LUT R0, R0, 0x3, RZ, 0xc0, !PT ;  /* 0x0000000300007812 */ /* 0x000fe400078ec0ff */
[----:B------:R-:W-:Y:S02]  /*13020*/  P2R R4, PR, RZ, 0x2 ;  /* 0x00000002ff047803 */ /* 0x000fe40000000000 */
[----:B--2---:R-:W-:Y:S01]  /*13030*/  SHF.R.S32.HI R8, RZ, 0x1f, R7 ;  /* 0x0000001fff087819 */ /* 0x004fe20000011407 */
[----:B------:R0:W-:Y:S01]  /*13040*/  STL [R1], R7 ;  /* 0x0000000701007387 */ /* 0x0001e20000100800 */
[----:B------:R-:W-:-:S03]  /*13050*/  SEL R16, R7, RZ, !P1 ;  /* 0x000000ff07107207 */ /* 0x000fc60004800000 */
[----:B------:R0:W-:Y:S04]  /*13060*/  STL [R1+0x10], R4 ;  /* 0x0000100401007387 */ /* 0x0001e80000100800 */
[----:B------:R0:W-:Y:S01]  /*13070*/  STL [R1+0x8], R8 ;  /* 0x0000080801007387 */ /* 0x0001e20000100800 */
[----:B------:R-:W-:Y:S05]  /*13080*/  BRA.DIV UR4, `(.L_x_2329) ;  /* 0x0000004204a47947 */ /* 0x000fea000b800000 */
[----:B------:R1:W2:Y:S02]  /*13090*/  SHFL.IDX PT, R14, R0, RZ, 0x1f ;  /* 0x00001fff000e7589 */ /* 0x0002a400000e0000 */
.L_x_2427:
[----:B------:R-:W-:Y:S02]  /*130a0*/  PLOP3.LUT P2, PT, PT, PT, PT, 0x8, 0x0 ;  /* 0x000000000000781c */ /* 0x000fe40003f4e170 */
[----:B--2---:R-:W-:Y:S02]  /*130b0*/  ISETP.NE.AND P0, PT, R14, RZ, PT ;  /* 0x000000ff0e00720c */ /* 0x004fe40003f05270 */
[----:B-1----:R-:W-:-:S05]  /*130c0*/  P2R R0, PR, RZ, 0x4 ;  /* 0x00000004ff007803 */ /* 0x002fca0000000000 */
[----:B------:R1:W-:Y:S06]  /*130d0*/  STL [R1+0xc], R0 ;  /* 0x00000c0001007387 */ /* 0x0003ec0000100800 */
[----:B------:R-:W-:Y:S05]  /*130e0*/  @P0 BRA `(.L_x_2330) ;  /* 0x0000000400200947 */ /* 0x000fea0003800000 */
[----:B------:R-:W-:-:S03]  /*130f0*/  UMOV UR4, 0xffffffff ;  /* 0xffffffff00047882 */ /* 0x000fc60000000000 */
[----:B------:R-:W-:Y:S05]  /*13100*/  BRA.DIV UR4, `(.L_x_2331) ;  /* 0x0000004204a47947 */ /* 0x000fea000b800000 */
[----:B------:R-:W-:-:S13]  /*13110*/  ELECT P6, URZ, PT ;  /* 0x00000000003f782f */ /* 0x000fda00038c0000 */
.L_x_2430:
[----:B------:R-:W-:Y:S05]  /*13120*/  @!P6 BRA `(.L_x_2330) ;  /* 0x000000040010e947 */ /* 0x000fea0003800000 */
[----:B------:R-:W-:Y:S01]  /*13130*/  IMAD.MOV.U32 R16, RZ, RZ, R7 ;  /* 0x000000ffff107224 */ /* 0x000fe200078e0007 */
[----:B------:R-:W-:Y:S06]  /*13140*/  @!P1 BRA `(.L_x_2332) ;  /* 0x0000000000489947 */ /* 0x000fec0003800000 */
[----:B------:R-:W2:Y:S01]  /*13150*/  LDC R6, c[0x0][0x43c] ;  /* 0x00010f00ff067b82 */ /* 0x000ea20000000800 */
[----:B------:R-:W-:Y:S01]  /*13160*/  ULDC.64 UR4, c[0x0][0x428] ;  /* 0x00010a0000047ab9 */ /* 0x000fe20000000a00 */
[----:B------:R-:W-:Y:S01]  /*13170*/  ULDC.64 UR6, c[0x0][0x208] ;  /* 0x0000820000067ab9 */ /* 0x000fe20000000a00 */
[----:B--2---:R-:W-:-:S13]  /*13180*/  ISETP.NE.AND P0, PT, R6, 0x1, PT ;  /* 0x000000010600780c */ /* 0x004fda0003f05270 */
[----:B0-----:R-:W1:Y:S02]  /*13190*/  @P0 LDC.64 R4, c[0x0][0x440] ;  /* 0x00011000ff040b82 */ /* 0x001e640000000a00 */
[----:B-1----:R-:W-:-:S04]  /*131a0*/  @P0 IMAD.HI.U32 R0, R19, R4, RZ ;  /* 0x0000000413000227 */ /* 0x002fc800078e00ff */
        /* <DEDUP_REMOVED lines=12> */
.L_x_2332:
[----:B-1----:R-:W3:Y:S01]  /*13270*/  LDL R0, [R1+0x4] ;  /* 0x0000040001007983 */ /* 0x002ee20000100800 */
[----:B--2---:R-:W-:Y:S01]  /*13280*/  IMAD R2, R18, 0x8, R17 ;  /* 0x0000000812027824 */ /* 0x004fe200078e0211 */
[----:B---3--:R-:W-:-:S04]  /*13290*/  SHF.L.U32 R0, R0, 0x1f, RZ ;  /* 0x0000001f00007819 */ /* 0x008fc800000006ff */
[----:B------:R-:W1:Y:S02]  /*132a0*/  SYNCS.PHASECHK.TRANS64.TRYWAIT P0, [R2+URZ+0x36840], R0 ;  /* 0x03684000020075a7 */ /* 0x000e64000800017f */
[----:B-1----:R-:W-:Y:S05]  /*132b0*/  @!P0 BRA `(.L_x_2333) ;  /* 0x0000004000588947 */ /* 0x002fea0003800000 */
.L_x_2431:
        /* <DEDUP_REMOVED lines=11> */
.L_x_2334:
[----:B-1----:R-:W-:Y:S01]  /*13370*/  IMAD R0, R18, 0xa800, R17 ;  /* 0x0000a80012007824 */ /* 0x002fe200078e0211 */
[----:B------:R-:W-:Y:S01]  /*13380*/  R2UR UR33, R2 ;  /* 0x00000000022172ca */ /* 0x000fe200000e0000 */
[----:B------:R-:W-:Y:S01]  /*13390*/  UIADD3 UR4, UP0, UR38, 0x370, URZ ;  /* 0x0000037026047890 */ /* 0x000fe2000ff1e03f */
[----:B------:R-:W-:Y:S01]  /*133a0*/  R2UR UR35, R19 ;  /* 0x00000000132372ca */ /* 0x000fe200000e0000 */
[----:B------:R-:W-:Y:S01]  /*133b0*/  UMOV UR6, 0x0 ;  /* 0x0000000000067882 */ /* 0x000fe20000000000 */
[----:B------:R-:W-:Y:S01]  /*133c0*/  R2UR UR8, R0 ;  /* 0x00000000000872ca */ /* 0x000fe200000e0000 */
[----:B------:R-:W-:Y:S01]  /*133d0*/  UIADD3.X UR5, URZ, UR39, URZ, UP0, !UPT ;  /* 0x000000273f057290 */ /* 0x000fe200087fe43f */
[----:B-----5:R-:W-:Y:S01]  /*133e0*/  R2UR UR37, R16 ;  /* 0x00000000102572ca */ /* 0x020fe200000e0000 */
[----:B------:R-:W-:Y:S01]  /*133f0*/  UMOV UR7, 0x14f00000 ;  /* 0x14f0000000077882 */ /* 0x000fe20000000000 */
[----:B------:R-:W-:Y:S01]  /*13400*/  PLOP3.LUT P0, PT, PT, PT, PT, 0x80, 0x0 ;  /* 0x000000000000781c */ /* 0x000fe20003f0f070 */
[----:B------:R-:W-:Y:S01]  /*13410*/  UMOV UR34, URZ ;  /* 0x0000003f00227c82 */ /* 0x000fe20008000000 */
[----:B------:R-:W-:Y:S01]  /*13420*/  UMOV UR18, 0x40 ;  /* 0x0000004000127882 */ /* 0x000fe20000000000 */
[----:B------:R-:W-:Y:S01]  /*13430*/  UMOV UR20, UR36 ;  /* 0x0000002400147c82 */ /* 0x000fe20008000000 */
[----:B------:R-:W-:Y:S01]  /*13440*/  P2R R0, PR, RZ, 0x1 ;  /* 0x00000001ff007803 */ /* 0x000fe20000000000 */
[----:B------:R-:W-:-:S02]  /*13450*/  UIADD3 UR33, UR33, 0x36830, URZ ;  /* 0x0003683021217890 */ /* 0x000fc4000fffe03f */
[----:B------:R-:W-:Y:S02]  /*13460*/  UIMAD UR35, UR35, 0x70, URZ ;  /* 0x00000070232378a4 */ /* 0x000fe4000f8e023f */
[----:B------:R-:W-:Y:S01]  /*13470*/  UIADD3 UR32, UR8, 0x21400, URZ ;  /* 0x0002140008207890 */ /* 0x000fe2000fffe03f */
[----:B------:R2:W-:Y:S01]  /*13480*/  STL [R1+0xc], R0 ;  /* 0x00000c0001007387 */ /* 0x0005e20000100800 */
[----:B------:R-:W-:Y:S02]  /*13490*/  UIADD3 UR16, UR8, 0x24c00, URZ ;  /* 0x00024c0008107890 */ /* 0x000fe4000fffe03f */
[----:B------:R-:W-:Y:S01]  /*134a0*/  UIADD3 UR8, UR8, 0x28400, URZ ;  /* 0x0002840008087890 */ /* 0x000fe2000fffe03f */
[----:B------:R-:W-:Y:S01]  /*134b0*/  UMOV UR21, UR37 ;  /* 0x0000002500157c82 */ /* 0x000fe20008000000 */
[----:B------:R-:W-:Y:S01]  /*134c0*/  UMOV UR17, UR33 ;  /* 0x0000002100117c82 */ /* 0x000fe20008000000 */
[----:B------:R-:W-:Y:S01]  /*134d0*/  UMOV UR19, UR35 ;  /* 0x0000002300137c82 */ /* 0x000fe20008000000 */
[----:B------:R-:W-:Y:S01]  /*134e0*/  UMOV UR10, 0x80 ;  /* 0x00000080000a7882 */ /* 0x000fe20000000000 */
[----:B------:R-:W-:Y:S01]  /*134f0*/  UMOV UR12, UR36 ;  /* 0x00000024000c7c82 */ /* 0x000fe20008000000 */
[----:B------:R-:W-:Y:S01]  /*13500*/  UMOV UR13, UR37 ;  /* 0x00000025000d7c82 */ /* 0x000fe20008000000 */
[----:B------:R-:W-:Y:S01]  /*13510*/  UMOV UR9, UR33 ;  /* 0x0000002100097c82 */ /* 0x000fe20008000000 */
[----:B------:R-:W-:Y:S01]  /*13520*/  UMOV UR11, UR35 ;  /* 0x00000023000b7c82 */ /* 0x000fe20008000000 */
[----:B------:R2:W-:Y:S01]  /*13530*/  UTMALDG.4D [UR32], [UR4], desc[UR6] ;  /* 0x00000620040075b4 */ /* 0x0005e20008019000 */
[----:B------:R2:W-:Y:S01]  /*13540*/  UTMALDG.4D [UR16], [UR4], desc[UR6] ;  /* 0x00000610040075b4 */ /* 0x0005e20008019000 */
[----:B------:R2:W-:Y:S02]  /*13550*/  UTMALDG.4D [UR8], [UR4], desc[UR6] ;  /* 0x00000608040075b4 */ /* 0x0005e40008019000 */
[----:B--2---:R-:W-:Y:S01]  /*13560*/  NOP ;  /* 0x0000000000007918 */ /* 0x004fe20000000000 */
.L_x_2330:
[----:B-1----:R-:W-:Y:S01]  /*13570*/  IADD3 R0, R17, 0x15400, RZ ;  /* 0x0001540011007810 */ /* 0x002fe20007ffe0ff */
[----:B------:R-:W-:Y:S05]  /*13580*/  WARPSYNC.ALL ;  /* 0x0000000000007948 */ /* 0x000fea0003800000 */
[----:B------:R-:W-:Y:S01]  /*13590*/  BAR.SYNC.DEFER_BLOCKING 0x8, 0x180 ;  /* 0x0206000000007b1d */ /* 0x000fe20000010000 */
[----:B------:R-:W-:-:S05]  /*135a0*/  LOP3.LUT P0, RZ, R0, 0x3ff, RZ, 0xc0, !PT ;  /* 0x000003ff00ff7812 */ /* 0x000fca000780c0ff */
[----:B------:R-:W-:Y:S08]  /*135b0*/  BSSY B6, `(.L_x_2335) ;  /* 0x0000012000067945 */ /* 0x000ff00003800000 */
        /* <DEDUP_REMOVED lines=17> */
.L_x_2336:
[----:B------:R-:W-:Y:S05]  /*136d0*/  BSYNC B6 ;  /* 0x0000000000067941 */ /* 0x000fea0003800000 */
.L_x_2335:
[----:B------:R-:W2:Y:S01]  /*136e0*/  LDL.LU R6, [R1+0x1c] ;  /* 0x00001c0001067983 */ /* 0x000ea20000300800 */
[----:B0-----:R-:W0:Y:S08]  /*136f0*/  LDC R7, c[0x0][0x448] ;  /* 0x00011200ff077b82 */ /* 0x001e300000000800 */
[----:B------:R-:W1:Y:S01]  /*13700*/  LDC.64 R2, c[0x0][0x2e0] ;  /* 0x0000b800ff027b82 */ /* 0x000e620000000a00 */
[----:B------:R-:W3:Y:S01]  /*13710*/  LDL R8, [R1+0x24] ;  /* 0x0000240001087983 */ /* 0x000ee20000100800 */
[----:B------:R-:W-:Y:S01]  /*13720*/  USHF.R.S32.HI UR4, URZ, 0x1f, UR36 ;  /* 0x0000001f3f047899 */ /* 0x000fe20008011424 */
[----:B------:R-:W-:Y:S01]  /*13730*/  ULDC.64 UR8, c[0x0][0x2d8] ;  /* 0x0000b60000087ab9 */ /* 0x000fe20000000a00 */
[----:B------:R-:W4:Y:S02]  /*13740*/  S2R R4, SR_TID.X ;  /* 0x0000000000047919 */ /* 0x000f240000002100 */
[----:B------:R-:W-:-:S02]  /*13750*/  UIMAD UR6, UR4, UR8, URZ ;  /* 0x00000008040672a4 */ /* 0x000fc4000f8e023f */
[----:B------:R-:W-:Y:S01]  /*13760*/  UIMAD.WIDE.U32 UR4, UR36, UR8, URZ ;  /* 0x00000008240472a5 */ /* 0x000fe2000f8e003f */
[----:B------:R-:W4:Y:S01]  /*13770*/  S2R R9, SR_TID.X ;  /* 0x0000000000097919 */ /* 0x000f220000002100 */
[----:B------:R-:W-:-:S04]  /*13780*/  UIMAD UR6, UR36, UR9, UR6 ;  /* 0x00000009240672a4 */ /* 0x000fc8000f8e0206 */
[----:B------:R-:W-:Y:S01]  /*13790*/  UIADD3 UR5, UR5, UR6, URZ ;  /* 0x0000000605057290 */ /* 0x000fe2000fffe03f */
[----:B0-----:R-:W-:Y:S02]  /*137a0*/  ISETP.NE.AND P0, PT, R7, 0x1, PT ;  /* 0x000000010700780c */ /* 0x001fe40003f05270 */
[----:B------:R-:W-:Y:S01]  /*137b0*/  ULDC.64 UR6, c[0x0][0x280] ;  /* 0x0000a00000067ab9 */ /* 0x000fe20000000a00 */
[C---:B----4-:R-:W-:Y:S01]  /*137c0*/  LOP3.LUT R5, R4.reuse, 0x7f, RZ, 0xc0, !PT ;  /* 0x0000007f04057812 */ /* 0x050fe200078ec0ff */
[----:B------:R-:W-:-:S03]  /*137d0*/  IMAD.SHL.U32 R4, R4, 0x10, RZ ;  /* 0x0000001004047824 */ /* 0x000fc600078e00ff */
[----:B------:R-:W-:Y:S01]  /*137e0*/  SHF.R.U32.HI R5, RZ, 0x3, R5 ;  /* 0x00000003ff057819 */ /* 0x000fe20000011605 */
[----:B------:R-:W-:-:S03]  /*137f0*/  IMAD.SHL.U32 R9, R9, 0x8, RZ ;  /* 0x0000000809097824 */ /* 0x000fc600078e00ff */
[----:B------:R-:W-:Y:S02]  /*13800*/  LOP3.LUT R4, R5, 0x70, R4, 0xf8, !PT ;  /* 0x0000007005047812 */ /* 0x000fe400078ef804 */
[----:B------:R-:W0:Y:S01]  /*13810*/  @P0 LDC R5, c[0x0][0x44c] ;  /* 0x00011300ff050b82 */ /* 0x000e220000000800 */
[----:B------:R-:W-:-:S04]  /*13820*/  LOP3.LUT R9, R9, 0x38, RZ, 0xc0, !PT ;  /* 0x0000003809097812 */ /* 0x000fc800078ec0ff */
[C---:B------:R-:W-:Y:S02]  /*13830*/  LOP3.LUT R11, R9.reuse, 0x40, RZ, 0xfc, !PT ;  /* 0x00000040090b7812 */ /* 0x040fe400078efcff */
[----:B------:R-:W-:Y:S02]  /*13840*/  LOP3.LUT R9, R9, 0x80, RZ, 0xfc, !PT ;  /* 0x0000008009097812 */ /* 0x000fe400078efcff */
[----:B--2---:R-:W-:-:S05]  /*13850*/  SHF.R.S32.HI R0, RZ, 0x1f, R6 ;  /* 0x0000001fff007819 */ /* 0x004fca0000011406 */
[----:B-1----:R-:W-:-:S04]  /*13860*/  IMAD R0, R0, R2, RZ ;  /* 0x0000000200007224 */ /* 0x002fc800078e02ff */
[C---:B------:R-:W-:Y:S02]  /*13870*/  IMAD R0, R6.reuse, R3, R0 ;  /* 0x0000000306007224 */ /* 0x040fe400078e0200 */
[----:B------:R-:W-:Y:S01]  /*13880*/  IMAD.WIDE.U32 R2, R6, R2, UR4 ;  /* 0x0000000406027e25 */ /* 0x000fe2000f8e0002 */
[----:B------:R-:W-:Y:S01]  /*13890*/  ULDC.64 UR4, c[0x0][0x2d0] ;  /* 0x0000b40000047ab9 */ /* 0x000fe20000000a00 */
[----:B------:R-:W1:Y:S02]  /*138a0*/  @P0 LDC R6, c[0x0][0x450] ;  /* 0x00011400ff060b82 */ /* 0x000e640000000800 */
[----:B------:R-:W-:Y:S01]  /*138b0*/  IMAD.IADD R3, R3, 0x1, R0 ;  /* 0x0000000103037824 */ /* 0x000fe200078e0200 */
[----:B---3--:R-:W-:-:S05]  /*138c0*/  LEA R0, R8, R4, 0x7 ;  /* 0x0000000408007211 */ /* 0x008fca00078e38ff */
[----:B0-----:R-:W-:-:S04]  /*138d0*/  @P0 IMAD.HI.U32 R5, R0, R5, RZ ;  /* 0x0000000500050227 */ /* 0x001fc800078e00ff */
[----:B------:R-:W-:Y:S01]  /*138e0*/  IMAD.MOV.U32 R4, RZ, RZ, R0 ;  /* 0x000000ffff047224 */ /* 0x000fe200078e0000 */
[----:B-1----:R-:W-:Y:S02]  /*138f0*/  @P0 SHF.R.U32.HI R4, RZ, R6, R5 ;  /* 0x00000006ff040219 */ /* 0x002fe40000011605 */
[----:B------:R-:W0:Y:S03]  /*13900*/  S2R R6, SR_TID.X ;  /* 0x0000000000067919 */ /* 0x000e260000002100 */
        /* <DEDUP_REMOVED lines=10> */
[C---:B------:R-:W-:Y:S01]  /*139b0*/  IMAD.WIDE.U32 R2, R0.reuse, UR4, R2 ;  /* 0x0000000400027c25 */ /* 0x040fe2000f8e0002 */
[----:B------:R-:W-:Y:S02]  /*139c0*/  ULDC UR4, c[0x0][0x2b8] ;  /* 0x0000ae0000047ab9 */ /* 0x000fe40000000800 */
[----:B------:R-:W-:Y:S01]  /*139d0*/  ISETP.GE.AND P2, PT, R9, UR4, PT ;  /* 0x0000000409007c0c */ /* 0x000fe2000bf46270 */
[----:B------:R-:W-:Y:S01]  /*139e0*/  IMAD R4, R0, UR5, R4 ;  /* 0x0000000500047c24 */ /* 0x000fe2000f8e0204 */
[----:B------:R1:W5:Y:S01]  /*139f0*/  LDL R9, [R1+0x14] ;  /* 0x0000140001097983 */ /* 0x0003620000100800 */
[----:B0-----:R-:W-:Y:S01]  /*13a00*/  IMAD.SHL.U32 R10, R6, 0x8, RZ ;  /* 0x00000008060a7824 */ /* 0x001fe200078e00ff */
[----:B------:R-:W-:Y:S01]  /*13a10*/  LEA R0, P3, R2, UR6, 0x1 ;  /* 0x0000000602007c11 */ /* 0x000fe2000f8608ff */
[----:B------:R-:W-:Y:S01]  /*13a20*/  IMAD.IADD R4, R3, 0x1, R4 ;  /* 0x0000000103047824 */ /* 0x000fe200078e0204 */
[----:B------:R-:W-:-:S02]  /*13a30*/  ISETP.GE.AND P1, PT, R11, UR4, PT ;  /* 0x000000040b007c0c */ /* 0x000fc4000bf26270 */
[----:B------:R-:W-:-:S04]  /*13a40*/  LOP3.LUT R10, R10, 0x38, RZ, 0xc0, !PT ;  /* 0x000000380a0a7812 */ /* 0x000fc800078ec0ff */
[----:B------:R-:W-:Y:S01]  /*13a50*/  ISETP.GE.AND P0, PT, R10, UR4, PT ;  /* 0x000000040a007c0c */ /* 0x000fe2000bf06270 */
[----:B------:R-:W-:Y:S01]  /*13a60*/  UMOV UR4, 0xffffffff ;  /* 0xffffffff00047882 */ /* 0x000fe20000000000 */
[----:B------:R-:W-:Y:S02]  /*13a70*/  LEA.HI.X R4, R2, UR7, R4, 0x1, P3 ;  /* 0x0000000702047c11 */ /* 0x000fe400098f0c04 */
[----:B-1----:R-:W-:Y:S09]  /*13a80*/  BRA.DIV UR4, `(.L_x_2337) ;  /* 0x0000003a04787947 */ /* 0x002ff2000b800000 */
[----:B------:R-:W2:Y:S01]  /*13a90*/  LDL.LU R8, [R1+0x24] ;  /* 0x0000240001087983 */ /* 0x000ea20000300800 */
[----:B------:R-:W-:Y:S01]  /*13aa0*/  ULDC UR4, c[0x0][0x288] ;  /* 0x0000a20000047ab9 */ /* 0x000fe20000000800 */
[----:B------:R-:W0:Y:S02]  /*13ab0*/  S2R R5, SR_TID.X ;  /* 0x0000000000057919 */ /* 0x000e240000002100 */
[----:B------:R-:W1:Y:S01]  /*13ac0*/  SHFL.IDX PT, R6, R0, RZ, 0x181f ;  /* 0x00181fff00067589 */ /* 0x000e6200000e0000 */
[----:B------:R-:W-:Y:S01]  /*13ad0*/  IMAD R3, R7, UR4, RZ ;  /* 0x0000000407037c24 */ /* 0x000fe2000f8e02ff */
[----:B0-----:R-:W-:-:S04]  /*13ae0*/  LOP3.LUT R5, R5, 0x7f, RZ, 0xc0, !PT ;  /* 0x0000007f05057812 */ /* 0x001fc800078ec0ff */
[----:B------:R-:W-:Y:S02]  /*13af0*/  SHF.R.U32.HI R11, RZ, 0x3, R5 ;  /* 0x00000003ff0b7819 */ /* 0x000fe40000011605 */
[----:B------:R-:W0:Y:S01]  /*13b00*/  SHFL.IDX PT, R5, R4, RZ, 0x181f ;  /* 0x00181fff04057589 */ /* 0x000e2200000e0000 */
[----:B------:R-:W-:Y:S02]  /*13b10*/  ULDC.64 UR6, c[0x0][0x208] ;  /* 0x0000820000067ab9 */ /* 0x000fe40000000a00 */
[----:B--2---:R-:W-:-:S05]  /*13b20*/  IMAD R2, R8, 0x80, R11 ;  /* 0x0000008008027824 */ /* 0x004fca00078e020b */
[----:B------:R-:W-:-:S13]  /*13b30*/  ISETP.GE.AND P4, PT, R2, R3, PT ;  /* 0x000000030200720c */ /* 0x000fda0003f86270 */
[----:B-1----:R-:W-:-:S05]  /*13b40*/  @!P4 LEA R6, P3, R10, R6, 0x1 ;  /* 0x000000060a06c211 */ /* 0x002fca00078608ff */
[----:B0-----:R-:W-:-:S04]  /*13b50*/  @!P4 IMAD.X R5, RZ, RZ, R5, P3 ;  /* 0x000000ffff05c224 */ /* 0x001fc800018e0605 */
[----:B------:R-:W-:Y:S02]  /*13b60*/  @!P4 IMAD.MOV.U32 R7, RZ, RZ, R5 ;  /* 0x000000ffff07c224 */ /* 0x000fe400078e0005 */
[----:B------:R-:W-:-:S03]  /*13b70*/  VIADD R5, R2, 0x10 ;  /* 0x0000001002057836 */ /* 0x000fc60000000000 */
[----:B------:R-:W-:Y:S01]  /*13b80*/  @!PT LDS RZ, [RZ] ;  /* 0x00000000fffff984 */ /* 0x000fe20000000800 */
[----:B-----5:R-:W-:Y:S04]  /*13b90*/  @!P4 LDGSTS.E.BYPASS.LTC128B.128 [R9+0x15400], desc[UR6][R6.64], !P0 ;  /* 0x154000000609cfae */ /* 0x020fe8000c101d46 */
        /* <DEDUP_REMOVED lines=54> */
[----:B0-----:R-:W0:Y:S04]  /*13f00*/  SHFL.IDX PT, R6, R0, 0x6, 0x181f ;  /* 0x00d81f0000067f89 */ /* 0x001e2800000e0000 */
[----:B------:R-:W1:Y:S04]  /*13f10*/  SHFL.IDX PT, R4, R4, 0x7, 0x181f ;  /* 0x00f81f0004047f89 */ /* 0x000e6800000e0000 */
[----:B------:R-:W2:Y:S01]  /*13f20*/  SHFL.IDX PT, R0, R0, 0x7, 0x181f ;  /* 0x00f81f0000007f89 */ /* 0x000ea200000e0000 */
[----:B0-----:R-:W-:-:S05]  /*13f30*/  @!P4 LEA R6, P3, R10, R6, 0x1 ;  /* 0x000000060a06c211 */ /* 0x001fca00078608ff */
[----:B------:R-:W-:-:S04]  /*13f40*/  @!P4 IMAD.X R5, RZ, RZ, R5, P3 ;  /* 0x000000ffff05c224 */ /* 0x000fc800018e0605 */
[----:B------:R-:W-:-:S05]  /*13f50*/  @!P4 IMAD.MOV.U32 R7, RZ, RZ, R5 ;  /* 0x000000ffff07c224 */ /* 0x000fca00078e0005 */
[----:B------:R0:W-:Y:S04]  /*13f60*/  @!P4 LDGSTS.E.BYPASS.LTC128B.128 [R9+0x18400], desc[UR6][R6.64], !P0 ;  /* 0x184000000609cfae */ /* 0x0001e8000c101d46 */
[----:B------:R0:W-:Y:S04]  /*13f70*/  @!P4 LDGSTS.E.BYPASS.LTC128B.128 [R9+0x1c400], desc[UR6][R6.64+0x80], !P1 ;  /* 0x1c4000800609cfae */ /* 0x0001e8000c901d46 */
[----:B-12---:R0:W-:Y:S02]  /*13f80*/  @!P4 LDGSTS.E.BYPASS.LTC128B.128 [R9+0x20400], desc[UR6][R6.64+0x100], !P2 ;  /* 0x204001000609cfae */ /* 0x0061e4000d101d46 */
.L_x_2448:
[----:B------:R-:W-:Y:S01]  /*13f90*/  VIADD R2, R2, 0x70 ;  /* 0x0000007002027836 */ /* 0x000fe20000000000 */
[----:B------:R-:W-:Y:S04]  /*13fa0*/  BSSY B0, `(.L_x_2338) ;  /* 0x000000c000007945 */ /* 0x000fe80003800000 */
[----:B------:R-:W-:-:S13]  /*13fb0*/  ISETP.GE.AND P3, PT, R2, R3, PT ;  /* 0x000000030200720c */ /* 0x000fda0003f66270 */
[----:B------:R-:W-:Y:S05]  /*13fc0*/  @P3 BRA `(.L_x_2339) ;  /* 0x0000000000243947 */ /* 0x000fea0003800000 */
[----:B------:R-:W-:Y:S01]  /*13fd0*/  LEA R2, P3, R10, R0, 0x1 ;  /* 0x000000000a027211 */ /* 0x000fe200078608ff */
        /* <DEDUP_REMOVED lines=8> */
.L_x_2339:
[----:B------:R-:W-:Y:S05]  /*14060*/  BSYNC B0 ;  /* 0x0000000000007941 */ /* 0x000fea0003800000 */
.L_x_2338:
[----:B------:R-:W-:Y:S01]  /*14070*/  NOP ;  /* 0x0000000000007918 */ /* 0x000fe20000000000 */
[----:B------:R-:W-:Y:S01]  /*14080*/  PLOP3.LUT P0, PT, PT, PT, PT, 0x80, 0x0 ;  /* 0x000000000000781c */ /* 0x000fe20003f0f070 */
[----:B0-----:R-:W-:-:S12]  /*14090*/  VIADD R6, R17, 0x36800 ;  /* 0x0003680011067836 */ /* 0x001fd80000000000 */
.L_x_2340:
[----:B------:R-:W-:Y:S02]  /*140a0*/  PLOP3.LUT P1, PT, P1, P0, PT, 0xa2, 0x0 ;  /* 0x000000000000781c */ /* 0x000fe40000f21472 */
[----:B------:R-:W-:-:S08]  /*140b0*/  @P0 R2UR P1, UR4, R17 ;  /* 0x00000000110402ca */ /* 0x000fd00000020000 */
[----:B------:R-:W-:-:S05]  /*140c0*/  @P0 PLOP3.LUT P0, PT, P1, PT, PT, 0x80, 0x0 ;  /* 0x000000000000081c */ /* 0x000fca0000f0f070 */
[----:B------:R-:W-:Y:S01]  /*140d0*/  @!P1 SYNCS.ARRIVE.TRANS64.RED.A0T1 RZ, [UR4+0x36800], RZ ;  /* 0x036800ffffff99a7 */ /* 0x000fe20008200404 */
[----:B------:R-:W-:Y:S07]  /*140e0*/  @!P1 ARRIVES.LDGSTSBAR.64.TRANSCNT [UR4+0x36800] ;  /* 0x03680000ff0099b0 */ /* 0x000fee0008000a84 */
[----:B------:R-:W-:Y:S05]  /*140f0*/  @P0 BRA.U.ANY `(.L_x_2340) ;  /* 0xfffffffd00e80947 */ /* 0x000fea000393ffff */
[----:B-1----:R-:W2:Y:S02]  /*14100*/  LDL.LU R2, [R1+0x28] ;  /* 0x0000280001027983 */ /* 0x002ea40000300800 */
        /* <DEDUP_REMOVED lines=11> */
.L_x_2449:
[----:B------:R-:W-:Y:S05]  /*141c0*/  BSYNC B0 ;  /* 0x0000000000007941 */ /* 0x000fea0003800000 */
.L_x_2341:
[----:B------:R-:W2:Y:S02]  /*141d0*/  LDL R2, [R1+0x20] ;  /* 0x0000200001027983 */ /* 0x000ea40000100800 */
[----:B--2---:R-:W-:-:S13]  /*141e0*/  ISETP.GE.AND P0, PT, R2, 0x2, PT ;  /* 0x000000020200780c */ /* 0x004fda0003f06270 */
[----:B------:R-:W-:Y:S05]  /*141f0*/  @!P0 BRA `(.L_x_2343) ;  /* 0x0000002000b08947 */ /* 0x000fea0003800000 */
[C---:B0-----:R-:W-:Y:S01]  /*14200*/  LOP3.LUT R0, R2.reuse, 0x1, RZ, 0xc0, !PT ;  /* 0x0000000102007812 */ /* 0x041fe200078ec0ff */
[----:B------:R-:W-:-:S03]  /*14210*/  VIADD R7, R2, 0xfffffffe ;  /* 0xfffffffe02077836 */ /* 0x000fc60000000000 */
[----:B------:R-:W-:Y:S01]  /*14220*/  ISETP.NE.U32.AND P0, PT, R0, 0x1, PT ;  /* 0x000000010000780c */ /* 0x000fe20003f05070 */
[----:B------:R-:W-:-:S12]  /*14230*/  IMAD.MOV.U32 R0, RZ, RZ, R7 ;  /* 0x000000ffff007224 */ /* 0x000fd800078e0007 */
[----:B------:R-:W-:Y:S05]  /*14240*/  @!P0 BRA `(.L_x_2344) ;  /* 0x0000000800e08947 */ /* 0x000fea0003800000 */
[----:B------:R-:W2:Y:S04]  /*14250*/  LDL R3, [R1+0xc] ;  /* 0x00000c0001037983 */ /* 0x000ea80000100800 */
[----:B------:R-:W3:Y:S01]  /*14260*/  LDL R2, [R1+0x4] ;  /* 0x0000040001027983 */ /* 0x000ee20000100800 */
[----:B------:R-:W-:Y:S01]  /*14270*/  VIADD R8, R18, 0x1 ;  /* 0x0000000112087836 */ /* 0x000fe20000000000 */
[----:B------:R-:W-:Y:S04]  /*14280*/  BSSY B0, `(.L_x_2345) ;  /* 0x00000b0000007945 */ /* 0x000fe80003800000 */
[----:B------:R-:W-:-:S04]  /*14290*/  ISETP.NE.AND P0, PT, R8, 0x2, PT ;  /* 0x000000020800780c */ /* 0x000fc80003f05270 */
[----:B------:R-:W-:Y:S02]  /*142a0*/  SEL R9, RZ, 0x1, P0 ;  /* 0x00000001ff097807 */ /* 0x000fe40000000000 */
[----:B------:R-:W-:Y:S02]  /*142b0*/  SEL R8, R8, RZ, P0 ;  /* 0x000000ff08087207 */ /* 0x000fe40000000000 */
[----:B--2---:R-:W-:Y:S02]  /*142c0*/  ISETP.NE.AND P1, PT, R3, RZ, PT ;  /* 0x000000ff0300720c */ /* 0x004fe40003f25270 */
[----:B---3--:R-:W-:-:S11]  /*142d0*/  LOP3.LUT R9, R2, R9, RZ, 0x3c, !PT ;  /* 0x0000000902097212 */ /* 0x008fd600078e3cff */
[----:B------:R-:W-:Y:S05]  /*142e0*/  @!P1 BRA `(.L_x_2346) ;  /* 0x0000000800a49947 */ /* 0x000fea0003800000 */
[----:B------:R-:W2:Y:S01]  /*142f0*/  LDL R2, [R1+0x10] ;  /* 0x0000100001027983 */ /* 0x000ea20000100800 */
[----:B------:R-:W-:Y:S01]  /*14300*/  MOV R4, R16 ;  /* 0x0000001000047202 */ /* 0x000fe20000000f00 */
[----:B------:R-:W-:Y:S01]  /*14310*/  IMAD.MOV.U32 R0, RZ, RZ, R7 ;  /* 0x000000ffff007224 */ /* 0x000fe200078e0007 */
[----:B--2---:R-:W-:-:S13]  /*14320*/  ISETP.NE.AND P1, PT, R2, RZ, PT ;  /* 0x000000ff0200720c */ /* 0x004fda0003f25270 */
        /* <DEDUP_REMOVED lines=10> */
[----:B------:R-:W-:Y:S02]  /*143d0*/  @P0 SHF.R.U32.HI R4, RZ, R3, R2 ;  /* 0x00000003ff040219 */ /* 0x000fe40000011602 */
[----:B------:R-:W0:Y:S03]  /*143e0*/  LDC.64 R2, c[0x0][0x418] ;  /* 0x00010600ff027b82 */ /* 0x000e260000000a00 */
[----:B------:R-:W-:-:S04]  /*143f0*/  IMAD.MOV R0, RZ, RZ, -R4 ;  /* 0x000000ffff007224 */ /* 0x000fc800078e0a04 */
[----:B------:R-:W-:Y:S01]  /*14400*/  IMAD R0, R5, R0, R7 ;  /* 0x0000000005007224 */ /* 0x000fe200078e0207 */
[----:B------:R-:W-:Y:S01]  /*14410*/  SHF.R.S32.HI R5, RZ, 0x1f, R4 ;  /* 0x0000001fff057819 */ /* 0x000fe20000011404 */
[----:B--2---:R-:W-:-:S04]  /*14420*/  IMAD R10, R10, UR4, RZ ;  /* 0x000000040a0a7c24 */ /* 0x004fc8000f8e02ff */
[C---:B---3--:R-:W-:Y:S02]  /*14430*/  IMAD R10, R11.reuse, UR5, R10 ;  /* 0x000000050b0a7c24 */ /* 0x048fe4000f8e020a */
[----:B------:R-:W-:-:S04]  /*14440*/  IMAD.WIDE.U32 R4, R11, UR4, R4 ;  /* 0x000000040b047c25 */ /* 0x000fc8000f8e0004 */
[----:B------:R-:W-:Y:S01]  /*14450*/  IMAD.IADD R5, R10, 0x1, R5 ;  /* 0x000000010a057824 */ /* 0x000fe200078e0205 */
[----:B0-----:R-:W-:-:S04]  /*14460*/  LEA R2, P0, R4, R2, 0x2 ;  /* 0x0000000204027211 */ /* 0x001fc800078010ff */
[----:B------:R-:W-:-:S05]  /*14470*/  LEA.HI.X R3, R4, R3, R5, 0x2, P0 ;  /* 0x0000000304037211 */ /* 0x000fca00000f1405 */
[----:B------:R0:W5:Y:S04]  /*14480*/  LDG.E R4, desc[UR6][R2.64] ;  /* 0x0000000602047981 */ /* 0x000168000c1e1900 */
.L_x_2347:
[----:B0-----:R-:W-:Y:S01]  /*14490*/  IMAD R2, R8, 0x8, R17 ;  /* 0x0000000808027824 */ /* 0x001fe200078e0211 */
[----:B------:R-:W-:Y:S01]  /*144a0*/  SHF.L.U32 R3, R9, 0x1f, RZ ;  /* 0x0000001f09037819 */ /* 0x000fe200000006ff */
[----:B------:R-:W-:Y:S03]  /*144b0*/  BSSY B1, `(.L_x_2348) ;  /* 0x0000003000017945 */ /* 0x000fe60003800000 */
[----:B------:R-:W0:Y:S02]  /*144c0*/  SYNCS.PHASECHK.TRANS64.TRYWAIT P0, [R2+URZ+0x36840], R3 ;  /* 0x03684003020075a7 */ /* 0x000e24000800017f */
[----:B0-----:R-:W-:Y:S05]  /*144d0*/  @!P0 BRA `(.L_x_2349) ;  /* 0x0000003800c48947 */ /* 0x001fea0003800000 */
.L_x_2450:
[----:B------:R-:W-:Y:S05]  /*144e0*/  BSYNC B1 ;  /* 0x0000000000017941 */ /* 0x000fea0003800000 */
.L_x_2348:
        /* <DEDUP_REMOVED lines=12> */
.L_x_2351:
[----:B------:R-:W-:Y:S05]  /*145b0*/  BSYNC B1 ;  /* 0x0000000000017941 */ /* 0x000fea0003800000 */
.L_x_2350:
[----:B------:R-:W-:Y:S01]  /*145c0*/  IMAD.MOV.U32 R10, RZ, RZ, RZ ;  /* 0x000000ffff0a7224 */ /* 0x000fe200078e00ff */
[----:B------:R-:W-:Y:S01]  /*145d0*/  R2UR UR11, R0 ;  /* 0x00000000000b72ca */ /* 0x000fe200000e0000 */
[----:B0-----:R-:W-:Y:S01]  /*145e0*/  IMAD R3, R8, 0xa800, R17 ;  /* 0x0000a80008037824 */ /* 0x001fe200078e0211 */
[----:B------:R-:W-:Y:S01]  /*145f0*/  UIADD3 UR4, UP0, UR38, 0x370, URZ ;  /* 0x0000037026047890 */ /* 0x000fe2000ff1e03f */
[----:B------:R-:W-:Y:S01]  /*14600*/  PLOP3.LUT P0, PT, PT, PT, PT, 0x80, 0x0 ;  /* 0x000000000000781c */ /* 0x000fe20003f0f070 */
[----:B------:R-:W-:Y:S01]  /*14610*/  VIADD R2, R2, 0x36830 ;  /* 0x0003683002027836 */ /* 0x000fe20000000000 */
[----:B------:R-:W-:Y:S01]  /*14620*/  R2UR UR10, R10 ;  /* 0x000000000a0a72ca */ /* 0x000fe200000e0000 */
[----:B------:R-:W-:Y:S01]  /*14630*/  VIADD R5, R3, 0x21400 ;  /* 0x0002140003057836 */ /* 0x000fe20000000000 */
[----:B------:R-:W-:Y:S01]  /*14640*/  UIADD3.X UR5, URZ, UR39, URZ, UP0, !UPT ;  /* 0x000000273f057290 */ /* 0x000fe200087fe43f */
[----:B------:R-:W-:Y:S01]  /*14650*/  UMOV UR6, 0x0 ;  /* 0x0000000000067882 */ /* 0x000fe20000000000 */
[----:B------:R-:W-:-:S04]  /*14660*/  UMOV UR7, 0x14f00000 ;  /* 0x14f0000000077882 */ /* 0x000fc80000000000 */
[----:B------:R-:W-:-:S12]  /*14670*/  UIMAD UR11, UR11, 0x70, URZ ;  /* 0x000000700b0b78a4 */ /* 0x000fd8000f8e023f */
.L_x_2352:
[----:B------:R-:W-:-:S13]  /*14680*/  @P0 ELECT P2, URZ, PT ;  /* 0x00000000003f082f */ /* 0x000fda0003840000 */
[----:B-----5:R-:W-:Y:S01]  /*14690*/  @P2 R2UR UR13, R4 ;  /* 0x00000000040d22ca */ /* 0x020fe200000e0000 */
[----:B------:R-:W-:Y:S01]  /*146a0*/  UMOV UR12, UR36 ;  /* 0x00000024000c7c82 */ /* 0x000fe20008000000 */
        /* <DEDUP_REMOVED lines=12> */
.L_x_2353:
[----:B------:R-:W-:-:S13]  /*14770*/  @P0 ELECT P2, URZ, PT ;  /* 0x00000000003f082f */ /* 0x000fda0003840000 */
[----:B------:R-:W-:Y:S01]  /*14780*/  @P2 R2UR UR13, R4 ;  /* 0x00000000040d22ca */ /* 0x000fe200000e0000 */
[----:B------:R-:W-:Y:S01]  /*14790*/  UMOV UR12, UR36 ;  /* 0x00000024000c7c82 */ /* 0x000fe20008000000 */
[----:B------:R-:W-:Y:S02]  /*147a0*/  @P2 R2UR UR9, R2 ;  /* 0x00000000020922ca */ /* 0x000fe400000e0000 */
[----:B------:R-:W-:Y:S02]  /*147b0*/  @P2 R2UR UR8, R5 ;  /* 0x00000000050822ca */ /* 0x000fe400000e0000 */
[----:B------:R-:W-:Y:S02]  /*147c0*/  @P2 PLOP3.LUT P0, PT, P2, PT, PT, 0x8, 0x0 ;  /* 0x000000000000281c */ /* 0x000fe4000170e170 */
        /* <DEDUP_REMOVED lines=9> */
.L_x_2354:
        /* <DEDUP_REMOVED lines=15> */
.L_x_2451:
[----:B------:R-:W-:Y:S05]  /*14950*/  BSYNC B1 ;  /* 0x0000000000017941 */ /* 0x000fea0003800000 */
.L_x_2355:
        /* <DEDUP_REMOVED lines=12> */
.L_x_2358:
[----:B------:R-:W-:Y:S05]  /*14a20*/  BSYNC B1 ;  /* 0x0000000000017941 */ /* 0x000fea0003800000 */
.L_x_2357:
[----:B------:R-:W-:Y:S01]  /*14a30*/  R2UR UR6, R12 ;  /* 0x000000000c0672ca */ /* 0x000fe200000e0000 */
[C-C-:B0-----:R-:W-:Y:S01]  /*14a40*/  IMAD R2, R18.reuse, 0x8, R17.reuse ;  /* 0x0000000812027824 */ /* 0x141fe200078e0211 */
        /* <DEDUP_REMOVED lines=9> */
.L_x_2359:
        /* <DEDUP_REMOVED lines=15> */
.L_x_2360:
        /* <DEDUP_REMOVED lines=15> */
.L_x_2361:
        /* <DEDUP_REMOVED lines=10> */
[----:B------:R-:W-:Y:S01]  /*14d60*/  MOV R16, R4 ;  /* 0x0000000400107202 */ /* 0x000fe20000000f00 */
[----:B------:R-:W-:-:S07]  /*14d70*/  IMAD.MOV.U32 R19, RZ, RZ, R0 ;  /* 0x000000ffff137224 */ /* 0x000fce00078e0000 */
.L_x_2346:
[----:B------:R-:W-:Y:S05]  /*14d80*/  BSYNC B0 ;  /* 0x0000000000007941 */ /* 0x000fea0003800000 */
.L_x_2345:
[----:B------:R-:W2:Y:S01]  /*14d90*/  LDL.LU R0, [R1+0x20] ;  /* 0x0000200001007983 */ /* 0x000ea20000300800 */
[----:B------:R-:W-:-:S03]  /*14da0*/  IMAD.MOV.U32 R18, RZ, RZ, R8 ;  /* 0x000000ffff127224 */ /* 0x000fc600078e0008 */
[----:B------:R0:W-:Y:S02]  /*14db0*/  STL [R1+0x4], R9 ;  /* 0x0000040901007387 */ /* 0x0001e40000100800 */
[----:B0-2---:R-:W-:-:S07]  /*14dc0*/  VIADD R0, R0, 0xfffffffd ;  /* 0xfffffffd00007836 */ /* 0x005fce0000000000 */
.L_x_2344:
[----:B------:R-:W-:Y:S01]  /*14dd0*/  ISETP.NE.AND P0, PT, R7, RZ, PT ;  /* 0x000000ff0700720c */ /* 0x000fe20003f05270 */
[----:B------:R-:W-:-:S12]  /*14de0*/  BSSY B0, `(.L_x_2343) ;  /* 0x000016d000007945 */ /* 0x000fd80003800000 */
[----:B------:R-:W-:Y:S05]  /*14df0*/  @!P0 BRA `(.L_x_2362) ;  /* 0x0000001400ac8947 */ /* 0x000fea0003800000 */
[----:B------:R-:W-:-:S07]  /*14e00*/  IMAD.MOV.U32 R8, RZ, RZ, R16 ;  /* 0x000000ffff087224 */ /* 0x000fce00078e0010 */
.L_x_2397:
        /* <DEDUP_REMOVED lines=8> */
[----:B--2---:R-:W-:Y:S02]  /*14e90*/  ISETP.NE.AND P1, PT, R3, RZ, PT ;  /* 0x000000ff0300720c */ /* 0x004fe40003f25270 */
[----:B---3--:R-:W-:-:S11]  /*14ea0*/  LOP3.LUT R5, R2, R5, RZ, 0x3c, !PT ;  /* 0x0000000502057212 */ /* 0x008fd600078e3cff */
[----:B0-----:R-:W-:Y:S05]  /*14eb0*/  @!P1 BRA `(.L_x_2364) ;  /* 0x0000000800a09947 */ /* 0x001fea0003800000 */
[----:B------:R-:W2:Y:S01]  /*14ec0*/  LDL R2, [R1+0x10] ;  /* 0x0000100001027983 */ /* 0x000ea20000100800 */
[----:B------:R-:W-:Y:S01]  /*14ed0*/  IMAD.MOV.U32 R7, RZ, RZ, R0 ;  /* 0x000000ffff077224 */ /* 0x000fe200078e0000 */
[----:B--2---:R-:W-:-:S13]  /*14ee0*/  ISETP.NE.AND P1, PT, R2, RZ, PT ;  /* 0x000000ff0200720c */ /* 0x004fda0003f25270 */
        /* <DEDUP_REMOVED lines=22> */
.L_x_2365:
[----:B------:R-:W-:Y:S01]  /*15050*/  IMAD R3, R4, 0x8, R17 ;  /* 0x0000000804037824 */ /* 0x000fe200078e0211 */
[----:B------:R-:W-:Y:S01]  /*15060*/  SHF.L.U32 R2, R5, 0x1f, RZ ;  /* 0x0000001f05027819 */ /* 0x000fe200000006ff */
[----:B------:R-:W-:Y:S03]  /*15070*/  BSSY B2, `(.L_x_2366) ;  /* 0x0000003000027945 */ /* 0x000fe60003800000 */
[----:B------:R-:W1:Y:S02]  /*15080*/  SYNCS.PHASECHK.TRANS64.TRYWAIT P0, [R3+URZ+0x36840], R2 ;  /* 0x03684002030075a7 */ /* 0x000e64000800017f */
[----:B-1----:R-:W-:Y:S05]  /*15090*/  @!P0 BRA `(.L_x_2367) ;  /* 0x0000002c00fc8947 */ /* 0x002fea0003800000 */
.L_x_2452:
[----:B------:R-:W-:Y:S05]  /*150a0*/  BSYNC B2 ;  /* 0x0000000000027941 */ /* 0x000fea0003800000 */
.L_x_2366:
        /* <DEDUP_REMOVED lines=12> */
.L_x_2369:
[----:B------:R-:W-:Y:S05]  /*15170*/  BSYNC B2 ;  /* 0x0000000000027941 */ /* 0x000fea0003800000 */
.L_x_2368:
[----:B------:R-:W-:Y:S01]  /*15180*/  MOV R12, RZ ;  /* 0x000000ff000c7202 */ /* 0x000fe20000000f00 */
[----:B------:R-:W-:Y:S01]  /*15190*/  IMAD R9, R4, 0xa800, R17 ;  /* 0x0000a80004097824 */ /* 0x000fe200078e0211 */
[----:B------:R-:W-:Y:S01]  /*151a0*/  UIADD3 UR4, UP0, UR38, 0x370, URZ ;  /* 0x0000037026047890 */ /* 0x000fe2000ff1e03f */
        /* <DEDUP_REMOVED lines=8> */
.L_x_2370:
        /* <DEDUP_REMOVED lines=16> */
.L_x_2371:
        /* <DEDUP_REMOVED lines=16> */
.L_x_2372:
        /* <DEDUP_REMOVED lines=16> */
.L_x_2453:
[----:B------:R-:W-:Y:S05]  /*15530*/  BSYNC B2 ;  /* 0x0000000000027941 */ /* 0x000fea0003800000 */
.L_x_2373:
        /* <DEDUP_REMOVED lines=11> */
.L_x_2376:
[----:B------:R-:W-:Y:S05]  /*155f0*/  BSYNC B2 ;  /* 0x0000000000027941 */ /* 0x000fea0003800000 */
.L_x_2375:
[----:B------:R-:W-:Y:S01]  /*15600*/  R2UR UR10, R12 ;  /* 0x000000000c0a72ca */ /* 0x000fe200000e0000 */
[----:B------:R-:W-:Y:S01]  /*15610*/  IMAD R18, R18, 0xa800, R17 ;  /* 0x0000a80012127824 */ /* 0x000fe200078e0211 */
[----:B------:R-:W-:Y:S01]  /*15620*/  R2UR UR6, R10 ;  /* 0x000000000a0672ca */ /* 0x000fe200000e0000 */
[----:B------:R-:W-:Y:S01]  /*15630*/  UIADD3 UR4, UP0, UR38, 0x470, URZ ;  /* 0x0000047026047890 */ /* 0x000fe2000ff1e03f */
[----:B------:R-:W-:Y:S01]  /*15640*/  R2UR UR7, R11 ;  /* 0x000000000b0772ca */ /* 0x000fe200000e0000 */
[----:B0-----:R-:W-:Y:S01]  /*15650*/  IMAD R3, R19, 0x70, RZ ;  /* 0x0000007013037824 */ /* 0x001fe200078e02ff */
[----:B------:R-:W-:Y:S01]  /*15660*/  PLOP3.LUT P0, PT, PT, PT, PT, 0x80, 0x0 ;  /* 0x000000000000781c */ /* 0x000fe20003f0f070 */
[----:B------:R-:W-:Y:S01]  /*15670*/  VIADD R2, R2, 0x50 ;  /* 0x0000005002027836 */ /* 0x000fe20000000000 */
[----:B------:R-:W-:Y:S01]  /*15680*/  IADD3 R9, R18, 0x400, RZ ;  /* 0x0000040012097810 */ /* 0x000fe20007ffe0ff */
[----:B------:R-:W-:-:S12]  /*15690*/  UIADD3.X UR5, URZ, UR39, URZ, UP0, !UPT ;  /* 0x000000273f057290 */ /* 0x000fd800087fe43f */
.L_x_2377:
        /* <DEDUP_REMOVED lines=15> */
.L_x_2378:
        /* <DEDUP_REMOVED lines=15> */
.L_x_2379:
        /* <DEDUP_REMOVED lines=12> */
.L_x_2364:
[----:B------:R-:W-:Y:S05]  /*15940*/  BSYNC B1 ;  /* 0x0000000000017941 */ /* 0x000fea0003800000 */
.L_x_2363:
[----:B------:R-:W2:Y:S01]  /*15950*/  LDL R2, [R1+0xc] ;  /* 0x00000c0001027983 */ /* 0x000ea20000100800 */
[----:B------:R-:W-:Y:S01]  /*15960*/  VIADD R18, R4, 0x1 ;  /* 0x0000000104127836 */ /* 0x000fe20000000000 */
[----:B------:R-:W-:Y:S04]  /*15970*/  BSSY B1, `(.L_x_2380) ;  /* 0x00000b0000017945 */ /* 0x000fe80003800000 */
[----:B------:R-:W-:-:S04]  /*15980*/  ISETP.NE.AND P0, PT, R18, 0x2, PT ;  /* 0x000000021200780c */ /* 0x000fc80003f05270 */
[----:B------:R-:W-:Y:S02]  /*15990*/  SEL R18, R18, RZ, P0 ;  /* 0x000000ff12127207 */ /* 0x000fe40000000000 */
[----:B--2---:R-:W-:Y:S02]  /*159a0*/  ISETP.NE.AND P1, PT, R2, RZ, PT ;  /* 0x000000ff0200720c */ /* 0x004fe40003f25270 */
[----:B------:R-:W-:-:S04]  /*159b0*/  SEL R2, RZ, 0x1, P0 ;  /* 0x00000001ff027807 */ /* 0x000fc80000000000 */
[----:B------:R-:W-:-:S05]  /*159c0*/  LOP3.LUT R10, R5, R2, RZ, 0x3c, !PT ;  /* 0x00000002050a7212 */ /* 0x000fca00078e3cff */
[----:B------:R0:W-:Y:S02]  /*159d0*/  STL [R1+0x4], R10 ;  /* 0x0000040a01007387 */ /* 0x0001e40000100800 */
[----:B------:R-:W-:Y:S05]  /*159e0*/  @!P1 BRA `(.L_x_2381) ;  /* 0x0000000800a09947 */ /* 0x000fea0003800000 */
[----:B------:R-:W2:Y:S01]  /*159f0*/  LDL R3, [R1+0x10] ;  /* 0x0000100001037983 */ /* 0x000ea20000100800 */
[----:B------:R-:W-:Y:S01]  /*15a00*/  VIADD R7, R0, 0xffffffff ;  /* 0xffffffff00077836 */ /* 0x000fe20000000000 */
[----:B--2---:R-:W-:-:S13]  /*15a10*/  ISETP.NE.AND P1, PT, R3, RZ, PT ;  /* 0x000000ff0300720c */ /* 0x004fda0003f25270 */
[----:B------:R-:W-:Y:S05]  /*15a20*/  @!P1 BRA `(.L_x_2382) ;  /* 0x0000000000549947 */ /* 0x000fea0003800000 */
[----:B------:R-:W2:Y:S01]  /*15a30*/  LDL R12, [R1+0x8] ;  /* 0x00000800010c7983 */ /* 0x000ea20000100800 */
[----:B------:R-:W1:Y:S01]  /*15a40*/  LDC R9, c[0x0][0x43c] ;  /* 0x00010f00ff097b82 */ /* 0x000e620000000800 */
[----:B------:R-:W-:Y:S02]  /*15a50*/  ULDC.64 UR4, c[0x0][0x428] ;  /* 0x00010a0000047ab9 */ /* 0x000fe40000000a00 */
[----:B------:R-:W3:Y:S01]  /*15a60*/  LDL R11, [R1] ;  /* 0x00000000010b7983 */ /* 0x000ee20000100800 */
[----:B------:R-:W-:Y:S01]  /*15a70*/  ULDC.64 UR6, c[0x0][0x208] ;  /* 0x0000820000067ab9 */ /* 0x000fe20000000a00 */
[----:B-1----:R-:W-:-:S13]  /*15a80*/  ISETP.NE.AND P0, PT, R9, 0x1, PT ;  /* 0x000000010900780c */ /* 0x002fda0003f05270 */
[----:B------:R-:W1:Y:S02]  /*15a90*/  @P0 LDC.64 R2, c[0x0][0x440] ;  /* 0x00011000ff020b82 */ /* 0x000e640000000a00 */
[----:B-1----:R-:W-:-:S04]  /*15aa0*/  @P0 IMAD.HI.U32 R8, R7, R2, RZ ;  /* 0x0000000207080227 */ /* 0x002fc800078e00ff */
        /* <DEDUP_REMOVED lines=13> */
.L_x_2382:
[----:B------:R-:W-:Y:S01]  /*15b80*/  IMAD R2, R18, 0x8, R17 ;  /* 0x0000000812027824 */ /* 0x000fe200078e0211 */
[----:B------:R-:W-:Y:S01]  /*15b90*/  SHF.L.U32 R3, R10, 0x1f, RZ ;  /* 0x0000001f0a037819 */ /* 0x000fe200000006ff */
[----:B------:R-:W-:Y:S03]  /*15ba0*/  BSSY B2, `(.L_x_2383) ;  /* 0x0000003000027945 */ /* 0x000fe60003800000 */
[----:B------:R-:W2:Y:S02]  /*15bb0*/  SYNCS.PHASECHK.TRANS64.TRYWAIT P0, [R2+URZ+0x36840], R3 ;  /* 0x03684003020075a7 */ /* 0x000ea4000800017f */
[----:B--2---:R-:W-:Y:S05]  /*15bc0*/  @!P0 BRA `(.L_x_2384) ;  /* 0x0000002400588947 */ /* 0x004fea0003800000 */
.L_x_2454:
[----:B------:R-:W-:Y:S05]  /*15bd0*/  BSYNC B2 ;  /* 0x0000000000027941 */ /* 0x000fea0003800000 */
.L_x_2383:
        /* <DEDUP_REMOVED lines=12> */
.L_x_2386:
[----:B------:R-:W-:Y:S05]  /*15ca0*/  BSYNC B2 ;  /* 0x0000000000027941 */ /* 0x000fea0003800000 */
.L_x_2385:
[----:B------:R-:W-:Y:S01]  /*15cb0*/  MOV R12, RZ ;  /* 0x000000ff000c7202 */ /* 0x000fe20000000f00 */
[C---:B--2---:R-:W-:Y:S01]  /*15cc0*/  IMAD R3, R18.reuse, 0x8, R6 ;  /* 0x0000000812037824 */ /* 0x044fe200078e0206 */
[----:B------:R-:W-:Y:S01]  /*15cd0*/  UIADD3 UR4, UP0, UR38, 0x370, URZ ;  /* 0x0000037026047890 */ /* 0x000fe2000ff1e03f */
[----:B------:R-:W-:Y:S01]  /*15ce0*/  IMAD R9, R18, 0xa800, R17 ;  /* 0x0000a80012097824 */ /* 0x000fe200078e0211 */
[----:B------:R-:W-:Y:S01]  /*15cf0*/  R2UR UR10, R12 ;  /* 0x000000000c0a72ca */ /* 0x000fe200000e0000 */
[----:B------:R-:W-:Y:S01]  /*15d00*/  VIADD R3, R3, 0x30 ;  /* 0x0000003003037836 */ /* 0x000fe20000000000 */
[----:B------:R-:W-:Y:S01]  /*15d10*/  PLOP3.LUT P0, PT, PT, PT, PT, 0x80, 0x0 ;  /* 0x000000000000781c */ /* 0x000fe20003f0f070 */
[----:B------:R-:W-:Y:S01]  /*15d20*/  IMAD R2, R7, 0x70, RZ ;  /* 0x0000007007027824 */ /* 0x000fe200078e02ff */
[----:B------:R-:W-:Y:S01]  /*15d30*/  UIADD3.X UR5, URZ, UR39, URZ, UP0, !UPT ;  /* 0x000000273f057290 */ /* 0x000fe200087fe43f */
[----:B0-----:R-:W-:Y:S01]  /*15d40*/  VIADD R10, R9, 0x21400 ;  /* 0x00021400090a7836 */ /* 0x001fe20000000000 */
[----:B------:R-:W-:Y:S01]  /*15d50*/  UMOV UR6, 0x0 ;  /* 0x0000000000067882 */ /* 0x000fe20000000000 */
[----:B------:R-:W-:-:S09]  /*15d60*/  UMOV UR7, 0x14f00000 ;  /* 0x14f0000000077882 */ /* 0x000fd20000000000 */
.L_x_2387:
        /* <DEDUP_REMOVED lines=16> */
.L_x_2388:
        /* <DEDUP_REMOVED lines=16> */
.L_x_2389:
        /* <DEDUP_REMOVED lines=15> */
.L_x_2455:
[----:B------:R-:W-:Y:S05]  /*16060*/  BSYNC B2 ;  /* 0x0000000000027941 */ /* 0x000fea0003800000 */
.L_x_2390:
        /* <DEDUP_REMOVED lines=11> */
.L_x_2393:
[----:B------:R-:W-:Y:S05]  /*16120*/  BSYNC B2 ;  /* 0x0000000000027941 */ /* 0x000fea0003800000 */
.L_x_2392:
        /* <DEDUP_REMOVED lines=8> */
[----:B------:R-:W-:Y:S01]  /*161b0*/  IADD3 R2, R2, 0x50, RZ ;  /* 0x0000005002027810 */ /* 0x000fe20007ffe0ff */
[----:B------:R-:W-:-:S12]  /*161c0*/  UIADD3.X UR5, URZ, UR39, URZ, UP0, !UPT ;  /* 0x000000273f057290 */ /* 0x000fd800087fe43f */
.L_x_2394:
        /* <DEDUP_REMOVED lines=15> */
.L_x_2395:
        /* <DEDUP_REMOVED lines=15> */
.L_x_2396:
        /* <DEDUP_REMOVED lines=12> */
.L_x_2381:
[----:B------:R-:W-:Y:S05]  /*16470*/  BSYNC B1 ;  /* 0x0000000000017941 */ /* 0x000fea0003800000 */
.L_x_2380:
[C---:B------:R-:W-:Y:S01]  /*16480*/  ISETP.GT.AND P0, PT, R0.reuse, 0x1, PT ;  /* 0x000000010000780c */ /* 0x040fe20003f04270 */
[----:B------:R-:W-:-:S12]  /*16490*/  VIADD R0, R0, 0xfffffffe ;  /* 0xfffffffe00007836 */ /* 0x000fd80000000000 */
[----:B------:R-:W-:Y:S05]  /*164a0*/  @P0 BRA `(.L_x_2397) ;  /* 0xffffffe800580947 */ /* 0x000fea000383ffff */
.L_x_2362:
[----:B------:R-:W-:Y:S05]  /*164b0*/  BSYNC B0 ;  /* 0x0000000000007941 */ /* 0x000fea0003800000 */
.L_x_2343:
[----:B0-----:R-:W0:Y:S01]  /*164c0*/  S2R R0, SR_TID.X ;  /* 0x0000000000007919 */ /* 0x001e220000002100 */
[----:B------:R-:W-:Y:S01]  /*164d0*/  BSSY B0, `(.L_x_2398) ;  /* 0x0000012000007945 */ /* 0x000fe20003800000 */
[----:B0-----:R-:W-:-:S04]  /*164e0*/  LOP3.LUT R6, R0, 0x7f, RZ, 0xc0, !PT ;  /* 0x0000007f00067812 */ /* 0x001fc800078ec0ff */
[----:B------:R-:W-:-:S13]  /*164f0*/  ISETP.NE.AND P1, PT, R6, RZ, PT ;  /* 0x000000ff0600720c */ /* 0x000fda0003f25270 */
[----:B------:R-:W-:Y:S05]  /*16500*/  @P1 BRA `(.L_x_2399) ;  /* 0x0000000000381947 */ /* 0x000fea0003800000 */
[----:B------:R-:W0:Y:S01]  /*16510*/  S2R R3, SR_LANEID ;  /* 0x0000000000037919 */ /* 0x000e220000000000 */
[----:B------:R-:W-:Y:S01]  /*16520*/  VOTEU.ANY UR4, UPT, PT ;  /* 0x0000000000047886 */ /* 0x000fe200038e0100 */
[----:B------:R-:W1:Y:S01]  /*16530*/  LDC.64 R4, c[0x0][0xc80] ;  /* 0x00032000ff047b82 */ /* 0x000e620000000a00 */
[----:B------:R-:W0:Y:S01]  /*16540*/  FLO.U32 R0, UR4 ;  /* 0x0000000400007d00 */ /* 0x000e2200080e0000 */
[----:B------:R-:W-:-:S07]  /*16550*/  ULDC.64 UR6, c[0x0][0x208] ;  /* 0x0000820000067ab9 */ /* 0x000fce0000000a00 */
[----:B------:R-:W1:Y:S01]  /*16560*/  POPC R2, UR4 ;  /* 0x0000000400027d09 */ /* 0x000e620008000000 */
[----:B0-----:R-:W-:-:S13]  /*16570*/  ISETP.EQ.U32.AND P0, PT, R0, R3, PT ;  /* 0x000000030000720c */ /* 0x001fda0003f02070 */
[----:B-1----:R-:W2:Y:S01]  /*16580*/  @P0 ATOMG.E.ADD.STRONG.GPU PT, R5, desc[UR6][R4.64], R2 ;  /* 0x00000002040509a8 */ /* 0x002ea200081ee1c6 */
[----:B------:R-:W0:Y:S02]  /*16590*/  S2R R3, SR_LTMASK ;  /* 0x0000000000037919 */ /* 0x000e240000003900 */
[----:B0-----:R-:W-:-:S06]  /*165a0*/  LOP3.LUT R3, R3, UR4, RZ, 0xc0, !PT ;  /* 0x0000000403037c12 */ /* 0x001fcc000f8ec0ff */
[----:B------:R-:W0:Y:S01]  /*165b0*/  POPC R3, R3 ;  /* 0x0000000300037309 */ /* 0x000e220000000000 */
[----:B--2---:R-:W0:Y:S02]  /*165c0*/  SHFL.IDX PT, R0, R5, R0, 0x1f ;  /* 0x00001f0005007589 */ /* 0x004e2400000e0000 */
[----:B0-----:R-:W-:-:S05]  /*165d0*/  IADD3 R0, R0, UR40, R3 ;  /* 0x0000002800007c10 */ /* 0x001fca000fffe003 */
[----:B------:R0:W-:Y:S02]  /*165e0*/  STL [R1+0x18], R0 ;  /* 0x0000180001007387 */ /* 0x0001e40000100800 */
.L_x_2399:
[----:B------:R-:W-:Y:S05]  /*165f0*/  BSYNC B0 ;  /* 0x0000000000007941 */ /* 0x000fea0003800000 */
.L_x_2398:
[----:B0-----:R-:W2:Y:S01]  /*16600*/  LDL.LU R0, [R1+0xc] ;  /* 0x00000c0001007983 */ /* 0x001ea20000300800 */
[----:B------:R-:W-:Y:S01]  /*16610*/  BSSY B0, `(.L_x_2400) ;  /* 0x0000047000007945 */ /* 0x000fe20003800000 */
[----:B--2---:R-:W-:-:S13]  /*16620*/  ISETP.NE.AND P0, PT, R0, RZ, PT ;  /* 0x000000ff0000720c */ /* 0x004fda0003f05270 */
        /* <DEDUP_REMOVED lines=8> */
.L_x_2456:
[----:B------:R-:W-:Y:S05]  /*166b0*/  BSYNC B1 ;  /* 0x0000000000017941 */ /* 0x000fea0003800000 */
.L_x_2402:
        /* <DEDUP_REMOVED lines=9> */
.L_x_2405:
[----:B------:R-:W-:Y:S05]  /*16750*/  BSYNC B1 ;  /* 0x0000000000017941 */ /* 0x000fea0003800000 */
.L_x_2404:
        /* <DEDUP_REMOVED lines=10> */
.L_x_2406:
        /* <DEDUP_REMOVED lines=15> */
.L_x_2407:
        /* <DEDUP_REMOVED lines=11> */
[----:B------:R-:W-:Y:S01]  /*169a0*/  UMOV UR6, 0x0 ;  /* 0x0000000000067882 */ /* 0x000fe20000000000 */
[----:B------:R-:W-:Y:S01]  /*169b0*/  IADD3 R0, R0, 0x7400, RZ ;  /* 0x0000740000007810 */ /* 0x000fe20007ffe0ff */
[----:B------:R-:W-:Y:S01]  /*169c0*/  UMOV UR7, 0x14f00000 ;  /* 0x14f0000000077882 */ /* 0x000fe20000000000 */
[----:B------:R-:W-:-:S09]  /*169d0*/  UMOV UR10, 0x80 ;  /* 0x00000080000a7882 */ /* 0x000fd20000000000 */
.L_x_2408:
        /* <DEDUP_REMOVED lines=10> */
.L_x_2401:
[----:B------:R-:W-:Y:S05]  /*16a80*/  BSYNC B0 ;  /* 0x0000000000007941 */ /* 0x000fea0003800000 */
.L_x_2400:
[----:B------:R-:W2:Y:S01]  /*16a90*/  LDL.LU R3, [R1+0x4] ;  /* 0x0000040001037983 */ /* 0x000ea20000300800 */
[----:B------:R-:W-:-:S05]  /*16aa0*/  VIADD R18, R18, 0x1 ;  /* 0x0000000112127836 */ /* 0x000fca0000000000 */
[----:B------:R-:W-:-:S04]  /*16ab0*/  ISETP.NE.AND P0, PT, R18, 0x2, PT ;  /* 0x000000021200780c */ /* 0x000fc80003f05270 */
[----:B------:R-:W-:Y:S02]  /*16ac0*/  SEL R0, RZ, 0x1, P0 ;  /* 0x00000001ff007807 */ /* 0x000fe40000000000 */
[----:B------:R-:W-:Y:S02]  /*16ad0*/  SEL R18, R18, RZ, P0 ;  /* 0x000000ff12127207 */ /* 0x000fe40000000000 */
[----:B--2---:R-:W-:-:S05]  /*16ae0*/  LOP3.LUT R3, R3, R0, RZ, 0x3c, !PT ;  /* 0x0000000003037212 */ /* 0x004fca00078e3cff */
[----:B------:R1:W-:Y:S02]  /*16af0*/  STL [R1+0x4], R3 ;  /* 0x0000040301007387 */ /* 0x0003e40000100800 */
.L_x_2323:
[----:B------:R-:W-:Y:S05]  /*16b00*/  BSYNC B7 ;  /* 0x0000000000077941 */ /* 0x000fea0003800000 */
.L_x_2321:
[----:B0-----:R-:W2:Y:S04]  /*16b10*/  LDL R0, [R1+0x2c] ;  /* 0x00002c0001007983 */ /* 0x001ea80000100800 */
[----:B------:R0:W5:Y:S01]  /*16b20*/  LDL R2, [R1+0x18] ;  /* 0x0000180001027983 */ /* 0x0001620000100800 */
[----:B--2---:R-:W-:-:S13]  /*16b30*/  ISETP.NE.AND P0, PT, R0, RZ, PT ;  /* 0x000000ff0000720c */ /* 0x004fda0003f05270 */
[----:B0-----:R-:W-:Y:S05]  /*16b40*/  @!P0 BRA `(.L_x_2409) ;  /* 0x0000000000288947 */ /* 0x001fea0003800000 */
[----:B------:R-:W-:Y:S05]  /*16b50*/  WARPSYNC.ALL ;  /* 0x0000000000007948 */ /* 0x000fea0003800000 */
[----:B------:R-:W0:Y:S08]  /*16b60*/  S2UR UR5, SR_CgaCtaId ;  /* 0x00000000000579c3 */ /* 0x000e300000008800 */
[----:B------:R-:W-:Y:S06]  /*16b70*/  BAR.SYNC.DEFER_BLOCKING 0x5, 0x180 ;  /* 0x0146000000007b1d */ /* 0x000fec0000010000 */
[----:B------:R-:W-:-:S02]  /*16b80*/  UMOV UR4, 0x400 ;  /* 0x0000040000047882 */ /* 0x000fc40000000000 */
[----:B0-----:R-:W-:-:S06]  /*16b90*/  ULEA UR4, UR5, UR4, 0x18 ;  /* 0x0000000405047291 */ /* 0x001fcc000f8ec03f */
[----:B------:R-:W-:-:S05]  /*16ba0*/  IMAD.U32 R17, RZ, RZ, UR4 ;  /* 0x00000004ff117e24 */ /* 0x000fca000f8e00ff */
[----:B-----5:R-:W0:Y:S04]  /*16bb0*/  LDS R2, [R17+0x368d0] ;  /* 0x0368d00011027984 */ /* 0x020e280000000800 */
[----:B0-----:R3:W-:Y:S01]  /*16bc0*/  STL [R1+0x18], R2 ;  /* 0x0000180201007387 */ /* 0x0017e20000100800 */
[----:B------:R-:W-:Y:S06]  /*16bd0*/  BAR.ARV 0x4, 0x180 ;  /* 0x0106000000007b1d */ /* 0x000fec0000002000 */
[----:B------:R-:W-:Y:S05]  /*16be0*/  BRA `(.L_x_2410) ;  /* 0x00000000002c7947 */ /* 0x000fea0003800000 */
.L_x_2409:
[----:B------:R-:W-:-:S03]  /*16bf0*/  UMOV UR4, 0xffffffff ;  /* 0xffffffff00047882 */ /* 0x000fc60000000000 */
[----:B------:R-:W-:Y:S05]  /*16c00*/  BRA.DIV UR4, `(.L_x_2411) ;  /* 0x0000001604847947 */ /* 0x000fea000b800000 */
[----:B-----5:R0:W2:Y:S02]  /*16c10*/  SHFL.IDX PT, R14, R2, RZ, 0x1f ;  /* 0x00001fff020e7589 */ /* 0x0200a400000e0000 */
.L_x_2459:
[----:B-1----:R-:W1:Y:S01]  /*16c20*/  @!P1 S2R R3, SR_CgaCtaId ;  /* 0x0000000000039919 */ /* 0x002e620000008800 */
[----:B------:R-:W-:Y:S05]  /*16c30*/  WARPSYNC.ALL ;  /* 0x0000000000007948 */ /* 0x000fea0003800000 */
[----:B------:R-:W-:Y:S01]  /*16c40*/  BAR.SYNC.DEFER_BLOCKING 0x4, 0x180 ;  /* 0x0106000000007b1d */ /* 0x000fe20000010000 */
[----:B------:R-:W-:-:S05]  /*16c50*/  @!P1 MOV R0, 0x400 ;  /* 0x0000040000009802 */ /* 0x000fca0000000f00 */
[----:B--2---:R2:W-:Y:S01]  /*16c60*/  STL [R1+0x18], R14 ;  /* 0x0000180e01007387 */ /* 0x0045e20000100800 */
[----:B-1----:R-:W-:-:S05]  /*16c70*/  @!P1 LEA R17, R3, R0, 0x18 ;  /* 0x0000000003119211 */ /* 0x002fca00078ec0ff */
[----:B------:R2:W-:Y:S01]  /*16c80*/  @!P1 STS [R17+0x368d0], R2 ;  /* 0x0368d00211009388 */ /* 0x0005e20000000800 */
[----:B------:R-:W-:Y:S06]  /*16c90*/  BAR.ARV 0x5, 0x180 ;  /* 0x0146000000007b1d */ /* 0x000fec0000002000 */
.L_x_2410:
[----:B------:R-:W4:Y:S01]  /*16ca0*/  LDL R0, [R1+0x18] ;  /* 0x0000180001007983 */ /* 0x000f220000100800 */
[----:B------:R-:W-:Y:S02]  /*16cb0*/  ULDC UR4, c[0x0][0xc38] ;  /* 0x00030e0000047ab9 */ /* 0x000fe40000000800 */
[----:B----4-:R-:W-:-:S13]  /*16cc0*/  ISETP.GE.AND P0, PT, R0, UR4, PT ;  /* 0x0000000400007c0c */ /* 0x010fda000bf06270 */
[----:B------:R-:W-:Y:S05]  /*16cd0*/  @!P0 BRA `(.L_x_2412) ;  /* 0xffffffb8001c8947 */ /* 0x000fea000383ffff */
.L_x_2318:
[----:B-1----:R-:W4:Y:S01]  /*16ce0*/  LDL.LU R0, [R1+0x28] ;  /* 0x0000280001007983 */ /* 0x002f220000300800 */
[----:B------:R-:W-:Y:S01]  /*16cf0*/  BSSY B0, `(.L_x_2413) ;  /* 0x000000b000007945 */ /* 0x000fe20003800000 */
[----:B------:R-:W1:Y:S01]  /*16d00*/  S2R R5, SR_CgaCtaId ;  /* 0x0000000000057919 */ /* 0x000e620000008800 */
[----:B----4-:R-:W-:-:S05]  /*16d10*/  VIADD R0, R0, 0x1 ;  /* 0x0000000100007836 */ /* 0x010fca0000000000 */
[----:B0-23--:R-:W-:-:S04]  /*16d20*/  LEA.HI R2, R0, R0, RZ, 0x1 ;  /* 0x0000000000027211 */ /* 0x00dfc800078f08ff */
[----:B------:R-:W-:-:S05]  /*16d30*/  LOP3.LUT R3, R2, 0xfffffffe, RZ, 0xc0, !PT ;  /* 0xfffffffe02037812 */ /* 0x000fca00078ec0ff */
[----:B------:R-:W-:Y:S01]  /*16d40*/  IMAD.IADD R3, R0, 0x1, -R3 ;  /* 0x0000000100037824 */ /* 0x000fe200078e0a03 */
[----:B------:R-:W-:-:S04]  /*16d50*/  MOV R0, 0x400 ;  /* 0x0000040000007802 */ /* 0x000fc80000000f00 */
[----:B-1----:R-:W-:Y:S02]  /*16d60*/  LEA R0, R5, R0, 0x18 ;  /* 0x0000000005007211 */ /* 0x002fe400078ec0ff */
[----:B------:R-:W-:-:S04]  /*16d70*/  SHF.L.U32 R3, R3, 0x1f, RZ ;  /* 0x0000001f03037819 */ /* 0x000fc800000006ff */
[----:B------:R-:W0:Y:S02]  /*16d80*/  SYNCS.PHASECHK.TRANS64.TRYWAIT P0, [R0+URZ+0x36820], R3 ;  /* 0x03682003000075a7 */ /* 0x000e24000800017f */
[----:B0-----:R-:W-:Y:S05]  /*16d90*/  @!P0 BRA `(.L_x_2414) ;  /* 0x0000001400488947 */ /* 0x001fea0003800000 */
.L_x_2460:
[----:B------:R-:W-:Y:S05]  /*16da0*/  BSYNC B0 ;  /* 0x0000000000007941 */ /* 0x000fea0003800000 */
.L_x_2413:
[----:B------:R-:W-:-:S03]  /*16db0*/  UMOV UR4, 0xffffffff ;  /* 0xffffffff00047882 */ /* 0x000fc60000000000 */
[----:B------:R-:W-:Y:S05]  /*16dc0*/  BRA.DIV UR4, `(.L_x_2415) ;  /* 0x0000001604507947 */ /* 0x000fea000b800000 */
[----:B------:R-:W1:Y:S02]  /*16dd0*/  S2R R2, SR_TID.X ;  /* 0x0000000000027919 */ /* 0x000e640000002100 */
[----:B-1----:R-:W-:-:S04]  /*16de0*/  SHF.R.U32.HI R2, RZ, 0x5, R2 ;  /* 0x00000005ff027819 */ /* 0x002fc80000011602 */
[----:B------:R-:W-:-:S05]  /*16df0*/  LOP3.LUT R2, R2, 0x3, RZ, 0xc0, !PT ;  /* 0x0000000302027812 */ /* 0x000fca00078ec0ff */
[----:B------:R1:W2:Y:S02]  /*16e00*/  SHFL.IDX PT, R14, R2, RZ, 0x1f ;  /* 0x00001fff020e7589 */ /* 0x0002a400000e0000 */
.L_x_2463:
[----:B--2---:R-:W-:Y:S01]  /*16e10*/  ISETP.NE.AND P0, PT, R14, RZ, PT ;  /* 0x000000ff0e00720c */ /* 0x004fe20003f05270 */
[----:B------:R-:W-:-:S12]  /*16e20*/  BSSY B0, `(.L_x_2416) ;  /* 0x0000025000007945 */ /* 0x000fd80003800000 */
[----:B------:R-:W-:Y:S05]  /*16e30*/  @P0 BRA `(.L_x_2417) ;  /* 0x00000000008c0947 */ /* 0x000fea0003800000 */
[----:B------:R-:W-:-:S03]  /*16e40*/  UMOV UR4, 0xffffffff ;  /* 0xffffffff00047882 */ /* 0x000fc60000000000 */
[----:B------:R-:W-:Y:S05]  /*16e50*/  BRA.DIV UR4, `(.L_x_2418) ;  /* 0x0000001604607947 */ /* 0x000fea000b800000 */
[----:B------:R-:W-:-:S13]  /*16e60*/  ELECT P6, URZ, PT ;  /* 0x00000000003f782f */ /* 0x000fda00038c0000 */
.L_x_2466:
[----:B------:R-:W-:Y:S05]  /*16e70*/  @!P6 BRA `(.L_x_2417) ;  /* 0x00000000007ce947 */ /* 0x000fea0003800000 */
[----:B-1----:R-:W2:Y:S02]  /*16e80*/  LDL.LU R2, [R1+0x30] ;  /* 0x0000300001027983 */ /* 0x002ea40000300800 */
[----:B--2---:R-:W-:-:S04]  /*16e90*/  LOP3.LUT R2, R2, 0x2, RZ, 0xfc, !PT ;  /* 0x0000000202027812 */ /* 0x004fc800078efcff */
[----:B------:R-:W-:-:S13]  /*16ea0*/  ISETP.NE.AND P2, PT, R2, 0x3, PT ;  /* 0x000000030200780c */ /* 0x000fda0003f45270 */
[----:B------:R-:W-:Y:S05]  /*16eb0*/  @!P2 BRA `(.L_x_2419) ;  /* 0x000000000004a947 */ /* 0x000fea0003800000 */
[----:B------:R-:W-:Y:S01]  /*16ec0*/  BPT.TRAP 0x1 ;  /* 0x000000040000795c */ /* 0x000fe20000300000 */
.L_x_2419:
        /* <DEDUP_REMOVED lines=13> */
.L_x_2467:
[----:B------:R-:W1:Y:S02]  /*16fa0*/  SYNCS.PHASECHK.TRANS64.TRYWAIT P0, [R3+URZ], R2 ;  /* 0x00000002030075a7 */ /* 0x000e64000800017f */
[----:B-1----:R-:W-:Y:S05]  /*16fb0*/  @!P0 BRA `(.L_x_2421) ;  /* 0x00000014003c8947 */ /* 0x002fea0003800000 */
.L_x_2468:
[----:B------:R-:W-:Y:S05]  /*16fc0*/  @!P2 BRA `(.L_x_2422) ;  /* 0x000000000004a947 */ /* 0x000fea0003800000 */
[----:B------:R-:W-:Y:S01]  /*16fd0*/  BPT.TRAP 0x1 ;  /* 0x000000040000795c */ /* 0x000fe20000300000 */
.L_x_2422:
[----:B-1----:R-:W-:-:S04]  /*16fe0*/  VIADD R3, R0, 0x36860 ;  /* 0x0003686000037836 */ /* 0x002fc80000000000 */
[----:B------:R-:W-:-:S04]  /*16ff0*/  IMAD R18, R18, 0x8, R3 ;  /* 0x0000000812127824 */ /* 0x000fc800078e0203 */
[----:B------:R-:W1:Y:S02]  /*17000*/  SYNCS.PHASECHK.TRANS64.TRYWAIT P0, [R18+URZ], R5 ;  /* 0x00000005120075a7 */ /* 0x000e64000800017f */
[----:B-1----:R-:W-:Y:S05]  /*17010*/  @!P0 BRA `(.L_x_2423) ;  /* 0x0000001400388947 */ /* 0x002fea0003800000 */
.L_x_2469:
[----:B------:R-:W-:-:S07]  /*17020*/  IMAD R3, R4, 0x8, R3 ;  /* 0x0000000804037824 */ /* 0x000fce00078e0203 */
.L_x_2424:
[----:B--2---:R2:W3:Y:S02]  /*17030*/  SYNCS.PHASECHK.TRANS64.TRYWAIT P0, [R3+URZ], R2 ;  /* 0x00000002030075a7 */ /* 0x0044e4000800017f */
[----:B---3--:R-:W-:Y:S05]  /*17040*/  @!P0 NANOSLEEP.SYNCS 0x989680 ;  /* 0x009896800000895d */ /* 0x008fea0003900000 */
[----:B------:R-:W3:Y:S02]  /*17050*/  @!P0 SYNCS.PHASECHK.TRANS64 P0, [R3+URZ], R2 ;  /* 0x00000002030085a7 */ /* 0x000ee4000800007f */
[----:B---3--:R-:W-:Y:S05]  /*17060*/  @!P0 BRA `(.L_x_2424) ;  /* 0xfffffffc00f08947 */ /* 0x008fea000383ffff */
.L_x_2417:
[----:B------:R-:W-:Y:S05]  /*17070*/  BSYNC B0 ;  /* 0x0000000000007941 */ /* 0x000fea0003800000 */
.L_x_2416:
[----:B------:R-:W-:Y:S05]  /*17080*/  EXIT ;  /* 0x000000000000794d */ /* 0x000fea0003800000 */
.L_x_2271:
[----:B0-----:R-:W-:-:S04]  /*17090*/  MOV R3, UR37 ;  /* 0x0000002500037c02 */ /* 0x001fc80008000f00 */
[----:B------:R0:W1:Y:S03]  /*170a0*/  SYNCS.PHASECHK.TRANS64.TRYWAIT P1, [R3+URZ+0x36800], R0 ;  /* 0x03680000030075a7 */ /* 0x000066000802017f */
[----:B-1----:R-:W-:Y:S05]  /*170b0*/  @!P1 NANOSLEEP.SYNCS 0x989680 ;  /* 0x009896800000995d */ /* 0x002fea0003900000 */
[----:B------:R-:W1:Y:S02]  /*170c0*/  @!P1 SYNCS.PHASECHK.TRANS64 P1, [R3+URZ+0x36800], R0 ;  /* 0x03680000030095a7 */ /* 0x000e64000802007f */
[----:B-1----:R-:W-:Y:S05]  /*170d0*/  @!P1 BRA `(.L_x_2271) ;  /* 0xfffffffc00ec9947 */ /* 0x002fea000383ffff */
[----:B------:R-:W-:Y:S05]  /*170e0*/  BRA `(.L_x_2425) ;  /* 0xfffffea400bc7947 */ /* 0x000fea000383ffff */
.L_x_2275:
[----:B-1----:R1:W2:Y:S02]  /*170f0*/  SYNCS.PHASECHK.TRANS64.TRYWAIT P2, [R0+URZ+0x36830], R3 ;  /* 0x03683003000075a7 */ /* 0x0022a4000804017f */
[----:B--2---:R-:W-:Y:S05]  /*17100*/  @!P2 NANOSLEEP.SYNCS 0x989680 ;  /* 0x009896800000a95d */ /* 0x004fea0003900000 */
[----:B------:R-:W2:Y:S02]  /*17110*/  @!P2 SYNCS.PHASECHK.TRANS64 P2, [R0+URZ+0x36830], R3 ;  /* 0x036830030000a5a7 */ /* 0x000ea4000804007f */
[----:B--2---:R-:W-:Y:S05]  /*17120*/  @!P2 BRA `(.L_x_2275) ;  /* 0xfffffffc00f0a947 */ /* 0x004fea000383ffff */
[----:B------:R-:W-:Y:S05]  /*17130*/  BRA `(.L_x_2274) ;  /* 0xfffffea400e07947 */ /* 0x000fea000383ffff */
.L_x_2280:
[----:B-1----:R-:W-:-:S04]  /*17140*/  IMAD.U32 R6, RZ, RZ, UR7 ;  /* 0x00000007ff067e24 */ /* 0x002fc8000f8e00ff */
[----:B------:R1:W2:Y:S03]  /*17150*/  SYNCS.PHASECHK.TRANS64.TRYWAIT P3, [R6+URZ+0x36830], R5 ;  /* 0x03683005060075a7 */ /* 0x0002a6000806017f */
[----:B--2---:R-:W-:Y:S05]  /*17160*/  @!P3 NANOSLEEP.SYNCS 0x989680 ;  /* 0x009896800000b95d */ /* 0x004fea0003900000 */
[----:B------:R-:W2:Y:S02]  /*17170*/  @!P3 SYNCS.PHASECHK.TRANS64 P3, [R6+URZ+0x36830], R5 ;  /* 0x036830050600b5a7 */ /* 0x000ea4000806007f */
[----:B--2---:R-:W-:Y:S05]  /*17180*/  @!P3 BRA `(.L_x_2280) ;  /* 0xfffffffc00ecb947 */ /* 0x004fea000383ffff */
[----:B------:R-:W-:Y:S05]  /*17190*/  BRA `(.L_x_2279) ;  /* 0xfffffef000307947 */ /* 0x000fea000383ffff */
.L_x_2284:
[----:B01----:R-:W-:-:S04]  /*171a0*/  IMAD.U32 R5, RZ, RZ, UR10 ;  /* 0x0000000aff057e24 */ /* 0x003fc8000f8e00ff */
[----:B------:R0:W1:Y:S03]  /*171b0*/  SYNCS.PHASECHK.TRANS64.TRYWAIT P3, [R5+URZ+0x36850], R0 ;  /* 0x03685000050075a7 */ /* 0x000066000806017f */
[----:B-1----:R-:W-:Y:S05]  /*171c0*/  @!P3 NANOSLEEP.SYNCS 0x989680 ;  /* 0x009896800000b95d */ /* 0x002fea0003900000 */
[----:B------:R-:W1:Y:S02]  /*171d0*/  @!P3 SYNCS.PHASECHK.TRANS64 P3, [R5+URZ+0x36850], R0 ;  /* 0x036850000500b5a7 */ /* 0x000e64000806007f */
[----:B-1----:R-:W-:Y:S05]  /*171e0*/  @!P3 BRA `(.L_x_2284) ;  /* 0xfffffffc00ecb947 */ /* 0x002fea000383ffff */
[----:B------:R-:W-:Y:S05]  /*171f0*/  BRA `(.L_x_2283) ;  /* 0xffffff1400787947 */ /* 0x000fea000383ffff */
.L_x_2290:
[----:B-1----:R-:W-:-:S04]  /*17200*/  IMAD.U32 R6, RZ, RZ, UR4 ;  /* 0x00000004ff067e24 */ /* 0x002fc8000f8e00ff */
[----:B------:R1:W2:Y:S03]  /*17210*/  SYNCS.PHASECHK.TRANS64.TRYWAIT P2, [R6+URZ+0x36830], R5 ;  /* 0x03683005060075a7 */ /* 0x0002a6000804017f */
[----:B--2---:R-:W-:Y:S05]  /*17220*/  @!P2 NANOSLEEP.SYNCS 0x989680 ;  /* 0x009896800000a95d */ /* 0x004fea0003900000 */
[----:B------:R-:W2:Y:S02]  /*17230*/  @!P2 SYNCS.PHASECHK.TRANS64 P2, [R6+URZ+0x36830], R5 ;  /* 0x036830050600a5a7 */ /* 0x000ea4000804007f */
[----:B--2---:R-:W-:Y:S05]  /*17240*/  @!P2 BRA `(.L_x_2290) ;  /* 0xfffffffc00eca947 */ /* 0x004fea000383ffff */
[----:B------:R-:W-:Y:S05]  /*17250*/  BRA `(.L_x_2289) ;  /* 0xffffff3800b87947 */ /* 0x000fea000383ffff */
.L_x_2294:
[----:B01----:R-:W-:-:S04]  /*17260*/  IMAD.U32 R5, RZ, RZ, UR10 ;  /* 0x0000000aff057e24 */ /* 0x003fc8000f8e00ff */
[----:B------:R0:W1:Y:S03]  /*17270*/  SYNCS.PHASECHK.TRANS64.TRYWAIT P2, [R5+URZ+0x36850], R0 ;  /* 0x03685000050075a7 */ /* 0x000066000804017f */
[----:B-1----:R-:W-:Y:S05]  /*17280*/  @!P2 NANOSLEEP.SYNCS 0x989680 ;  /* 0x009896800000a95d */ /* 0x002fea0003900000 */
[----:B------:R-:W1:Y:S02]  /*17290*/  @!P2 SYNCS.PHASECHK.TRANS64 P2, [R5+URZ+0x36850], R0 ;  /* 0x036850000500a5a7 */ /* 0x000e64000804007f */
[----:B-1----:R-:W-:Y:S05]  /*172a0*/  @!P2 BRA `(.L_x_2294) ;  /* 0xfffffffc00eca947 */ /* 0x002fea000383ffff */
[----:B------:R-:W-:Y:S05]  /*172b0*/  BRA `(.L_x_2293) ;  /* 0xffffff6000007947 */ /* 0x000fea000383ffff */
.L_x_2299:
[----:B-1----:R-:W-:-:S04]  /*172c0*/  IMAD.U32 R9, RZ, RZ, UR5 ;  /* 0x00000005ff097e24 */ /* 0x002fc8000f8e00ff */
[----:B------:R1:W2:Y:S03]  /*172d0*/  SYNCS.PHASECHK.TRANS64.TRYWAIT P0, [R9+URZ+0x36850], R0 ;  /* 0x03685000090075a7 */ /* 0x0002a6000800017f */
[----:B--2---:R-:W-:Y:S05]  /*172e0*/  @!P0 NANOSLEEP.SYNCS 0x989680 ;  /* 0x009896800000895d */ /* 0x004fea0003900000 */
[----:B------:R-:W2:Y:S02]  /*172f0*/  @!P0 SYNCS.PHASECHK.TRANS64 P0, [R9+URZ+0x36850], R0 ;  /* 0x03685000090085a7 */ /* 0x000ea4000800007f */
[----:B--2---:R-:W-:Y:S05]  /*17300*/  @!P0 BRA `(.L_x_2299) ;  /* 0xfffffffc00ec8947 */ /* 0x004fea000383ffff */
[----:B------:R-:W-:Y:S05]  /*17310*/  BRA `(.L_x_2298) ;  /* 0xffffff8000707947 */ /* 0x000fea000383ffff */
.L_x_2329:
[----:B------:R-:W-:Y:S02]  /*17320*/  IMAD.MOV.U32 R13, RZ, RZ, R0 ;  /* 0x000000ffff0d7224 */ /* 0x000fe400078e0000 */
[----:B------:R-:W-:Y:S02]  /*17330*/  IMAD.MOV.U32 R12, RZ, RZ, RZ ;  /* 0x000000ffff0c7224 */ /* 0x000fe400078e00ff */
[----:B------:R-:W-:Y:S02]  /*17340*/  IMAD.MOV.U32 R11, RZ, RZ, 0x1f ;  /* 0x0000001fff0b7424 */ /* 0x000fe400078e00ff */
[----:B------:R-:W-:-:S07]  /*17350*/  IMAD.MOV.U32 R15, RZ, RZ, -0x1 ;  /* 0xffffffffff0f7424 */ /* 0x000fce00078e00ff */
[----:B0-----:R-:W-:Y:S05]  /*17360*/  WARPSYNC.COLLECTIVE R15, `(.L_x_2426) ;  /* 0x000000000f087348 */ /* 0x001fea0003c00000 */
[----:B------:R1:W2:Y:S02]  /*17370*/  SHFL.IDX P6, R14, R13, R12, R11 ;  /* 0x0000000c0d0e7389 */ /* 0x0002a400000c000b */
[----:B012---:R-:W-:Y:S01]  /*17380*/  ENDCOLLECTIVE ;  /* 0x000000000000791b */ /* 0x007fe20003800000 */
.L_x_2426:
[----:B------:R-:W-:Y:S05]  /*17390*/  BRA `(.L_x_2427) ;  /* 0xffffffbc00407947 */ /* 0x000fea000383ffff */
.L_x_2331:
[----:B------:R-:W-:Y:S01]  /*173a0*/  BSSY B0, `(.L_x_2428) ;  /* 0x0000006000007945 */ /* 0x000fe20003800000 */
[----:B------:R-:W-:-:S07]  /*173b0*/  IMAD.MOV.U32 R15, RZ, RZ, -0x1 ;  /* 0xffffffffff0f7424 */ /* 0x000fce00078e00ff */
[----:B01----:R-:W-:Y:S05]  /*173c0*/  WARPSYNC.COLLECTIVE R15, `(.L_x_2429) ;  /* 0x000000000f0c7348 */ /* 0x003fea0003c00000 */
[----:B------:R-:W-:Y:S02]  /*173d0*/  ELECT P6, UR62, PT ;  /* 0x00000000003e782f */ /* 0x000fe400038c0000 */
[----:B------:R-:W-:Y:S01]  /*173e0*/  MOV R14, UR62 ;  /* 0x0000003e000e7c02 */ /* 0x000fe20008000f00 */
[----:B01----:R-:W-:Y:S10]  /*173f0*/  ENDCOLLECTIVE ;  /* 0x000000000000791b */ /* 0x003ff40003800000 */
.L_x_2429:
[----:B------:R-:W-:Y:S05]  /*17400*/  BSYNC B0 ;  /* 0x0000000000007941 */ /* 0x000fea0003800000 */
.L_x_2428:
[----:B------:R-:W-:Y:S05]  /*17410*/  BRA `(.L_x_2430) ;  /* 0xffffffbc00407947 */ /* 0x000fea000383ffff */
.L_x_2333:
[----:B-1----:R1:W2:Y:S02]  /*17420*/  SYNCS.PHASECHK.TRANS64.TRYWAIT P0, [R2+URZ+0x36840], R0 ;  /* 0x03684000020075a7 */ /* 0x0022a4000800017f */
[----:B--2---:R-:W-:Y:S05]  /*17430*/  @!P0 NANOSLEEP.SYNCS 0x989680 ;  /* 0x009896800000895d */ /* 0x004fea0003900000 */
[----:B------:R-:W2:Y:S02]  /*17440*/  @!P0 SYNCS.PHASECHK.TRANS64 P0, [R2+URZ+0x36840], R0 ;  /* 0x03684000020085a7 */ /* 0x000ea4000800007f */
[----:B--2---:R-:W-:Y:S05]  /*17450*/  @!P0 BRA `(.L_x_2333) ;  /* 0xfffffffc00f08947 */ /* 0x004fea000383ffff */
[----:B------:R-:W-:Y:S05]  /*17460*/  BRA `(.L_x_2431) ;  /* 0xffffffbc00947947 */ /* 0x000fea000383ffff */
.L_x_2337:
[----:B------:R-:W-:Y:S01]  /*17470*/  IMAD.MOV.U32 R13, RZ, RZ, R4 ;  /* 0x000000ffff0d7224 */ /* 0x000fe200078e0004 */
[----:B------:R-:W-:Y:S01]  /*17480*/  MOV R12, RZ ;  /* 0x000000ff000c7202 */ /* 0x000fe20000000f00 */
[----:B------:R-:W-:Y:S01]  /*17490*/  IMAD.MOV.U32 R11, RZ, RZ, 0x181f ;  /* 0x0000181fff0b7424 */ /* 0x000fe200078e00ff */
[----:B------:R-:W-:Y:S01]  /*174a0*/  LOP3.LUT R6, R6, 0x7f, RZ, 0xc0, !PT ;  /* 0x0000007f06067812 */ /* 0x000fe200078ec0ff */
[----:B------:R-:W-:-:S03]  /*174b0*/  IMAD.MOV.U32 R15, RZ, RZ, -0x1 ;  /* 0xffffffffff0f7424 */ /* 0x000fc600078e00ff */
[----:B------:R-:W-:-:S07]  /*174c0*/  SHF.R.U32.HI R2, RZ, 0x3, R6 ;  /* 0x00000003ff027819 */ /* 0x000fce0000011606 */
[----:B-----5:R-:W-:Y:S05]  /*174d0*/  WARPSYNC.COLLECTIVE R15, `(.L_x_2432) ;  /* 0x000000000f087348 */ /* 0x020fea0003c00000 */
[----:B------:R0:W1:Y:S02]  /*174e0*/  SHFL.IDX P6, R14, R13, R12, R11 ;  /* 0x0000000c0d0e7389 */ /* 0x00006400000c000b */
[----:B01---5:R-:W-:Y:S01]  /*174f0*/  ENDCOLLECTIVE ;  /* 0x000000000000791b */ /* 0x023fe20003800000 */
.L_x_2432:
[----:B------:R-:W-:-:S04]  /*17500*/  IMAD R2, R8, 0x80, R2 ;  /* 0x0000008008027824 */ /* 0x000fc800078e0202 */
[----:B------:R-:W-:Y:S02]  /*17510*/  VIADD R8, R2, 0x10 ;  /* 0x0000001002087836 */ /* 0x000fe40000000000 */
[----:B------:R-:W-:Y:S02]  /*17520*/  IMAD.MOV.U32 R13, RZ, RZ, R0 ;  /* 0x000000ffff0d7224 */ /* 0x000fe400078e0000 */
[----:B------:R-:W-:-:S07]  /*17530*/  IMAD.MOV.U32 R5, RZ, RZ, R14 ;  /* 0x000000ffff057224 */ /* 0x000fce00078e000e */
[----:B------:R-:W-:Y:S05]  /*17540*/  WARPSYNC.COLLECTIVE R15, `(.L_x_2433) ;  /* 0x000000000f087348 */ /* 0x000fea0003c00000 */
[----:B------:R0:W1:Y:S02]  /*17550*/  SHFL.IDX P6, R14, R13, R12, R11 ;  /* 0x0000000c0d0e7389 */ /* 0x00006400000c000b */
[----:B01----:R-:W-:Y:S01]  /*17560*/  ENDCOLLECTIVE ;  /* 0x000000000000791b */ /* 0x003fe20003800000 */
.L_x_2433:
        /* <DEDUP_REMOVED lines=8> */
[----:B------:R-:W-:-:S04]  /*175f0*/  @!P4 IMAD.X R5, RZ, RZ, R5, P3 ;  /* 0x000000ffff05c224 */ /* 0x000fc800018e0605 */
[----:B------:R-:W-:-:S05]  /*17600*/  @!P4 IMAD.MOV.U32 R7, RZ, RZ, R5 ;  /* 0x000000ffff07c224 */ /* 0x000fca00078e0005 */
        /* <DEDUP_REMOVED lines=10> */
.L_x_2434:
[----:B------:R-:W-:Y:S01]  /*176b0*/  IMAD.MOV.U32 R13, RZ, RZ, R0 ;  /* 0x000000ffff0d7224 */ /* 0x000fe200078e0000 */
[----:B------:R-:W-:-:S07]  /*176c0*/  MOV R5, R14 ;  /* 0x0000000e00057202 */ /* 0x000fce0000000f00 */
[----:B------:R-:W-:Y:S05]  /*176d0*/  WARPSYNC.COLLECTIVE R15, `(.L_x_2435) ;  /* 0x000000000f087348 */ /* 0x000fea0003c00000 */
[----:B------:R0:W1:Y:S02]  /*176e0*/  SHFL.IDX P6, R14, R13, R12, R11 ;  /* 0x0000000c0d0e7389 */ /* 0x00006400000c000b */
[----:B01----:R-:W-:Y:S01]  /*176f0*/  ENDCOLLECTIVE ;  /* 0x000000000000791b */ /* 0x003fe20003800000 */
.L_x_2435:
[----:B------:R-:W-:Y:S01]  /*17700*/  ULDC.64 UR4, c[0x0][0x208] ;  /* 0x0000820000047ab9 */ /* 0x000fe20000000a00 */
[----:B------:R-:W-:Y:S02]  /*17710*/  IMAD.MOV.U32 R13, RZ, RZ, R4 ;  /* 0x000000ffff0d7224 */ /* 0x000fe400078e0004 */
[----:B------:R-:W-:Y:S02]  /*17720*/  IMAD.MOV.U32 R12, RZ, RZ, 0x2 ;  /* 0x00000002ff0c7424 */ /* 0x000fe400078e00ff */
[----:B------:R-:W-:-:S05]  /*17730*/  IMAD.MOV.U32 R6, RZ, RZ, R14 ;  /* 0x000000ffff067224 */ /* 0x000fca00078e000e */
[----:B------:R-:W-:-:S05]  /*17740*/  @!P4 LEA R6, P3, R10, R6, 0x1 ;  /* 0x000000060a06c211 */ /* 0x000fca00078608ff */
[----:B------:R-:W-:-:S04]  /*17750*/  @!P4 IMAD.X R5, RZ, RZ, R5, P3 ;  /* 0x000000ffff05c224 */ /* 0x000fc800018e0605 */
        /* <DEDUP_REMOVED lines=12> */
.L_x_2436:
[----:B------:R-:W-:Y:S02]  /*17820*/  IMAD.MOV.U32 R13, RZ, RZ, R0 ;  /* 0x000000ffff0d7224 */ /* 0x000fe400078e0000 */
[----:B------:R-:W-:-:S07]  /*17830*/  IMAD.MOV.U32 R5, RZ, RZ, R14 ;  /* 0x000000ffff057224 */ /* 0x000fce00078e000e */
[----:B------:R-:W-:Y:S05]  /*17840*/  WARPSYNC.COLLECTIVE R15, `(.L_x_2437) ;  /* 0x000000000f087348 */ /* 0x000fea0003c00000 */
[----:B------:R0:W1:Y:S02]  /*17850*/  SHFL.IDX P6, R14, R13, R12, R11 ;  /* 0x0000000c0d0e7389 */ /* 0x00006400000c000b */
[----:B01----:R-:W-:Y:S01]  /*17860*/  ENDCOLLECTIVE ;  /* 0x000000000000791b */ /* 0x003fe20003800000 */
.L_x_2437:
[----:B------:R-:W-:Y:S01]  /*17870*/  ULDC.64 UR4, c[0x0][0x208] ;  /* 0x0000820000047ab9 */ /* 0x000fe20000000a00 */
[----:B------:R-:W-:Y:S02]  /*17880*/  IMAD.MOV.U32 R13, RZ, RZ, R4 ;  /* 0x000000ffff0d7224 */ /* 0x000fe400078e0004 */
[----:B------:R-:W-:Y:S02]  /*17890*/  IMAD.MOV.U32 R12, RZ, RZ, 0x3 ;  /* 0x00000003ff0c7424 */ /* 0x000fe400078e00ff */
[----:B------:R-:W-:-:S05]  /*178a0*/  IMAD.MOV.U32 R6, RZ, RZ, R14 ;  /* 0x000000ffff067224 */ /* 0x000fca00078e000e */
[----:B------:R-:W-:-:S05]  /*178b0*/  @!P4 LEA R6, P3, R10, R6, 0x1 ;  /* 0x000000060a06c211 */ /* 0x000fca00078608ff */
[----:B------:R-:W-:-:S05]  /*178c0*/  @!P4 IMAD.X R5, RZ, RZ, R5, P3 ;  /* 0x000000ffff05c224 */ /* 0x000fca00018e0605 */
[----:B------:R-:W-:Y:S01]  /*178d0*/  @!P4 MOV R7, R5 ;  /* 0x000000050007c202 */ /* 0x000fe20000000f00 */
[----:B------:R-:W-:-:S04]  /*178e0*/  VIADD R5, R2, 0x30 ;  /* 0x0000003002057836 */ /* 0x000fc80000000000 */
        /* <DEDUP_REMOVED lines=10> */
.L_x_2438:
[----:B------:R-:W-:Y:S02]  /*17990*/  IMAD.MOV.U32 R13, RZ, RZ, R0 ;  /* 0x000000ffff0d7224 */ /* 0x000fe400078e0000 */
[----:B------:R-:W-:-:S07]  /*179a0*/  IMAD.MOV.U32 R5, RZ, RZ, R14 ;  /* 0x000000ffff057224 */ /* 0x000fce00078e000e */
[----:B------:R-:W-:Y:S05]  /*179b0*/  WARPSYNC.COLLECTIVE R15, `(.L_x_2439) ;  /* 0x000000000f087348 */ /* 0x000fea0003c00000 */
[----:B------:R0:W1:Y:S02]  /*179c0*/  SHFL.IDX P6, R14, R13, R12, R11 ;  /* 0x0000000c0d0e7389 */ /* 0x00006400000c000b */
[----:B01----:R-:W-:Y:S01]  /*179d0*/  ENDCOLLECTIVE ;  /* 0x000000000000791b */ /* 0x003fe20003800000 */
.L_x_2439:
        /* <DEDUP_REMOVED lines=18> */
.L_x_2440:
[----:B------:R-:W-:Y:S01]  /*17b00*/  IMAD.MOV.U32 R13, RZ, RZ, R0 ;  /* 0x000000ffff0d7224 */ /* 0x000fe200078e0000 */
[----:B------:R-:W-:-:S07]  /*17b10*/  MOV R5, R14 ;  /* 0x0000000e00057202 */ /* 0x000fce0000000f00 */
[----:B------:R-:W-:Y:S05]  /*17b20*/  WARPSYNC.COLLECTIVE R15, `(.L_x_2441) ;  /* 0x000000000f087348 */ /* 0x000fea0003c00000 */
[----:B------:R0:W1:Y:S02]  /*17b30*/  SHFL.IDX P6, R14, R13, R12, R11 ;  /* 0x0000000c0d0e7389 */ /* 0x00006400000c000b */
[----:B01----:R-:W-:Y:S01]  /*17b40*/  ENDCOLLECTIVE ;  /* 0x000000000000791b */ /* 0x003fe20003800000 */
.L_x_2441:
        /* <DEDUP_REMOVED lines=18> */
.L_x_2442:
[----:B------:R-:W-:Y:S02]  /*17c70*/  IMAD.MOV.U32 R13, RZ, RZ, R0 ;  /* 0x000000ffff0d7224 */ /* 0x000fe400078e0000 */
[----:B------:R-:W-:-:S07]  /*17c80*/  IMAD.MOV.U32 R5, RZ, RZ, R14 ;  /* 0x000000ffff057224 */ /* 0x000fce00078e000e */
[----:B------:R-:W-:Y:S05]  /*17c90*/  WARPSYNC.COLLECTIVE R15, `(.L_x_2443) ;  /* 0x000000000f087348 */ /* 0x000fea0003c00000 */
[----:B------:R0:W1:Y:S02]  /*17ca0*/  SHFL.IDX P6, R14, R13, R12, R11 ;  /* 0x0000000c0d0e7389 */ /* 0x00006400000c000b */
[----:B01----:R-:W-:Y:S01]  /*17cb0*/  ENDCOLLECTIVE ;  /* 0x000000000000791b */ /* 0x003fe20003800000 */
.L_x_2443:
        /* <DEDUP_REMOVED lines=18> */
.L_x_2444:
[----:B------:R-:W-:Y:S02]  /*17de0*/  IMAD.MOV.U32 R13, RZ, RZ, R0 ;  /* 0x000000ffff0d7224 */ /* 0x000fe400078e0000 */
[----:B------:R-:W-:-:S07]  /*17df0*/  IMAD.MOV.U32 R5, RZ, RZ, R14 ;  /* 0x000000ffff057224 */ /* 0x000fce00078e000e */
[----:B------:R-:W-:Y:S05]  /*17e00*/  WARPSYNC.COLLECTIVE R15, `(.L_x_2445) ;  /* 0x000000000f087348 */ /* 0x000fea0003c00000 */
[----:B------:R0:W1:Y:S02]  /*17e10*/  SHFL.IDX P6, R14, R13, R12, R11 ;  /* 0x0000000c0d0e7389 */ /* 0x00006400000c000b */
[----:B01----:R-:W-:Y:S01]  /*17e20*/  ENDCOLLECTIVE ;  /* 0x000000000000791b */ /* 0x003fe20003800000 */
.L_x_2445:
[----:B------:R-:W-:Y:S01]  /*17e30*/  ULDC.64 UR4, c[0x0][0x208] ;  /* 0x0000820000047ab9 */ /* 0x000fe20000000a00 */
[----:B------:R-:W-:Y:S02]  /*17e40*/  IMAD.MOV.U32 R13, RZ, RZ, R4 ;  /* 0x000000ffff0d7224 */ /* 0x000fe400078e0004 */
[----:B------:R-:W-:Y:S02]  /*17e50*/  IMAD.MOV.U32 R12, RZ, RZ, 0x7 ;  /* 0x00000007ff0c7424 */ /* 0x000fe400078e00ff */
[----:B------:R-:W-:-:S05]  /*17e60*/  IMAD.MOV.U32 R6, RZ, RZ, R14 ;  /* 0x000000ffff067224 */ /* 0x000fca00078e000e */
        /* <DEDUP_REMOVED lines=12> */
.L_x_2446:
[----:B------:R-:W-:Y:S01]  /*17f30*/  MOV R13, R0 ;  /* 0x00000000000d7202 */ /* 0x000fe20000000f00 */
[----:B------:R-:W-:-:S07]  /*17f40*/  IMAD.MOV.U32 R4, RZ, RZ, R14 ;  /* 0x000000ffff047224 */ /* 0x000fce00078e000e */
[----:B------:R-:W-:Y:S05]  /*17f50*/  WARPSYNC.COLLECTIVE R15, `(.L_x_2447) ;  /* 0x000000000f087348 */ /* 0x000fea0003c00000 */
[----:B------:R0:W1:Y:S02]  /*17f60*/  SHFL.IDX P6, R14, R13, R12, R11 ;  /* 0x0000000c0d0e7389 */ /* 0x00006400000c000b */
[----:B01----:R-:W-:Y:S01]  /*17f70*/  ENDCOLLECTIVE ;  /* 0x000000000000791b */ /* 0x003fe20003800000 */
.L_x_2447:
[----:B------:R-:W-:Y:S01]  /*17f80*/  IMAD.MOV.U32 R0, RZ, RZ, R14 ;  /* 0x000000ffff007224 */ /* 0x000fe200078e000e */
[----:B------:R-:W-:Y:S06]  /*17f90*/  BRA `(.L_x_2448) ;  /* 0xffffffbc00fc7947 */ /* 0x000fec000383ffff */
.L_x_2342:
[----:B0-----:R0:W1:Y:S02]  /*17fa0*/  SYNCS.PHASECHK.TRANS64.TRYWAIT P0, [R17+URZ+0x36820], R0 ;  /* 0x03682000110075a7 */ /* 0x001064000800017f */
[----:B-1----:R-:W-:Y:S05]  /*17fb0*/  @!P0 NANOSLEEP.SYNCS 0x989680 ;  /* 0x009896800000895d */ /* 0x002fea0003900000 */
[----:B------:R-:W1:Y:S02]  /*17fc0*/  @!P0 SYNCS.PHASECHK.TRANS64 P0, [R17+URZ+0x36820], R0 ;  /* 0x03682000110085a7 */ /* 0x000e64000800007f */
[----:B-1----:R-:W-:Y:S05]  /*17fd0*/  @!P0 BRA `(.L_x_2342) ;  /* 0xfffffffc00f08947 */ /* 0x002fea000383ffff */
[----:B------:R-:W-:Y:S05]  /*17fe0*/  BRA `(.L_x_2449) ;  /* 0xffffffc000747947 */ /* 0x000fea000383ffff */
.L_x_2349:
[----:B0-----:R0:W1:Y:S02]  /*17ff0*/  SYNCS.PHASECHK.TRANS64.TRYWAIT P0, [R2+URZ+0x36840], R3 ;  /* 0x03684003020075a7 */ /* 0x001064000800017f */
[----:B-1----:R-:W-:Y:S05]  /*18000*/  @!P0 NANOSLEEP.SYNCS 0x989680 ;  /* 0x009896800000895d */ /* 0x002fea0003900000 */
[----:B------:R-:W1:Y:S02]  /*18010*/  @!P0 SYNCS.PHASECHK.TRANS64 P0, [R2+URZ+0x36840], R3 ;  /* 0x03684003020085a7 */ /* 0x000e64000800007f */
[----:B-1----:R-:W-:Y:S05]  /*18020*/  @!P0 BRA `(.L_x_2349) ;  /* 0xfffffffc00f08947 */ /* 0x002fea000383ffff */
[----:B------:R-:W-:Y:S05]  /*18030*/  BRA `(.L_x_2450) ;  /* 0xffffffc400287947 */ /* 0x000fea000383ffff */
.L_x_2356:
[----:B0-----:R0:W1:Y:S02]  /*18040*/  SYNCS.PHASECHK.TRANS64.TRYWAIT P0, [R3+URZ+0x60], R2 ;  /* 0x00006002030075a7 */ /* 0x001064000800017f */
[----:B-1----:R-:W-:Y:S05]  /*18050*/  @!P0 NANOSLEEP.SYNCS 0x989680 ;  /* 0x009896800000895d */ /* 0x002fea0003900000 */
[----:B------:R-:W1:Y:S02]  /*18060*/  @!P0 SYNCS.PHASECHK.TRANS64 P0, [R3+URZ+0x60], R2 ;  /* 0x00006002030085a7 */ /* 0x000e64000800007f */
[----:B-1----:R-:W-:Y:S05]  /*18070*/  @!P0 BRA `(.L_x_2356) ;  /* 0xfffffffc00f08947 */ /* 0x002fea000383ffff */
[----:B------:R-:W-:Y:S05]  /*18080*/  BRA `(.L_x_2451) ;  /* 0xffffffc800307947 */ /* 0x000fea000383ffff */
.L_x_2367:
[----:B-1----:R1:W2:Y:S02]  /*18090*/  SYNCS.PHASECHK.TRANS64.TRYWAIT P0, [R3+URZ+0x36840], R2 ;  /* 0x03684002030075a7 */ /* 0x0022a4000800017f */
[----:B--2---:R-:W-:Y:S05]  /*180a0*/  @!P0 NANOSLEEP.SYNCS 0x989680 ;  /* 0x009896800000895d */ /* 0x004fea0003900000 */
[----:B------:R-:W2:Y:S02]  /*180b0*/  @!P0 SYNCS.PHASECHK.TRANS64 P0, [R3+URZ+0x36840], R2 ;  /* 0x03684002030085a7 */ /* 0x000ea4000800007f */
[----:B--2---:R-:W-:Y:S05]  /*180c0*/  @!P0 BRA `(.L_x_2367) ;  /* 0xfffffffc00f08947 */ /* 0x004fea000383ffff */
[----:B------:R-:W-:Y:S05]  /*180d0*/  BRA `(.L_x_2452) ;  /* 0xffffffcc00f07947 */ /* 0x000fea000383ffff */
.L_x_2374:
[----:B0-----:R0:W1:Y:S02]  /*180e0*/  SYNCS.PHASECHK.TRANS64.TRYWAIT P0, [R2+URZ+0x60], R3 ;  /* 0x00006003020075a7 */ /* 0x001064000800017f */
[----:B-1----:R-:W-:Y:S05]  /*180f0*/  @!P0 NANOSLEEP.SYNCS 0x989680 ;  /* 0x009896800000895d */ /* 0x002fea0003900000 */
[----:B------:R-:W1:Y:S02]  /*18100*/  @!P0 SYNCS.PHASECHK.TRANS64 P0, [R2+URZ+0x60], R3 ;  /* 0x00006003020085a7 */ /* 0x000e64000800007f */
[----:B-1----:R-:W-:Y:S05]  /*18110*/  @!P0 BRA `(.L_x_2374) ;  /* 0xfffffffc00f08947 */ /* 0x002fea000383ffff */
[----:B------:R-:W-:Y:S05]  /*18120*/  BRA `(.L_x_2453) ;  /* 0xffffffd400007947 */ /* 0x000fea000383ffff */
.L_x_2384:
[----:B--2---:R2:W3:Y:S02]  /*18130*/  SYNCS.PHASECHK.TRANS64.TRYWAIT P0, [R2+URZ+0x36840], R3 ;  /* 0x03684003020075a7 */ /* 0x0044e4000800017f */
[----:B---3--:R-:W-:Y:S05]  /*18140*/  @!P0 NANOSLEEP.SYNCS 0x989680 ;  /* 0x009896800000895d */ /* 0x008fea0003900000 */
[----:B------:R-:W3:Y:S02]  /*18150*/  @!P0 SYNCS.PHASECHK.TRANS64 P0, [R2+URZ+0x36840], R3 ;  /* 0x03684003020085a7 */ /* 0x000ee4000800007f */
[----:B---3--:R-:W-:Y:S05]  /*18160*/  @!P0 BRA `(.L_x_2384) ;  /* 0xfffffffc00f08947 */ /* 0x008fea000383ffff */
[----:B------:R-:W-:Y:S05]  /*18170*/  BRA `(.L_x_2454) ;  /* 0xffffffd800947947 */ /* 0x000fea000383ffff */
.L_x_2391:
[----:B0-----:R0:W1:Y:S02]  /*18180*/  SYNCS.PHASECHK.TRANS64.TRYWAIT P0, [R2+URZ+0x60], R5 ;  /* 0x00006005020075a7 */ /* 0x001064000800017f */
[----:B-1----:R-:W-:Y:S05]  /*18190*/  @!P0 NANOSLEEP.SYNCS 0x989680 ;  /* 0x009896800000895d */ /* 0x002fea0003900000 */
[----:B------:R-:W1:Y:S02]  /*181a0*/  @!P0 SYNCS.PHASECHK.TRANS64 P0, [R2+URZ+0x60], R5 ;  /* 0x00006005020085a7 */ /* 0x000e64000800007f */
[----:B-1----:R-:W-:Y:S05]  /*181b0*/  @!P0 BRA `(.L_x_2391) ;  /* 0xfffffffc00f08947 */ /* 0x002fea000383ffff */
[----:B------:R-:W-:Y:S05]  /*181c0*/  BRA `(.L_x_2455) ;  /* 0xffffffdc00a47947 */ /* 0x000fea000383ffff */
.L_x_2403:
[----:B0-----:R0:W1:Y:S02]  /*181d0*/  SYNCS.PHASECHK.TRANS64.TRYWAIT P0, [R2+URZ+0x36860], R3 ;  /* 0x03686003020075a7 */ /* 0x001064000800017f */
[----:B-1----:R-:W-:Y:S05]  /*181e0*/  @!P0 NANOSLEEP.SYNCS 0x989680 ;  /* 0x009896800000895d */ /* 0x002fea0003900000 */
[----:B------:R-:W1:Y:S02]  /*181f0*/  @!P0 SYNCS.PHASECHK.TRANS64 P0, [R2+URZ+0x36860], R3 ;  /* 0x03686003020085a7 */ /* 0x000e64000800007f */
[----:B-1----:R-:W-:Y:S05]  /*18200*/  @!P0 BRA `(.L_x_2403) ;  /* 0xfffffffc00f08947 */ /* 0x002fea000383ffff */
[----:B------:R-:W-:Y:S05]  /*18210*/  BRA `(.L_x_2456) ;  /* 0xffffffe400247947 */ /* 0x000fea000383ffff */
.L_x_2411:
[----:B------:R-:W-:Y:S01]  /*18220*/  BSSY B0, `(.L_x_2457) ;  /* 0x0000008000007945 */ /* 0x000fe20003800000 */
[----:B-----5:R-:W-:Y:S02]  /*18230*/  IMAD.MOV.U32 R13, RZ, RZ, R2 ;  /* 0x000000ffff0d7224 */ /* 0x020fe400078e0002 */
[----:B------:R-:W-:Y:S02]  /*18240*/  IMAD.MOV.U32 R12, RZ, RZ, RZ ;  /* 0x000000ffff0c7224 */ /* 0x000fe400078e00ff */
[----:B------:R-:W-:Y:S02]  /*18250*/  IMAD.MOV.U32 R11, RZ, RZ, 0x1f ;  /* 0x0000001fff0b7424 */ /* 0x000fe400078e00ff */
[----:B------:R-:W-:-:S07]  /*18260*/  IMAD.MOV.U32 R15, RZ, RZ, -0x1 ;  /* 0xffffffffff0f7424 */ /* 0x000fce00078e00ff */
[----:B-1----:R-:W-:Y:S05]  /*18270*/  WARPSYNC.COLLECTIVE R15, `(.L_x_2458) ;  /* 0x000000000f087348 */ /* 0x002fea0003c00000 */
[----:B------:R0:W2:Y:S02]  /*18280*/  SHFL.IDX P6, R14, R13, R12, R11 ;  /* 0x0000000c0d0e7389 */ /* 0x0000a400000c000b */
[----:B012---:R-:W-:Y:S01]  /*18290*/  ENDCOLLECTIVE ;  /* 0x000000000000791b */ /* 0x007fe20003800000 */
.L_x_2458:
[----:B------:R-:W-:Y:S05]  /*182a0*/  BSYNC B0 ;  /* 0x0000000000007941 */ /* 0x000fea0003800000 */
.L_x_2457:
[----:B------:R-:W-:Y:S05]  /*182b0*/  BRA `(.L_x_2459) ;  /* 0xffffffe800587947 */ /* 0x000fea000383ffff */
.L_x_2414:
[----:B0-----:R0:W1:Y:S02]  /*182c0*/  SYNCS.PHASECHK.TRANS64.TRYWAIT P0, [R0+URZ+0x36820], R3 ;  /* 0x03682003000075a7 */ /* 0x001064000800017f */
[----:B-1----:R-:W-:Y:S05]  /*182d0*/  @!P0 NANOSLEEP.SYNCS 0x989680 ;  /* 0x009896800000895d */ /* 0x002fea0003900000 */
[----:B------:R-:W1:Y:S02]  /*182e0*/  @!P0 SYNCS.PHASECHK.TRANS64 P0, [R0+URZ+0x36820], R3 ;  /* 0x03682003000085a7 */ /* 0x000e64000800007f */
[----:B-1----:R-:W-:Y:S05]  /*182f0*/  @!P0 BRA `(.L_x_2414) ;  /* 0xfffffffc00f08947 */ /* 0x002fea000383ffff */
[----:B------:R-:W-:Y:S05]  /*18300*/  BRA `(.L_x_2460) ;  /* 0xffffffe800a47947 */ /* 0x000fea000383ffff */
.L_x_2415:
        /* <DEDUP_REMOVED lines=11> */
.L_x_2462:
[----:B------:R-:W-:Y:S05]  /*183c0*/  BSYNC B0 ;  /* 0x0000000000007941 */ /* 0x000fea0003800000 */
.L_x_2461:
[----:B------:R-:W-:Y:S05]  /*183d0*/  BRA `(.L_x_2463) ;  /* 0xffffffe8008c7947 */ /* 0x000fea000383ffff */
.L_x_2418:
[----:B------:R-:W-:Y:S01]  /*183e0*/  BSSY B1, `(.L_x_2464) ;  /* 0x0000006000017945 */ /* 0x000fe20003800000 */
[----:B------:R-:W-:-:S07]  /*183f0*/  IMAD.MOV.U32 R15, RZ, RZ, -0x1 ;  /* 0xffffffffff0f7424 */ /* 0x000fce00078e00ff */
[----:B01----:R-:W-:Y:S05]  /*18400*/  WARPSYNC.COLLECTIVE R15, `(.L_x_2465) ;  /* 0x000000000f0c7348 */ /* 0x003fea0003c00000 */
[----:B------:R-:W-:Y:S02]  /*18410*/  ELECT P6, UR62, PT ;  /* 0x00000000003e782f */ /* 0x000fe400038c0000 */
[----:B------:R-:W-:Y:S01]  /*18420*/  MOV R14, UR62 ;  /* 0x0000003e000e7c02 */ /* 0x000fe20008000f00 */
[----:B01----:R-:W-:Y:S10]  /*18430*/  ENDCOLLECTIVE ;  /* 0x000000000000791b */ /* 0x003ff40003800000 */
.L_x_2465:
[----:B------:R-:W-:Y:S05]  /*18440*/  BSYNC B1 ;  /* 0x0000000000017941 */ /* 0x000fea0003800000 */
.L_x_2464:
[----:B------:R-:W-:Y:S05]  /*18450*/  BRA `(.L_x_2466) ;  /* 0xffffffe800847947 */ /* 0x000fea000383ffff */
.L_x_2420:
[----:B0-----:R0:W1:Y:S02]  /*18460*/  SYNCS.PHASECHK.TRANS64.TRYWAIT P0, [R6+URZ], R5 ;  /* 0x00000005060075a7 */ /* 0x001064000800017f */
[----:B-1----:R-:W-:Y:S05]  /*18470*/  @!P0 NANOSLEEP.SYNCS 0x989680 ;  /* 0x009896800000895d */ /* 0x002fea0003900000 */
[----:B------:R-:W1:Y:S02]  /*18480*/  @!P0 SYNCS.PHASECHK.TRANS64 P0, [R6+URZ], R5 ;  /* 0x00000005060085a7 */ /* 0x000e64000800007f */
[----:B-1----:R-:W-:Y:S05]  /*18490*/  @!P0 BRA `(.L_x_2420) ;  /* 0xfffffffc00f08947 */ /* 0x002fea000383ffff */
[----:B------:R-:W-:Y:S05]  /*184a0*/  BRA `(.L_x_2467) ;  /* 0xffffffe800bc7947 */ /* 0x000fea000383ffff */
.L_x_2421:
[----:B-1----:R1:W2:Y:S02]  /*184b0*/  SYNCS.PHASECHK.TRANS64.TRYWAIT P0, [R3+URZ], R2 ;  /* 0x00000002030075a7 */ /* 0x0022a4000800017f */
[----:B--2---:R-:W-:Y:S05]  /*184c0*/  @!P0 NANOSLEEP.SYNCS 0x989680 ;  /* 0x009896800000895d */ /* 0x004fea0003900000 */
[----:B------:R-:W2:Y:S02]  /*184d0*/  @!P0 SYNCS.PHASECHK.TRANS64 P0, [R3+URZ], R2 ;  /* 0x00000002030085a7 */ /* 0x000ea4000800007f */
[----:B--2---:R-:W-:Y:S05]  /*184e0*/  @!P0 BRA `(.L_x_2421) ;  /* 0xfffffffc00f08947 */ /* 0x004fea000383ffff */
[----:B------:R-:W-:Y:S05]  /*184f0*/  BRA `(.L_x_2468) ;  /* 0xffffffe800b07947 */ /* 0x000fea000383ffff */
.L_x_2423:
[----:B-1----:R1:W2:Y:S02]  /*18500*/  SYNCS.PHASECHK.TRANS64.TRYWAIT P0, [R18+URZ], R5 ;  /* 0x00000005120075a7 */ /* 0x0022a4000800017f */
[----:B--2---:R-:W-:Y:S05]  /*18510*/  @!P0 NANOSLEEP.SYNCS 0x989680 ;  /* 0x009896800000895d */ /* 0x004fea0003900000 */
[----:B------:R-:W2:Y:S02]  /*18520*/  @!P0 SYNCS.PHASECHK.TRANS64 P0, [R18+URZ], R5 ;  /* 0x00000005120085a7 */ /* 0x000ea4000800007f */
[----:B--2---:R-:W-:Y:S05]  /*18530*/  @!P0 BRA `(.L_x_2423) ;  /* 0xfffffffc00f08947 */ /* 0x004fea000383ffff */
[----:B------:R-:W-:Y:S05]  /*18540*/  BRA `(.L_x_2469) ;  /* 0xffffffe800b47947 */ /* 0x000fea000383ffff */
.L_x_2470:
        /* <DEDUP_REMOVED lines=11> */
.L_x_3247:


//--------------------- .text._ZN7cutlass13device_kernelIN5flash11enable_sm90INS1_16FlashAttnFwdSm90INS1_25CollectiveMainloopFwdSm90ILi2EN4cute5tupleIJNS5_1CILi1EEES8_S8_EEENS6_IJNS7_ILi128EEENS7_ILi112EEENS7_ILi192EEEEEELi192ENS_6half_tEfNS_4arch4Sm90ELb1ELb0ELb1ELb1ELb0ELb0ELb0ELb1ELb1ELb1ELb0ELb0EEENS1_21CollectiveEpilogueFwdINS6_IJSA_SC_SB_EEES9_SE_SG_Li256ELb1ELb1ELb0ELb0EEENS1_36VarlenDynamicPersistentTileSchedulerILi128ELi112ELi256ELi128ELb0ELb1ELb1ELb1ELb1ELb1EEEEEEEEEvNT_6ParamsE --------------------------
	.section	.text._ZN7cutlass13device_kernelIN5flash11enable_sm90INS1_16FlashAttnFwdSm90INS1_25CollectiveMainloopFwdSm90ILi2EN4cute5tupleIJNS5_1CILi1EEES8_S8_EEENS6_IJNS7_ILi128EEENS7_ILi112EEENS7_ILi192EEEEEELi192ENS_6half_tEfNS_4arch4Sm90ELb1ELb0ELb1ELb1ELb0ELb0ELb0ELb1ELb1ELb1ELb0ELb0EEENS1_21CollectiveEpilogueFwdINS6_IJSA_SC_SB_EEES9_SE_SG_Li256ELb1ELb1ELb0ELb0EEENS1_36VarlenDynamicPersistentTileSchedulerILi128ELi112ELi256ELi128ELb0ELb1ELb1ELb1ELb1ELb1EEEEEEEEEvNT_6ParamsE,"ax",@progbits
	.align	128
.text._ZN7cutlass13device_kernelIN5flash11enable_sm90INS1_16FlashAttnFwdSm90INS1_25CollectiveMainloopFwdSm90ILi2EN4cute5tupleIJNS5_1CILi1EEES8_S8_EEENS6_IJNS7_ILi128EEENS7_ILi112EEENS7_ILi192EEEEEELi192ENS_6half_tEfNS_4arch4Sm90ELb1ELb0ELb1ELb1ELb0ELb0ELb0ELb1ELb1ELb1ELb0ELb0EEENS1_21CollectiveEpilogueFwdINS6_IJSA_SC_SB_EEES9_SE_SG_Li256ELb1ELb1ELb0ELb0EEENS1_36VarlenDynamicPersistentTileSchedulerILi128ELi112ELi256ELi128ELb0ELb1ELb1ELb1ELb1ELb1EEEEEEEEEvNT_6ParamsE:
        .type           _ZN7cutlass13device_kernelIN5flash11enable_sm90INS1_16FlashAttnFwdSm90INS1_25CollectiveMainloopFwdSm90ILi2EN4cute5tupleIJNS5_1CILi1EEES8_S8_EEENS6_IJNS7_ILi128EEENS7_ILi112EEENS7_ILi192EEEEEELi192ENS_6half_tEfNS_4arch4Sm90ELb1ELb0ELb1ELb1ELb0ELb0ELb0ELb1ELb1ELb1ELb0ELb0EEENS1_21CollectiveEpilogueFwdINS6_IJSA_SC_SB_EEES9_SE_SG_Li256ELb1ELb1ELb0ELb0EEENS1_36VarlenDynamicPersistentTileSchedulerILi128ELi112ELi256ELi128ELb0ELb1ELb1ELb1ELb1ELb1EEEEEEEEEvNT_6ParamsE,@function
        .size           _ZN7cutlass13device_kernelIN5flash11enable_sm90INS1_16FlashAttnFwdSm90INS1_25CollectiveMainloopFwdSm90ILi2EN4cute5tupleIJNS5_1CILi1EEES8_S8_EEENS6_IJNS7_ILi128EEENS7_ILi112EEENS7_ILi192EEEEEELi192ENS_6half_tEfNS_4arch4Sm90ELb1ELb0ELb1ELb1ELb0ELb0ELb0ELb1ELb1ELb1ELb0ELb0EEENS1_21CollectiveEpilogueFwdINS6_IJSA_SC_SB_EEES9_SE_SG_Li256ELb1ELb1ELb0ELb0EEENS1_36VarlenDynamicPersistentTileSchedulerILi128ELi112ELi256ELi128ELb0ELb1ELb1ELb1ELb1ELb1EEEEEEEEEvNT_6ParamsE,(.L_x_3248 - _ZN7cutlass13device_kernelIN5flash11enable_sm90INS1_16FlashAttnFwdSm90INS1_25CollectiveMainloopFwdSm90ILi2EN4cute5tupleIJNS5_1CILi1EEES8_S8_EEENS6_IJNS7_ILi128EEENS7_ILi112EEENS7_ILi192EEEEEELi192ENS_6half_tEfNS_4arch4Sm90ELb1ELb0ELb1ELb1ELb0ELb0ELb0ELb1ELb1ELb1ELb0ELb0EEENS1_21CollectiveEpilogueFwdINS6_IJSA_SC_SB_EEES9_SE_SG_Li256ELb1ELb1ELb0ELb0EEENS1_36VarlenDynamicPersistentTileSchedulerILi128ELi112ELi256ELi128ELb0ELb1ELb1ELb1ELb1ELb1EEEEEEEEEvNT_6ParamsE)
        .other          _ZN7cutlass13device_kernelIN5flash11enable_sm90INS1_16FlashAttnFwdSm90INS1_25CollectiveMainloopFwdSm90ILi2EN4cute5tupleIJNS5_1CILi1EEES8_S8_EEENS6_IJNS7_ILi128EEENS7_ILi112EEENS7_ILi192EEEEEELi192ENS_6half_tEfNS_4arch4Sm90ELb1ELb0ELb1ELb1ELb0ELb0ELb0ELb1ELb1ELb1ELb0ELb0EEENS1_21CollectiveEpilogueFwdINS6_IJSA_SC_SB_EEES9_SE_SG_Li256ELb1ELb1ELb0ELb0EEENS1_36VarlenDynamicPersistentTileSchedulerILi128ELi112ELi256ELi128ELb0ELb1ELb1ELb1ELb1ELb1EEEEEEEEEvNT_6ParamsE,@"STO_CUDA_ENTRY STV_DEFAULT"
_ZN7cutlass13device_kernelIN5flash11enable_sm90INS1_16FlashAttnFwdSm90INS1_25CollectiveMainloopFwdSm90ILi2EN4cute5tupleIJNS5_1CILi1EEES8_S8_EEENS6_IJNS7_ILi128EEENS7_ILi112EEENS7_ILi192EEEEEELi192ENS_6half_tEfNS_4arch4Sm90ELb1ELb0ELb1ELb1ELb0ELb0ELb0ELb1ELb1ELb1ELb0ELb0EEENS1_21CollectiveEpilogueFwdINS6_IJSA_SC_SB_EEES9_SE_SG_Li256ELb1ELb1ELb0ELb0EEENS1_36VarlenDynamicPersistentTileSchedulerILi128ELi112ELi256ELi128ELb0ELb1ELb1ELb1ELb1ELb1EEEEEEEEEvNT_6ParamsE:
        /* <DEDUP_REMOVED lines=18> */
.L_x_2472:
[----:B------:R-:W-:Y:S05]  /*0120*/  BSYNC B0 ;  /* 0x0000000000007941 */ /* 0x000fea0003800000 */
.L_x_2471:
        /* <DEDUP_REMOVED lines=41> */
.L_x_2473:
        /* <DEDUP_REMOVED lines=22> */
.L_x_2474:
        /* <DEDUP_REMOVED lines=18> */
.L_x_2475:
        /* <DEDUP_REMOVED lines=22> */
.L_x_2476:
        /* <DEDUP_REMOVED lines=22> */
.L_x_2477:
        /* <DEDUP_REMOVED lines=8> */
.L_x_2479:
        /* <DEDUP_REMOVED lines=19> */
[----:B------:R-:W-:Y:S01]  /*0ab0*/  UMOV UR36, URZ ;  /* 0x0000003f00247c82 */ /* 0x000fe20008000000 */
[----:B0-----:R-:W-:-:S05]  /*0ac0*/  VIADD R220, R0, 0xffffff80 ;  /* 0xffffff8000dc7836 */ /* 0x001fca0000000000 */
[----:B------:R-:W-:-:S04]  /*0ad0*/  SHF.R.S32.HI R3, RZ, 0x1f, R220 ;  /* 0x0000001fff037819 */ /* 0x000fc800000114dc */
[CC--:B------:R-:W-:Y:S02]  /*0ae0*/  LEA.HI R0, R3.reuse, R220.reuse, RZ, 0x7 ;  /* 0x000000dc03007211 */ /* 0x0c0fe400078f38ff */
[CC--:B------:R-:W-:Y:S02]  /*0af0*/  LEA.HI R4, R3.reuse, R220.reuse, RZ, 0x5 ;  /* 0x000000dc03047211 */ /* 0x0c0fe400078f28ff */
[----:B------:R-:W-:Y:S02]  /*0b00*/  LOP3.LUT R5, R0, 0xffffff80, RZ, 0xc0, !PT ;  /* 0xffffff8000057812 */ /* 0x000fe400078ec0ff */
[----:B------:R-:W-:Y:S01]  /*0b10*/  LEA.HI R10, R3, R220, RZ, 0x2 ;  /* 0x000000dc030a7211 */ /* 0x000fe200078f10ff */
[----:B------:R-:W-:Y:S01]  /*0b20*/  IMAD.SHL.U32 R4, R4, 0x20, RZ ;  /* 0x0000002004047824 */ /* 0x000fe200078e00ff */
[----:B------:R-:W-:Y:S01]  /*0b30*/  SHF.R.S32.HI R213, RZ, 0x7, R0 ;  /* 0x00000007ffd57819 */ /* 0x000fe20000011400 */
[----:B------:R-:W-:-:S03]  /*0b40*/  IMAD.IADD R212, R220, 0x1, -R5 ;  /* 0x00000001dcd47824 */ /* 0x000fc600078e0a05 */
[----:B------:R-:W-:Y:S02]  /*0b50*/  LOP3.LUT R4, R4, 0xfffffc00, RZ, 0xc0, !PT ;  /* 0xfffffc0004047812 */ /* 0x000fe400078ec0ff */
[----:B------:R-:W-:Y:S02]  /*0b60*/  SHF.R.S32.HI R9, RZ, 0x1f, R212 ;  /* 0x0000001fff097819 */ /* 0x000fe400000114d4 */
[----:B------:R-:W-:Y:S02]  /*0b70*/  LEA.HI R0, R0, R213, RZ, 0x1 ;  /* 0x000000d500007211 */ /* 0x000fe400078f08ff */
[CC--:B------:R-:W-:Y:S02]  /*0b80*/  LEA.HI R6, R9.reuse, R212.reuse, RZ, 0x2 ;  /* 0x000000d409067211 */ /* 0x0c0fe400078f10ff */
[----:B------:R-:W-:Y:S02]  /*0b90*/  LEA.HI R9, R9, R212, RZ, 0x5 ;  /* 0x000000d409097211 */ /* 0x000fe400078f28ff */
[----:B------:R-:W-:-:S02]  /*0ba0*/  SHF.R.S32.HI R8, RZ, 0x2, R6 ;  /* 0x00000002ff087819 */ /* 0x000fc40000011406 */
[----:B------:R-:W-:Y:S02]  /*0bb0*/  SHF.R.S32.HI R11, RZ, 0x1f, R6 ;  /* 0x0000001fff0b7819 */ /* 0x000fe40000011406 */
[----:B------:R-:W-:Y:S02]  /*0bc0*/  SHF.R.S32.HI R9, RZ, 0x5, R9 ;  /* 0x00000005ff097819 */ /* 0x000fe40000011409 */
[----:B------:R-:W-:Y:S02]  /*0bd0*/  LEA.HI R11, R11, R8, RZ, 0x3 ;  /* 0x000000080b0b7211 */ /* 0x000fe400078f18ff */
[----:B------:R-:W-:Y:S02]  /*0be0*/  LOP3.LUT R0, R0, 0x3fffffe, RZ, 0xc0, !PT ;  /* 0x03fffffe00007812 */ /* 0x000fe400078ec0ff */
[----:B------:R-:W-:-:S03]  /*0bf0*/  LOP3.LUT R11, R11, 0xfffffff8, RZ, 0xc0, !PT ;  /* 0xfffffff80b0b7812 */ /* 0x000fc600078ec0ff */
[----:B------:R-:W-:Y:S02]  /*0c00*/  IMAD.IADD R0, R213, 0x1, -R0 ;  /* 0x00000001d5007824 */ /* 0x000fe400078e0a00 */
[----:B------:R-:W-:-:S04]  /*0c10*/  IMAD.IADD R8, R8, 0x1, -R11 ;  /* 0x0000000108087824 */ /* 0x000fc800078e0a0b */
[----:B------:R-:W-:-:S04]  /*0c20*/  IMAD R9, R9, 0x10, R8 ;  /* 0x0000001009097824 */ /* 0x000fc800078e0208 */
[----:B------:R-:W-:Y:S01]  /*0c30*/  IMAD R214, R0, 0x40, R9 ;  /* 0x0000004000d67824 */ /* 0x000fe200078e0209 */
[----:B--2---:R-:W-:Y:S02]  /*0c40*/  R2UR UR4, R2 ;  /* 0x00000000020472ca */ /* 0x004fe400000e0000 */
[CC--:B------:R-:W-:Y:S02]  /*0c50*/  LEA.HI R2, R3.reuse, R220.reuse, RZ, 0x4 ;  /* 0x000000dc03027211 */ /* 0x0c0fe400078f20ff */
[----:B------:R-:W-:Y:S02]  /*0c60*/  LEA.HI R3, R3, R220, RZ, 0x3 ;  /* 0x000000dc03037211 */ /* 0x000fe400078f18ff */
[----:B------:R-:W-:Y:S02]  /*0c70*/  SHF.R.S32.HI R7, RZ, 0x4, R2 ;  /* 0x00000004ff077819 */ /* 0x000fe40000011402 */
[C---:B------:R-:W-:Y:S02]  /*0c80*/  LOP3.LUT R5, R2.reuse, 0x3fffff0, RZ, 0xc0, !PT ;  /* 0x03fffff002057812 */ /* 0x040fe400078ec0ff */
[----:B------:R-:W-:-:S02]  /*0c90*/  LEA.HI R2, R2, R7, RZ, 0x1 ;  /* 0x0000000702027211 */ /* 0x000fc400078f08ff */
[----:B------:R-:W-:Y:S01]  /*0ca0*/  SHF.R.S32.HI R209, RZ, 0x3, R3 ;  /* 0x00000003ffd17819 */ /* 0x000fe20000011403 */
[----:B------:R-:W-:Y:S01]  /*0cb0*/  IMAD.IADD R5, R220, 0x1, -R5 ;  /* 0x00000001dc057824 */ /* 0x000fe200078e0a05 */
[----:B------:R-:W-:Y:S01]  /*0cc0*/  LOP3.LUT R2, R2, 0x1ffffffe, RZ, 0xc0, !PT ;  /* 0x1ffffffe02027812 */ /* 0x000fe200078ec0ff */
[----:B------:R-:W-:Y:S02]  /*0cd0*/  ULOP3.LUT UR7, UR4, 0x1, URZ, 0xfc, !UPT ;  /* 0x0000000104077892 */ /* 0x000fe4000f8efc3f */
[----:B------:R-:W-:Y:S01]  /*0ce0*/  IMAD R5, R5, 0x40, R4 ;  /* 0x0000004005057824 */ /* 0x000fe200078e0204 */
[----:B------:R-:W-:Y:S01]  /*0cf0*/  UMOV UR4, URZ ;  /* 0x0000003f00047c82 */ /* 0x000fe20008000000 */
[----:B------:R-:W-:Y:S01]  /*0d00*/  IMAD.IADD R2, R7, 0x1, -R2 ;  /* 0x0000000107027824 */ /* 0x000fe200078e0a02 */
[----:B------:R-:W-:Y:S01]  /*0d10*/  LOP3.LUT R7, R10, 0xfffffffc, RZ, 0xc0, !PT ;  /* 0xfffffffc0a077812 */ /* 0x000fe200078ec0ff */
[----:B------:R-:W-:Y:S02]  /*0d20*/  IMAD.U32 R216, RZ, RZ, UR7 ;  /* 0x00000007ffd87e24 */ /* 0x000fe4000f8e00ff */
[----:B------:R-:W-:-:S02]  /*0d30*/  IMAD R215, R2, 0x8, R5 ;  /* 0x0000000802d77824 */ /* 0x000fc400078e0205 */
[----:B------:R-:W-:Y:S01]  /*0d40*/  IMAD.IADD R4, R220, 0x1, -R7 ;  /* 0x00000001dc047824 */ /* 0x000fe200078e0a07 */
[----:B------:R-:W-:Y:S01]  /*0d50*/  LOP3.LUT R7, R3, 0xfffffff8, RZ, 0xc0, !PT ;  /* 0xfffffff803077812 */ /* 0x000fe200078ec0ff */
[----:B------:R-:W-:Y:S01]  /*0d60*/  IMAD.U32 R211, RZ, RZ, UR4 ;  /* 0x00000004ffd37e24 */ /* 0x000fe2000f8e00ff */
[----:B------:R-:W-:Y:S02]  /*0d70*/  LOP3.LUT R3, R6, 0x7ffffffc, RZ, 0xc0, !PT ;  /* 0x7ffffffc06037812 */ /* 0x000fe400078ec0ff */
[----:B------:R-:W-:Y:S01]  /*0d80*/  LEA.HI R10, R4, R4, RZ, 0x1 ;  /* 0x00000004040a7211 */ /* 0x000fe200078f08ff */
[----:B------:R-:W-:Y:S02]  /*0d90*/  IMAD.IADD R206, R220, 0x1, -R7 ;  /* 0x00000001dcce7824 */ /* 0x000fe400078e0a07 */
[----:B------:R-:W-:Y:S01]  /*0da0*/  IMAD.IADD R22, R212, 0x1, -R3 ;  /* 0x00000001d4167824 */ /* 0x000fe200078e0a03 */
[----:B------:R-:W-:Y:S01]  /*0db0*/  LOP3.LUT R11, R10, 0x1ffffffe, RZ, 0xc0, !PT ;  /* 0x1ffffffe0a0b7812 */ /* 0x000fe200078ec0ff */
[----:B------:R-:W-:-:S04]  /*0dc0*/  IMAD.SHL.U32 R16, R206, 0x8, RZ ;  /* 0x00000008ce107824 */ /* 0x000fc800078e00ff */
[C---:B------:R-:W-:Y:S01]  /*0dd0*/  VIADD R204, R16.reuse, 0x40 ;  /* 0x0000004010cc7836 */ /* 0x040fe20000000000 */
[----:B------:R-:W-:Y:S01]  /*0de0*/  SHF.R.S32.HI R219, RZ, 0x1f, R16 ;  /* 0x0000001fffdb7819 */ /* 0x000fe20000011410 */
[----:B------:R-:W-:Y:S02]  /*0df0*/  VIADD R205, R16, 0x80 ;  /* 0x0000008010cd7836 */ /* 0x000fe40000000000 */
[----:B------:R-:W-:Y:S01]  /*0e00*/  IMAD.IADD R11, R4, 0x1, -R11 ;  /* 0x00000001040b7824 */ /* 0x000fe200078e0a0b */
[----:B------:R-:W-:Y:S02]  /*0e10*/  SHF.R.S32.HI R218, RZ, 0x1f, R204 ;  /* 0x0000001fffda7819 */ /* 0x000fe400000114cc */
[----:B------:R-:W-:Y:S01]  /*0e20*/  SHF.R.S32.HI R217, RZ, 0x1f, R205 ;  /* 0x0000001fffd97819 */ /* 0x000fe200000114cd */
[----:B------:R-:W-:-:S07]  /*0e30*/  IMAD R23, R11, 0x8, R214 ;  /* 0x000000080b177824 */ /* 0x000fce00078e02d6 */
.L_x_2533:
[----:B0-2---:R-:W0:Y:S01]  /*0e40*/  LDC.64 R2, c[0x0][0xc88] ;  /* 0x00032200ff027b82 */ /* 0x005e220000000a00 */
[----:B------:R-:W-:Y:S01]  /*0e50*/  ULDC.64 UR12, c[0x0][0x208] ;  /* 0x00008200000c7ab9 */ /* 0x000fe20000000a00 */
[----:B------:R-:W-:Y:S01]  /*0e60*/  ULDC.64 UR8, c[0x0][0xa28] ;  /* 0x00028a0000087ab9 */ /* 0x000fe20000000a00 */
[----:B------:R-:W-:Y:S01]  /*0e70*/  ULDC.64 UR10, c[0x0][0xa18] ;  /* 0x00028600000a7ab9 */ /* 0x000fe20000000a00 */
[----:B0-----:R-:W-:-:S06]  /*0e80*/  IMAD.WIDE R2, R39, 0x4, R2 ;  /* 0x0000000427027825 */ /* 0x001fcc00078e0202 */
[----:B------:R-:W2:Y:S01]  /*0e90*/  LDG.E R2, desc[UR12][R2.64] ;  /* 0x0000000c02027981 */ /* 0x000ea2000c1e1900 */
[----:B------:R-:W-:Y:S02]  /*0ea0*/  UISETP.NE.U32.AND UP0, UPT, UR8, URZ, UPT ;  /* 0x0000003f0800728c */ /* 0x000fe4000bf05070 */
[----:B------:R-:W-:Y:S02]  /*0eb0*/  UISETP.NE.U32.AND UP1, UPT, UR10, URZ, UPT ;  /* 0x0000003f0a00728c */ /* 0x000fe4000bf25070 */
[----:B------:R-:W-:Y:S02]  /*0ec0*/  UISETP.NE.AND.EX UP0, UPT, UR9, URZ, UPT, UP0 ;  /* 0x0000003f0900728c */ /* 0x000fe4000bf05300 */
[----:B------:R-:W-:-:S04]  /*0ed0*/  UISETP.NE.AND.EX UP1, UPT, UR11, URZ, UPT, UP1 ;  /* 0x0000003f0b00728c */ /* 0x000fc8000bf25310 */
[----:B------:R-:W-:Y:S02]  /*0ee0*/  PLOP3.LUT P0, PT, PT, PT, UP0, 0x80, 0x0 ;  /* 0x000000000000781c */ /* 0x000fe40003f0f008 */
[----:B------:R-:W-:Y:S02]  /*0ef0*/  PLOP3.LUT P2, PT, PT, PT, UP1, 0x80, 0x0 ;  /* 0x000000000000781c */ /* 0x000fe40003f4f018 */
[----:B--2---:R-:W-:-:S13]  /*0f00*/  R2UR UR4, R2 ;  /* 0x00000000020472ca */ /* 0x004fda00000e0000 */
[----:B------:R-:W-:Y:S02]  /*0f10*/  USHF.R.S32.HI UR7, URZ, 0x1f, UR4 ;  /* 0x0000001f3f077899 */ /* 0x000fe40008011404 */
[----:B------:R-:W-:Y:S01]  /*0f20*/  IMAD.U32 R207, RZ, RZ, UR4 ;  /* 0x00000004ffcf7e24 */ /* 0x000fe2000f8e00ff */
[----:B------:R-:W-:-:S04]  /*0f30*/  @UP0 ULEA UR8, UP2, UR4, UR8, 0x2 ;  /* 0x0000000804080291 */ /* 0x000fc8000f84103f */
[----:B------:R-:W-:Y:S02]  /*0f40*/  @UP0 ULEA.HI.X UR9, UR4, UR9, UR7, 0x2, UP2 ;  /* 0x0000000904090291 */ /* 0x000fe400090f1407 */
[----:B------:R-:W-:Y:S01]  /*0f50*/  IMAD.U32 R210, RZ, RZ, UR7 ;  /* 0x00000007ffd27e24 */ /* 0x000fe2000f8e00ff */
[----:B------:R-:W-:Y:S01]  /*0f60*/  @UP1 ULEA UR10, UP0, UR4, UR10, 0x2 ;  /* 0x0000000a040a1291 */ /* 0x000fe2000f80103f */
[----:B------:R-:W-:-:S03]  /*0f70*/  IMAD.U32 R2, RZ, RZ, UR8 ;  /* 0x00000008ff027e24 */ /* 0x000fc6000f8e00ff */
[----:B------:R-:W-:Y:S01]  /*0f80*/  @UP1 ULEA.HI.X UR11, UR4, UR11, UR7, 0x2, UP0 ;  /* 0x0000000b040b1291 */ /* 0x000fe200080f1407 */
[----:B------:R-:W-:Y:S01]  /*0f90*/  IMAD.U32 R3, RZ, RZ, UR9 ;  /* 0x00000009ff037e24 */ /* 0x000fe2000f8e00ff */
[----:B------:R-:W-:Y:S01]  /*0fa0*/  ULDC.64 UR8, c[0x0][0x418] ;  /* 0x0001060000087ab9 */ /* 0x000fe20000000a00 */
[----:B------:R-:W-:Y:S01]  /*0fb0*/  IMAD.U32 R4, RZ, RZ, UR10 ;  /* 0x0000000aff047e24 */ /* 0x000fe2000f8e00ff */
[----:B------:R-:W-:Y:S02]  /*0fc0*/  ULDC UR7, c[0x0][0x424] ;  /* 0x0001090000077ab9 */ /* 0x000fe40000000800 */
[----:B------:R-:W-:Y:S01]  /*0fd0*/  IMAD.U32 R5, RZ, RZ, UR11 ;  /* 0x0000000bff057e24 */ /* 0x000fe2000f8e00ff */
[----:B------:R-:W2:Y:S01]  /*0fe0*/  @P0 LDG.E R2, desc[UR12][R2.64] ;  /* 0x0000000c02020981 */ /* 0x000ea2000c1e1900 */
[----:B------:R-:W-:Y:S01]  /*0ff0*/  UISETP.NE.U32.AND UP0, UPT, UR8, URZ, UPT ;  /* 0x0000003f0800728c */ /* 0x000fe2000bf05070 */
[----:B------:R-:W-:Y:S02]  /*1000*/  ULDC.64 UR10, c[0x0][0xa20] ;  /* 0x00028800000a7ab9 */ /* 0x000fe40000000a00 */
[----:B---3--:R-:W3:Y:S01]  /*1010*/  @P2 LDG.E R4, desc[UR12][R4.64] ;  /* 0x0000000c04042981 */ /* 0x008ee2000c1e1900 */
[----:B------:R-:W-:Y:S01]  /*1020*/  ULDC UR12, c[0x0][0x288] ;  /* 0x0000a200000c7ab9 */ /* 0x000fe20000000800 */
[----:B------:R-:W-:Y:S01]  /*1030*/  UISETP.NE.AND.EX UP0, UPT, UR9, URZ, UPT, UP0 ;  /* 0x0000003f0900728c */ /* 0x000fe2000bf05300 */
[----:B------:R-:W-:Y:S01]  /*1040*/  ISETP.NE.U32.AND P1, PT, RZ, UR10, PT ;  /* 0x0000000aff007c0c */ /* 0x000fe2000bf25070 */
[----:B------:R-:W-:Y:S01]  /*1050*/  ULDC UR8, c[0x0][0x2f0] ;  /* 0x0000bc0000087ab9 */ /* 0x000fe20000000800 */
[----:B------:R-:W-:Y:S01]  /*1060*/  UMOV UR4, URZ ;  /* 0x0000003f00047c82 */ /* 0x000fe20008000000 */
[----:B------:R-:W-:Y:S01]  /*1070*/  USEL UR7, UR7, 0x1, UP0 ;  /* 0x0000000107077887 */ /* 0x000fe20008000000 */
[----:B------:R-:W-:Y:S01]  /*1080*/  ISETP.NE.AND.EX P1, PT, RZ, UR11, PT, P1 ;  /* 0x0000000bff007c0c */ /* 0x000fe2000bf25310 */
[----:B------:R-:W-:-:S02]  /*1090*/  IMAD.U32 R208, RZ, RZ, UR6 ;  /* 0x00000006ffd07e24 */ /* 0x000fc4000f8e00ff */
[----:B------:R-:W-:Y:S01]  /*10a0*/  UIMAD UR8, UR7, UR8, URZ ;  /* 0x00000008070872a4 */ /* 0x000fe2000f8e023f */
[----:B--2---:R-:W-:Y:S02]  /*10b0*/  @P0 R2UR UR4, R2 ;  /* 0x00000000020402ca */ /* 0x004fe400000e0000 */
[----:B---3--:R-:W-:-:S13]  /*10c0*/  @P2 R2UR UR12, R4 ;  /* 0x00000000040c22ca */ /* 0x008fda00000e0000 */
[----:B------:R-:W-:Y:S01]  /*10d0*/  IMAD.U32 R17, RZ, RZ, UR12 ;  /* 0x0000000cff117e24 */ /* 0x000fe2000f8e00ff */
[----:B-1--4-:R-:W-:Y:S06]  /*10e0*/  @P2 BRA `(.L_x_2480) ;  /* 0x0000000000402947 */ /* 0x012fec0003800000 */
[----:B------:R-:W-:Y:S02]  /*10f0*/  ULDC.64 UR6, c[0x0][0xa00] ;  /* 0x0002800000067ab9 */ /* 0x000fe40000000a00 */
[----:B------:R-:W-:-:S04]  /*1100*/  ISETP.NE.U32.AND P0, PT, RZ, UR6, PT ;  /* 0x00000006ff007c0c */ /* 0x000fc8000bf05070 */
[----:B------:R-:W-:-:S13]  /*1110*/  ISETP.NE.AND.EX P0, PT, RZ, UR7, PT, P0 ;  /* 0x00000007ff007c0c */ /* 0x000fda000bf05300 */
[----:B------:R-:W-:Y:S05]  /*1120*/  @!P0 BRA `(.L_x_2480) ;  /* 0x0000000000308947 */ /* 0x000fea0003800000 */
[----:B------:R-:W-:Y:S01]  /*1130*/  R2UR UR9, R207 ;  /* 0x00000000cf0972ca */ /* 0x000fe200000e0000 */
[----:B------:R-:W-:Y:S01]  /*1140*/  ULDC.64 UR6, c[0x0][0xa00] ;  /* 0x0002800000067ab9 */ /* 0x000fe20000000a00 */
[----:B------:R-:W-:-:S11]  /*1150*/  ULDC.64 UR12, c[0x0][0x208] ;  /* 0x00008200000c7ab9 */ /* 0x000fd60000000a00 */
[----:B------:R-:W-:-:S06]  /*1160*/  UIMAD.WIDE UR6, UR9, 0x4, UR6 ;  /* 0x00000004090678a5 */ /* 0x000fcc000f8e0206 */
[----:B------:R-:W-:Y:S02]  /*1170*/  IMAD.U32 R2, RZ, RZ, UR6 ;  /* 0x00000006ff027e24 */ /* 0x000fe4000f8e00ff */
[----:B------:R-:W-:-:S05]  /*1180*/  IMAD.U32 R3, RZ, RZ, UR7 ;  /* 0x00000007ff037e24 */ /* 0x000fca000f8e00ff */
[----:B------:R-:W2:Y:S04]  /*1190*/  LDG.E R4, desc[UR12][R2.64] ;  /* 0x0000000c02047981 */ /* 0x000ea8000c1e1900 */
[----:B------:R-:W3:Y:S01]  /*11a0*/  LDG.E R0, desc[UR12][R2.64+0x4] ;  /* 0x0000040c02007981 */ /* 0x000ee2000c1e1900 */
[----:B--2---:R-:W-:Y:S02]  /*11b0*/  R2UR UR6, R4 ;  /* 0x00000000040672ca */ /* 0x004fe400000e0000 */
[----:B---3--:R-:W-:-:S13]  /*11c0*/  R2UR UR7, R0 ;  /* 0x00000000000772ca */ /* 0x008fda00000e0000 */
[----:B------:R-:W-:-:S06]  /*11d0*/  UIADD3 UR6, -UR6, UR7, URZ ;  /* 0x0000000706067290 */ /* 0x000fcc000fffe13f */
[----:B------:R-:W-:-:S07]  /*11e0*/  IMAD.U32 R17, RZ, RZ, UR6 ;  /* 0x00000006ff117e24 */ /* 0x000fce000f8e00ff */
.L_x_2480:
[----:B------:R-:W-:Y:S05]  /*11f0*/  @!P1 BRA `(.L_x_2481) ;  /* 0x0000000000289947 */ /* 0x000fea0003800000 */
[----:B------:R-:W-:Y:S01]  /*1200*/  R2UR UR7, R207 ;  /* 0x00000000cf0772ca */ /* 0x000fe200000e0000 */
[----:B------:R-:W-:Y:S01]  /*1210*/  ULDC.64 UR8, c[0x0][0x208] ;  /* 0x0000820000087ab9 */ /* 0x000fe20000000a00 */
[----:B------:R-:W-:-:S11]  /*1220*/  R2UR UR12, R210 ;  /* 0x00000000d20c72ca */ /* 0x000fd600000e0000 */
[----:B------:R-:W-:-:S04]  /*1230*/  ULEA UR6, UP0, UR7, UR10, 0x2 ;  /* 0x0000000a07067291 */ /* 0x000fc8000f80103f */
[----:B------:R-:W-:Y:S02]  /*1240*/  ULEA.HI.X UR7, UR7, UR11, UR12, 0x2, UP0 ;  /* 0x0000000b07077291 */ /* 0x000fe400080f140c */
[----:B------:R-:W-:-:S04]  /*1250*/  IMAD.U32 R2, RZ, RZ, UR6 ;  /* 0x00000006ff027e24 */ /* 0x000fc8000f8e00ff */
[----:B------:R-:W-:-:S05]  /*1260*/  IMAD.U32 R3, RZ, RZ, UR7 ;  /* 0x00000007ff037e24 */ /* 0x000fca000f8e00ff */
[----:B------:R-:W2:Y:S02]  /*1270*/  LDG.E R2, desc[UR8][R2.64] ;  /* 0x0000000802027981 */ /* 0x000ea4000c1e1900 */
[----:B--2---:R-:W-:Y:S01]  /*1280*/  R2UR UR8, R2 ;  /* 0x00000000020872ca */ /* 0x004fe200000e0000 */
[----:B------:R-:W-:-:S14]  /*1290*/  BRA `(.L_x_2482) ;  /* 0x00000000003c7947 */ /* 0x000fdc0003800000 */
.L_x_2481:
        /* <DEDUP_REMOVED lines=14> */
[----:B------:R-:W-:-:S12]  /*1380*/  UIADD3 UR8, -UR8, UR6, URZ ;  /* 0x0000000608087290 */ /* 0x000fd8000fffe13f */
.L_x_2482:
[----:B------:R-:W-:Y:S01]  /*1390*/  UIADD3 UR9, -UR4, UR8, URZ ;  /* 0x0000000804097290 */ /* 0x000fe2000fffe13f */
[----:B------:R-:W-:Y:S01]  /*13a0*/  R2UR UR7, R17 ;  /* 0x00000000110772ca */ /* 0x000fe200000e0000 */
[----:B------:R-:W-:Y:S01]  /*13b0*/  USHF.L.U32 UR5, UR5, 0x7, URZ ;  /* 0x0000000705057899 */ /* 0x000fe2000800063f */
[----:B------:R-:W-:Y:S01]  /*13c0*/  PLOP3.LUT P0, PT, PT, PT, PT, 0x80, 0x0 ;  /* 0x000000000000781c */ /* 0x000fe20003f0f070 */
[----:B------:R-:W-:Y:S01]  /*13d0*/  ULDC UR4, c[0x0][0x448] ;  /* 0x0001120000047ab9 */ /* 0x000fe20000000800 */
[----:B------:R-:W-:Y:S01]  /*13e0*/  CS2R R2, SRZ ;  /* 0x0000000000027805 */ /* 0x000fe2000001ff00 */
[----:B------:R-:W-:Y:S01]  /*13f0*/  UISETP.NE.AND UP0, UPT, UR4, 0x1, UPT ;  /* 0x000000010400788c */ /* 0x000fe2000bf05270 */
[----:B------:R-:W-:Y:S01]  /*1400*/  IMAD.U32 R18, RZ, RZ, UR9 ;  /* 0x00000009ff127e24 */ /* 0x000fe2000f8e00ff */
[----:B------:R-:W-:Y:S02]  /*1410*/  UIADD3 UR6, UR5, 0x7f, URZ ;  /* 0x0000007f05067890 */ /* 0x000fe4000fffe03f */
[----:B------:R-:W-:Y:S01]  /*1420*/  IMAD.U32 R19, RZ, RZ, UR5 ;  /* 0x00000005ff137e24 */ /* 0x000fe2000f8e00ff */
[----:B------:R-:W-:Y:S01]  /*1430*/  CS2R R118, SRZ ;  /* 0x0000000000767805 */ /* 0x000fe2000001ff00 */
[----:B------:R-:W-:Y:S01]  /*1440*/  IMAD.MOV.U32 R0, RZ, RZ, RZ ;  /* 0x000000ffff007224 */ /* 0x000fe200078e00ff */
[----:B------:R-:W-:-:S02]  /*1450*/  CS2R R116, SRZ ;  /* 0x0000000000747805 */ /* 0x000fc4000001ff00 */
[----:B------:R-:W-:Y:S01]  /*1460*/  CS2R R114, SRZ ;  /* 0x0000000000727805 */ /* 0x000fe2000001ff00 */
[----:B------:R-:W-:Y:S01]  /*1470*/  UIADD3 UR7, UR9, 0x70, -UR7 ;  /* 0x0000007009077890 */ /* 0x000fe2000fffe807 */
[----:B------:R-:W-:Y:S02]  /*1480*/  CS2R R112, SRZ ;  /* 0x0000000000707805 */ /* 0x000fe4000001ff00 */
[----:B------:R-:W-:Y:S01]  /*1490*/  CS2R R110, SRZ ;  /* 0x00000000006e7805 */ /* 0x000fe2000001ff00 */
[----:B------:R-:W-:Y:S01]  /*14a0*/  @UP0 ULDC UR4, c[0x0][0x44c] ;  /* 0x0001130000040ab9 */ /* 0x000fe20000000800 */
[----:B------:R-:W-:Y:S01]  /*14b0*/  @UP0 ULDC UR8, c[0x0][0x450] ;  /* 0x0001140000080ab9 */ /* 0x000fe20000000800 */
[----:B------:R-:W-:Y:S01]  /*14c0*/  UIMAD.WIDE.U32 UR4, UR6, UR4, URZ ;  /* 0x00000004060472a5 */ /* 0x000fe2000f8e003f */
[----:B------:R-:W-:Y:S02]  /*14d0*/  CS2R R108, SRZ ;  /* 0x00000000006c7805 */ /* 0x000fe4000001ff00 */
[----:B------:R-:W-:-:S02]  /*14e0*/  CS2R R106, SRZ ;  /* 0x00000000006a7805 */ /* 0x000fc4000001ff00 */
[----:B------:R-:W-:Y:S01]  /*14f0*/  CS2R R104, SRZ ;  /* 0x0000000000687805 */ /* 0x000fe2000001ff00 */
[----:B------:R-:W-:Y:S01]  /*1500*/  @UP0 USHF.R.U32.HI UR6, URZ, UR8, UR5 ;  /* 0x000000083f060299 */ /* 0x000fe20008011605 */
[----:B------:R-:W-:Y:S01]  /*1510*/  CS2R R42, SRZ ;  /* 0x00000000002a7805 */ /* 0x000fe2000001ff00 */
[----:B------:R-:W-:Y:S01]  /*1520*/  UIADD3 UR5, UR9, 0x6f, URZ ;  /* 0x0000006f09057890 */ /* 0x000fe2000fffe03f */
[----:B------:R-:W-:Y:S01]  /*1530*/  CS2R R98, SRZ ;  /* 0x0000000000627805 */ /* 0x000fe2000001ff00 */
[----:B------:R-:W-:Y:S01]  /*1540*/  UIADD3 UR7, UR7, UR6, URZ ;  /* 0x0000000607077290 */ /* 0x000fe2000fffe03f */
[----:B------:R-:W-:Y:S01]  /*1550*/  CS2R R100, SRZ ;  /* 0x0000000000647805 */ /* 0x000fe2000001ff00 */
[----:B------:R-:W-:Y:S01]  /*1560*/  UMOV UR4, URZ ;  /* 0x0000003f00047c82 */ /* 0x000fe20008000000 */
[----:B------:R-:W-:Y:S01]  /*1570*/  UMOV UR6, URZ ;  /* 0x0000003f00067c82 */ /* 0x000fe20008000000 */
[----:B------:R-:W-:Y:S01]  /*1580*/  UIMAD.WIDE UR4, UR5, -0x6db6db6d, UR4 ;  /* 0x92492493050478a5 */ /* 0x000fe2000f8e0204 */
[----:B------:R-:W-:Y:S01]  /*1590*/  CS2R R96, SRZ ;  /* 0x0000000000607805 */ /* 0x000fe2000001ff00 */
[----:B------:R-:W-:Y:S01]  /*15a0*/  UIMAD.WIDE UR6, UR7, -0x6db6db6d, UR6 ;  /* 0x92492493070678a5 */ /* 0x000fe2000f8e0206 */
[----:B------:R-:W-:Y:S01]  /*15b0*/  CS2R R94, SRZ ;  /* 0x00000000005e7805 */ /* 0x000fe2000001ff00 */
[----:B------:R-:W-:Y:S01]  /*15c0*/  USHF.R.U32.HI UR4, URZ, 0x1f, UR5 ;  /* 0x0000001f3f047899 */ /* 0x000fe20008011605 */
[----:B------:R-:W-:Y:S01]  /*15d0*/  CS2R R92, SRZ ;  /* 0x00000000005c7805 */ /* 0x000fe2000001ff00 */
[----:B------:R-:W-:Y:S01]  /*15e0*/  USHF.R.U32.HI UR6, URZ, 0x1f, UR7 ;  /* 0x0000001f3f067899 */ /* 0x000fe20008011607 */
[----:B------:R-:W-:Y:S01]  /*15f0*/  CS2R R90, SRZ ;  /* 0x00000000005a7805 */ /* 0x000fe2000001ff00 */
[----:B------:R-:W-:Y:S01]  /*1600*/  ULEA.HI.SX32 UR4, UR5, UR4, 0x1a ;  /* 0x0000000405047291 */ /* 0x000fe2000f8fd23f */
        /* <DEDUP_REMOVED lines=9> */
[----:B------:R-:W-:Y:S01]  /*16a0*/  USEL UR37, UR4, UR6, UP0 ;  /* 0x0000000604257287 */ /* 0x000fe20008000000 */
[----:B------:R-:W-:-:S02]  /*16b0*/  CS2R R74, SRZ ;  /* 0x00000000004a7805 */ /* 0x000fc4000001ff00 */
[----:B------:R-:W-:Y:S02]  /*16c0*/  CS2R R72, SRZ ;  /* 0x0000000000487805 */ /* 0x000fe4000001ff00 */
[----:B------:R-:W-:Y:S01]  /*16d0*/  CS2R R70, SRZ ;  /* 0x0000000000467805 */ /* 0x000fe2000001ff00 */
[----:B------:R-:W-:Y:S01]  /*16e0*/  UISETP.GE.AND UP0, UPT, UR37, 0x1, UPT ;  /* 0x000000012500788c */ /* 0x000fe2000bf06270 */
[----:B------:R-:W-:Y:S02]  /*16f0*/  CS2R R68, SRZ ;  /* 0x0000000000447805 */ /* 0x000fe4000001ff00 */
[----:B------:R-:W-:Y:S02]  /*1700*/  CS2R R66, SRZ ;  /* 0x0000000000427805 */ /* 0x000fe4000001ff00 */
[----:B------:R-:W-:Y:S02]  /*1710*/  CS2R R64, SRZ ;  /* 0x0000000000407805 */ /* 0x000fe4000001ff00 */
[----:B------:R-:W-:-:S02]  /*1720*/  CS2R R62, SRZ ;  /* 0x00000000003e7805 */ /* 0x000fc4000001ff00 */
[----:B------:R-:W-:Y:S02]  /*1730*/  CS2R R60, SRZ ;  /* 0x00000000003c7805 */ /* 0x000fe4000001ff00 */
[----:B------:R-:W-:Y:S02]  /*1740*/  PLOP3.LUT P1, PT, PT, PT, UP0, 0x80, 0x0 ;  /* 0x000000000000781c */ /* 0x000fe40003f2f008 */
        /* <DEDUP_REMOVED lines=16> */
[----:B------:R-:W-:-:S02]  /*1850*/  CS2R R6, SRZ ;  /* 0x0000000000067805 */ /* 0x000fc4000001ff00 */
[----:B------:R-:W-:Y:S01]  /*1860*/  CS2R R132, SRZ ;  /* 0x0000000000847805 */ /* 0x000fe2000001ff00 */
        /* <DEDUP_REMOVED lines=32> */
.L_x_2484:
        /* <DEDUP_REMOVED lines=11> */
.L_x_2662:
[----:B------:R-:W-:Y:S05]  /*1b20*/  @!P0 BRA `(.L_x_2486) ;  /* 0x0000000000048947 */ /* 0x000fea0003800000 */
[----:B------:R-:W-:Y:S01]  /*1b30*/  BPT.TRAP 0x1 ;  /* 0x000000040000795c */ /* 0x000fe20000300000 */
.L_x_2486:
[----:B0-----:R-:W-:Y:S02]  /*1b40*/  IMAD.U32 R0, RZ, RZ, UR36 ;  /* 0x00000024ff007e24 */ /* 0x001fe4000f8e00ff */
[----:B------:R-:W-:-:S03]  /*1b50*/  IMAD.U32 R3, RZ, RZ, UR60 ;  /* 0x0000003cff037e24 */ /* 0x000fc6000f8e00ff */
[----:B------:R-:W-:Y:S02]  /*1b60*/  LEA R0, R0, UR38, 0x3 ;  /* 0x0000002600007c11 */ /* 0x000fe4000f8e18ff */
[----:B------:R-:W-:-:S04]  /*1b70*/  SHF.L.U32 R3, R3, 0x1f, RZ ;  /* 0x0000001f03037819 */ /* 0x000fc800000006ff */
[----:B------:R0:W1:Y:S01]  /*1b80*/  SYNCS.PHASECHK.TRANS64.TRYWAIT P2, [R0+URZ+0x36830], R3 ;  /* 0x03683003000075a7 */ /* 0x000062000804017f */
[----:B------:R-:W-:Y:S05]  /*1b90*/  @!P0 BRA `(.L_x_2487) ;  /* 0x0000000000048947 */ /* 0x000fea0003800000 */
[----:B------:R-:W-:Y:S01]  /*1ba0*/  BPT.TRAP 0x1 ;  /* 0x000000040000795c */ /* 0x000fe20000300000 */
.L_x_2487:
[----:B------:R-:W2:Y:S02]  /*1bb0*/  S2R R2, SR_TID.X ;  /* 0x0000000000027919 */ /* 0x000ea40000002100 */
[----:B--2---:R-:W-:Y:S01]  /*1bc0*/  LOP3.LUT P1, RZ, R2, 0x7f, RZ, 0xc0, !PT ;  /* 0x0000007f02ff7812 */ /* 0x004fe2000782c0ff */
[----:B-1----:R-:W-:-:S12]  /*1bd0*/  @P2 BRA `(.L_x_2488) ;  /* 0x0000000000082947 */ /* 0x002fd80003800000 */
[----:B------:R-:W1:Y:S02]  /*1be0*/  SYNCS.PHASECHK.TRANS64.TRYWAIT P2, [R0+URZ+0x36830], R3 ;  /* 0x03683003000075a7 */ /* 0x000e64000804017f */
[----:B-1----:R-:W-:Y:S05]  /*1bf0*/  @!P2 BRA `(.L_x_2489) ;  /* 0x0000017c0030a947 */ /* 0x002fea0003800000 */
.L_x_2488:
        /* <DEDUP_REMOVED lines=22> */
[----:B------:R-:W-:Y:S01]  /*1d60*/  IMAD.U32 R5, RZ, RZ, UR6 ;  /* 0x00000006ff057e24 */ /* 0x000fe2000f8e00ff */
[----:B------:R-:W-:Y:S01]  /*1d70*/  UIADD3 UR14, UR4, 0x100, URZ ;  /* 0x00000100040e7890 */ /* 0x000fe2000fffe03f */
[----:B01----:R-:W-:Y:S01]  /*1d80*/  @!P1 VIADD R0, R0, 0x36840 ;  /* 0x0003684000009836 */ /* 0x003fe20000000000 */
        /* <DEDUP_REMOVED lines=20> */
[----:B------:R-:W-:Y:S01]  /*1ed0*/  UIADD3 UR7, UR4, 0x2, URZ ;  /* 0x0000000204077890 */ /* 0x000fe2000fffe03f */
[----:B------:R-:W-:Y:S01]  /*1ee0*/  CS2R R112, SRZ ;  /* 0x0000000000707805 */ /* 0x000fe2000001ff00 */
[----:B------:R-:W-:Y:S01]  /*1ef0*/  UIADD3 UR30, UR4, 0x284, URZ ;  /* 0x00000284041e7890 */ /* 0x000fe2000fffe03f */
[----:B------:R-:W-:Y:S01]  /*1f00*/  CS2R R110, SRZ ;  /* 0x00000000006e7805 */ /* 0x000fe2000001ff00 */
[----:B------:R-:W-:Y:S01]  /*1f10*/  UMOV UR31, 0x40000040 ;  /* 0x40000040001f7882 */ /* 0x000fe20000000000 */
        /* <DEDUP_REMOVED lines=15> */
[----:B------:R-:W-:Y:S01]  /*2010*/  UMOV UR39, 0x40000040 ;  /* 0x4000004000277882 */ /* 0x000fe20000000000 */
[----:B------:R-:W-:Y:S01]  /*2020*/  UMOV UR59, 0x40000040 ;  /* 0x40000040003b7882 */ /* 0x000fe20000000000 */
[----:B------:R-:W-:-:S02]  /*2030*/  CS2R R98, SRZ ;  /* 0x0000000000627805 */ /* 0x000fc4000001ff00 */
[----:B------:R-:W-:Y:S02]  /*2040*/  CS2R R96, SRZ ;  /* 0x0000000000607805 */ /* 0x000fe4000001ff00 */
[----:B------:R-:W-:Y:S01]  /*2050*/  CS2R R94, SRZ ;  /* 0x00000000005e7805 */ /* 0x000fe2000001ff00 */
        /* <DEDUP_REMOVED lines=42> */
[----:B------:R-:W-:-:S02]  /*2300*/  UIADD3 UR6, UR5, 0x4, URZ ;  /* 0x0000000405067890 */ /* 0x000fc4000fffe03f */
        /* <DEDUP_REMOVED lines=99> */
[----:B------:R-:W-:Y:S01]  /*2940*/  ULDC UR10, c[0x0][0x9d8] ;  /* 0x00027600000a7ab9 */ /* 0x000fe20000000800 */
        /* <DEDUP_REMOVED lines=321> */
[----:B------:R-:W-:Y:S02]  /*3d60*/  R2UR UR14, R17 ;  /* 0x00000000110e72ca */ /* 0x000fe400000e0000 */
[----:B------:R-:W-:Y:S02]  /*3d70*/  R2UR UR13, R2 ;  /* 0x00000000020d72ca */ /* 0x000fe400000e0000 */
[----:B------:R-:W-:Y:S01]  /*3d80*/  R2UR UR12, R3 ;  /* 0x00000000030c72ca */ /* 0x000fe200000e0000 */
[----:B------:R-:W-:Y:S02]  /*3d90*/  WARPGROUP.DEPBAR.LE gsb0, 0x0 ;  /* 0x00008000000079c5 */ /* 0x000fe40000010000 */
[----:B------:R-:W-:-:S06]  /*3da0*/  WARPGROUP.ARRIVE ;  /* 0x00000000000079c5 */ /* 0x000fcc0000000000 */
[----:B------:R-:W-:Y:S01]  /*3db0*/  HGMMA.64x16x16.F32 R56, gdesc[UR56], R56, gsb0 ;  /* 0x00200000383879f0 */ /* 0x000fe20008000838 */
[----:B------:R-:W-:Y:S01]  /*3dc0*/  R2UR UR56, R6 ;  /* 0x00000000063872ca */ /* 0x000fe200000e0000 */
[----:B------:R-:W-:Y:S01]  /*3dd0*/  VIADD R6, R23, UR15 ;  /* 0x0000000f17067c36 */ /* 0x000fe20008000000 */
[----:B------:R-:W-:Y:S01]  /*3de0*/  R2UR UR57, R4 ;  /* 0x00000000043972ca */ /* 0x000fe200000e0000 */
[----:B------:R-:W-:Y:S02]  /*3df0*/  WARPGROUP.DEPBAR.LE gsb0, 0x0 ;  /* 0x00008000000079c5 */ /* 0x000fe40000010000 */
[----:B------:R-:W-:-:S06]  /*3e00*/  WARPGROUP.ARRIVE ;  /* 0x00000000000079c5 */ /* 0x000fcc0000000000 */
[----:B------:R-:W-:Y:S01]  /*3e10*/  HGMMA.64x16x16.F32 R48, gdesc[UR36], R48, gsb0 ;  /* 0x00200000243079f0 */ /* 0x000fe20008000830 */
[----:B------:R-:W-:Y:S02]  /*3e20*/  R2UR UR38, R7 ;  /* 0x00000000072672ca */ /* 0x000fe400000e0000 */
[----:B------:R-:W-:Y:S02]  /*3e30*/  R2UR UR37, R8 ;  /* 0x00000000082572ca */ /* 0x000fe400000e0000 */
[----:B------:R-:W-:Y:S01]  /*3e40*/  R2UR UR36, R9 ;  /* 0x00000000092472ca */ /* 0x000fe200000e0000 */
[----:B------:R-:W-:Y:S02]  /*3e50*/  WARPGROUP.DEPBAR.LE gsb0, 0x0 ;  /* 0x00008000000079c5 */ /* 0x000fe40000010000 */
[----:B------:R-:W-:-:S06]  /*3e60*/  WARPGROUP.ARRIVE ;  /* 0x00000000000079c5 */ /* 0x000fcc0000000000 */
[----:B------:R-:W-:Y:S01]  /*3e70*/  HGMMA.64x16x16.F32 R40, gdesc[UR48], R40, gsb0 ;  /* 0x00200000302879f0 */ /* 0x000fe20008000828 */
[----:B------:R-:W-:Y:S01]  /*3e80*/  UMOV UR50, UR6 ;  /* 0x0000000600327c82 */ /* 0x000fe20008000000 */
[----:B------:R-:W-:Y:S01]  /*3e90*/  UMOV UR51, 0x40000040 ;  /* 0x4000004000337882 */ /* 0x000fe20000000000 */
[----:B------:R-:W-:Y:S02]  /*3ea0*/  UMOV UR6, 0xffffff90 ;  /* 0xffffff9000067882 */ /* 0x000fe40000000000 */
[----:B------:R-:W-:Y:S01]  /*3eb0*/  UIMAD UR6, UR37, UR6, 0x71 ;  /* 0x00000071250674a4 */ /* 0x000fe2000f8e0206 */
[----:B------:R-:W-:Y:S02]  /*3ec0*/  WARPGROUP.DEPBAR.LE gsb0, 0x0 ;  /* 0x00008000000079c5 */ /* 0x000fe40000010000 */
[----:B------:R-:W-:-:S06]  /*3ed0*/  WARPGROUP.ARRIVE ;  /* 0x00000000000079c5 */ /* 0x000fcc0000000000 */
[----:B------:R-:W-:Y:S01]  /*3ee0*/  HGMMA.64x16x16.F32 R32, gdesc[UR52], R32, gsb0 ;  /* 0x00200000342079f0 */ /* 0x000fe20008000820 */
[----:B------:R-:W-:Y:S01]  /*3ef0*/  UMOV UR52, UR5 ;  /* 0x0000000500347c82 */ /* 0x000fe20008000000 */
[----:B------:R-:W-:Y:S01]  /*3f00*/  UMOV UR53, 0x40000040 ;  /* 0x4000004000357882 */ /* 0x000fe20000000000 */
[----:B------:R-:W-:Y:S01]  /*3f10*/  UMOV UR54, UR7 ;  /* 0x0000000700367c82 */ /* 0x000fe20008000000 */
[----:B------:R-:W-:Y:S01]  /*3f20*/  UMOV UR55, 0x40000040 ;  /* 0x4000004000377882 */ /* 0x000fe20000000000 */
[----:B------:R-:W-:Y:S01]  /*3f30*/  ULDC UR5, c[0x0][0x448] ;  /* 0x0001120000057ab9 */ /* 0x000fe20000000800 */
[----:B------:R-:W-:Y:S01]  /*3f40*/  UMOV UR7, 0x40000040 ;  /* 0x4000004000077882 */ /* 0x000fe20000000000 */
[----:B------:R-:W-:-:S06]  /*3f50*/  UISETP.NE.AND UP0, UPT, UR5, 0x1, UPT ;  /* 0x000000010500788c */ /* 0x000fcc000bf05270 */
[----:B------:R-:W-:-:S05]  /*3f60*/  PLOP3.LUT P2, PT, PT, PT, UP0, 0x80, 0x0 ;  /* 0x000000000000781c */ /* 0x000fca0003f4f008 */
[----:B------:R-:W-:-:S08]  /*3f70*/  @UP0 ULDC UR5, c[0x0][0x44c] ;  /* 0x0001130000050ab9 */ /* 0x000fd00000000800 */
[----:B------:R-:W-:Y:S01]  /*3f80*/  @P2 IMAD.HI.U32 R7, R6, UR5, RZ ;  /* 0x0000000506072c27 */ /* 0x000fe2000f8e00ff */
[----:B------:R-:W-:Y:S01]  /*3f90*/  @UP0 ULDC UR5, c[0x0][0x450] ;  /* 0x0001140000050ab9 */ /* 0x000fe20000000800 */
        /* <DEDUP_REMOVED lines=31> */
[----:B------:R-:W-:Y:S02]  /*4190*/  IMAD.U32 R65, RZ, RZ, UR14 ;  /* 0x0000000eff417e24 */ /* 0x000fe4000f8e00ff */
[----:B------:R-:W-:Y:S01]  /*41a0*/  FMUL.FTZ R66, R66, UR10 ;  /* 0x0000000a42427c20 */ /* 0x000fe20008410000 */
[----:B------:R-:W-:Y:S01]  /*41b0*/  FMUL.FTZ R67, R67, UR10 ;  /* 0x0000000a43437c20 */ /* 0x000fe20008410000 */
[----:B------:R-:W-:Y:S01]  /*41c0*/  FMUL.FTZ R70, R70, UR10 ;  /* 0x0000000a46467c20 */ /* 0x000fe20008410000 */
[----:B------:R-:W-:Y:S01]  /*41d0*/  HGMMA.64x16x16.F32 R56, gdesc[UR52], R56, gsb0 ;  /* 0x00200000343879f0 */ /* 0x000fe20008000838 */
[----:B------:R-:W-:Y:S01]  /*41e0*/  UIADD3 UR54, UR4, 0x886, URZ ;  /* 0x0000088604367890 */ /* 0x000fe2000fffe03f */
[----:B------:R-:W-:Y:S01]  /*41f0*/  FMUL.FTZ R10, R64, UR10 ;  /* 0x0000000a400a7c20 */ /* 0x000fe20008410000 */
[----:B------:R-:W-:Y:S01]  /*4200*/  UMOV UR55, 0x40000040 ;  /* 0x4000004000377882 */ /* 0x000fe20000000000 */
[----:B------:R-:W4:Y:S01]  /*4210*/  MUFU.TANH R66, R66 ;  /* 0x0000004200427308 */ /* 0x000f220000002400 */
[----:B------:R-:W-:Y:S01]  /*4220*/  FMUL.FTZ R11, R69, UR10 ;  /* 0x0000000a450b7c20 */ /* 0x000fe20008410000 */
[----:B------:R-:W-:Y:S01]  /*4230*/  FMUL.FTZ R71, R71, UR10 ;  /* 0x0000000a47477c20 */ /* 0x000fe20008410000 */
[----:B------:R-:W-:-:S05]  /*4240*/  FMUL.FTZ R12, R68, UR10 ;  /* 0x0000000a440c7c20 */ /* 0x000fca0008410000 */
[----:B------:R-:W5:Y:S08]  /*4250*/  MUFU.TANH R64, R67 ;  /* 0x0000004300407308 */ /* 0x000f700000002400 */
[----:B------:R-:W5:Y:S08]  /*4260*/  MUFU.TANH R70, R70 ;  /* 0x0000004600467308 */ /* 0x000f700000002400 */
[----:B------:R-:W5:Y:S08]  /*4270*/  MUFU.TANH R68, R71 ;  /* 0x0000004700447308 */ /* 0x000f700000002400 */
[----:B------:R-:W-:Y:S08]  /*4280*/  MUFU.TANH R4, R4 ;  /* 0x0000000400047308 */ /* 0x000ff00000002400 */
[----:B------:R-:W-:Y:S01]  /*4290*/  MUFU.TANH R10, R10 ;  /* 0x0000000a000a7308 */ /* 0x000fe20000002400 */
[----:B------:R-:W-:-:S02]  /*42a0*/  WARPGROUP.DEPBAR.LE gsb0, 0x0 ;  /* 0x00008000000079c5 */ /* 0x000fc40000010000 */
[----:B------:R-:W-:Y:S01]  /*42b0*/  WARPGROUP.ARRIVE ;  /* 0x00000000000079c5 */ /* 0x000fe20000000000 */
[----:B------:R-:W-:Y:S01]  /*42c0*/  FMUL.FTZ R14, R56, UR10 ;  /* 0x0000000a380e7c20 */ /* 0x000fe20008410000 */
[----:B------:R-:W-:Y:S01]  /*42d0*/  IMAD.MOV.U32 R56, RZ, RZ, R6 ;  /* 0x000000ffff387224 */ /* 0x000fe200078e0006 */
[----:B------:R-:W-:Y:S01]  /*42e0*/  @P2 SHF.R.U32.HI R56, RZ, UR5, R7 ;  /* 0x00000005ff382c19 */ /* 0x000fe20008011607 */
[----:B------:R-:W-:Y:S01]  /*42f0*/  UIMAD UR5, UR37, -0x70, UR11 ;  /* 0xffffff90250578a4 */ /* 0x000fe2000f8e020b */
[----:B------:R-:W-:Y:S01]  /*4300*/  FMUL.FTZ R13, R57, UR10 ;  /* 0x0000000a390d7c20 */ /* 0x000fe20008410000 */
[----:B------:R-:W-:Y:S01]  /*4310*/  HGMMA.64x16x16.F32 R48, gdesc[UR52], R48, gsb0 ;  /* 0x00200000343079f0 */ /* 0x000fe20008000830 */
[----:B------:R-:W-:Y:S01]  /*4320*/  UIADD3 UR54, UR4, 0x906, URZ ;  /* 0x0000090604367890 */ /* 0x000fe2000fffe03f */
[----:B------:R-:W0:Y:S01]  /*4330*/  SHFL.IDX PT, R7, R56, 0x1, 0x1c1f ;  /* 0x003c1f0038077f89 */ /* 0x000e2200000e0000 */
[----:B------:R-:W-:Y:S01]  /*4340*/  UMOV UR55, 0x40000040 ;  /* 0x4000004000377882 */ /* 0x000fe20000000000 */
[----:B------:R-:W-:Y:S01]  /*4350*/  UIADD3 UR5, UR5, 0x70, URZ ;  /* 0x0000007005057890 */ /* 0x000fe2000fffe03f */
[----:B------:R-:W-:-:S02]  /*4360*/  IMAD.U32 R57, RZ, RZ, UR6 ;  /* 0x00000006ff397e24 */ /* 0x000fc4000f8e00ff */
[----:B------:R-:W-:Y:S01]  /*4370*/  FMUL.FTZ R15, R61, UR10 ;  /* 0x0000000a3d0f7c20 */ /* 0x000fe20008410000 */
[----:B------:R-:W-:Y:S01]  /*4380*/  FMUL.FTZ R58, R58, UR10 ;  /* 0x0000000a3a3a7c20 */ /* 0x000fe20008410000 */
[----:B------:R-:W-:Y:S01]  /*4390*/  UIADD3 UR6, UR4, 0xa06, URZ ;  /* 0x00000a0604067890 */ /* 0x000fe2000fffe03f */
[----:B------:R-:W-:Y:S02]  /*43a0*/  IMAD R6, R22, -0x2, R57 ;  /* 0xfffffffe16067824 */ /* 0x000fe400078e0239 */
[----:B------:R-:W-:Y:S01]  /*43b0*/  FMUL.FTZ R59, R59, UR10 ;  /* 0x0000000a3b3b7c20 */ /* 0x000fe20008410000 */
[----:B------:R-:W-:Y:S02]  /*43c0*/  IMAD.U32 R61, RZ, RZ, UR5 ;  /* 0x00000005ff3d7e24 */ /* 0x000fe4000f8e00ff */
[----:B------:R-:W-:Y:S01]  /*43d0*/  FMUL.FTZ R62, R62, UR10 ;  /* 0x0000000a3e3e7c20 */ /* 0x000fe20008410000 */
[----:B------:R-:W5:Y:S01]  /*43e0*/  MUFU.TANH R58, R58 ;  /* 0x0000003a003a7308 */ /* 0x000f620000002400 */
[----:B------:R-:W-:Y:S01]  /*43f0*/  IADD3 R65, -R65, UR11, R6 ;  /* 0x0000000b41417c10 */ /* 0x000fe2000fffe106 */
[----:B------:R-:W-:Y:S01]  /*4400*/  UMOV UR5, UR53 ;  /* 0x0000003500057c82 */ /* 0x000fe20008000000 */
[----:B------:R-:W-:Y:S01]  /*4410*/  FMUL.FTZ R63, R63, UR10 ;  /* 0x0000000a3f3f7c20 */ /* 0x000fe20008410000 */
[----:B------:R-:W-:Y:S01]  /*4420*/  FMUL.FTZ R20, R60, UR10 ;  /* 0x0000000a3c147c20 */ /* 0x000fe20008410000 */
[----:B------:R-:W1:Y:S03]  /*4430*/  SHFL.IDX PT, R56, R56, RZ, 0x1c1f ;  /* 0x001c1fff38387589 */ /* 0x000e6600000e0000 */
[----:B------:R-:W5:Y:S08]  /*4440*/  MUFU.TANH R59, R59 ;  /* 0x0000003b003b7308 */ /* 0x000f700000002400 */
[----:B------:R-:W5:Y:S08]  /*4450*/  MUFU.TANH R62, R62 ;  /* 0x0000003e003e7308 */ /* 0x000f700000002400 */
[----:B------:R-:W5:Y:S08]  /*4460*/  MUFU.TANH R63, R63 ;  /* 0x0000003f003f7308 */ /* 0x000f700000002400 */
[----:B------:R-:W-:Y:S01]  /*4470*/  MUFU.TANH R9, R9 ;  /* 0x0000000900097308 */ /* 0x000fe20000002400 */
[----:B------:R-:W-:-:S02]  /*4480*/  WARPGROUP.DEPBAR.LE gsb0, 0x0 ;  /* 0x00008000000079c5 */ /* 0x000fc40000010000 */
[----:B------:R-:W-:Y:S01]  /*4490*/  WARPGROUP.ARRIVE ;  /* 0x00000000000079c5 */ /* 0x000fe20000000000 */
[----:B------:R-:W-:Y:S01]  /*44a0*/  FMUL.FTZ R50, R50, UR10 ;  /* 0x0000000a32327c20 */ /* 0x000fe20008410000 */
[----:B------:R-:W-:Y:S01]  /*44b0*/  FMUL.FTZ R21, R48, UR10 ;  /* 0x0000000a30157c20 */ /* 0x000fe20008410000 */
[----:B------:R-:W-:Y:S01]  /*44c0*/  FMUL.FTZ R48, R49, UR10 ;  /* 0x0000000a31307c20 */ /* 0x000fe20008410000 */
[----:B------:R-:W-:Y:S01]  /*44d0*/  FMUL.FTZ R54, R54, UR10 ;  /* 0x0000000a36367c20 */ /* 0x000fe20008410000 */
[----:B------:R2:W5:Y:S01]  /*44e0*/  MUFU.TANH R49, R50 ;  /* 0x0000003200317308 */ /* 0x0005620000002400 */
[----:B------:R-:W-:Y:S01]  /*44f0*/  HGMMA.64x16x16.F32 R40, gdesc[UR52], R40, gsb0 ;  /* 0x00200000342879f0 */ /* 0x000fe20008000828 */
[----:B------:R-:W-:Y:S01]  /*4500*/  UIADD3 UR54, UR4, 0x986, URZ ;  /* 0x0000098604367890 */ /* 0x000fe2000fffe03f */
[----:B------:R-:W-:Y:S01]  /*4510*/  FMUL.FTZ R51, R51, UR10 ;  /* 0x0000000a33337c20 */ /* 0x000fe20008410000 */
[----:B------:R-:W-:Y:S01]  /*4520*/  UMOV UR55, 0x40000040 ;  /* 0x4000004000377882 */ /* 0x000fe20000000000 */
[----:B------:R-:W-:Y:S01]  /*4530*/  UMOV UR4, UR52 ;  /* 0x0000003400047c82 */ /* 0x000fe20008000000 */
[----:B------:R-:W-:Y:S01]  /*4540*/  FMUL.FTZ R55, R55, UR10 ;  /* 0x0000000a37377c20 */ /* 0x000fe20008410000 */
[----:B------:R-:W-:Y:S01]  /*4550*/  FMUL.FTZ R52, R52, UR10 ;  /* 0x0000000a34347c20 */ /* 0x000fe20008410000 */
[----:B------:R3:W-:Y:S01]  /*4560*/  MUFU.TANH R57, R54 ;  /* 0x0000003600397308 */ /* 0x0007e20000002400 */
[----:B--2---:R-:W-:-:S02]  /*4570*/  IMAD R50, R22, -0x2, R61 ;  /* 0xfffffffe16327824 */ /* 0x004fc400078e023d */
[----:B------:R-:W-:-:S03]  /*4580*/  FMUL.FTZ R53, R53, UR10 ;  /* 0x0000000a35357c20 */ /* 0x000fc60008410000 */
[-CC-:B0-----:R-:W-:Y:S02]  /*4590*/  VIADDMNMX R7, R7, R65.reuse, R50.reuse, PT ;  /* 0x0000004107077246 */ /* 0x181fe40003800132 */
[----:B------:R-:W0:Y:S01]  /*45a0*/  MUFU.TANH R51, R51 ;  /* 0x0000003300337308 */ /* 0x000e220000002400 */
[----:B-1----:R-:W-:Y:S02]  /*45b0*/  VIADDMNMX R56, R56, R65, R50, PT ;  /* 0x0000004138387246 */ /* 0x002fe40003800132 */
[C---:B------:R-:W-:Y:S02]  /*45c0*/  ISETP.GT.AND P5, PT, R7.reuse, RZ, PT ;  /* 0x000000ff0700720c */ /* 0x040fe40003fa4270 */
[C---:B------:R-:W-:Y:S02]  /*45d0*/  ISETP.GT.AND P6, PT, R7.reuse, 0x1, PT ;  /* 0x000000010700780c */ /* 0x040fe40003fc4270 */
[----:B------:R-:W-:Y:S01]  /*45e0*/  ISETP.GT.AND P4, PT, R7, 0x8, PT ;  /* 0x000000080700780c */ /* 0x000fe20003f84270 */
[----:B------:R-:W1:Y:S01]  /*45f0*/  MUFU.TANH R55, R55 ;  /* 0x0000003700377308 */ /* 0x000e620000002400 */
[----:B------:R-:W-:-:S02]  /*4600*/  FSEL R67, R74, -INF , P5 ;  /* 0xff8000004a437808 */ /* 0x000fc40002800000 */
[----:B---3--:R-:W-:Y:S02]  /*4610*/  FSEL R54, R75, -INF , P6 ;  /* 0xff8000004b367808 */ /* 0x008fe40003000000 */
[----:B------:R-:W-:Y:S02]  /*4620*/  ISETP.GT.AND P3, PT, R7, 0x9, PT ;  /* 0x000000090700780c */ /* 0x000fe40003f64270 */
[----:B------:R-:W-:Y:S01]  /*4630*/  FSEL R69, R78, -INF , P4 ;  /* 0xff8000004e457808 */ /* 0x000fe20002000000 */
[----:B------:R-:W-:Y:S01]  /*4640*/  MUFU.TANH R12, R12 ;  /* 0x0000000c000c7308 */ /* 0x000fe20000002400 */
[----:B------:R-:W-:Y:S02]  /*4650*/  FMNMX.FTZ R6, R67, R54, !PT ;  /* 0x0000003643067209 */ /* 0x000fe40007810000 */
[----:B------:R-:W-:Y:S02]  /*4660*/  ISETP.GT.AND P5, PT, R7, 0x10, PT ;  /* 0x000000100700780c */ /* 0x000fe40003fa4270 */
[----:B------:R-:W-:-:S02]  /*4670*/  FSEL R71, R79, -INF , P3 ;  /* 0xff8000004f477808 */ /* 0x000fc40001800000 */
[----:B------:R-:W-:Y:S01]  /*4680*/  FMNMX.FTZ R6, R69, R6, !PT ;  /* 0x0000000645067209 */ /* 0x000fe20007810000 */
[----:B------:R-:W-:Y:S01]  /*4690*/  MUFU.TANH R11, R11 ;  /* 0x0000000b000b7308 */ /* 0x000fe20000002400 */
[----:B------:R-:W-:Y:S02]  /*46a0*/  ISETP.GT.AND P3, PT, R7, 0x11, PT ;  /* 0x000000110700780c */ /* 0x000fe40003f64270 */
[----:B----4-:R-:W-:Y:S02]  /*46b0*/  FSEL R73, R66, -INF , P5 ;  /* 0xff80000042497808 */ /* 0x010fe40002800000 */
[----:B------:R-:W-:Y:S02]  /*46c0*/  FMNMX.FTZ R6, R71, R6, !PT ;  /* 0x0000000647067209 */ /* 0x000fe40007810000 */
[----:B------:R-:W-:Y:S01]  /*46d0*/  ISETP.GT.AND P4, PT, R7, 0x18, PT ;  /* 0x000000180700780c */ /* 0x000fe20003f84270 */
[----:B------:R-:W-:Y:S01]  /*46e0*/  MUFU.TANH R14, R14 ;  /* 0x0000000e000e7308 */ /* 0x000fe20000002400 */
[----:B-----5:R-:W-:-:S02]  /*46f0*/  FSEL R75, R64, -INF , P3 ;  /* 0xff800000404b7808 */ /* 0x020fc40001800000 */
        /* <DEDUP_REMOVED lines=10> */
[----:B------:R-:W-:Y:S01]  /*47a0*/  MUFU.TANH R42, R42 ;  /* 0x0000002a002a7308 */ /* 0x000fe20000002400 */
[----:B------:R-:W-:Y:S01]  /*47b0*/  FSEL R79, R68, -INF , P3 ;  /* 0xff800000444f7808 */ /* 0x000fe20001800000 */
[----:B------:R-:W-:Y:S01]  /*47c0*/  FMUL.FTZ R46, R46, UR10 ;  /* 0x0000000a2e2e7c20 */ /* 0x000fe20008410000 */
[----:B------:R-:W-:Y:S01]  /*47d0*/  FMNMX.FTZ R6, R77, R6, !PT ;  /* 0x000000064d067209 */ /* 0x000fe20007810000 */
[----:B------:R-:W-:Y:S01]  /*47e0*/  FMUL.FTZ R47, R47, UR10 ;  /* 0x0000000a2f2f7c20 */ /* 0x000fe20008410000 */
[----:B------:R-:W-:Y:S01]  /*47f0*/  ISETP.GT.AND P3, PT, R7, 0x21, PT ;  /* 0x000000210700780c */ /* 0x000fe20003f64270 */
[----:B------:R-:W-:Y:S01]  /*4800*/  FMUL.FTZ R41, R41, UR10 ;  /* 0x0000000a29297c20 */ /* 0x000fe20008410000 */
[----:B------:R-:W-:Y:S01]  /*4810*/  FSEL R81, R58, -INF , P4 ;  /* 0xff8000003a517808 */ /* 0x000fe20002000000 */
[----:B------:R1:W2:Y:S01]  /*4820*/  MUFU.TANH R60, R43 ;  /* 0x0000002b003c7308 */ /* 0x0002a20000002400 */
[----:B------:R-:W-:Y:S01]  /*4830*/  FMNMX.FTZ R6, R79, R6, !PT ;  /* 0x000000064f067209 */ /* 0x000fe20007810000 */
[----:B------:R-:W-:Y:S01]  /*4840*/  FMUL.FTZ R45, R45, UR10 ;  /* 0x0000000a2d2d7c20 */ /* 0x000fe20008410000 */
[----:B------:R-:W-:Y:S01]  /*4850*/  ISETP.GT.AND P4, PT, R7, 0x28, PT ;  /* 0x000000280700780c */ /* 0x000fe20003f84270 */
[----:B------:R-:W-:Y:S01]  /*4860*/  FMUL.FTZ R40, R40, UR10 ;  /* 0x0000000a28287c20 */ /* 0x000fe20008410000 */
[----:B------:R-:W-:Y:S01]  /*4870*/  FSEL R83, R59, -INF , P3 ;  /* 0xff8000003b537808 */ /* 0x000fe20001800000 */
[----:B------:R-:W-:Y:S01]  /*4880*/  FMUL.FTZ R44, R44, UR10 ;  /* 0x0000000a2c2c7c20 */ /* 0x000fe20008410000 */
[----:B------:R-:W-:Y:S01]  /*4890*/  FMNMX.FTZ R6, R81, R6, !PT ;  /* 0x0000000651067209 */ /* 0x000fe20007810000 */
[----:B------:R-:W-:Y:S01]  /*48a0*/  MUFU.TANH R46, R46 ;  /* 0x0000002e002e7308 */ /* 0x000fe20000002400 */
[----:B------:R-:W-:-:S02]  /*48b0*/  ISETP.GT.AND P3, PT, R7, 0x29, PT ;  /* 0x000000290700780c */ /* 0x000fc40003f64270 */
[----:B------:R-:W-:Y:S02]  /*48c0*/  FSEL R85, R62, -INF , P4 ;  /* 0xff8000003e557808 */ /* 0x000fe40002000000 */
[----:B------:R-:W-:Y:S02]  /*48d0*/  FMNMX.FTZ R6, R83, R6, !PT ;  /* 0x0000000653067209 */ /* 0x000fe40007810000 */
[----:B------:R-:W-:Y:S01]  /*48e0*/  ISETP.GT.AND P4, PT, R7, 0x30, PT ;  /* 0x000000300700780c */ /* 0x000fe20003f84270 */
[----:B------:R2:W3:Y:S01]  /*48f0*/  MUFU.TANH R61, R47 ;  /* 0x0000002f003d7308 */ /* 0x0004e20000002400 */
[----:B------:R-:W-:Y:S02]  /*4900*/  FSEL R87, R63, -INF , P3 ;  /* 0xff8000003f577808 */ /* 0x000fe40001800000 */
[----:B------:R-:W-:Y:S02]  /*4910*/  FMNMX.FTZ R6, R85, R6, !PT ;  /* 0x0000000655067209 */ /* 0x000fe40007810000 */
[----:B------:R-:W-:-:S02]  /*4920*/  ISETP.GT.AND P3, PT, R7, 0x31, PT ;  /* 0x000000310700780c */ /* 0x000fc40003f64270 */
[----:B------:R-:W-:Y:S01]  /*4930*/  FSEL R59, R49, -INF , P4 ;  /* 0xff800000313b7808 */ /* 0x000fe20002000000 */
[----:B------:R-:W-:Y:S01]  /*4940*/  MUFU.TANH R13, R13 ;  /* 0x0000000d000d7308 */ /* 0x000fe20000002400 */
[----:B------:R-:W-:Y:S02]  /*4950*/  FMNMX.FTZ R6, R87, R6, !PT ;  /* 0x0000000657067209 */ /* 0x000fe40007810000 */
[----:B------:R-:W-:Y:S02]  /*4960*/  ISETP.GT.AND P4, PT, R7, 0x38, PT ;  /* 0x000000380700780c */ /* 0x000fe40003f84270 */
[----:B0-----:R-:W-:Y:S02]  /*4970*/  FSEL R49, R51, -INF , P3 ;  /* 0xff80000033317808 */ /* 0x001fe40001800000 */
[----:B------:R-:W-:Y:S01]  /*4980*/  ISETP.GT.AND P3, PT, R7, 0x39, PT ;  /* 0x000000390700780c */ /* 0x000fe20003f64270 */
[----:B------:R-:W-:Y:S01]  /*4990*/  MUFU.TANH R20, R20 ;  /* 0x0000001400147308 */ /* 0x000fe20000002400 */
[----:B------:R-:W-:-:S02]  /*49a0*/  ISETP.GT.AND P5, PT, R56, 0x8, PT ;  /* 0x000000083800780c */ /* 0x000fc40003fa4270 */
[----:B-1----:R-:W-:Y:S02]  /*49b0*/  FSEL R43, R55, -INF , P3 ;  /* 0xff800000372b7808 */ /* 0x002fe40001800000 */
[----:B------:R-:W-:-:S03]  /*49c0*/  ISETP.GT.AND P3, PT, R7, 0x41, PT ;  /* 0x000000410700780c */ /* 0x000fc60003f64270 */
[----:B------:R-:W-:Y:S01]  /*49d0*/  MUFU.TANH R15, R15 ;  /* 0x0000000f000f7308 */ /* 0x000fe20000002400 */
[----:B--2---:R-:W-:Y:S01]  /*49e0*/  FSEL R47, R60, -INF , P3 ;  /* 0xff8000003c2f7808 */ /* 0x004fe20001800000 */
[----:B------:R-:W-:Y:S02]  /*49f0*/  WARPGROUP.DEPBAR.LE gsb0, 0x0 ;  /* 0x00008000000079c5 */ /* 0x000fe40000010000 */
[----:B------:R-:W-:Y:S01]  /*4a00*/  WARPGROUP.ARRIVE ;  /* 0x00000000000079c5 */ /* 0x000fe20000000000 */
[----:B------:R-:W-:Y:S01]  /*4a10*/  FMUL.FTZ R34, R34, UR10 ;  /* 0x0000000a22227c20 */ /* 0x000fe20008410000 */
[----:B------:R-:W-:Y:S01]  /*4a20*/  FMUL.FTZ R35, R35, UR10 ;  /* 0x0000000a23237c20 */ /* 0x000fe20008410000 */
[----:B------:R-:W-:Y:S01]  /*4a30*/  FMUL.FTZ R38, R38, UR10 ;  /* 0x0000000a26267c20 */ /* 0x000fe20008410000 */
[----:B------:R-:W-:Y:S01]  /*4a40*/  ISETP.GT.AND P3, PT, R7, 0x49, PT ;  /* 0x000000490700780c */ /* 0x000fe20003f64270 */
[----:B------:R0:W-:Y:S01]  /*4a50*/  MUFU.TANH R58, R34 ;  /* 0x00000022003a7308 */ /* 0x0001e20000002400 */
[----:B------:R-:W-:Y:S01]  /*4a60*/  HGMMA.64x16x16.F32 R24, gdesc[UR4], R24, gsb0 ;  /* 0x00200000041879f0 */ /* 0x000fe20008000818 */
[----:B------:R-:W-:Y:S01]  /*4a70*/  ULDC UR4, c[0x0][0x988] ;  /* 0x0002620000047ab9 */ /* 0x000fe20000000800 */
[----:B------:R-:W-:Y:S01]  /*4a80*/  FMUL.FTZ R33, R33, UR10 ;  /* 0x0000000a21217c20 */ /* 0x000fe20008410000 */
[----:B------:R-:W-:Y:S01]  /*4a90*/  FMUL.FTZ R37, R37, UR10 ;  /* 0x0000000a25257c20 */ /* 0x000fe20008410000 */
[----:B------:R-:W-:Y:S01]  /*4aa0*/  FMUL.FTZ R32, R32, UR10 ;  /* 0x0000000a20207c20 */ /* 0x000fe20008410000 */
[----:B------:R-:W-:Y:S01]  /*4ab0*/  FMUL.FTZ R36, R36, UR10 ;  /* 0x0000000a24247c20 */ /* 0x000fe20008410000 */
[----:B------:R-:W-:Y:S01]  /*4ac0*/  UMOV UR6, UR15 ;  /* 0x0000000f00067c82 */ /* 0x000fe20008000000 */
[----:B------:R1:W2:Y:S01]  /*4ad0*/  MUFU.TANH R62, R35 ;  /* 0x00000023003e7308 */ /* 0x0002a20000002400 */
[----:B0-----:R-:W-:Y:S01]  /*4ae0*/  FMNMX.FTZ R34, R59, R6, !PT ;  /* 0x000000063b227209 */ /* 0x001fe20007810000 */
[----:B------:R-:W-:Y:S01]  /*4af0*/  FMUL.FTZ R6, R39, UR10 ;  /* 0x0000000a27067c20 */ /* 0x000fe20008410000 */
[----:B------:R-:W-:-:S02]  /*4b00*/  UIADD3 UR7, UR37, -0x2, URZ ;  /* 0xfffffffe25077890 */ /* 0x000fc4000fffe03f */
[----:B------:R-:W-:-:S03]  /*4b10*/  FMNMX.FTZ R34, R49, R34, !PT ;  /* 0x0000002231227209 */ /* 0x000fc60007810000 */
[----:B------:R-:W0:Y:S01]  /*4b20*/  MUFU.TANH R63, R6 ;  /* 0x00000006003f7308 */ /* 0x000e220000002400 */
[----:B-1----:R-:W-:Y:S02]  /*4b30*/  FSEL R35, R57, -INF , P4 ;  /* 0xff80000039237808 */ /* 0x002fe40002000000 */
[----:B------:R-:W-:Y:S02]  /*4b40*/  ISETP.GT.AND P4, PT, R7, 0x40, PT ;  /* 0x000000400700780c */ /* 0x000fe40003f84270 */
[----:B------:R-:W-:Y:S02]  /*4b50*/  FMNMX.FTZ R34, R35, R34, !PT ;  /* 0x0000002223227209 */ /* 0x000fe40007810000 */
[----:B------:R-:W-:Y:S01]  /*4b60*/  FSEL R39, R42, -INF , P4 ;  /* 0xff8000002a277808 */ /* 0x000fe20002000000 */
[----:B------:R-:W1:Y:S01]  /*4b70*/  MUFU.TANH R38, R38 ;  /* 0x0000002600267308 */ /* 0x000e620000002400 */
[----:B------:R-:W-:Y:S02]  /*4b80*/  FMNMX.FTZ R34, R43, R34, !PT ;  /* 0x000000222b227209 */ /* 0x000fe40007810000 */
[----:B------:R-:W-:-:S02]  /*4b90*/  ISETP.GT.AND P4, PT, R7, 0x48, PT ;  /* 0x000000480700780c */ /* 0x000fc40003f84270 */
[----:B------:R-:W-:Y:S02]  /*4ba0*/  FMNMX.FTZ R34, R39, R34, !PT ;  /* 0x0000002227227209 */ /* 0x000fe40007810000 */
[----:B---3--:R-:W-:Y:S01]  /*4bb0*/  FSEL R57, R61, -INF , P3 ;  /* 0xff8000003d397808 */ /* 0x008fe20001800000 */
[----:B------:R-:W-:Y:S01]  /*4bc0*/  MUFU.TANH R21, R21 ;  /* 0x0000001500157308 */ /* 0x000fe20000002400 */
[----:B------:R-:W-:Y:S02]  /*4bd0*/  FMNMX.FTZ R34, R47, R34, !PT ;  /* 0x000000222f227209 */ /* 0x000fe40007810000 */
[----:B------:R-:W-:-:S04]  /*4be0*/  ISETP.GT.AND P3, PT, R7, 0x51, PT ;  /* 0x000000510700780c */ /* 0x000fc80003f64270 */
[----:B--2---:R-:W-:Y:S01]  /*4bf0*/  FSEL R51, R62, -INF , P3 ;  /* 0xff8000003e337808 */ /* 0x004fe20001800000 */
[----:B------:R-:W-:Y:S01]  /*4c00*/  MUFU.TANH R48, R48 ;  /* 0x0000003000307308 */ /* 0x000fe20000002400 */
[----:B------:R-:W-:-:S04]  /*4c10*/  ISETP.GT.AND P3, PT, R7, 0x59, PT ;  /* 0x000000590700780c */ /* 0x000fc80003f64270 */
[----:B0-----:R-:W-:Y:S02]  /*4c20*/  FSEL R61, R63, -INF , P3 ;  /* 0xff8000003f3d7808 */ /* 0x001fe40001800000 */
[----:B------:R-:W-:Y:S01]  /*4c30*/  ISETP.GT.AND P3, PT, R7, 0x61, PT ;  /* 0x000000610700780c */ /* 0x000fe20003f64270 */
[----:B------:R-:W-:Y:S01]  /*4c40*/  MUFU.TANH R52, R52 ;  /* 0x0000003400347308 */ /* 0x000fe20000002400 */
[----:B------:R-:W-:Y:S02]  /*4c50*/  WARPGROUP.DEPBAR.LE gsb0, 0x0 ;  /* 0x00008000000079c5 */ /* 0x000fe40000010000 */
[----:B------:R-:W-:Y:S01]  /*4c60*/  FMUL.FTZ R6, R27, UR10 ;  /* 0x0000000a1b067c20 */ /* 0x000fe20008410000 */
[----:B------:R-:W-:Y:S01]  /*4c70*/  FSEL R27, R46, -INF , P4 ;  /* 0xff8000002e1b7808 */ /* 0x000fe20002000000 */
[----:B------:R-:W-:Y:S01]  /*4c80*/  FMUL.FTZ R26, R26, UR10 ;  /* 0x0000000a1a1a7c20 */ /* 0x000fe20008410000 */
[----:B------:R-:W-:Y:S01]  /*4c90*/  ISETP.GT.AND P4, PT, R7, 0x50, PT ;  /* 0x000000500700780c */ /* 0x000fe20003f84270 */
[----:B------:R-:W-:Y:S01]  /*4ca0*/  FMUL.FTZ R30, R30, UR10 ;  /* 0x0000000a1e1e7c20 */ /* 0x000fe20008410000 */
[----:B------:R-:W-:Y:S01]  /*4cb0*/  FMNMX.FTZ R34, R27, R34, !PT ;  /* 0x000000221b227209 */ /* 0x000fe20007810000 */
[----:B------:R0:W2:Y:S01]  /*4cc0*/  MUFU.TANH R89, R6 ;  /* 0x0000000600597308 */ /* 0x0000a20000002400 */
[----:B------:R-:W-:Y:S01]  /*4cd0*/  FSEL R55, R58, -INF , P4 ;  /* 0xff8000003a377808 */ /* 0x000fe20002000000 */
[----:B------:R-:W-:Y:S01]  /*4ce0*/  FMUL.FTZ R24, R24, UR10 ;  /* 0x0000000a18187c20 */ /* 0x000fe20008410000 */
[----:B------:R-:W-:Y:S01]  /*4cf0*/  FMNMX.FTZ R34, R57, R34, !PT ;  /* 0x0000002239227209 */ /* 0x000fe20007810000 */
[----:B------:R-:W-:Y:S01]  /*4d00*/  FMUL.FTZ R25, R25, UR10 ;  /* 0x0000000a19197c20 */ /* 0x000fe20008410000 */
[----:B------:R-:W-:Y:S01]  /*4d10*/  ISETP.GT.AND P4, PT, R7, 0x58, PT ;  /* 0x000000580700780c */ /* 0x000fe20003f84270 */
[----:B------:R-:W-:Y:S01]  /*4d20*/  FMUL.FTZ R29, R29, UR10 ;  /* 0x0000000a1d1d7c20 */ /* 0x000fe20008410000 */
[----:B------:R-:W-:Y:S01]  /*4d30*/  FMNMX.FTZ R34, R55, R34, !PT ;  /* 0x0000002237227209 */ /* 0x000fe20007810000 */
[----:B------:R-:W3:Y:S01]  /*4d40*/  MUFU.TANH R26, R26 ;  /* 0x0000001a001a7308 */ /* 0x000ee20000002400 */
[----:B0-----:R-:W-:Y:S01]  /*4d50*/  FMUL.FTZ R6, R31, UR10 ;  /* 0x0000000a1f067c20 */ /* 0x001fe20008410000 */
[----:B-1----:R-:W-:Y:S01]  /*4d60*/  FSEL R31, R38, -INF , P4 ;  /* 0xff800000261f7808 */ /* 0x002fe20002000000 */
[----:B------:R-:W-:Y:S01]  /*4d70*/  FMUL.FTZ R28, R28, UR10 ;  /* 0x0000000a1c1c7c20 */ /* 0x000fe20008410000 */
[----:B------:R-:W-:Y:S01]  /*4d80*/  FMNMX.FTZ R34, R51, R34, !PT ;  /* 0x0000002233227209 */ /* 0x000fe20007810000 */
[----:B------:R0:W-:Y:S01]  /*4d90*/  @!P1 SYNCS.ARRIVE.TRANS64.RED.A1T0 RZ, [R0+URZ], RZ ;  /* 0x000000ff00ff99a7 */ /* 0x0001e2000810043f */
[----:B------:R-:W-:Y:S01]  /*4da0*/  ISETP.GT.AND P4, PT, R7, 0x60, PT ;  /* 0x000000600700780c */ /* 0x000fe20003f84270 */
[----:B------:R-:W-:Y:S01]  /*4db0*/  @UP0 ULDC UR10, c[0x0][0x450] ;  /* 0x00011400000a0ab9 */ /* 0x000fe20000000800 */
[----:B------:R-:W1:Y:S01]  /*4dc0*/  MUFU.TANH R30, R30 ;  /* 0x0000001e001e7308 */ /* 0x000e620000002400 */
[----:B------:R-:W-:-:S02]  /*4dd0*/  FMNMX.FTZ R34, R31, R34, !PT ;  /* 0x000000221f227209 */ /* 0x000fc40007810000 */
[----:B--2---:R-:W-:Y:S02]  /*4de0*/  FSEL R89, R89, -INF , P3 ;  /* 0xff80000059597808 */ /* 0x004fe40001800000 */
[----:B------:R-:W-:Y:S02]  /*4df0*/  FMNMX.FTZ R34, R61, R34, !PT ;  /* 0x000000223d227209 */ /* 0x000fe40007810000 */
[C---:B------:R-:W-:Y:S01]  /*4e00*/  ISETP.GT.AND P3, PT, R7.reuse, 0x69, PT ;  /* 0x000000690700780c */ /* 0x040fe20003f64270 */
[----:B------:R-:W2:Y:S01]  /*4e10*/  MUFU.TANH R6, R6 ;  /* 0x0000000600067308 */ /* 0x000ea20000002400 */
[----:B---3--:R-:W-:Y:S02]  /*4e20*/  FSEL R63, R26, -INF , P4 ;  /* 0xff8000001a3f7808 */ /* 0x008fe40002000000 */
[----:B------:R-:W-:Y:S02]  /*4e30*/  ISETP.GT.AND P4, PT, R7, 0x68, PT ;  /* 0x000000680700780c */ /* 0x000fe40003f84270 */
[----:B------:R-:W-:-:S03]  /*4e40*/  FMNMX.FTZ R34, R63, R34, !PT ;  /* 0x000000223f227209 */ /* 0x000fc60007810000 */
[----:B------:R3:W-:Y:S01]  /*4e50*/  MUFU.TANH R58, R24 ;  /* 0x00000018003a7308 */ /* 0x0007e20000002400 */
[----:B-1----:R-:W-:Y:S02]  /*4e60*/  FSEL R91, R30, -INF , P4 ;  /* 0xff8000001e5b7808 */ /* 0x002fe40002000000 */
[----:B------:R-:W-:Y:S02]  /*4e70*/  FMNMX.FTZ R34, R89, R34, !PT ;  /* 0x0000002259227209 */ /* 0x000fe40007810000 */
[----:B------:R-:W-:Y:S02]  /*4e80*/  ISETP.GT.AND P4, PT, R56, 0x1, PT ;  /* 0x000000013800780c */ /* 0x000fe40003f84270 */
[----:B------:R-:W-:Y:S01]  /*4e90*/  FMNMX.FTZ R34, R91, R34, !PT ;  /* 0x000000225b227209 */ /* 0x000fe20007810000 */
[----:B------:R1:W-:Y:S01]  /*4ea0*/  MUFU.TANH R60, R25 ;  /* 0x00000019003c7308 */ /* 0x0003e20000002400 */
[----:B--2---:R-:W-:Y:S02]  /*4eb0*/  FSEL R93, R6, -INF , P3 ;  /* 0xff800000065d7808 */ /* 0x004fe40001800000 */
[----:B---3--:R-:W-:-:S02]  /*4ec0*/  FSEL R24, R2, -INF , P4 ;  /* 0xff80000002187808 */ /* 0x008fc40002000000 */
[----:B------:R-:W-:Y:S02]  /*4ed0*/  FMNMX.FTZ R34, R93, R34, !PT ;  /* 0x000000225d227209 */ /* 0x000fe40007810000 */
[----:B------:R-:W-:Y:S01]  /*4ee0*/  ISETP.GT.AND P4, PT, R56, 0x10, PT ;  /* 0x000000103800780c */ /* 0x000fe20003f84270 */
[----:B------:R-:W-:Y:S01]  /*4ef0*/  MUFU.TANH R50, R29 ;  /* 0x0000001d00327308 */ /* 0x000fe20000002400 */
[----:B-1----:R-:W-:Y:S01]  /*4f00*/  FSEL R25, R8, -INF , P5 ;  /* 0xff80000008197808 */ /* 0x002fe20002800000 */
[----:B------:R-:W1:Y:S06]  /*4f10*/  SHFL.BFLY PT, R7, R34, 0x2, 0x1f ;  /* 0x0c401f0022077f89 */ /* 0x000e6c00000e0000 */
[----:B------:R-:W-:Y:S08]  /*4f20*/  MUFU.TANH R46, R37 ;  /* 0x00000025002e7308 */ /* 0x000ff00000002400 */
[----:B------:R-:W-:Y:S08]  /*4f30*/  MUFU.TANH R38, R41 ;  /* 0x0000002900267308 */ /* 0x000ff00000002400 */
[----:B------:R-:W-:Y:S01]  /*4f40*/  MUFU.TANH R42, R45 ;  /* 0x0000002d002a7308 */ /* 0x000fe20000002400 */
[----:B-1----:R-:W-:-:S05]  /*4f50*/  FMNMX.FTZ R6, R34, R7, !PT ;  /* 0x0000000722067209 */ /* 0x002fca0007810000 */
[----:B------:R-:W1:Y:S02]  /*4f60*/  SHFL.BFLY PT, R7, R6, 0x1, 0x1f ;  /* 0x0c201f0006077f89 */ /* 0x000e6400000e0000 */
[----:B------:R2:W-:Y:S08]  /*4f70*/  MUFU.TANH R34, R33 ;  /* 0x0000002100227308 */ /* 0x0005f00000002400 */
[----:B------:R3:W4:Y:S01]  /*4f80*/  MUFU.TANH R30, R53 ;  /* 0x00000035001e7308 */ /* 0x0007220000002400 */
[----:B--2---:R-:W-:-:S02]  /*4f90*/  FSEL R33, R10, -INF , P4 ;  /* 0xff8000000a217808 */ /* 0x004fc40002000000 */
[----:B------:R-:W-:-:S04]  /*4fa0*/  ISETP.GT.AND P4, PT, R56, 0x18, PT ;  /* 0x000000183800780c */ /* 0x000fc80003f84270 */
[----:B------:R-:W-:Y:S01]  /*4fb0*/  FSEL R37, R12, -INF , P4 ;  /* 0xff8000000c257808 */ /* 0x000fe20002000000 */
[----:B------:R-:W2:Y:S01]  /*4fc0*/  MUFU.TANH R40, R40 ;  /* 0x0000002800287308 */ /* 0x000ea20000002400 */
[----:B------:R-:W-:-:S04]  /*4fd0*/  ISETP.GT.AND P4, PT, R56, 0x20, PT ;  /* 0x000000203800780c */ /* 0x000fc80003f84270 */
[----:B------:R-:W-:Y:S02]  /*4fe0*/  FSEL R41, R14, -INF , P4 ;  /* 0xff8000000e297808 */ /* 0x000fe40002000000 */
[----:B-1----:R-:W-:Y:S01]  /*4ff0*/  FMNMX.FTZ R7, R6, R7, !PT ;  /* 0x0000000706077209 */ /* 0x002fe20007810000 */
[----:B------:R-:W-:Y:S01]  /*5000*/  IMAD.U32 R6, RZ, RZ, UR4 ;  /* 0x00000004ff067e24 */ /* 0x000fe2000f8e00ff */
[----:B------:R-:W-:Y:S01]  /*5010*/  ISETP.GT.AND P4, PT, R56, 0x28, PT ;  /* 0x000000283800780c */ /* 0x000fe20003f84270 */
[----:B------:R-:W1:Y:S01]  /*5020*/  MUFU.TANH R44, R44 ;  /* 0x0000002c002c7308 */ /* 0x000e620000002400 */
[C---:B------:R-:W-:Y:S01]  /*5030*/  FSETP.NEU.FTZ.AND P3, PT, R7.reuse, -INF , PT ;  /* 0xff8000000700780b */ /* 0x040fe20003f7d000 */
[-C--:B------:R-:W-:Y:S01]  /*5040*/  FMUL.FTZ R26, R7, R6.reuse ;  /* 0x00000006071a7220 */ /* 0x080fe20000410000 */
[----:B------:R-:W-:Y:S01]  /*5050*/  FSEL R45, R20, -INF , P4 ;  /* 0xff800000142d7808 */ /* 0x000fe20002000000 */
[----:B------:R-:W-:Y:S01]  /*5060*/  @UP0 ULDC UR4, c[0x0][0x44c] ;  /* 0x0001130000040ab9 */ /* 0x000fe20000000800 */
[----:B------:R-:W-:Y:S01]  /*5070*/  ISETP.GT.AND P4, PT, R56, 0x30, PT ;  /* 0x000000303800780c */ /* 0x000fe20003f84270 */
[----:B------:R-:W-:Y:S01]  /*5080*/  UIMAD.WIDE.U32 UR4, UR15, UR4, URZ ;  /* 0x000000040f0472a5 */ /* 0x000fe2000f8e003f */
[----:B------:R-:W-:Y:S01]  /*5090*/  FSEL R26, R26, RZ, P3 ;  /* 0x000000ff1a1a7208 */ /* 0x000fe20001800000 */
[----:B------:R-:W5:Y:S01]  /*50a0*/  MUFU.TANH R32, R32 ;  /* 0x0000002000207308 */ /* 0x000f620000002400 */
[C---:B------:R-:W-:Y:S01]  /*50b0*/  ISETP.GT.AND P3, PT, R56.reuse, RZ, PT ;  /* 0x000000ff3800720c */ /* 0x040fe20003f64270 */
[----:B------:R-:W-:Y:S01]  /*50c0*/  @UP0 USHF.R.U32.HI UR6, URZ, UR10, UR5 ;  /* 0x0000000a3f060299 */ /* 0x000fe20008011605 */
[----:B------:R-:W-:Y:S01]  /*50d0*/  FSEL R21, R21, -INF , P4 ;  /* 0xff80000015157808 */ /* 0x000fe20002000000 */
[-CC-:B------:R-:W-:Y:S01]  /*50e0*/  FFMA.FTZ R201, R67, R6.reuse, -R26.reuse ;  /* 0x0000000643c97223 */ /* 0x180fe2000001081a */
[----:B------:R-:W-:Y:S01]  /*50f0*/  FSEL R3, R3, -INF , P3 ;  /* 0xff80000003037808 */ /* 0x000fe20001800000 */
[--C-:B------:R-:W-:Y:S01]  /*5100*/  FFMA.FTZ R203, R69, R6, -R26.reuse ;  /* 0x0000000645cb7223 */ /* 0x100fe2000001081a */
[----:B------:R-:W-:Y:S01]  /*5110*/  ISETP.GT.AND P3, PT, R56, 0x9, PT ;  /* 0x000000093800780c */ /* 0x000fe20003f64270 */
[----:B------:R-:W0:Y:S01]  /*5120*/  MUFU.TANH R36, R36 ;  /* 0x0000002400247308 */ /* 0x000e220000002400 */
        /* <DEDUP_REMOVED lines=9> */
[--C-:B------:R-:W-:Y:S01]  /*51c0*/  FFMA.FTZ R12, R79, R6, -R26.reuse ;  /* 0x000000064f0c7223 */ /* 0x100fe2000001081a */
[----:B------:R-:W-:Y:S01]  /*51d0*/  FSEL R9, R9, -INF , P3 ;  /* 0xff80000009097808 */ /* 0x000fe20001800000 */
[----:B------:R-:W0:Y:S01]  /*51e0*/  MUFU.TANH R62, R28 ;  /* 0x0000001c003e7308 */ /* 0x000e220000002400 */
[----:B------:R-:W-:Y:S01]  /*51f0*/  FMNMX.FTZ R8, R33, R8, !PT ;  /* 0x0000000821087209 */ /* 0x000fe20007810000 */
        /* <DEDUP_REMOVED lines=8> */
[--C-:B------:R-:W-:Y:S01]  /*5280*/  FFMA.FTZ R20, R59, R6, -R26.reuse ;  /* 0x000000063b147223 */ /* 0x100fe2000001081a */
[----:B------:R-:W-:Y:S01]  /*5290*/  ISETP.GT.AND P3, PT, R56, 0x21, PT ;  /* 0x000000213800780c */ /* 0x000fe20003f64270 */
[----:B------:R0:W-:Y:S01]  /*52a0*/  MUFU.EX2 R28, R87 ;  /* 0x00000057001c7308 */ /* 0x0001e20000000800 */
[----:B------:R-:W-:Y:S01]  /*52b0*/  FMNMX.FTZ R8, R11, R8, !PT ;  /* 0x000000080b087209 */ /* 0x000fe20007810000 */
[-CC-:B------:R-:W-:Y:S01]  /*52c0*/  FFMA.FTZ R2, R54, R6.reuse, -R26.reuse ;  /* 0x0000000636027223 */ /* 0x180fe2000001081a */
[----:B------:R-:W-:Y:S01]  /*52d0*/  FSEL R13, R13, -INF , P3 ;  /* 0xff8000000d0d7808 */ /* 0x000fe20001800000 */
[--C-:B------:R-:W-:Y:S01]  /*52e0*/  FFMA.FTZ R27, R27, R6, -R26.reuse ;  /* 0x000000061b1b7223 */ /* 0x100fe2000001081a */
[----:B------:R-:W-:Y:S01]  /*52f0*/  FMNMX.FTZ R8, R41, R8, !PT ;  /* 0x0000000829087209 */ /* 0x000fe20007810000 */
[--C-:B------:R-:W-:Y:S01]  /*5300*/  FFMA.FTZ R43, R43, R6, -R26.reuse ;  /* 0x000000062b2b7223 */ /* 0x100fe2000001081a */
[C---:B------:R-:W-:Y:S01]  /*5310*/  ISETP.GT.AND P3, PT, R56.reuse, 0x29, PT ;  /* 0x000000293800780c */ /* 0x040fe20003f64270 */
[----:B------:R-:W-:Y:S01]  /*5320*/  MUFU.EX2 R189, R20 ;  /* 0x0000001400bd7308 */ /* 0x000fe20000000800 */
        /* <DEDUP_REMOVED lines=10> */
[----:B------:R-:W-:Y:S01]  /*53d0*/  ISETP.GT.AND P4, PT, R56, 0x38, PT ;  /* 0x000000383800780c */ /* 0x000fe20003f84270 */
[-CC-:B------:R-:W-:Y:S01]  /*53e0*/  FFMA.FTZ R51, R51, R6.reuse, -R26.reuse ;  /* 0x0000000633337223 */ /* 0x180fe2000001081a */
[----:B---3--:R-:W-:Y:S01]  /*53f0*/  FSEL R53, R48, -INF , P3 ;  /* 0xff80000030357808 */ /* 0x008fe20001800000 */
[--C-:B------:R-:W-:Y:S01]  /*5400*/  FFMA.FTZ R31, R31, R6, -R26.reuse ;  /* 0x000000061f1f7223 */ /* 0x100fe2000001081a */
[----:B------:R-:W-:Y:S01]  /*5410*/  FMNMX.FTZ R8, R21, R8, !PT ;  /* 0x0000000815087209 */ /* 0x000fe20007810000 */
[----:B------:R-:W-:Y:S01]  /*5420*/  MUFU.EX2 R2, R2 ;  /* 0x0000000200027308 */ /* 0x000fe20000000800 */
[----:B------:R-:W-:Y:S01]  /*5430*/  ISETP.GT.AND P3, PT, R56, 0x39, PT ;  /* 0x000000393800780c */ /* 0x000fe20003f64270 */
[-CC-:B------:R-:W-:Y:S01]  /*5440*/  FFMA.FTZ R61, R61, R6.reuse, -R26.reuse ;  /* 0x000000063d3d7223 */ /* 0x180fe2000001081a */
[----:B------:R-:W-:Y:S01]  /*5450*/  FSEL R65, R52, -INF , P4 ;  /* 0xff80000034417808 */ /* 0x000fe20002000000 */
[--C-:B------:R-:W-:Y:S01]  /*5460*/  FFMA.FTZ R63, R63, R6, -R26.reuse ;  /* 0x000000063f3f7223 */ /* 0x100fe2000001081a */
[----:B------:R-:W-:Y:S01]  /*5470*/  FMNMX.FTZ R8, R53, R8, !PT ;  /* 0x0000000835087209 */ /* 0x000fe20007810000 */
[----:B------:R-:W-:Y:S01]  /*5480*/  UIADD3 UR5, UR6, UR11, -UR14 ;  /* 0x0000000b06057290 */ /* 0x000fe2000fffe80e */
[----:B------:R-:W-:Y:S01]  /*5490*/  ISETP.GT.AND P4, PT, R56, 0x40, PT ;  /* 0x000000403800780c */ /* 0x000fe20003f84270 */
[----:B------:R-:W-:Y:S01]  /*54a0*/  MUFU.EX2 R203, R203 ;  /* 0x000000cb00cb7308 */ /* 0x000fe20000000800 */
[----:B----4-:R-:W-:Y:S01]  /*54b0*/  FSEL R67, R30, -INF , P3 ;  /* 0xff8000001e437808 */ /* 0x010fe20001800000 */
[--C-:B------:R-:W-:Y:S01]  /*54c0*/  FFMA.FTZ R30, R49, R6, -R26.reuse ;  /* 0x00000006311e7223 */ /* 0x100fe2000001081a */
[----:B------:R-:W-:Y:S01]  /*54d0*/  FMNMX.FTZ R8, R65, R8, !PT ;  /* 0x0000000841087209 */ /* 0x000fe20007810000 */
[----:B------:R-:W-:Y:S01]  /*54e0*/  UMOV UR4, URZ ;  /* 0x0000003f00047c82 */ /* 0x000fe20008000000 */
[----:B------:R-:W-:Y:S01]  /*54f0*/  ISETP.GT.AND P3, PT, R56, 0x41, PT ;  /* 0x000000413800780c */ /* 0x000fe20003f64270 */
[--C-:B------:R-:W-:Y:S01]  /*5500*/  FFMA.FTZ R89, R89, R6, -R26.reuse ;  /* 0x0000000659597223 */ /* 0x100fe2000001081a */
[----:B--2---:R-:W-:Y:S01]  /*5510*/  FSEL R69, R40, -INF , P4 ;  /* 0xff80000028457808 */ /* 0x004fe20002000000 */
[----:B------:R-:W-:Y:S01]  /*5520*/  MUFU.EX2 R4, R4 ;  /* 0x0000000400047308 */ /* 0x000fe20000000800 */
[----:B------:R-:W-:Y:S01]  /*5530*/  FMNMX.FTZ R8, R67, R8, !PT ;  /* 0x0000000843087209 */ /* 0x000fe20007810000 */
[----:B------:R-:W-:Y:S01]  /*5540*/  UIMAD.WIDE UR4, UR5, -0x6db6db6d, UR4 ;  /* 0x92492493050478a5 */ /* 0x000fe2000f8e0204 */
[----:B------:R-:W-:Y:S01]  /*5550*/  ISETP.GT.AND P4, PT, R56, 0x48, PT ;  /* 0x000000483800780c */ /* 0x000fe20003f84270 */
[----:B------:R-:W-:Y:S01]  /*5560*/  FFMA.FTZ R91, R91, R6, -R26 ;  /* 0x000000065b5b7223 */ /* 0x000fe2000001081a */
[----:B------:R-:W-:Y:S01]  /*5570*/  FSEL R71, R38, -INF , P3 ;  /* 0xff80000026477808 */ /* 0x000fe20001800000 */
[----:B------:R-:W-:Y:S01]  /*5580*/  USHF.R.U32.HI UR4, URZ, 0x1f, UR5 ;  /* 0x0000001f3f047899 */ /* 0x000fe20008011605 */
[----:B------:R-:W-:Y:S01]  /*5590*/  FMNMX.FTZ R8, R69, R8, !PT ;  /* 0x0000000845087209 */ /* 0x000fe20007810000 */
[----:B------:R-:W-:Y:S01]  /*55a0*/  MUFU.EX2 R197, R197 ;  /* 0x000000c500c57308 */ /* 0x000fe20000000800 */
[----:B------:R-:W-:Y:S01]  /*55b0*/  ISETP.GT.AND P3, PT, R56, 0x49, PT ;  /* 0x000000493800780c */ /* 0x000fe20003f64270 */
[----:B------:R-:W-:Y:S01]  /*55c0*/  ULEA.HI.SX32 UR4, UR5, UR4, 0x1a ;  /* 0x0000000405047291 */ /* 0x000fe2000f8fd23f */
[----:B-1----:R-:W-:-:S02]  /*55d0*/  FSEL R73, R44, -INF , P4 ;  /* 0xff8000002c497808 */ /* 0x002fc40002000000 */
[----:B------:R-:W-:Y:S01]  /*55e0*/  FMNMX.FTZ R8, R71, R8, !PT ;  /* 0x0000000847087209 */ /* 0x000fe20007810000 */
[----:B------:R-:W-:Y:S01]  /*55f0*/  UISETP.LT.AND UP1, UPT, URZ, UR4, UPT ;  /* 0x000000043f00728c */ /* 0x000fe2000bf21270 */
[----:B------:R-:W-:Y:S01]  /*5600*/  ISETP.GT.AND P4, PT, R56, 0x50, PT ;  /* 0x000000503800780c */ /* 0x000fe20003f84270 */
[----:B------:R-:W-:Y:S01]  /*5610*/  MUFU.EX2 R187, R27 ;  /* 0x0000001b00bb7308 */ /* 0x000fe20000000800 */
[----:B------:R-:W-:Y:S01]  /*5620*/  FSEL R75, R42, -INF , P3 ;  /* 0xff8000002a4b7808 */ /* 0x000fe20001800000 */
[----:B------:R-:W-:Y:S01]  /*5630*/  USEL UR61, URZ, UR4, !UP1 ;  /* 0x000000043f3d7287 */ /* 0x000fe2000c800000 */
[----:B------:R-:W-:Y:S02]  /*5640*/  FMNMX.FTZ R8, R73, R8, !PT ;  /* 0x0000000849087209 */ /* 0x000fe40007810000 */
[----:B------:R-:W-:Y:S01]  /*5650*/  ISETP.GT.AND P3, PT, R56, 0x51, PT ;  /* 0x000000513800780c */ /* 0x000fe20003f64270 */
[----:B------:R-:W-:Y:S01]  /*5660*/  UISETP.GE.AND UP1, UPT, UR7, UR61, UPT ;  /* 0x0000003d0700728c */ /* 0x000fe2000bf26270 */
[----:B-----5:R-:W-:Y:S01]  /*5670*/  FSEL R77, R32, -INF , P4 ;  /* 0xff800000204d7808 */ /* 0x020fe20002000000 */
[--C-:B------:R-:W-:Y:S01]  /*5680*/  FFMA.FTZ R32, R35, R6, -R26.reuse ;  /* 0x0000000623207223 */ /* 0x100fe2000001081a */
[----:B------:R-:W-:Y:S01]  /*5690*/  FMNMX.FTZ R8, R75, R8, !PT ;  /* 0x000000084b087209 */ /* 0x000fe20007810000 */
[----:B------:R-:W-:Y:S01]  /*56a0*/  MUFU.EX2 R10, R10 ;  /* 0x0000000a000a7308 */ /* 0x000fe20000000800 */
[----:B------:R-:W-:Y:S01]  /*56b0*/  ISETP.GT.AND P4, PT, R56, 0x58, PT ;  /* 0x000000583800780c */ /* 0x000fe20003f84270 */
[----:B------:R-:W-:Y:S01]  /*56c0*/  FFMA.FTZ R26, R93, R6, -R26 ;  /* 0x000000065d1a7223 */ /* 0x000fe2000001081a */
[----:B------:R-:W-:-:S02]  /*56d0*/  FSEL R79, R34, -INF , P3 ;  /* 0xff800000224f7808 */ /* 0x000fc40001800000 */
[----:B------:R-:W-:Y:S02]  /*56e0*/  CS2R R92, SRZ ;  /* 0x00000000005c7805 */ /* 0x000fe4000001ff00 */
[----:B------:R-:W-:Y:S02]  /*56f0*/  FMNMX.FTZ R8, R77, R8, !PT ;  /* 0x000000084d087209 */ /* 0x000fe40007810000 */
[----:B------:R-:W-:Y:S01]  /*5700*/  ISETP.GT.AND P3, PT, R56, 0x59, PT ;  /* 0x000000593800780c */ /* 0x000fe20003f64270 */
[----:B------:R-:W-:Y:S01]  /*5710*/  MUFU.EX2 R199, R199 ;  /* 0x000000c700c77308 */ /* 0x000fe20000000800 */
[----:B0-----:R-:W-:Y:S02]  /*5720*/  FSEL R81, R36, -INF , P4 ;  /* 0xff80000024517808 */ /* 0x001fe40002000000 */
[----:B------:R-:W-:Y:S02]  /*5730*/  FMNMX.FTZ R8, R79, R8, !PT ;  /* 0x000000084f087209 */ /* 0x000fe40007810000 */
[----:B------:R-:W-:-:S02]  /*5740*/  ISETP.GT.AND P4, PT, R56, 0x60, PT ;  /* 0x000000603800780c */ /* 0x000fc40003f84270 */
[----:B------:R-:W-:Y:S01]  /*5750*/  FSEL R83, R46, -INF , P3 ;  /* 0xff8000002e537808 */ /* 0x000fe20001800000 */
[----:B------:R-:W-:Y:S01]  /*5760*/  MUFU.EX2 R12, R12 ;  /* 0x0000000c000c7308 */ /* 0x000fe20000000800 */
[----:B------:R-:W-:Y:S02]  /*5770*/  FMNMX.FTZ R8, R81, R8, !PT ;  /* 0x0000000851087209 */ /* 0x000fe40007810000 */
[----:B------:R-:W-:Y:S02]  /*5780*/  ISETP.GT.AND P3, PT, R56, 0x61, PT ;  /* 0x000000613800780c */ /* 0x000fe40003f64270 */
[----:B------:R-:W-:Y:S02]  /*5790*/  FSEL R85, R58, -INF , P4 ;  /* 0xff8000003a557808 */ /* 0x000fe40002000000 */
[----:B------:R-:W-:Y:S01]  /*57a0*/  FMNMX.FTZ R8, R83, R8, !PT ;  /* 0x0000000853087209 */ /* 0x000fe20007810000 */
[----:B------:R-:W-:Y:S01]  /*57b0*/  MUFU.EX2 R193, R193 ;  /* 0x000000c100c17308 */ /* 0x000fe20000000800 */
[----:B------:R-:W-:-:S02]  /*57c0*/  ISETP.GT.AND P4, PT, R56, 0x68, PT ;  /* 0x000000683800780c */ /* 0x000fc40003f84270 */
[----:B------:R-:W-:Y:S02]  /*57d0*/  FSEL R59, R60, -INF , P3 ;  /* 0xff8000003c3b7808 */ /* 0x000fe40001800000 */
[----:B------:R-:W-:Y:S02]  /*57e0*/  FMNMX.FTZ R8, R85, R8, !PT ;  /* 0x0000000855087209 */ /* 0x000fe40007810000 */
[----:B------:R-:W-:Y:S01]  /*57f0*/  ISETP.GT.AND P3, PT, R56, 0x69, PT ;  /* 0x000000693800780c */ /* 0x000fe20003f64270 */
[----:B------:R-:W-:Y:S01]  /*5800*/  MUFU.EX2 R14, R14 ;  /* 0x0000000e000e7308 */ /* 0x000fe20000000800 */
[----:B------:R-:W-:Y:S02]  /*5810*/  FSEL R87, R62, -INF , P4 ;  /* 0xff8000003e577808 */ /* 0x000fe40002000000 */
[----:B------:R-:W-:Y:S02]  /*5820*/  FMNMX.FTZ R8, R59, R8, !PT ;  /* 0x000000083b087209 */ /* 0x000fe40007810000 */
[----:B------:R-:W-:-:S02]  /*5830*/  FSEL R49, R50, -INF , P3 ;  /* 0xff80000032317808 */ /* 0x000fc40001800000 */
[----:B------:R-:W-:Y:S01]  /*5840*/  FMNMX.FTZ R8, R87, R8, !PT ;  /* 0x0000000857087209 */ /* 0x000fe20007810000 */
[----:B------:R-:W-:Y:S03]  /*5850*/  MUFU.EX2 R195, R195 ;  /* 0x000000c300c37308 */ /* 0x000fe60000000800 */
[----:B------:R-:W-:-:S05]  /*5860*/  FMNMX.FTZ R8, R49, R8, !PT ;  /* 0x0000000831087209 */ /* 0x000fca0007810000 */
[----:B------:R-:W0:Y:S01]  /*5870*/  SHFL.BFLY PT, R35, R8, 0x2, 0x1f ;  /* 0x0c401f0008237f89 */ /* 0x000e2200000e0000 */
[----:B------:R-:W-:Y:S08]  /*5880*/  MUFU.EX2 R30, R30 ;  /* 0x0000001e001e7308 */ /* 0x000ff00000000800 */
[----:B------:R-:W-:Y:S08]  /*5890*/  MUFU.EX2 R32, R32 ;  /* 0x0000002000207308 */ /* 0x000ff00000000800 */
[----:B------:R-:W1:Y:S01]  /*58a0*/  MUFU.EX2 R43, R43 ;  /* 0x0000002b002b7308 */ /* 0x000e620000000800 */
[----:B0-----:R-:W-:-:S07]  /*58b0*/  FMNMX.FTZ R35, R8, R35, !PT ;  /* 0x0000002308237209 */ /* 0x001fce0007810000 */
[----:B------:R-:W-:Y:S01]  /*58c0*/  MUFU.EX2 R39, R39 ;  /* 0x0000002700277308 */ /* 0x000fe20000000800 */
[----:B------:R-:W0:Y:S07]  /*58d0*/  SHFL.BFLY PT, R8, R35, 0x1, 0x1f ;  /* 0x0c201f0023087f89 */ /* 0x000e2e00000e0000 */
[----:B------:R2:W3:Y:S01]  /*58e0*/  MUFU.EX2 R34, R47 ;  /* 0x0000002f00227308 */ /* 0x0004e20000000800 */
[----:B-1----:R-:W-:-:S07]  /*58f0*/  F2FP.F16.F32.PACK_AB R191, R43, R32 ;  /* 0x000000202bbf723e */ /* 0x002fce00000000ff */
[----:B------:R1:W-:Y:S01]  /*5900*/  MUFU.EX2 R36, R57 ;  /* 0x0000003900247308 */ /* 0x0003e20000000800 */
[----:B--2---:R-:W-:-:S07]  /*5910*/  CS2R R46, SRZ ;  /* 0x00000000002e7805 */ /* 0x004fce000001ff00 */
[----:B------:R-:W-:Y:S01]  /*5920*/  MUFU.EX2 R55, R55 ;  /* 0x0000003700377308 */ /* 0x000fe20000000800 */
[----:B---3--:R-:W-:Y:S02]  /*5930*/  F2FP.F16.F32.PACK_AB R185, R34, R39 ;  /* 0x0000002722b9723e */ /* 0x008fe400000000ff */
[----:B-1----:R-:W-:Y:S02]  /*5940*/  CS2R R56, SRZ ;  /* 0x0000000000387805 */ /* 0x002fe4000001ff00 */
        /* <DEDUP_REMOVED lines=22> */
[----:B------:R0:W1:Y:S01]  /*5ab0*/  MUFU.EX2 R27, R24 ;  /* 0x00000018001b7308 */ /* 0x0000620000000800 */
[-CC-:B------:R-:W-:Y:S01]  /*5ac0*/  FFMA.FTZ R65, R65, R6.reuse, -R20.reuse ;  /* 0x0000000641417223 */ /* 0x180fe20000010814 */
[-CC-:B------:R-:W-:Y:S01]  /*5ad0*/  FFMA.FTZ R67, R67, R6.reuse, -R20.reuse ;  /* 0x0000000643437223 */ /* 0x180fe20000010814 */
[-CC-:B------:R-:W-:Y:S01]  /*5ae0*/  FFMA.FTZ R69, R69, R6.reuse, -R20.reuse ;  /* 0x0000000645457223 */ /* 0x180fe20000010814 */
[-CC-:B------:R-:W-:Y:S01]  /*5af0*/  FFMA.FTZ R71, R71, R6.reuse, -R20.reuse ;  /* 0x0000000647477223 */ /* 0x180fe20000010814 */
[-CC-:B------:R-:W-:Y:S01]  /*5b00*/  FFMA.FTZ R73, R73, R6.reuse, -R20.reuse ;  /* 0x0000000649497223 */ /* 0x180fe20000010814 */
[-CC-:B------:R-:W-:Y:S01]  /*5b10*/  FFMA.FTZ R75, R75, R6.reuse, -R20.reuse ;  /* 0x000000064b4b7223 */ /* 0x180fe20000010814 */
[-C--:B------:R-:W-:Y:S01]  /*5b20*/  FFMA.FTZ R77, R77, R6.reuse, -R20 ;  /* 0x000000064d4d7223 */ /* 0x080fe20000010814 */
[----:B------:R-:W2:Y:S01]  /*5b30*/  MUFU.EX2 R25, R25 ;  /* 0x0000001900197308 */ /* 0x000ea20000000800 */
[----:B0-----:R-:W-:Y:S01]  /*5b40*/  FADD.FTZ R24, R201, R2 ;  /* 0x00000002c9187221 */ /* 0x001fe20000010000 */
[----:B------:R-:W-:Y:S01]  /*5b50*/  F2FP.F16.F32.PACK_AB R201, R2, R201 ;  /* 0x000000c902c9723e */ /* 0x000fe200000000ff */
        /* <DEDUP_REMOVED lines=9> */
[----:B------:R-:W-:Y:S01]  /*5bf0*/  FFMA.FTZ R20, R49, R6, -R20 ;  /* 0x0000000631147223 */ /* 0x000fe20000010814 */
[----:B------:R-:W-:Y:S01]  /*5c00*/  FADD.FTZ R3, R197, R24 ;  /* 0x00000018c5037221 */ /* 0x000fe20000010000 */
[----:B-1----:R-:W-:Y:S01]  /*5c10*/  FADD.FTZ R24, R200, R27 ;  /* 0x0000001bc8187221 */ /* 0x002fe20000010000 */
[----:B------:R-:W-:Y:S01]  /*5c20*/  F2FP.F16.F32.PACK_AB R203, R4, R203 ;  /* 0x000000cb04cb723e */ /* 0x000fe200000000ff */
[----:B------:R-:W1:Y:S01]  /*5c30*/  MUFU.EX2 R33, R33 ;  /* 0x0000002100217308 */ /* 0x000e620000000800 */
[----:B------:R-:W-:Y:S01]  /*5c40*/  FADD.FTZ R44, R10, R3 ;  /* 0x000000030a2c7221 */ /* 0x000fe20000010000 */
[----:B--2---:R-:W-:Y:S01]  /*5c50*/  FADD.FTZ R3, R25, R24 ;  /* 0x0000001819037221 */ /* 0x004fe20000010000 */
[----:B------:R-:W-:-:S02]  /*5c60*/  F2FP.F16.F32.PACK_AB R181, R38, R55 ;  /* 0x0000003726b5723e */ /* 0x000fc400000000ff */
[----:B------:R-:W-:Y:S02]  /*5c70*/  CS2R R50, SRZ ;  /* 0x0000000000327805 */ /* 0x000fe4000001ff00 */
[----:B------:R-:W-:Y:S02]  /*5c80*/  F2FP.F16.F32.PACK_AB R200, R27, R200 ;  /* 0x000000c81bc8723e */ /* 0x000fe400000000ff */
[----:B------:R-:W-:Y:S02]  /*5c90*/  CS2R R48, SRZ ;  /* 0x0000000000307805 */ /* 0x000fe4000001ff00 */
[----:B------:R-:W-:Y:S01]  /*5ca0*/  F2FP.F16.F32.PACK_AB R197, R10, R197 ;  /* 0x000000c50ac5723e */ /* 0x000fe200000000ff */
[----:B------:R2:W3:Y:S01]  /*5cb0*/  MUFU.EX2 R196, R9 ;  /* 0x0000000900c47308 */ /* 0x0004e20000000800 */
[C---:B0-----:R-:W-:Y:S01]  /*5cc0*/  FADD.FTZ R24, R202.reuse, R3 ;  /* 0x00000003ca187221 */ /* 0x041fe20000010000 */
[----:B------:R-:W-:-:S06]  /*5cd0*/  F2FP.F16.F32.PACK_AB R202, R202, R25 ;  /* 0x00000019caca723e */ /* 0x000fcc00000000ff */
[----:B------:R-:W0:Y:S01]  /*5ce0*/  MUFU.EX2 R37, R37 ;  /* 0x0000002500257308 */ /* 0x000e220000000800 */
[----:B--2---:R-:W-:Y:S01]  /*5cf0*/  FADD.FTZ R9, R199, R44 ;  /* 0x0000002cc7097221 */ /* 0x004fe20000010000 */
[----:B-1----:R-:W-:Y:S01]  /*5d00*/  FADD.FTZ R3, R33, R24 ;  /* 0x0000001821037221 */ /* 0x002fe20000010000 */
[C---:B------:R-:W-:Y:S02]  /*5d10*/  F2FP.F16.F32.PACK_AB R199, R12.reuse, R199 ;  /* 0x000000c70cc7723e */ /* 0x040fe400000000ff */
[----:B------:R-:W-:-:S03]  /*5d20*/  FADD.FTZ R44, R12, R9 ;  /* 0x000000090c2c7221 */ /* 0x000fc60000010000 */
[----:B------:R-:W1:Y:S01]  /*5d30*/  MUFU.EX2 R198, R11 ;  /* 0x0000000b00c67308 */ /* 0x000e620000000800 */
[----:B------:R-:W-:Y:S01]  /*5d40*/  FADD.FTZ R9, R193, R44 ;  /* 0x0000002cc1097221 */ /* 0x000fe20000010000 */
[C---:B---3--:R-:W-:Y:S01]  /*5d50*/  FADD.FTZ R24, R196.reuse, R3 ;  /* 0x00000003c4187221 */ /* 0x048fe20000010000 */
[----:B------:R-:W-:Y:S02]  /*5d60*/  F2FP.F16.F32.PACK_AB R196, R196, R33 ;  /* 0x00000021c4c4723e */ /* 0x000fe400000000ff */
[C---:B------:R-:W-:Y:S01]  /*5d70*/  FADD.FTZ R44, R14.reuse, R9 ;  /* 0x000000090e2c7221 */ /* 0x040fe20000010000 */
[----:B------:R-:W-:Y:S02]  /*5d80*/  F2FP.F16.F32.PACK_AB R193, R14, R193 ;  /* 0x000000c10ec1723e */ /* 0x000fe400000000ff */
[----:B------:R-:W2:Y:S01]  /*5d90*/  MUFU.EX2 R41, R41 ;  /* 0x0000002900297308 */ /* 0x000ea20000000800 */
[----:B0-----:R-:W-:Y:S01]  /*5da0*/  FADD.FTZ R3, R37, R24 ;  /* 0x0000001825037221 */ /* 0x001fe20000010000 */
[----:B------:R-:W-:Y:S01]  /*5db0*/  FADD.FTZ R9, R195, R44 ;  /* 0x0000002cc3097221 */ /* 0x000fe20000010000 */
[----:B------:R-:W-:-:S03]  /*5dc0*/  F2FP.F16.F32.PACK_AB R195, R28, R195 ;  /* 0x000000c31cc3723e */ /* 0x000fc600000000ff */
[----:B------:R-:W-:Y:S01]  /*5dd0*/  FADD.FTZ R44, R28, R9 ;  /* 0x000000091c2c7221 */ /* 0x000fe20000010000 */
[----:B------:R-:W-:Y:S01]  /*5de0*/  CS2R R28, SRZ ;  /* 0x00000000001c7805 */ /* 0x000fe2000001ff00 */
[----:B------:R-:W0:Y:S01]  /*5df0*/  MUFU.EX2 R192, R13 ;  /* 0x0000000d00c07308 */ /* 0x000e220000000800 */
[----:B-1----:R-:W-:Y:S01]  /*5e00*/  FADD.FTZ R24, R198, R3 ;  /* 0x00000003c6187221 */ /* 0x002fe20000010000 */
[----:B------:R-:W-:Y:S01]  /*5e10*/  FADD.FTZ R9, R189, R44 ;  /* 0x0000002cbd097221 */ /* 0x000fe20000010000 */
[----:B------:R-:W-:Y:S02]  /*5e20*/  F2FP.F16.F32.PACK_AB R189, R30, R189 ;  /* 0x000000bd1ebd723e */ /* 0x000fe400000000ff */
[----:B------:R-:W-:Y:S01]  /*5e30*/  F2FP.F16.F32.PACK_AB R198, R198, R37 ;  /* 0x00000025c6c6723e */ /* 0x000fe200000000ff */
[----:B------:R-:W-:Y:S02]  /*5e40*/  FADD.FTZ R9, R30, R9 ;  /* 0x000000091e097221 */ /* 0x000fe40000010000 */
[----:B------:R-:W1:Y:S01]  /*5e50*/  MUFU.EX2 R45, R45 ;  /* 0x0000002d002d7308 */ /* 0x000e620000000800 */
[----:B--2---:R-:W-:Y:S01]  /*5e60*/  FADD.FTZ R3, R41, R24 ;  /* 0x0000001829037221 */ /* 0x004fe20000010000 */
[----:B------:R-:W-:Y:S01]  /*5e70*/  FADD.FTZ R24, R32, R9 ;  /* 0x0000000920187221 */ /* 0x000fe20000010000 */
[----:B------:R-:W-:-:S03]  /*5e80*/  CS2R R32, SRZ ;  /* 0x0000000000207805 */ /* 0x000fc6000001ff00 */
[----:B------:R-:W-:Y:S02]  /*5e90*/  FADD.FTZ R24, R43, R24 ;  /* 0x000000182b187221 */ /* 0x000fe40000010000 */
[----:B------:R-:W2:Y:S01]  /*5ea0*/  MUFU.EX2 R194, R15 ;  /* 0x0000000f00c27308 */ /* 0x000ea20000000800 */
[C---:B0-----:R-:W-:Y:S01]  /*5eb0*/  FADD.FTZ R0, R192.reuse, R3 ;  /* 0x00000003c0007221 */ /* 0x041fe20000010000 */
[----:B------:R-:W-:Y:S01]  /*5ec0*/  FADD.FTZ R9, R39, R24 ;  /* 0x0000001827097221 */ /* 0x000fe20000010000 */
[----:B------:R-:W-:-:S03]  /*5ed0*/  F2FP.F16.F32.PACK_AB R192, R192, R41 ;  /* 0x00000029c0c0723e */ /* 0x000fc600000000ff */
[----:B------:R-:W-:Y:S01]  /*5ee0*/  FADD.FTZ R24, R34, R9 ;  /* 0x0000000922187221 */ /* 0x000fe20000010000 */
[----:B------:R-:W-:Y:S01]  /*5ef0*/  CS2R R34, SRZ ;  /* 0x0000000000227805 */ /* 0x000fe2000001ff00 */
[----:B------:R-:W0:Y:S01]  /*5f00*/  MUFU.EX2 R21, R21 ;  /* 0x0000001500157308 */ /* 0x000e220000000800 */
[----:B-1----:R-:W-:Y:S01]  /*5f10*/  FADD.FTZ R3, R45, R0 ;  /* 0x000000002d037221 */ /* 0x002fe20000010000 */
[----:B------:R-:W-:Y:S01]  /*5f20*/  FADD.FTZ R9, R187, R24 ;  /* 0x00000018bb097221 */ /* 0x000fe20000010000 */
[C---:B------:R-:W-:Y:S02]  /*5f30*/  F2FP.F16.F32.PACK_AB R187, R36.reuse, R187 ;  /* 0x000000bb24bb723e */ /* 0x040fe400000000ff */
[----:B------:R-:W-:Y:S01]  /*5f40*/  CS2R R24, SRZ ;  /* 0x0000000000187805 */ /* 0x000fe2000001ff00 */
[----:B------:R-:W-:Y:S01]  /*5f50*/  FADD.FTZ R2, R36, R9 ;  /* 0x0000000924027221 */ /* 0x000fe20000010000 */
[----:B------:R-:W-:Y:S01]  /*5f60*/  CS2R R36, SRZ ;  /* 0x0000000000247805 */ /* 0x000fe2000001ff00 */
[----:B------:R1:W3:Y:S01]  /*5f70*/  MUFU.EX2 R188, R53 ;  /* 0x0000003500bc7308 */ /* 0x0002e20000000800 */
[C---:B--2---:R-:W-:Y:S01]  /*5f80*/  FADD.FTZ R0, R194.reuse, R3 ;  /* 0x00000003c2007221 */ /* 0x044fe20000010000 */
[----:B------:R-:W-:Y:S01]  /*5f90*/  FADD.FTZ R9, R55, R2 ;  /* 0x0000000237097221 */ /* 0x000fe20000010000 */
[----:B------:R-:W-:-:S02]  /*5fa0*/  F2FP.F16.F32.PACK_AB R194, R194, R45 ;  /* 0x0000002dc2c2723e */ /* 0x000fc400000000ff */
[----:B------:R-:W-:Y:S02]  /*5fb0*/  CS2R R54, SRZ ;  /* 0x0000000000367805 */ /* 0x000fe4000001ff00 */
[----:B------:R-:W-:Y:S01]  /*5fc0*/  CS2R R44, SRZ ;  /* 0x00000000002c7805 */ /* 0x000fe2000001ff00 */
[----:B------:R-:W-:Y:S01]  /*5fd0*/  FADD.FTZ R2, R38, R9 ;  /* 0x0000000926027221 */ /* 0x000fe20000010000 */
[----:B------:R-:W-:Y:S01]  /*5fe0*/  CS2R R38, SRZ ;  /* 0x0000000000267805 */ /* 0x000fe2000001ff00 */
[----:B------:R-:W2:Y:S01]  /*5ff0*/  MUFU.EX2 R65, R65 ;  /* 0x0000004100417308 */ /* 0x000ea20000000800 */
[----:B0-----:R-:W-:Y:S01]  /*6000*/  FADD.FTZ R3, R21, R0 ;  /* 0x0000000015037221 */ /* 0x001fe20000010000 */
[----:B------:R-:W-:Y:S01]  /*6010*/  FADD.FTZ R9, R31, R2 ;  /* 0x000000021f097221 */ /* 0x000fe20000010000 */
[----:B-1----:R-:W-:-:S05]  /*6020*/  CS2R R52, SRZ ;  /* 0x0000000000347805 */ /* 0x002fca000001ff00 */
[----:B------:R0:W1:Y:S01]  /*6030*/  MUFU.EX2 R190, R67 ;  /* 0x0000004300be7308 */ /* 0x0000620000000800 */
[C---:B---3--:R-:W-:Y:S01]  /*6040*/  FADD.FTZ R0, R188.reuse, R3 ;  /* 0x00000003bc007221 */ /* 0x048fe20000010000 */
[----:B------:R-:W-:-:S06]  /*6050*/  F2FP.F16.F32.PACK_AB R188, R188, R21 ;  /* 0x00000015bcbc723e */ /* 0x000fcc00000000ff */
[----:B------:R-:W3:Y:S01]  /*6060*/  MUFU.EX2 R69, R69 ;  /* 0x0000004500457308 */ /* 0x000ee20000000800 */
[----:B--2---:R-:W-:Y:S01]  /*6070*/  FADD.FTZ R3, R65, R0 ;  /* 0x0000000041037221 */ /* 0x004fe20000010000 */
[----:B0-----:R-:W-:-:S06]  /*6080*/  CS2R R66, SRZ ;  /* 0x0000000000427805 */ /* 0x001fcc000001ff00 */
[----:B------:R0:W2:Y:S01]  /*6090*/  MUFU.EX2 R184, R71 ;  /* 0x0000004700b87308 */ /* 0x0000a20000000800 */
[C---:B-1----:R-:W-:Y:S01]  /*60a0*/  FADD.FTZ R0, R190.reuse, R3 ;  /* 0x00000003be007221 */ /* 0x042fe20000010000 */
[----:B------:R-:W-:Y:S02]  /*60b0*/  F2FP.F16.F32.PACK_AB R190, R190, R65 ;  /* 0x00000041bebe723e */ /* 0x000fe400000000ff */
[----:B------:R-:W-:-:S04]  /*60c0*/  CS2R R64, SRZ ;  /* 0x0000000000407805 */ /* 0x000fc8000001ff00 */
[----:B------:R-:W1:Y:S01]  /*60d0*/  MUFU.EX2 R73, R73 ;  /* 0x0000004900497308 */ /* 0x000e620000000800 */
[----:B---3--:R-:W-:Y:S01]  /*60e0*/  FADD.FTZ R3, R69, R0 ;  /* 0x0000000045037221 */ /* 0x008fe20000010000 */
[----:B0-----:R-:W-:-:S06]  /*60f0*/  CS2R R70, SRZ ;  /* 0x0000000000467805 */ /* 0x001fcc000001ff00 */
[----:B------:R0:W3:Y:S01]  /*6100*/  MUFU.EX2 R186, R75 ;  /* 0x0000004b00ba7308 */ /* 0x0000e20000000800 */
[C---:B--2---:R-:W-:Y:S01]  /*6110*/  FADD.FTZ R0, R184.reuse, R3 ;  /* 0x00000003b8007221 */ /* 0x044fe20000010000 */
[----:B------:R-:W-:Y:S02]  /*6120*/  F2FP.F16.F32.PACK_AB R184, R184, R69 ;  /* 0x00000045b8b8723e */ /* 0x000fe400000000ff */
[----:B------:R-:W-:-:S04]  /*6130*/  CS2R R68, SRZ ;  /* 0x0000000000447805 */ /* 0x000fc8000001ff00 */
[----:B------:R2:W4:Y:S01]  /*6140*/  MUFU.EX2 R40, R61 ;  /* 0x0000003d00287308 */ /* 0x0005220000000800 */
[----:B-1----:R-:W-:Y:S01]  /*6150*/  FADD.FTZ R3, R73, R0 ;  /* 0x0000000049037221 */ /* 0x002fe20000010000 */
[----:B0-----:R-:W-:-:S06]  /*6160*/  CS2R R74, SRZ ;  /* 0x00000000004a7805 */ /* 0x001fcc000001ff00 */
[----:B------:R-:W0:Y:S01]  /*6170*/  MUFU.EX2 R77, R77 ;  /* 0x0000004d004d7308 */ /* 0x000e220000000800 */
[C---:B---3--:R-:W-:Y:S01]  /*6180*/  FADD.FTZ R0, R186.reuse, R3 ;  /* 0x00000003ba007221 */ /* 0x048fe20000010000 */
[----:B------:R-:W-:Y:S02]  /*6190*/  F2FP.F16.F32.PACK_AB R186, R186, R73 ;  /* 0x00000049baba723e */ /* 0x000fe400000000ff */
[----:B------:R-:W-:Y:S02]  /*61a0*/  CS2R R72, SRZ ;  /* 0x0000000000487805 */ /* 0x000fe4000001ff00 */
[----:B--2---:R-:W-:Y:S02]  /*61b0*/  CS2R R60, SRZ ;  /* 0x00000000003c7805 */ /* 0x004fe4000001ff00 */
[----:B------:R-:W1:Y:S01]  /*61c0*/  MUFU.EX2 R63, R63 ;  /* 0x0000003f003f7308 */ /* 0x000e620000000800 */
[C---:B----4-:R-:W-:Y:S01]  /*61d0*/  FADD.FTZ R2, R40.reuse, R9 ;  /* 0x0000000928027221 */ /* 0x050fe20000010000 */
[----:B------:R-:W-:-:S02]  /*61e0*/  F2FP.F16.F32.PACK_AB R183, R40, R31 ;  /* 0x0000001f28b7723e */ /* 0x000fc400000000ff */
[----:B------:R-:W-:Y:S02]  /*61f0*/  CS2R R40, SRZ ;  /* 0x0000000000287805 */ /* 0x000fe4000001ff00 */
[----:B------:R-:W-:Y:S02]  /*6200*/  CS2R R30, SRZ ;  /* 0x00000000001e7805 */ /* 0x000fe4000001ff00 */
[----:B------:R2:W3:Y:S01]  /*6210*/  MUFU.EX2 R180, R79 ;  /* 0x0000004f00b47308 */ /* 0x0004e20000000800 */
[----:B0-----:R-:W-:-:S07]  /*6220*/  FADD.FTZ R3, R77, R0 ;  /* 0x000000004d037221 */ /* 0x001fce0000010000 */
[----:B------:R0:W4:Y:S01]  /*6230*/  MUFU.EX2 R42, R89 ;  /* 0x00000059002a7308 */ /* 0x0001220000000800 */
[----:B-1----:R-:W-:Y:S01]  /*6240*/  FADD.FTZ R9, R63, R2 ;  /* 0x000000023f097221 */ /* 0x002fe20000010000 */
[----:B--2---:R-:W-:-:S06]  /*6250*/  CS2R R78, SRZ ;  /* 0x00000000004e7805 */ /* 0x004fcc000001ff00 */
[----:B------:R-:W1:Y:S01]  /*6260*/  MUFU.EX2 R81, R81 ;  /* 0x0000005100517308 */ /* 0x000e620000000800 */
[C---:B---3--:R-:W-:Y:S01]  /*6270*/  FADD.FTZ R0, R180.reuse, R3 ;  /* 0x00000003b4007221 */ /* 0x048fe20000010000 */
[----:B------:R-:W-:Y:S02]  /*6280*/  F2FP.F16.F32.PACK_AB R180, R180, R77 ;  /* 0x0000004db4b4723e */ /* 0x000fe400000000ff */
[----:B0-----:R-:W-:Y:S02]  /*6290*/  CS2R R88, SRZ ;  /* 0x0000000000587805 */ /* 0x001fe4000001ff00 */
[----:B------:R-:W-:Y:S02]  /*62a0*/  CS2R R76, SRZ ;  /* 0x00000000004c7805 */ /* 0x000fe4000001ff00 */
[----:B------:R0:W2:Y:S01]  /*62b0*/  MUFU.EX2 R182, R83 ;  /* 0x0000005300b67308 */ /* 0x0000a20000000800 */
[C---:B----4-:R-:W-:Y:S01]  /*62c0*/  FADD.FTZ R2, R42.reuse, R9 ;  /* 0x000000092a027221 */ /* 0x050fe20000010000 */
[----:B------:R-:W-:-:S02]  /*62d0*/  F2FP.F16.F32.PACK_AB R177, R42, R63 ;  /* 0x0000003f2ab1723e */ /* 0x000fc400000000ff */
        /* <DEDUP_REMOVED lines=8> */
[----:B------:R-:W-:-:S04]  /*6360*/  CS2R R80, SRZ ;  /* 0x0000000000507805 */ /* 0x000fc8000001ff00 */
[----:B------:R-:W2:Y:S01]  /*6370*/  MUFU.EX2 R91, R91 ;  /* 0x0000005b005b7308 */ /* 0x000ea20000000800 */
[----:B---3--:R-:W-:Y:S01]  /*6380*/  FADD.FTZ R9, R85, R0 ;  /* 0x0000000055097221 */ /* 0x008fe20000010000 */
[----:B0-----:R-:W-:-:S06]  /*6390*/  CS2R R58, SRZ ;  /* 0x00000000003a7805 */ /* 0x001fcc000001ff00 */
[----:B------:R-:W0:Y:S01]  /*63a0*/  MUFU.EX2 R87, R87 ;  /* 0x0000005700577308 */ /* 0x000e220000000800 */
[C---:B-1----:R-:W-:Y:S01]  /*63b0*/  FADD.FTZ R0, R176.reuse, R9 ;  /* 0x00000009b0007221 */ /* 0x042fe20000010000 */
[----:B------:R-:W-:Y:S02]  /*63c0*/  F2FP.F16.F32.PACK_AB R176, R176, R85 ;  /* 0x00000055b0b0723e */ /* 0x000fe400000000ff */
[----:B------:R-:W-:-:S04]  /*63d0*/  CS2R R84, SRZ ;  /* 0x0000000000547805 */ /* 0x000fc8000001ff00 */
[----:B------:R-:W1:Y:S01]  /*63e0*/  MUFU.EX2 R26, R26 ;  /* 0x0000001a001a7308 */ /* 0x000e620000000800 */
[----:B--2---:R-:W-:Y:S01]  /*63f0*/  FADD.FTZ R3, R91, R2 ;  /* 0x000000025b037221 */ /* 0x004fe20000010000 */
[----:B------:R-:W-:-:S06]  /*6400*/  IMAD.MOV.U32 R2, RZ, RZ, 0x3f800000 ;  /* 0x3f800000ff027424 */ /* 0x000fcc00078e00ff */
[----:B------:R-:W2:Y:S01]  /*6410*/  MUFU.EX2 R20, R20 ;  /* 0x0000001400147308 */ /* 0x000ea20000000800 */
[----:B0-----:R-:W-:Y:S01]  /*6420*/  FADD.FTZ R9, R87, R0 ;  /* 0x0000000057097221 */ /* 0x001fe20000010000 */
[----:B------:R-:W-:Y:S02]  /*6430*/  IMAD.MOV.U32 R0, RZ, RZ, 0x3f800000 ;  /* 0x3f800000ff007424 */ /* 0x000fe400078e00ff */
[C---:B-1----:R-:W-:Y:S01]  /*6440*/  FADD.FTZ R3, R26.reuse, R3 ;  /* 0x000000031a037221 */ /* 0x042fe20000010000 */
[----:B------:R-:W-:Y:S02]  /*6450*/  F2FP.F16.F32.PACK_AB R179, R26, R91 ;  /* 0x0000005b1ab3723e */ /* 0x000fe400000000ff */
[----:B------:R-:W-:Y:S02]  /*6460*/  CS2R R90, SRZ ;  /* 0x00000000005a7805 */ /* 0x000fe4000001ff00 */
[----:B------:R-:W-:Y:S02]  /*6470*/  CS2R R26, SRZ ;  /* 0x00000000001a7805 */ /* 0x000fe4000001ff00 */
[C---:B--2---:R-:W-:Y:S01]  /*6480*/  F2FP.F16.F32.PACK_AB R178, R20.reuse, R87 ;  /* 0x0000005714b2723e */ /* 0x044fe200000000ff */
[----:B------:R-:W-:Y:S01]  /*6490*/  FADD.FTZ R4, R20, R9 ;  /* 0x0000000914047221 */ /* 0x000fe20000010000 */
[----:B------:R-:W-:Y:S01]  /*64a0*/  CS2R R86, SRZ ;  /* 0x0000000000567805 */ /* 0x000fe2000001ff00 */
[----:B------:R-:W-:Y:S06]  /*64b0*/  @!P3 BRA `(.L_x_2490) ;  /* 0x0000004800b4b947 */ /* 0x000fec0003800000 */
[----:B------:R-:W-:Y:S01]  /*64c0*/  IMAD.MOV.U32 R9, RZ, RZ, R7 ;  /* 0x000000ffff097224 */ /* 0x000fe200078e0007 */
[----:B------:R-:W-:Y:S01]  /*64d0*/  UMOV UR39, UR60 ;  /* 0x0000003c00277c82 */ /* 0x000fe20008000000 */
[----:B------:R-:W-:Y:S01]  /*64e0*/  IMAD.MOV.U32 R10, RZ, RZ, R8 ;  /* 0x000000ffff0a7224 */ /* 0x000fe200078e0008 */
[----:B------:R-:W-:Y:S01]  /*64f0*/  UMOV UR6, UR36 ;  /* 0x0000002400067c82 */ /* 0x000fe20008000000 */
[----:B------:R-:W-:Y:S01]  /*6500*/  IMAD.MOV.U32 R2, RZ, RZ, 0x3f800000 ;  /* 0x3f800000ff027424 */ /* 0x000fe200078e00ff */
[----:B------:R-:W-:Y:S01]  /*6510*/  ULDC UR5, c[0x0][0x9d8] ;  /* 0x0002760000057ab9 */ /* 0x000fe20000000800 */
[----:B------:R-:W-:-:S07]  /*6520*/  IMAD.MOV.U32 R119, RZ, RZ, RZ ;  /* 0x000000ffff777224 */ /* 0x000fce00078e00ff */
.L_x_2499:
[----:B------:R-:W-:-:S04]  /*6530*/  UIADD3 UR4, UR6, 0x1, URZ ;  /* 0x0000000106047890 */ /* 0x000fc8000fffe03f */
[----:B------:R-:W-:-:S04]  /*6540*/  UISETP.NE.AND UP1, UPT, UR4, 0x2, UPT ;  /* 0x000000020400788c */ /* 0x000fc8000bf25270 */
[----:B------:R-:W-:Y:S02]  /*6550*/  USEL UR60, URZ, 0x1, UP1 ;  /* 0x000000013f3c7887 */ /* 0x000fe40008800000 */
[----:B------:R-:W-:Y:S02]  /*6560*/  USEL UR36, UR4, URZ, UP1 ;  /* 0x0000003f04247287 */ /* 0x000fe40008800000 */
[----:B------:R-:W-:Y:S01]  /*6570*/  ULOP3.LUT UR60, UR39, UR60, URZ, 0x3c, !UPT ;  /* 0x0000003c273c7292 */ /* 0x000fe2000f8e3c3f */
[----:B------:R-:W-:Y:S11]  /*6580*/  @!P0 BRA `(.L_x_2491) ;  /* 0x0000000000048947 */ /* 0x000ff60003800000 */
[----:B------:R-:W-:Y:S01]  /*6590*/  BPT.TRAP 0x1 ;  /* 0x000000040000795c */ /* 0x000fe20000300000 */
.L_x_2491:
[----:B------:R-:W-:Y:S01]  /*65a0*/  ULEA UR37, UR36, UR38, 0x3 ;  /* 0x0000002624257291 */ /* 0x000fe2000f8e183f */
[----:B------:R-:W-:-:S05]  /*65b0*/  IMAD.U32 R6, RZ, RZ, UR60 ;  /* 0x0000003cff067e24 */ /* 0x000fca000f8e00ff */
[----:B------:R-:W-:-:S04]  /*65c0*/  SHF.L.U32 R6, R6, 0x1f, RZ ;  /* 0x0000001f06067819 */ /* 0x000fc800000006ff */
[----:B------:R0:W1:Y:S01]  /*65d0*/  SYNCS.PHASECHK.TRANS64.TRYWAIT P3, [UR37+0x36830], R6 ;  /* 0x03683006ff0075a7 */ /* 0x0000620008060165 */
[----:B------:R-:W-:Y:S05]  /*65e0*/  @!P0 BRA `(.L_x_2492) ;  /* 0x0000000000048947 */ /* 0x000fea0003800000 */
[----:B------:R-:W-:Y:S01]  /*65f0*/  BPT.TRAP 0x1 ;  /* 0x000000040000795c */ /* 0x000fe20000300000 */
.L_x_2492:
[----:B-1----:R-:W-:Y:S05]  /*6600*/  @P3 BRA `(.L_x_2493) ;  /* 0x0000000000083947 */ /* 0x002fea0003800000 */
[----:B------:R-:W1:Y:S02]  /*6610*/  SYNCS.PHASECHK.TRANS64.TRYWAIT P3, [UR37+0x36830], R6 ;  /* 0x03683006ff0075a7 */ /* 0x000e640008060165 */
[----:B-1----:R-:W-:Y:S05]  /*6620*/  @!P3 BRA `(.L_x_2494) ;  /* 0x0000013000b8b947 */ /* 0x002fea0003800000 */
.L_x_2493:
        /* <DEDUP_REMOVED lines=592> */
.L_x_2495:
[----:B------:R-:W-:Y:S01]  /*8b30*/  ULEA UR4, UR6, UR38, 0x3 ;  /* 0x0000002606047291 */ /* 0x000fe2000f8e183f */
[----:B------:R-:W-:-:S05]  /*8b40*/  IMAD.U32 R0, RZ, RZ, UR39 ;  /* 0x00000027ff007e24 */ /* 0x000fca000f8e00ff */
[----:B------:R-:W-:-:S04]  /*8b50*/  SHF.L.U32 R0, R0, 0x1f, RZ ;  /* 0x0000001f00007819 */ /* 0x000fc800000006ff */
[----:B------:R2:W3:Y:S01]  /*8b60*/  SYNCS.PHASECHK.TRANS64.TRYWAIT P3, [UR4+0x36850], R0 ;  /* 0x03685000ff0075a7 */ /* 0x0004e20008060144 */
[----:B------:R-:W-:Y:S05]  /*8b70*/  @!P0 BRA `(.L_x_2496) ;  /* 0x0000000000048947 */ /* 0x000fea0003800000 */
[----:B------:R-:W-:Y:S01]  /*8b80*/  BPT.TRAP 0x1 ;  /* 0x000000040000795c */ /* 0x000fe20000300000 */
.L_x_2496:
[----:B---3--:R-:W-:Y:S05]  /*8b90*/  @P3 BRA `(.L_x_2497) ;  /* 0x0000000000083947 */ /* 0x008fea0003800000 */
[----:B------:R-:W3:Y:S02]  /*8ba0*/  SYNCS.PHASECHK.TRANS64.TRYWAIT P3, [UR4+0x36850], R0 ;  /* 0x03685000ff0075a7 */ /* 0x000ee40008060144 */
[----:B---3--:R-:W-:Y:S05]  /*8bb0*/  @!P3 BRA `(.L_x_2498) ;  /* 0x0000010c006cb947 */ /* 0x008fea0003800000 */
.L_x_2497:
[----:B------:R-:W-:Y:S01]  /*8bc0*/  UIADD3 UR10, UR38, 0x400, URZ ;  /* 0x00000400260a7890 */ /* 0x000fe2000fffe03f */
[----:B------:R-:W-:Y:S01]  /*8bd0*/  WARPGROUP.ARRIVE ;  /* 0x00000000000079c5 */ /* 0x000fe20000000000 */
[----:B------:R-:W-:Y:S01]  /*8be0*/  UMOV UR11, 0x40000040 ;  /* 0x40000040000b7882 */ /* 0x000fe20000000000 */
[----:B------:R-:W-:Y:S01]  /*8bf0*/  R2UR UR18, R19 ;  /* 0x00000000131272ca */ /* 0x000fe200000e0000 */
[----:B------:R-:W-:Y:S01]  /*8c00*/  USHF.R.U32.HI UR10, URZ, 0x4, UR10 ;  /* 0x000000043f0a7899 */ /* 0x000fe2000801160a */
[----:B------:R-:W-:Y:S01]  /*8c10*/  FMUL.FTZ R20, R152, UR5 ;  /* 0x0000000598147c20 */ /* 0x000fe20008410000 */
[----:B------:R-:W-:Y:S01]  /*8c20*/  FMUL.FTZ R152, R157, UR5 ;  /* 0x000000059d987c20 */ /* 0x000fe20008410000 */
[----:B------:R-:W-:Y:S01]  /*8c30*/  FMUL.FTZ R8, R173, UR5 ;  /* 0x00000005ad087c20 */ /* 0x000fe20008410000 */
[----:B------:R-:W-:Y:S01]  /*8c40*/  ULOP3.LUT UR10, UR10, 0x3fff, URZ, 0xc0, !UPT ;  /* 0x00003fff0a0a7892 */ /* 0x000fe2000f8ec03f */
[----:B------:R-:W-:Y:S01]  /*8c50*/  FMUL.FTZ R173, R155, UR5 ;  /* 0x000000059bad7c20 */ /* 0x000fe20008410000 */
[----:B------:R-:W-:Y:S01]  /*8c60*/  R2UR UR15, R17 ;  /* 0x00000000110f72ca */ /* 0x000fe200000e0000 */
[----:B------:R-:W-:Y:S01]  /*8c70*/  FMUL.FTZ R13, R160, UR5 ;  /* 0x00000005a00d7c20 */ /* 0x000fe20008410000 */
[----:B------:R-:W-:Y:S01]  /*8c80*/  ULOP3.LUT UR10, UR10, 0x3800000, URZ, 0xfc, !UPT ;  /* 0x038000000a0a7892 */ /* 0x000fe2000f8efc3f */
[----:B------:R-:W-:Y:S01]  /*8c90*/  R2UR UR14, R18 ;  /* 0x00000000120e72ca */ /* 0x000fe200000e0000 */
[----:B------:R-:W-:Y:S01]  /*8ca0*/  FMUL.FTZ R160, R167, UR5 ;  /* 0x00000005a7a07c20 */ /* 0x000fe20008410000 */
[----:B------:R-:W-:Y:S01]  /*8cb0*/  FMUL.FTZ R167, R146, UR5 ;  /* 0x0000000592a77c20 */ /* 0x000fe20008410000 */
[----:B------:R-:W-:Y:S01]  /*8cc0*/  UIMAD UR6, UR6, 0xa80, UR10 ;  /* 0x00000a80060678a4 */ /* 0x000fe2000f8e020a */
[----:B-1----:R-:W-:-:S02]  /*8cd0*/  VIADD R7, R23, UR18 ;  /* 0x0000001217077c36 */ /* 0x002fc40008000000 */
[----:B------:R-:W-:Y:S01]  /*8ce0*/  FMUL.FTZ R14, R165, UR5 ;  /* 0x00000005a50e7c20 */ /* 0x000fe20008410000 */
[----:B------:R-:W-:Y:S01]  /*8cf0*/  FMUL.FTZ R165, R150, UR5 ;  /* 0x0000000596a57c20 */ /* 0x000fe20008410000 */
[----:B0-----:R-:W-:Y:S01]  /*8d00*/  FMUL.FTZ R6, R166, UR5 ;  /* 0x00000005a6067c20 */ /* 0x001fe20008410000 */
[----:B------:R-:W-:Y:S01]  /*8d10*/  MUFU.TANH R160, R160 ;  /* 0x000000a000a07308 */ /* 0x000fe20000002400 */
[----:B------:R-:W-:Y:S01]  /*8d20*/  FMUL.FTZ R2, R169, UR5 ;  /* 0x00000005a9027c20 */ /* 0x000fe20008410000 */
[----:B------:R-:W-:Y:S01]  /*8d30*/  UMOV UR10, UR6 ;  /* 0x00000006000a7c82 */ /* 0x000fe20008000000 */
[----:B------:R-:W-:Y:S01]  /*8d40*/  FMUL.FTZ R169, R159, UR5 ;  /* 0x000000059fa97c20 */ /* 0x000fe20008410000 */
[----:B------:R-:W-:Y:S01]  /*8d50*/  HGMMA.64x192x16.F32 R24, R200, gdesc[UR8].tnspB, R24, gsb0 ;  /* 0x42e00008c8187df0 */ /* 0x000fe20008000818 */
[----:B------:R-:W-:Y:S01]  /*8d60*/  UIADD3 UR10, UR6, 0x80, URZ ;  /* 0x00000080060a7890 */ /* 0x000fe2000fffe03f */
[----:B------:R-:W-:Y:S01]  /*8d70*/  FMUL.FTZ R147, R147, UR5 ;  /* 0x0000000593937c20 */ /* 0x000fe20008410000 */
[----:B------:R-:W-:Y:S01]  /*8d80*/  UMOV UR11, 0x40000040 ;  /* 0x40000040000b7882 */ /* 0x000fe20000000000 */
        /* <DEDUP_REMOVED lines=15> */
[----:B--2---:R-:W-:Y:S01]  /*8e80*/  FMUL.FTZ R0, R168, UR5 ;  /* 0x00000005a8007c20 */ /* 0x004fe20008410000 */
        /* <DEDUP_REMOVED lines=11> */
[----:B------:R-:W-:Y:S01]  /*8f40*/  UISETP.GT.AND UP1, UPT, UR7, UR61, UPT ;  /* 0x0000003d0700728c */ /* 0x000fe2000bf24270 */
[----:B------:R-:W-:-:S04]  /*8f50*/  UMOV UR39, UR60 ;  /* 0x0000003c00277c82 */ /* 0x000fc80008000000 */
        /* <DEDUP_REMOVED lines=31> */
[----:B------:R-:W0:Y:S08]  /*9150*/  MUFU.TANH R201, R201 ;  /* 0x000000c900c97308 */ /* 0x000e300000002400 */
[----:B------:R-:W1:Y:S08]  /*9160*/  MUFU.TANH R203, R203 ;  /* 0x000000cb00cb7308 */ /* 0x000e700000002400 */
        /* <DEDUP_REMOVED lines=14> */
[----:B------:R-:W-:Y:S01]  /*9250*/  @UP0 ULDC UR10, c[0x0][0x44c] ;  /* 0x00011300000a0ab9 */ /* 0x000fe20000000800 */
[----:B------:R-:W-:Y:S01]  /*9260*/  UMOV UR11, 0x40000040 ;  /* 0x40000040000b7882 */ /* 0x000fe20000000000 */
[----:B------:R-:W-:Y:S01]  /*9270*/  @P2 IMAD.HI.U32 R154, R7, UR10, RZ ;  /* 0x0000000a079a2c27 */ /* 0x000fe2000f8e00ff */
[----:B------:R-:W-:Y:S01]  /*9280*/  @UP0 ULDC UR10, c[0x0][0x450] ;  /* 0x00011400000a0ab9 */ /* 0x000fe20000000800 */
[----:B------:R-:W2:Y:S03]  /*9290*/  MUFU.TANH R199, R199 ;  /* 0x000000c700c77308 */ /* 0x000ea60000002400 */
[----:B------:R-:W-:Y:S01]  /*92a0*/  @P2 SHF.R.U32.HI R7, RZ, UR10, R154 ;  /* 0x0000000aff072c19 */ /* 0x000fe2000801169a */
[----:B------:R-:W-:Y:S02]  /*92b0*/  UMOV UR10, 0x1 ;  /* 0x00000001000a7882 */ /* 0x000fe40000000000 */
[----:B------:R-:W-:-:S02]  /*92c0*/  UIMAD UR10, UR7, -0x70, UR10 ;  /* 0xffffff90070a78a4 */ /* 0x000fc4000f8e020a */
[----:B------:R-:W3:Y:S01]  /*92d0*/  SHFL.IDX PT, R155, R7, 0x1, 0x1c1f ;  /* 0x003c1f00079b7f89 */ /* 0x000ee200000e0000 */
[----:B------:R-:W4:Y:S01]  /*92e0*/  MUFU.TANH R197, R197 ;  /* 0x000000c500c57308 */ /* 0x000f220000002400 */
[----:B------:R-:W-:Y:S02]  /*92f0*/  UIADD3 UR7, UR7, -0x1, URZ ;  /* 0xffffffff07077890 */ /* 0x000fe4000fffe03f */
[----:B------:R-:W-:Y:S01]  /*9300*/  IMAD.U32 R157, RZ, RZ, UR10 ;  /* 0x0000000aff9d7e24 */ /* 0x000fe2000f8e00ff */
[----:B------:R-:W-:Y:S01]  /*9310*/  UIADD3 UR10, UR6, 0x180, URZ ;  /* 0x00000180060a7890 */ /* 0x000fe2000fffe03f */
[----:B------:R-:W5:Y:S02]  /*9320*/  SHFL.IDX PT, R129, R7, RZ, 0x1c1f ;  /* 0x001c1fff07817589 */ /* 0x000f6400000e0000 */
[----:B------:R-:W-:Y:S01]  /*9330*/  IMAD R146, R22, -0x2, R157 ;  /* 0xfffffffe16927824 */ /* 0x000fe200078e029d */
[----:B------:R-:W-:Y:S01]  /*9340*/  MUFU.TANH R175, R175 ;  /* 0x000000af00af7308 */ /* 0x000fe20000002400 */
[----:B------:R-:W-:-:S05]  /*9350*/  IMAD.U32 R157, RZ, RZ, UR15 ;  /* 0x0000000fff9d7e24 */ /* 0x000fca000f8e00ff */
[----:B------:R-:W-:Y:S02]  /*9360*/  IADD3 R146, -R157, UR14, R146 ;  /* 0x0000000e9d927c10 */ /* 0x000fe4000fffe192 */
[----:B------:R-:W-:Y:S03]  /*9370*/  MUFU.TANH R154, R143 ;  /* 0x0000008f009a7308 */ /* 0x000fe60000002400 */
[----:B---3--:R-:W-:Y:S02]  /*9380*/  IMAD.IADD R150, R146, 0x1, R155 ;  /* 0x0000000192967824 */ /* 0x008fe400078e029b */
[----:B------:R-:W-:-:S03]  /*9390*/  FMUL.FTZ R155, R138, UR5 ;  /* 0x000000058a9b7c20 */ /* 0x000fc60008410000 */
[----:B------:R-:W-:Y:S01]  /*93a0*/  ISETP.GT.AND P3, PT, R150, RZ, PT ;  /* 0x000000ff9600720c */ /* 0x000fe20003f64270 */
[----:B-----5:R-:W-:Y:S01]  /*93b0*/  IMAD.IADD R146, R146, 0x1, R129 ;  /* 0x0000000192927824 */ /* 0x020fe200078e0281 */
[C---:B------:R-:W-:Y:S01]  /*93c0*/  ISETP.GT.AND P4, PT, R150.reuse, 0x1, PT ;  /* 0x000000019600780c */ /* 0x040fe20003f84270 */
[----:B------:R-:W-:Y:S01]  /*93d0*/  MUFU.TANH R155, R155 ;  /* 0x0000009b009b7308 */ /* 0x000fe20000002400 */
[----:B0-----:R-:W-:Y:S02]  /*93e0*/  FSEL R201, R201, -INF , P3 ;  /* 0xff800000c9c97808 */ /* 0x001fe40001800000 */
[----:B------:R-:W-:Y:S02]  /*93f0*/  ISETP.GT.AND P3, PT, R150, 0x8, PT ;  /* 0x000000089600780c */ /* 0x000fe40003f64270 */
[----:B-1----:R-:W-:Y:S02]  /*9400*/  FSEL R203, R203, -INF , P4 ;  /* 0xff800000cbcb7808 */ /* 0x002fe40002000000 */
[----:B------:R-:W-:-:S02]  /*9410*/  FMNMX.FTZ R138, R201, R9, !PT ;  /* 0x00000009c98a7209 */ /* 0x000fc40007810000 */
[C---:B------:R-:W-:Y:S02]  /*9420*/  ISETP.GT.AND P4, PT, R150.reuse, 0x9, PT ;  /* 0x000000099600780c */ /* 0x040fe40003f84270 */
[----:B--2---:R-:W-:Y:S02]  /*9430*/  FSEL R199, R199, -INF , P3 ;  /* 0xff800000c7c77808 */ /* 0x004fe40001800000 */
[----:B------:R-:W-:Y:S02]  /*9440*/  FMNMX.FTZ R138, R203, R138, !PT ;  /* 0x0000008acb8a7209 */ /* 0x000fe40007810000 */
[----:B------:R-:W-:Y:S02]  /*9450*/  ISETP.GT.AND P3, PT, R150, 0x10, PT ;  /* 0x000000109600780c */ /* 0x000fe40003f64270 */
[----:B----4-:R-:W-:Y:S02]  /*9460*/  FSEL R197, R197, -INF , P4 ;  /* 0xff800000c5c57808 */ /* 0x010fe40002000000 */
[----:B------:R-:W-:-:S02]  /*9470*/  FMNMX.FTZ R138, R199, R138, !PT ;  /* 0x0000008ac78a7209 */ /* 0x000fc40007810000 */
[----:B------:R-:W-:Y:S02]  /*9480*/  ISETP.GT.AND P4, PT, R150, 0x11, PT ;  /* 0x000000119600780c */ /* 0x000fe40003f84270 */
[----:B------:R-:W-:Y:S02]  /*9490*/  FMNMX.FTZ R138, R197, R138, !PT ;  /* 0x0000008ac58a7209 */ /* 0x000fe40007810000 */
[----:B------:R-:W-:Y:S01]  /*94a0*/  ISETP.GT.AND P5, PT, R146, 0x1, PT ;  /* 0x000000019200780c */ /* 0x000fe20003fa4270 */
[----:B------:R-:W-:Y:S02]  /*94b0*/  WARPGROUP.DEPBAR.LE gsb0, 0x0 ;  /* 0x00008000000079c5 */ /* 0x000fe40000010000 */
[----:B------:R-:W-:Y:S01]  /*94c0*/  WARPGROUP.ARRIVE ;  /* 0x00000000000079c5 */ /* 0x000fe20000000000 */
[----:B------:R-:W-:Y:S01]  /*94d0*/  FMUL.FTZ R195, R162, UR5 ;  /* 0x00000005a2c37c20 */ /* 0x000fe20008410000 */
[----:B------:R-:W-:-:S04]  /*94e0*/  FMUL.FTZ R193, R163, UR5 ;  /* 0x00000005a3c17c20 */ /* 0x000fc80008410000 */
[----:B------:R-:W-:Y:S01]  /*94f0*/  HGMMA.64x192x16.F32 R24, R188, gdesc[UR8].tnspB, R24, gsb0 ;  /* 0x42e00008bc187df0 */ /* 0x000fe20008000818 */
[----:B------:R-:W-:Y:S01]  /*9500*/  UIADD3 UR10, UR6, 0x200, URZ ;  /* 0x00000200060a7890 */ /* 0x000fe2000fffe03f */
[----:B------:R-:W0:Y:S01]  /*9510*/  MUFU.TANH R195, R195 ;  /* 0x000000c300c37308 */ /* 0x000e220000002400 */
[----:B------:R-:W-:-:S07]  /*9520*/  UMOV UR11, 0x40000040 ;  /* 0x40000040000b7882 */ /* 0x000fce0000000000 */
[----:B------:R-:W1:Y:S01]  /*9530*/  MUFU.TANH R193, R193 ;  /* 0x000000c100c17308 */ /* 0x000e620000002400 */
[----:B0-----:R-:W-:Y:S02]  /*9540*/  FSEL R195, R195, -INF , P3 ;  /* 0xff800000c3c37808 */ /* 0x001fe40001800000 */
[C---:B------:R-:W-:Y:S02]  /*9550*/  ISETP.GT.AND P3, PT, R150.reuse, 0x18, PT ;  /* 0x000000189600780c */ /* 0x040fe40003f64270 */
[----:B------:R-:W-:Y:S02]  /*9560*/  FMNMX.FTZ R138, R195, R138, !PT ;  /* 0x0000008ac38a7209 */ /* 0x000fe40007810000 */
[----:B-1----:R-:W-:Y:S02]  /*9570*/  FSEL R193, R193, -INF , P4 ;  /* 0xff800000c1c17808 */ /* 0x002fe40002000000 */
[----:B------:R-:W-:Y:S02]  /*9580*/  ISETP.GT.AND P4, PT, R150, 0x19, PT ;  /* 0x000000199600780c */ /* 0x000fe40003f84270 */
[----:B------:R-:W-:Y:S01]  /*9590*/  FMNMX.FTZ R138, R193, R138, !PT ;  /* 0x0000008ac18a7209 */ /* 0x000fe20007810000 */
[----:B------:R-:W-:-:S02]  /*95a0*/  WARPGROUP.DEPBAR.LE gsb0, 0x0 ;  /* 0x00008000000079c5 */ /* 0x000fc40000010000 */
[----:B------:R-:W-:Y:S01]  /*95b0*/  WARPGROUP.ARRIVE ;  /* 0x00000000000079c5 */ /* 0x000fe20000000000 */
[----:B------:R-:W-:Y:S01]  /*95c0*/  FSEL R191, R6, -INF , P3 ;  /* 0xff80000006bf7808 */ /* 0x000fe20001800000 */
[----:B------:R-:W-:Y:S01]  /*95d0*/  FMUL.FTZ R6, R131, UR5 ;  /* 0x0000000583067c20 */ /* 0x000fe20008410000 */
[----:B------:R-:W-:Y:S02]  /*95e0*/  ISETP.GT.AND P3, PT, R150, 0x20, PT ;  /* 0x000000209600780c */ /* 0x000fe40003f64270 */
[----:B------:R-:W-:Y:S01]  /*95f0*/  FSEL R189, R160, -INF , P4 ;  /* 0xff800000a0bd7808 */ /* 0x000fe20002000000 */
[----:B------:R-:W-:Y:S01]  /*9600*/  HGMMA.64x192x16.F32 R24, R184, gdesc[UR8].tnspB, R24, gsb0 ;  /* 0x42e00008b8187df0 */ /* 0x000fe20008000818 */
[----:B------:R-:W-:Y:S01]  /*9610*/  FMNMX.FTZ R138, R191, R138, !PT ;  /* 0x0000008abf8a7209 */ /* 0x000fe20007810000 */
[----:B------:R0:W1:Y:S01]  /*9620*/  MUFU.TANH R156, R6 ;  /* 0x00000006009c7308 */ /* 0x0000620000002400 */
[----:B------:R-:W-:Y:S01]  /*9630*/  ISETP.GT.AND P4, PT, R150, 0x21, PT ;  /* 0x000000219600780c */ /* 0x000fe20003f84270 */
[----:B------:R-:W-:Y:S01]  /*9640*/  UIADD3 UR10, UR6, 0x280, URZ ;  /* 0x00000280060a7890 */ /* 0x000fe2000fffe03f */
[----:B------:R-:W-:Y:S01]  /*9650*/  FSEL R175, R175, -INF , P3 ;  /* 0xff800000afaf7808 */ /* 0x000fe20001800000 */
[----:B------:R-:W-:Y:S01]  /*9660*/  UMOV UR11, 0x40000040 ;  /* 0x40000040000b7882 */ /* 0x000fe20000000000 */
[----:B------:R-:W-:-:S02]  /*9670*/  FMNMX.FTZ R138, R189, R138, !PT ;  /* 0x0000008abd8a7209 */ /* 0x000fc40007810000 */
[C---:B------:R-:W-:Y:S02]  /*9680*/  ISETP.GT.AND P3, PT, R150.reuse, 0x28, PT ;  /* 0x000000289600780c */ /* 0x040fe40003f64270 */
[----:B------:R-:W-:Y:S01]  /*9690*/  FSEL R173, R173, -INF , P4 ;  /* 0xff800000adad7808 */ /* 0x000fe20002000000 */
[----:B0-----:R-:W-:Y:S01]  /*96a0*/  FMUL.FTZ R6, R135, UR5 ;  /* 0x0000000587067c20 */ /* 0x001fe20008410000 */
[----:B------:R-:W-:Y:S02]  /*96b0*/  FMNMX.FTZ R138, R175, R138, !PT ;  /* 0x0000008aaf8a7209 */ /* 0x000fe40007810000 */
[----:B------:R-:W-:Y:S01]  /*96c0*/  ISETP.GT.AND P4, PT, R150, 0x29, PT ;  /* 0x000000299600780c */ /* 0x000fe20003f84270 */
[----:B------:R0:W2:Y:S01]  /*96d0*/  MUFU.TANH R163, R6 ;  /* 0x0000000600a37308 */ /* 0x0000a20000002400 */
[----:B------:R-:W-:Y:S02]  /*96e0*/  FSEL R171, R171, -INF , P3 ;  /* 0xff800000abab7808 */ /* 0x000fe40001800000 */
[----:B------:R-:W-:-:S02]  /*96f0*/  FMNMX.FTZ R138, R173, R138, !PT ;  /* 0x0000008aad8a7209 */ /* 0x000fc40007810000 */
[C---:B------:R-:W-:Y:S02]  /*9700*/  ISETP.GT.AND P3, PT, R150.reuse, 0x30, PT ;  /* 0x000000309600780c */ /* 0x040fe40003f64270 */
[----:B------:R-:W-:Y:S02]  /*9710*/  FSEL R169, R169, -INF , P4 ;  /* 0xff800000a9a97808 */ /* 0x000fe40002000000 */
[----:B------:R-:W-:Y:S01]  /*9720*/  FMNMX.FTZ R138, R171, R138, !PT ;  /* 0x0000008aab8a7209 */ /* 0x000fe20007810000 */
[----:B0-----:R-:W-:Y:S01]  /*9730*/  FMUL.FTZ R6, R123, UR5 ;  /* 0x000000057b067c20 */ /* 0x001fe20008410000 */
[C---:B------:R-:W-:Y:S02]  /*9740*/  ISETP.GT.AND P4, PT, R150.reuse, 0x31, PT ;  /* 0x000000319600780c */ /* 0x040fe40003f84270 */
[----:B------:R-:W-:Y:S02]  /*9750*/  FSEL R167, R167, -INF , P3 ;  /* 0xff800000a7a77808 */ /* 0x000fe40001800000 */
[----:B------:R-:W-:Y:S01]  /*9760*/  FMNMX.FTZ R138, R169, R138, !PT ;  /* 0x0000008aa98a7209 */ /* 0x000fe20007810000 */
[----:B------:R-:W0:Y:S01]  /*9770*/  MUFU.TANH R6, R6 ;  /* 0x0000000600067308 */ /* 0x000e220000002400 */
        /* <DEDUP_REMOVED lines=15> */
[----:B------:R-:W-:Y:S02]  /*9870*/  ISETP.GT.AND P4, PT, R150, 0x49, PT ;  /* 0x000000499600780c */ /* 0x000fe40003f84270 */
[----:B------:R-:W-:Y:S01]  /*9880*/  FSEL R143, R142, -INF , P3 ;  /* 0xff8000008e8f7808 */ /* 0x000fe20001800000 */
[----:B------:R-:W-:Y:S01]  /*9890*/  FMUL.FTZ R142, R125, UR5 ;  /* 0x000000057d8e7c20 */ /* 0x000fe20008410000 */
[----:B------:R-:W-:Y:S02]  /*98a0*/  FMNMX.FTZ R138, R139, R138, !PT ;  /* 0x0000008a8b8a7209 */ /* 0x000fe40007810000 */
[----:B------:R-:W-:-:S02]  /*98b0*/  ISETP.GT.AND P3, PT, R150, 0x50, PT ;  /* 0x000000509600780c */ /* 0x000fc40003f64270 */
[----:B------:R-:W-:Y:S01]  /*98c0*/  FSEL R123, R154, -INF , P4 ;  /* 0xff8000009a7b7808 */ /* 0x000fe20002000000 */
[----:B------:R-:W-:Y:S01]  /*98d0*/  MUFU.TANH R142, R142 ;  /* 0x0000008e008e7308 */ /* 0x000fe20000002400 */
[----:B------:R-:W-:Y:S02]  /*98e0*/  FMNMX.FTZ R138, R143, R138, !PT ;  /* 0x0000008a8f8a7209 */ /* 0x000fe40007810000 */
[----:B------:R-:W-:Y:S02]  /*98f0*/  ISETP.GT.AND P4, PT, R150, 0x51, PT ;  /* 0x000000519600780c */ /* 0x000fe40003f84270 */
[----:B------:R-:W-:Y:S01]  /*9900*/  FSEL R147, R130, -INF , P3 ;  /* 0xff80000082937808 */ /* 0x000fe20001800000 */
[----:B------:R-:W-:Y:S01]  /*9910*/  FMUL.FTZ R130, R149, UR5 ;  /* 0x0000000595827c20 */ /* 0x000fe20008410000 */
[----:B------:R-:W-:Y:S02]  /*9920*/  FMNMX.FTZ R138, R123, R138, !PT ;  /* 0x0000008a7b8a7209 */ /* 0x000fe40007810000 */
[----:B------:R-:W-:-:S02]  /*9930*/  ISETP.GT.AND P3, PT, R150, 0x58, PT ;  /* 0x000000589600780c */ /* 0x000fc40003f64270 */
[----:B-1----:R-:W-:Y:S01]  /*9940*/  FSEL R151, R156, -INF , P4 ;  /* 0xff8000009c977808 */ /* 0x002fe20002000000 */
[----:B------:R-:W1:Y:S01]  /*9950*/  MUFU.TANH R130, R130 ;  /* 0x0000008200827308 */ /* 0x000e620000002400 */
[----:B------:R-:W-:Y:S02]  /*9960*/  FMNMX.FTZ R138, R147, R138, !PT ;  /* 0x0000008a938a7209 */ /* 0x000fe40007810000 */
[----:B------:R-:W-:Y:S02]  /*9970*/  ISETP.GT.AND P4, PT, R150, 0x59, PT ;  /* 0x000000599600780c */ /* 0x000fe40003f84270 */
        /* <DEDUP_REMOVED lines=8> */
[----:B------:R-:W-:-:S02]  /*9a00*/  FMNMX.FTZ R138, R159, R138, !PT ;  /* 0x0000008a9f8a7209 */ /* 0x000fc40007810000 */
[----:B------:R-:W-:Y:S02]  /*9a10*/  ISETP.GT.AND P4, PT, R150, 0x61, PT ;  /* 0x000000619600780c */ /* 0x000fe40003f84270 */
[----:B------:R-:W-:Y:S02]  /*9a20*/  FSEL R157, R122, -INF , P3 ;  /* 0xff8000007a9d7808 */ /* 0x000fe40001800000 */
[----:B------:R-:W-:Y:S01]  /*9a30*/  FMNMX.FTZ R138, R163, R138, !PT ;  /* 0x0000008aa38a7209 */ /* 0x000fe20007810000 */
[----:B------:R-:W3:Y:S01]  /*9a40*/  MUFU.TANH R136, R136 ;  /* 0x0000008800887308 */ /* 0x000ee20000002400 */
[----:B------:R-:W-:Y:S02]  /*9a50*/  ISETP.GT.AND P3, PT, R150, 0x68, PT ;  /* 0x000000689600780c */ /* 0x000fe40003f64270 */
[----:B0-----:R-:W-:Y:S02]  /*9a60*/  FSEL R161, R6, -INF , P4 ;  /* 0xff80000006a17808 */ /* 0x001fe40002000000 */
[----:B------:R-:W-:Y:S01]  /*9a70*/  FMNMX.FTZ R138, R157, R138, !PT ;  /* 0x0000008a9d8a7209 */ /* 0x000fe20007810000 */
[----:B------:R-:W0:Y:S01]  /*9a80*/  LDC R6, c[0x0][0x988] ;  /* 0x00026200ff067b82 */ /* 0x000e220000000800 */
[----:B------:R-:W-:Y:S01]  /*9a90*/  ISETP.GT.AND P4, PT, R150, 0x69, PT ;  /* 0x000000699600780c */ /* 0x000fe20003f84270 */
[----:B------:R-:W-:Y:S01]  /*9aa0*/  MUFU.TANH R140, R140 ;  /* 0x0000008c008c7308 */ /* 0x000fe20000002400 */
[----:B------:R-:W-:Y:S01]  /*9ab0*/  FSEL R149, R126, -INF , P3 ;  /* 0xff8000007e957808 */ /* 0x000fe20001800000 */
[----:B------:R-:W-:Y:S01]  /*9ac0*/  FMUL.FTZ R126, R121, UR5 ;  /* 0x00000005797e7c20 */ /* 0x000fe20008410000 */
[----:B------:R-:W-:-:S02]  /*9ad0*/  FMNMX.FTZ R138, R161, R138, !PT ;  /* 0x0000008aa18a7209 */ /* 0x000fc40007810000 */
[----:B------:R-:W-:Y:S02]  /*9ae0*/  FSEL R127, R127, -INF , P4 ;  /* 0xff8000007f7f7808 */ /* 0x000fe40002000000 */
[----:B------:R-:W-:Y:S01]  /*9af0*/  FMNMX.FTZ R138, R149, R138, !PT ;  /* 0x0000008a958a7209 */ /* 0x000fe20007810000 */
[----:B------:R-:W-:Y:S01]  /*9b00*/  MUFU.TANH R126, R126 ;  /* 0x0000007e007e7308 */ /* 0x000fe20000002400 */
[----:B------:R-:W-:Y:S02]  /*9b10*/  ISETP.GT.AND P4, PT, R146, RZ, PT ;  /* 0x000000ff9200720c */ /* 0x000fe40003f84270 */
[----:B------:R-:W-:Y:S02]  /*9b20*/  FMNMX.FTZ R138, R127, R138, !PT ;  /* 0x0000008a7f8a7209 */ /* 0x000fe40007810000 */
[----:B------:R-:W-:Y:S02]  /*9b30*/  FSEL R121, R0, -INF , P4 ;  /* 0xff80000000797808 */ /* 0x000fe40002000000 */
[----:B------:R-:W-:Y:S01]  /*9b40*/  ISETP.GT.AND P4, PT, R146, 0x8, PT ;  /* 0x000000089200780c */ /* 0x000fe20003f84270 */
[----:B------:R-:W4:Y:S01]  /*9b50*/  SHFL.BFLY PT, R229, R138, 0x2, 0x1f ;  /* 0x0c401f008ae57f89 */ /* 0x000f2200000e0000 */
[----:B------:R-:W-:-:S02]  /*9b60*/  FSEL R125, R2, -INF , P5 ;  /* 0xff800000027d7808 */ /* 0x000fc40002800000 */
[----:B------:R-:W-:Y:S02]  /*9b70*/  FMNMX.FTZ R0, R121, R10, !PT ;  /* 0x0000000a79007209 */ /* 0x000fe40007810000 */
[C---:B------:R-:W-:Y:S02]  /*9b80*/  ISETP.GT.AND P5, PT, R146.reuse, 0x9, PT ;  /* 0x000000099200780c */ /* 0x040fe40003fa4270 */
[----:B------:R-:W-:Y:S02]  /*9b90*/  FSEL R11, R11, -INF , P4 ;  /* 0xff8000000b0b7808 */ /* 0x000fe40002000000 */
[----:B------:R-:W-:Y:S02]  /*9ba0*/  FMNMX.FTZ R0, R125, R0, !PT ;  /* 0x000000007d007209 */ /* 0x000fe40007810000 */
[----:B------:R-:W-:Y:S02]  /*9bb0*/  ISETP.GT.AND P4, PT, R146, 0x10, PT ;  /* 0x000000109200780c */ /* 0x000fe40003f84270 */
[----:B------:R-:W-:-:S02]  /*9bc0*/  FSEL R129, R8, -INF , P5 ;  /* 0xff80000008817808 */ /* 0x000fc40002800000 */
[----:B------:R-:W-:Y:S02]  /*9bd0*/  FMNMX.FTZ R0, R11, R0, !PT ;  /* 0x000000000b007209 */ /* 0x000fe40007810000 */
[C---:B------:R-:W-:Y:S02]  /*9be0*/  ISETP.GT.AND P5, PT, R146.reuse, 0x11, PT ;  /* 0x000000119200780c */ /* 0x040fe40003fa4270 */
[----:B------:R-:W-:Y:S02]  /*9bf0*/  FSEL R13, R13, -INF , P4 ;  /* 0xff8000000d0d7808 */ /* 0x000fe40002000000 */
[----:B------:R-:W-:Y:S02]  /*9c00*/  FMNMX.FTZ R0, R129, R0, !PT ;  /* 0x0000000081007209 */ /* 0x000fe40007810000 */
[----:B------:R-:W-:Y:S02]  /*9c10*/  ISETP.GT.AND P4, PT, R146, 0x18, PT ;  /* 0x000000189200780c */ /* 0x000fe40003f84270 */
[----:B----4-:R-:W-:Y:S01]  /*9c20*/  FMNMX.FTZ R122, R138, R229, !PT ;  /* 0x000000e58a7a7209 */ /* 0x010fe20007810000 */
[----:B------:R-:W-:Y:S01]  /*9c30*/  FMUL.FTZ R229, R133, UR5 ;  /* 0x0000000585e57c20 */ /* 0x000fe20008410000 */
[----:B------:R-:W-:Y:S01]  /*9c40*/  FSEL R133, R12, -INF , P5 ;  /* 0xff8000000c857808 */ /* 0x000fe20002800000 */
[----:B------:R-:W-:Y:S01]  /*9c50*/  FMUL.FTZ R138, R120, UR5 ;  /* 0x00000005788a7c20 */ /* 0x000fe20008410000 */
[----:B------:R-:W-:Y:S01]  /*9c60*/  FMNMX.FTZ R0, R13, R0, !PT ;  /* 0x000000000d007209 */ /* 0x000fe20007810000 */
[----:B------:R-:W4:Y:S01]  /*9c70*/  SHFL.BFLY PT, R137, R122, 0x1, 0x1f ;  /* 0x0c201f007a897f89 */ /* 0x000f2200000e0000 */
[----:B------:R-:W-:Y:S01]  /*9c80*/  ISETP.GT.AND P5, PT, R146, 0x19, PT ;  /* 0x000000199200780c */ /* 0x000fe20003fa4270 */
[----:B------:R-:W5:Y:S01]  /*9c90*/  MUFU.TANH R229, R229 ;  /* 0x000000e500e57308 */ /* 0x000f620000002400 */
[----:B------:R-:W-:-:S02]  /*9ca0*/  FSEL R15, R15, -INF , P4 ;  /* 0xff8000000f0f7808 */ /* 0x000fc40002000000 */
[----:B------:R-:W-:Y:S02]  /*9cb0*/  FMNMX.FTZ R0, R133, R0, !PT ;  /* 0x0000000085007209 */ /* 0x000fe40007810000 */
[----:B------:R-:W-:Y:S02]  /*9cc0*/  ISETP.GT.AND P4, PT, R146, 0x20, PT ;  /* 0x000000209200780c */ /* 0x000fe40003f84270 */
[----:B------:R-:W-:Y:S01]  /*9cd0*/  FMNMX.FTZ R0, R15, R0, !PT ;  /* 0x000000000f007209 */ /* 0x000fe20007810000 */
[----:B------:R-:W5:Y:S01]  /*9ce0*/  MUFU.TANH R138, R138 ;  /* 0x0000008a008a7308 */ /* 0x000f620000002400 */
[----:B------:R-:W-:Y:S02]  /*9cf0*/  FSEL R141, R20, -INF , P4 ;  /* 0xff800000148d7808 */ /* 0x000fe40002000000 */
[----:B------:R-:W-:-:S04]  /*9d00*/  ISETP.GT.AND P4, PT, R146, 0x28, PT ;  /* 0x000000289200780c */ /* 0x000fc80003f84270 */
[----:B------:R-:W-:Y:S02]  /*9d10*/  FSEL R153, R153, -INF , P4 ;  /* 0xff80000099997808 */ /* 0x000fe40002000000 */
[----:B------:R-:W-:Y:S02]  /*9d20*/  ISETP.GT.AND P4, PT, R146, 0x30, PT ;  /* 0x000000309200780c */ /* 0x000fe40003f84270 */
[----:B----4-:R-:W-:Y:S02]  /*9d30*/  FMNMX.FTZ R7, R122, R137, !PT ;  /* 0x000000897a077209 */ /* 0x010fe40007810000 */
[----:B------:R-:W-:Y:S02]  /*9d40*/  FSEL R137, R14, -INF , P5 ;  /* 0xff8000000e897808 */ /* 0x000fe40002800000 */
[----:B------:R-:W-:Y:S01]  /*9d50*/  ISETP.GT.AND P5, PT, R146, 0x21, PT ;  /* 0x000000219200780c */ /* 0x000fe20003fa4270 */
[----:B0-----:R-:W-:Y:S01]  /*9d60*/  FMUL.FTZ R120, R7, R6 ;  /* 0x0000000607787220 */ /* 0x001fe20000410000 */
[----:B------:R-:W-:-:S02]  /*9d70*/  FMNMX.FTZ R0, R137, R0, !PT ;  /* 0x0000000089007209 */ /* 0x000fc40007810000 */
[----:B------:R-:W-:Y:S02]  /*9d80*/  FSEL R21, R21, -INF , P5 ;  /* 0xff80000015157808 */ /* 0x000fe40002800000 */
[----:B------:R-:W-:Y:S02]  /*9d90*/  FMNMX.FTZ R0, R141, R0, !PT ;  /* 0x000000008d007209 */ /* 0x000fe40007810000 */
[----:B------:R-:W-:Y:S02]  /*9da0*/  ISETP.GT.AND P5, PT, R146, 0x29, PT ;  /* 0x000000299200780c */ /* 0x000fe40003fa4270 */
[----:B------:R-:W-:Y:S02]  /*9db0*/  FMNMX.FTZ R0, R21, R0, !PT ;  /* 0x0000000015007209 */ /* 0x000fe40007810000 */
[----:B------:R-:W-:Y:S02]  /*9dc0*/  FSETP.NEU.FTZ.AND P3, PT, R7, -INF , PT ;  /* 0xff8000000700780b */ /* 0x000fe40003f7d000 */
[----:B------:R-:W-:-:S02]  /*9dd0*/  FMNMX.FTZ R0, R153, R0, !PT ;  /* 0x0000000099007209 */ /* 0x000fc40007810000 */
[----:B------:R-:W-:Y:S01]  /*9de0*/  FSEL R120, R120, RZ, P3 ;  /* 0x000000ff78787208 */ /* 0x000fe20001800000 */
[----:B------:R-:W-:Y:S02]  /*9df0*/  WARPGROUP.DEPBAR.LE gsb0, 0x0 ;  /* 0x00008000000079c5 */ /* 0x000fe40000010000 */
[----:B------:R-:W-:Y:S01]  /*9e00*/  WARPGROUP.ARRIVE ;  /* 0x00000000000079c5 */ /* 0x000fe20000000000 */
[----:B------:R-:W-:Y:S01]  /*9e10*/  FSEL R185, R152, -INF , P5 ;  /* 0xff80000098b97808 */ /* 0x000fe20002800000 */
[-CC-:B------:R-:W-:Y:S01]  /*9e20*/  FFMA.FTZ R122, R203, R6.reuse, -R120.reuse ;  /* 0x00000006cb7a7223 */ /* 0x180fe20000010878 */
[----:B------:R-:W-:Y:S01]  /*9e30*/  ISETP.GT.AND P5, PT, R146, 0x31, PT ;  /* 0x000000319200780c */ /* 0x000fe20003fa4270 */
[--C-:B------:R-:W-:Y:S01]  /*9e40*/  FFMA.FTZ R203, R199, R6, -R120.reuse ;  /* 0x00000006c7cb7223 */ /* 0x100fe20000010878 */
[----:B------:R-:W-:Y:S01]  /*9e50*/  FSEL R187, R144, -INF , P4 ;  /* 0xff80000090bb7808 */ /* 0x000fe20002000000 */
[----:B------:R-:W-:Y:S01]  /*9e60*/  HGMMA.64x192x16.F32 R24, R180, gdesc[UR8].tnspB, R24, gsb0 ;  /* 0x42e00008b4187df0 */ /* 0x000fe20008000818 */
[----:B------:R-:W-:Y:S01]  /*9e70*/  FMNMX.FTZ R0, R185, R0, !PT ;  /* 0x00000000b9007209 */ /* 0x000fe20007810000 */
[-CC-:B------:R-:W-:Y:S01]  /*9e80*/  FFMA.FTZ R199, R191, R6.reuse, -R120.reuse ;  /* 0x00000006bfc77223 */ /* 0x180fe20000010878 */
[C---:B------:R-:W-:Y:S01]  /*9e90*/  ISETP.GT.AND P4, PT, R146.reuse, 0x38, PT ;  /* 0x000000389200780c */ /* 0x040fe20003f84270 */
[-CC-:B------:R-:W-:Y:S01]  /*9ea0*/  FFMA.FTZ R20, R189, R6.reuse, -R120.reuse ;  /* 0x00000006bd147223 */ /* 0x180fe20000010878 */
[----:B------:R-:W-:Y:S01]  /*9eb0*/  FSEL R145, R145, -INF , P5 ;  /* 0xff80000091917808 */ /* 0x000fe20002800000 */
[--C-:B------:R-:W-:Y:S01]  /*9ec0*/  FFMA.FTZ R14, R193, R6, -R120.reuse ;  /* 0x00000006c10e7223 */ /* 0x100fe20000010878 */
[----:B------:R-:W-:Y:S01]  /*9ed0*/  FMNMX.FTZ R0, R187, R0, !PT ;  /* 0x00000000bb007209 */ /* 0x000fe20007810000 */
[-CC-:B------:R-:W-:Y:S01]  /*9ee0*/  FFMA.FTZ R193, R175, R6.reuse, -R120.reuse ;  /* 0x00000006afc17223 */ /* 0x180fe20000010878 */
[C---:B------:R-:W-:Y:S01]  /*9ef0*/  ISETP.GT.AND P5, PT, R146.reuse, 0x39, PT ;  /* 0x000000399200780c */ /* 0x040fe20003fa4270 */
[--C-:B------:R-:W-:Y:S01]  /*9f00*/  FFMA.FTZ R124, R173, R6, -R120.reuse ;  /* 0x00000006ad7c7223 */ /* 0x100fe20000010878 */
[----:B------:R-:W-:Y:S01]  /*9f10*/  FSEL R221, R221, -INF , P4 ;  /* 0xff800000dddd7808 */ /* 0x000fe20002000000 */
[----:B------:R-:W-:Y:S01]  /*9f20*/  UIADD3 UR10, UR6, 0x300, URZ ;  /* 0x00000300060a7890 */ /* 0x000fe2000fffe03f */
[----:B------:R-:W-:Y:S01]  /*9f30*/  FMNMX.FTZ R0, R145, R0, !PT ;  /* 0x0000000091007209 */ /* 0x000fe20007810000 */
[-CC-:B------:R-:W-:Y:S01]  /*9f40*/  FFMA.FTZ R12, R197, R6.reuse, -R120.reuse ;  /* 0x00000006c50c7223 */ /* 0x180fe20000010878 */
[----:B------:R-:W-:Y:S01]  /*9f50*/  ISETP.GT.AND P4, PT, R146, 0x40, PT ;  /* 0x000000409200780c */ /* 0x000fe20003f84270 */
[-CC-:B------:R-:W-:Y:S01]  /*9f60*/  FFMA.FTZ R197, R195, R6.reuse, -R120.reuse ;  /* 0x00000006c3c57223 */ /* 0x180fe20000010878 */
[----:B-1----:R-:W-:Y:S01]  /*9f70*/  FSEL R191, R130, -INF , P5 ;  /* 0xff80000082bf7808 */ /* 0x002fe20002800000 */
[--C-:B------:R-:W-:Y:S01]  /*9f80*/  FFMA.FTZ R195, R171, R6, -R120.reuse ;  /* 0x00000006abc37223 */ /* 0x100fe20000010878 */
[----:B------:R-:W-:Y:S01]  /*9f90*/  FMNMX.FTZ R0, R221, R0, !PT ;  /* 0x00000000dd007209 */ /* 0x000fe20007810000 */
[----:B------:R-:W-:Y:S01]  /*9fa0*/  UMOV UR11, 0x40000040 ;  /* 0x40000040000b7882 */ /* 0x000fe20000000000 */
[----:B------:R-:W-:Y:S01]  /*9fb0*/  ISETP.GT.AND P5, PT, R146, 0x41, PT ;  /* 0x000000419200780c */ /* 0x000fe20003fa4270 */
[--C-:B------:R-:W-:Y:S01]  /*9fc0*/  FFMA.FTZ R201, R201, R6, -R120.reuse ;  /* 0x00000006c9c97223 */ /* 0x100fe20000010878 */
[----:B--2---:R-:W-:Y:S01]  /*9fd0*/  FSEL R189, R134, -INF , P4 ;  /* 0xff80000086bd7808 */ /* 0x004fe20002000000 */
[----:B------:R-:W-:Y:S01]  /*9fe0*/  MUFU.EX2 R122, R122 ;  /* 0x0000007a007a7308 */ /* 0x000fe20000000800 */
[----:B------:R-:W-:Y:S01]  /*9ff0*/  FMNMX.FTZ R0, R191, R0, !PT ;  /* 0x00000000bf007209 */ /* 0x000fe20007810000 */
[-CC-:B------:R-:W-:Y:S01]  /*a000*/  FFMA.FTZ R135, R135, R6.reuse, -R120.reuse ;  /* 0x0000000687877223 */ /* 0x180fe20000010878 */
[C---:B------:R-:W-:Y:S01]  /*a010*/  ISETP.GT.AND P4, PT, R146.reuse, 0x48, PT ;  /* 0x000000489200780c */ /* 0x040fe20003f84270 */
[-CC-:B------:R-:W-:Y:S01]  /*a020*/  FFMA.FTZ R134, R139, R6.reuse, -R120.reuse ;  /* 0x000000068b867223 */ /* 0x180fe20000010878 */
[----:B------:R-:W-:Y:S01]  /*a030*/  FSEL R223, R223, -INF , P5 ;  /* 0xff800000dfdf7808 */ /* 0x000fe20002800000 */
[--C-:B------:R-:W-:Y:S01]  /*a040*/  FFMA.FTZ R130, R143, R6, -R120.reuse ;  /* 0x000000068f827223 */ /* 0x100fe20000010878 */
[----:B------:R-:W-:Y:S01]  /*a050*/  FMNMX.FTZ R0, R189, R0, !PT ;  /* 0x00000000bd007209 */ /* 0x000fe20007810000 */
[----:B------:R-:W-:Y:S01]  /*a060*/  MUFU.EX2 R201, R201 ;  /* 0x000000c900c97308 */ /* 0x000fe20000000800 */
[----:B------:R-:W-:Y:S01]  /*a070*/  ISETP.GT.AND P5, PT, R146, 0x49, PT ;  /* 0x000000499200780c */ /* 0x000fe20003fa4270 */
[-CC-:B------:R-:W-:Y:S01]  /*a080*/  FFMA.FTZ R123, R123, R6.reuse, -R120.reuse ;  /* 0x000000067b7b7223 */ /* 0x180fe20000010878 */
[----:B---3--:R-:W-:Y:S01]  /*a090*/  FSEL R175, R136, -INF , P4 ;  /* 0xff80000088af7808 */ /* 0x008fe20002000000 */
[--C-:B------:R-:W-:Y:S01]  /*a0a0*/  FFMA.FTZ R136, R147, R6, -R120.reuse ;  /* 0x0000000693887223 */ /* 0x100fe20000010878 */
[----:B------:R-:W-:Y:S01]  /*a0b0*/  FMNMX.FTZ R0, R223, R0, !PT ;  /* 0x00000000df007209 */ /* 0x000fe20007810000 */
[----:B------:R-:W-:Y:S01]  /*a0c0*/  FFMA.FTZ R139, R157, R6, -R120 ;  /* 0x000000069d8b7223 */ /* 0x000fe20000010878 */
[----:B------:R-:W-:Y:S01]  /*a0d0*/  ISETP.GT.AND P4, PT, R146, 0x50, PT ;  /* 0x000000509200780c */ /* 0x000fe20003f84270 */
[----:B------:R-:W-:Y:S01]  /*a0e0*/  MUFU.EX2 R203, R203 ;  /* 0x000000cb00cb7308 */ /* 0x000fe20000000800 */
[----:B------:R-:W-:Y:S01]  /*a0f0*/  FSEL R225, R225, -INF , P5 ;  /* 0xff800000e1e17808 */ /* 0x000fe20002800000 */
[----:B------:R-:W-:Y:S01]  /*a100*/  UMOV UR6, UR36 ;  /* 0x0000002400067c82 */ /* 0x000fe20008000000 */
[----:B------:R-:W-:-:S02]  /*a110*/  FMNMX.FTZ R0, R175, R0, !PT ;  /* 0x00000000af007209 */ /* 0x000fc40007810000 */
[----:B------:R-:W-:Y:S02]  /*a120*/  ISETP.GT.AND P5, PT, R146, 0x51, PT ;  /* 0x000000519200780c */ /* 0x000fe40003fa4270 */
[----:B------:R-:W-:Y:S01]  /*a130*/  FSEL R173, R128, -INF , P4 ;  /* 0xff80000080ad7808 */ /* 0x000fe20002000000 */
[----:B------:R-:W-:Y:S01]  /*a140*/  FFMA.FTZ R128, R169, R6, -R120 ;  /* 0x00000006a9807223 */ /* 0x000fe20000010878 */
[----:B------:R-:W-:Y:S01]  /*a150*/  FMNMX.FTZ R0, R225, R0, !PT ;  /* 0x00000000e1007209 */ /* 0x000fe20007810000 */
[----:B------:R-:W-:Y:S01]  /*a160*/  MUFU.EX2 R12, R12 ;  /* 0x0000000c000c7308 */ /* 0x000fe20000000800 */
[----:B------:R-:W-:Y:S02]  /*a170*/  ISETP.GT.AND P4, PT, R146, 0x58, PT ;  /* 0x000000589200780c */ /* 0x000fe40003f84270 */
[----:B------:R-:W-:Y:S02]  /*a180*/  FSEL R227, R227, -INF , P5 ;  /* 0xff800000e3e37808 */ /* 0x000fe40002800000 */
[----:B------:R-:W-:-:S02]  /*a190*/  FMNMX.FTZ R0, R173, R0, !PT ;  /* 0x00000000ad007209 */ /* 0x000fc40007810000 */
[----:B------:R-:W-:Y:S01]  /*a1a0*/  ISETP.GT.AND P5, PT, R146, 0x59, PT ;  /* 0x000000599200780c */ /* 0x000fe20003fa4270 */
[----:B------:R-:W-:Y:S01]  /*a1b0*/  MUFU.EX2 R197, R197 ;  /* 0x000000c500c57308 */ /* 0x000fe20000000800 */
[----:B------:R-:W-:Y:S01]  /*a1c0*/  FSEL R171, R132, -INF , P4 ;  /* 0xff80000084ab7808 */ /* 0x000fe20002000000 */
[----:B------:R-:W-:Y:S01]  /*a1d0*/  FFMA.FTZ R132, R165, R6, -R120 ;  /* 0x00000006a5847223 */ /* 0x000fe20000010878 */
[----:B------:R-:W-:Y:S02]  /*a1e0*/  FMNMX.FTZ R0, R227, R0, !PT ;  /* 0x00000000e3007209 */ /* 0x000fe40007810000 */
[----:B------:R-:W-:Y:S02]  /*a1f0*/  ISETP.GT.AND P4, PT, R146, 0x60, PT ;  /* 0x000000609200780c */ /* 0x000fe40003f84270 */
[----:B-----5:R-:W-:Y:S01]  /*a200*/  FSEL R229, R229, -INF , P5 ;  /* 0xff800000e5e57808 */ /* 0x020fe20002800000 */
[----:B------:R-:W-:Y:S01]  /*a210*/  MUFU.EX2 R14, R14 ;  /* 0x0000000e000e7308 */ /* 0x000fe20000000800 */
[----:B------:R-:W-:-:S02]  /*a220*/  FMNMX.FTZ R0, R171, R0, !PT ;  /* 0x00000000ab007209 */ /* 0x000fc40007810000 */
[----:B------:R-:W-:Y:S02]  /*a230*/  ISETP.GT.AND P5, PT, R146, 0x61, PT ;  /* 0x000000619200780c */ /* 0x000fe40003fa4270 */
[----:B------:R-:W-:Y:S01]  /*a240*/  FSEL R169, R138, -INF , P4 ;  /* 0xff8000008aa97808 */ /* 0x000fe20002000000 */
[--C-:B------:R-:W-:Y:S01]  /*a250*/  FFMA.FTZ R138, R163, R6, -R120.reuse ;  /* 0x00000006a38a7223 */ /* 0x100fe20000010878 */
[----:B------:R-:W-:Y:S01]  /*a260*/  FMNMX.FTZ R0, R229, R0, !PT ;  /* 0x00000000e5007209 */ /* 0x000fe20007810000 */
[----:B------:R-:W-:Y:S01]  /*a270*/  MUFU.EX2 R199, R199 ;  /* 0x000000c700c77308 */ /* 0x000fe20000000800 */
[----:B------:R-:W-:Y:S02]  /*a280*/  ISETP.GT.AND P4, PT, R146, 0x68, PT ;  /* 0x000000689200780c */ /* 0x000fe40003f84270 */
[----:B------:R-:W-:Y:S01]  /*a290*/  FSEL R231, R126, -INF , P5 ;  /* 0xff8000007ee77808 */ /* 0x000fe20002800000 */
[--C-:B------:R-:W-:Y:S01]  /*a2a0*/  FFMA.FTZ R126, R167, R6, -R120.reuse ;  /* 0x00000006a77e7223 */ /* 0x100fe20000010878 */
[----:B------:R-:W-:Y:S01]  /*a2b0*/  FMNMX.FTZ R0, R169, R0, !PT ;  /* 0x00000000a9007209 */ /* 0x000fe20007810000 */
[-CC-:B------:R-:W-:Y:S01]  /*a2c0*/  FFMA.FTZ R167, R131, R6.reuse, -R120.reuse ;  /* 0x0000000683a77223 */ /* 0x180fe20000010878 */
[----:B------:R-:W-:Y:S01]  /*a2d0*/  ISETP.GT.AND P5, PT, R146, 0x69, PT ;  /* 0x000000699200780c */ /* 0x000fe20003fa4270 */
[----:B------:R-:W-:Y:S01]  /*a2e0*/  MUFU.EX2 R20, R20 ;  /* 0x0000001400147308 */ /* 0x000fe20000000800 */
[----:B------:R-:W-:Y:S01]  /*a2f0*/  FSEL R233, R140, -INF , P4 ;  /* 0xff8000008ce97808 */ /* 0x000fe20002000000 */
[--C-:B------:R-:W-:Y:S01]  /*a300*/  FFMA.FTZ R131, R155, R6, -R120.reuse ;  /* 0x000000069b837223 */ /* 0x100fe20000010878 */
[----:B------:R-:W-:Y:S01]  /*a310*/  FMNMX.FTZ R0, R231, R0, !PT ;  /* 0x00000000e7007209 */ /* 0x000fe20007810000 */
[-CC-:B------:R-:W-:Y:S01]  /*a320*/  FFMA.FTZ R140, R161, R6.reuse, -R120.reuse ;  /* 0x00000006a18c7223 */ /* 0x180fe20000010878 */
[----:B------:R-:W-:Y:S01]  /*a330*/  FSEL R235, R142, -INF , P5 ;  /* 0xff8000008eeb7808 */ /* 0x000fe20002800000 */
[----:B------:R-:W-:Y:S01]  /*a340*/  FFMA.FTZ R142, R149, R6, -R120 ;  /* 0x00000006958e7223 */ /* 0x000fe20000010878 */
        /* <DEDUP_REMOVED lines=9> */
[----:B------:R-:W-:Y:S02]  /*a3e0*/  FSEL R0, R7, RZ, P3 ;  /* 0x000000ff07007208 */ /* 0x000fe40001800000 */
[----:B------:R-:W-:Y:S01]  /*a3f0*/  PLOP3.LUT P3, PT, PT, PT, UP1, 0x80, 0x0 ;  /* 0x000000000000781c */ /* 0x000fe20003f6f018 */
[----:B------:R-:W0:Y:S04]  /*a400*/  SHFL.BFLY PT, R8, R165, 0x1, 0x1f ;  /* 0x0c201f00a5087f89 */ /* 0x000e2800000e0000 */
        /* <DEDUP_REMOVED lines=10> */
[-CC-:B------:R-:W-:Y:S01]  /*a4b0*/  FFMA.FTZ R13, R133, R6.reuse, -R144.reuse ;  /* 0x00000006850d7223 */ /* 0x180fe20000010890 */
[----:B------:R-:W-:Y:S01]  /*a4c0*/  FADD.FTZ R133, -R0, R9 ;  /* 0x0000000900857221 */ /* 0x000fe20000010100 */
[----:B------:R-:W-:Y:S01]  /*a4d0*/  FSEL R9, R8, RZ, P4 ;  /* 0x000000ff08097208 */ /* 0x000fe20002000000 */
[-CC-:B------:R-:W-:Y:S01]  /*a4e0*/  FFMA.FTZ R121, R121, R6.reuse, -R144.reuse ;  /* 0x0000000679797223 */ /* 0x180fe20000010890 */
[-CC-:B------:R-:W-:Y:S01]  /*a4f0*/  FFMA.FTZ R200, R125, R6.reuse, -R144.reuse ;  /* 0x000000067dc87223 */ /* 0x180fe20000010890 */
[-C--:B------:R-:W-:Y:S01]  /*a500*/  FMUL.FTZ R133, R133, R6.reuse ;  /* 0x0000000685857220 */ /* 0x080fe20000410000 */
[-C--:B------:R-:W-:Y:S01]  /*a510*/  FFMA.FTZ R202, R11, R6.reuse, -R144 ;  /* 0x000000060bca7223 */ /* 0x080fe20000010890 */
[----:B------:R-:W-:Y:S01]  /*a520*/  FADD.FTZ R9, -R9, R10 ;  /* 0x0000000a09097221 */ /* 0x000fe20000010100 */
[-CC-:B------:R-:W-:Y:S01]  /*a530*/  FFMA.FTZ R11, R129, R6.reuse, -R144.reuse ;  /* 0x00000006810b7223 */ /* 0x180fe20000010890 */
[----:B------:R-:W-:Y:S01]  /*a540*/  MUFU.EX2 R121, R121 ;  /* 0x0000007900797308 */ /* 0x000fe20000000800 */
[-CC-:B------:R-:W-:Y:S01]  /*a550*/  FFMA.FTZ R198, R15, R6.reuse, -R144.reuse ;  /* 0x000000060fc67223 */ /* 0x180fe20000010890 */
[-C--:B------:R-:W-:Y:S01]  /*a560*/  FMUL.FTZ R0, R9, R6.reuse ;  /* 0x0000000609007220 */ /* 0x080fe20000410000 */
[----:B------:R-:W-:Y:S01]  /*a570*/  FFMA.FTZ R15, R137, R6, -R144 ;  /* 0x00000006890f7223 */ /* 0x000fe20000010890 */
[----:B------:R-:W-:-:S02]  /*a580*/  IMAD.U32 R10, RZ, RZ, UR37 ;  /* 0x00000025ff0a7e24 */ /* 0x000fc4000f8e00ff */
[-CC-:B------:R-:W-:Y:S01]  /*a590*/  FFMA.FTZ R192, R141, R6.reuse, -R144.reuse ;  /* 0x000000068dc07223 */ /* 0x180fe20000010890 */
[----:B------:R-:W-:Y:S02]  /*a5a0*/  IMAD.U32 R137, RZ, RZ, UR4 ;  /* 0x00000004ff897e24 */ /* 0x000fe4000f8e00ff */
[-CC-:B------:R-:W-:Y:S01]  /*a5b0*/  FFMA.FTZ R21, R21, R6.reuse, -R144.reuse ;  /* 0x0000000615157223 */ /* 0x180fe20000010890 */
[----:B------:R-:W0:Y:S01]  /*a5c0*/  MUFU.EX2 R0, R0 ;  /* 0x0000000000007308 */ /* 0x000e220000000800 */
[----:B------:R-:W-:Y:S02]  /*a5d0*/  @!P1 VIADD R10, R10, 0x36840 ;  /* 0x000368400a0a9836 */ /* 0x000fe40000000000 */
[-CC-:B------:R-:W-:Y:S01]  /*a5e0*/  FFMA.FTZ R194, R153, R6.reuse, -R144.reuse ;  /* 0x0000000699c27223 */ /* 0x180fe20000010890 */
[----:B------:R-:W-:Y:S02]  /*a5f0*/  @!P1 VIADD R137, R137, 0x36860 ;  /* 0x0003686089899836 */ /* 0x000fe40000000000 */
[-CC-:B------:R-:W-:Y:S01]  /*a600*/  FFMA.FTZ R125, R185, R6.reuse, -R144.reuse ;  /* 0x00000006b97d7223 */ /* 0x180fe20000010890 */
[-C--:B------:R-:W-:Y:S01]  /*a610*/  FFMA.FTZ R188, R187, R6.reuse, -R144 ;  /* 0x00000006bbbc7223 */ /* 0x080fe20000010890 */
[----:B------:R-:W-:Y:S01]  /*a620*/  @!P1 PRMT R10, RZ, 0x654, R10 ;  /* 0x00000654ff0a9816 */ /* 0x000fe2000000000a */
        /* <DEDUP_REMOVED lines=8> */
[--C-:B------:R-:W-:Y:S01]  /*a6b0*/  FFMA.FTZ R171, R171, R6, -R144.reuse ;  /* 0x00000006abab7223 */ /* 0x100fe20000010890 */
[----:B------:R-:W2:Y:S01]  /*a6c0*/  MUFU.EX2 R200, R200 ;  /* 0x000000c800c87308 */ /* 0x000ea20000000800 */
[----:B0-----:R-:W-:Y:S01]  /*a6d0*/  FFMA.FTZ R133, R0, R4, R121 ;  /* 0x0000000400857223 */ /* 0x001fe20000010079 */
[----:B------:R-:W-:Y:S01]  /*a6e0*/  @!P1 PRMT R4, RZ, 0x654, R137 ;  /* 0x00000654ff049816 */ /* 0x000fe20000000089 */
[-CC-:B------:R-:W-:Y:S01]  /*a6f0*/  FFMA.FTZ R229, R229, R6.reuse, -R144.reuse ;  /* 0x00000006e5e57223 */ /* 0x180fe20000010890 */
[-CC-:B------:R-:W-:Y:S01]  /*a700*/  FFMA.FTZ R169, R169, R6.reuse, -R144.reuse ;  /* 0x00000006a9a97223 */ /* 0x180fe20000010890 */
[----:B------:R-:W-:Y:S01]  /*a710*/  FFMA.FTZ R231, R231, R6, -R144 ;  /* 0x00000006e7e77223 */ /* 0x000fe20000010890 */
[----:B------:R-:W-:-:S02]  /*a720*/  WARPGROUP.DEPBAR.LE gsb0, 0x0 ;  /* 0x00008000000079c5 */ /* 0x000fc40000010000 */
[----:B------:R-:W-:Y:S01]  /*a730*/  WARPGROUP.ARRIVE ;  /* 0x00000000000079c5 */ /* 0x000fe20000000000 */
[----:B------:R-:W-:Y:S01]  /*a740*/  MUFU.EX2 R202, R202 ;  /* 0x000000ca00ca7308 */ /* 0x000fe20000000800 */
[----:B-1----:R-:W-:Y:S01]  /*a750*/  FFMA.FTZ R137, R2, R3, R201 ;  /* 0x0000000302897223 */ /* 0x002fe200000100c9 */
[-CC-:B------:R-:W-:Y:S01]  /*a760*/  FFMA.FTZ R181, R151, R6.reuse, -R120.reuse ;  /* 0x0000000697b57223 */ /* 0x180fe20000010878 */
[-CC-:B------:R-:W-:Y:S01]  /*a770*/  FFMA.FTZ R183, R159, R6.reuse, -R120.reuse ;  /* 0x000000069fb77223 */ /* 0x180fe20000010878 */
[-C--:B------:R-:W-:Y:S01]  /*a780*/  FFMA.FTZ R120, R127, R6.reuse, -R120 ;  /* 0x000000067f787223 */ /* 0x080fe20000010878 */
[----:B------:R-:W-:Y:S01]  /*a790*/  HGMMA.64x192x16.F32 R24, R176, gdesc[UR8].tnspB, R24, gsb0 ;  /* 0x42e00008b0187df0 */ /* 0x000fe20008000818 */
[-CC-:B------:R-:W-:Y:S01]  /*a7a0*/  FFMA.FTZ R127, R225, R6.reuse, -R144.reuse ;  /* 0x00000006e17f7223 */ /* 0x180fe20000010890 */
[-CC-:B------:R-:W-:Y:S01]  /*a7b0*/  FFMA.FTZ R180, R173, R6.reuse, -R144.reuse ;  /* 0x00000006adb47223 */ /* 0x180fe20000010890 */
[----:B------:R-:W-:Y:S01]  /*a7c0*/  MUFU.EX2 R11, R11 ;  /* 0x0000000b000b7308 */ /* 0x000fe20000000800 */
[----:B--2---:R-:W-:Y:S01]  /*a7d0*/  FADD.FTZ R133, R200, R133 ;  /* 0x00000085c8857221 */ /* 0x004fe20000010000 */
[-CC-:B------:R-:W-:Y:S01]  /*a7e0*/  FFMA.FTZ R233, R233, R6.reuse, -R144.reuse ;  /* 0x00000006e9e97223 */ /* 0x180fe20000010890 */
[----:B------:R-:W-:Y:S01]  /*a7f0*/  FFMA.FTZ R144, R235, R6, -R144 ;  /* 0x00000006eb907223 */ /* 0x000fe20000010890 */
[----:B------:R-:W-:-:S02]  /*a800*/  F2FP.F16.F32.PACK_AB R201, R122, R201 ;  /* 0x000000c97ac9723e */ /* 0x000fc400000000ff */
[----:B------:R-:W-:Y:S02]  /*a810*/  F2FP.F16.F32.PACK_AB R200, R200, R121 ;  /* 0x00000079c8c8723e */ /* 0x000fe400000000ff */
[----:B------:R-:W-:Y:S01]  /*a820*/  MUFU.EX2 R196, R196 ;  /* 0x000000c400c47308 */ /* 0x000fe20000000800 */
[----:B------:R-:W-:Y:S02]  /*a830*/  F2FP.F16.F32.PACK_AB R189, R167, R126 ;  /* 0x0000007ea7bd723e */ /* 0x000fe400000000ff */
[----:B------:R-:W-:Y:S02]  /*a840*/  F2FP.F16.F32.PACK_AB R191, R135, R132 ;  /* 0x0000008487bf723e */ /* 0x000fe400000000ff */
        /* <DEDUP_REMOVED lines=25> */
[----:B------:R-:W-:Y:S01]  /*a9e0*/  MUFU.EX2 R229, R229 ;  /* 0x000000e500e57308 */ /* 0x000fe20000000800 */
[----:B------:R-:W-:-:S02]  /*a9f0*/  WARPGROUP.DEPBAR.LE gsb0, 0x0 ;  /* 0x00008000000079c5 */ /* 0x000fc40000010000 */
[----:B------:R0:W-:Y:S05]  /*aa00*/  @!P1 SYNCS.ARRIVE.TRANS64.RED.A1T0 RZ, [R10+URZ], RZ ;  /* 0x000000ff0aff99a7 */ /* 0x0001ea000810043f */
[----:B------:R-:W-:Y:S01]  /*aa10*/  MUFU.EX2 R138, R138 ;  /* 0x0000008a008a7308 */ /* 0x000fe20000000800 */
[----:B------:R1:W-:Y:S01]  /*aa20*/  @!P1 SYNCS.ARRIVE.TRANS64.RED.A1T0 RZ, [R4+URZ], RZ ;  /* 0x000000ff04ff99a7 */ /* 0x0003e2000810043f */
[----:B0-----:R-:W-:Y:S01]  /*aa30*/  FADD.FTZ R10, R202, R133 ;  /* 0x00000085ca0a7221 */ /* 0x001fe20000010000 */
[----:B------:R-:W-:-:S05]  /*aa40*/  F2FP.F16.F32.PACK_AB R202, R11, R202 ;  /* 0x000000ca0bca723e */ /* 0x000fca00000000ff */
[----:B------:R-:W-:Y:S01]  /*aa50*/  MUFU.EX2 R176, R169 ;  /* 0x000000a900b07308 */ /* 0x000fe20000000800 */
[----:B-1----:R-:W-:Y:S01]  /*aa60*/  FADD.FTZ R4, R122, R137 ;  /* 0x000000897a047221 */ /* 0x002fe20000010000 */
[----:B------:R-:W-:-:S06]  /*aa70*/  FADD.FTZ R137, R11, R10 ;  /* 0x0000000a0b897221 */ /* 0x000fcc0000010000 */
[----:B------:R-:W-:Y:S01]  /*aa80*/  MUFU.EX2 R139, R139 ;  /* 0x0000008b008b7308 */ /* 0x000fe20000000800 */
[----:B------:R-:W-:Y:S01]  /*aa90*/  FADD.FTZ R133, R203, R4 ;  /* 0x00000004cb857221 */ /* 0x000fe20000010000 */
[----:B------:R-:W-:Y:S01]  /*aaa0*/  FADD.FTZ R10, R196, R137 ;  /* 0x00000089c40a7221 */ /* 0x000fe20000010000 */
[C---:B------:R-:W-:Y:S02]  /*aab0*/  F2FP.F16.F32.PACK_AB R196, R13.reuse, R196 ;  /* 0x000000c40dc4723e */ /* 0x040fe400000000ff */
[C---:B------:R-:W-:Y:S01]  /*aac0*/  FADD.FTZ R4, R12.reuse, R133 ;  /* 0x000000850c047221 */ /* 0x040fe20000010000 */
[----:B------:R-:W-:Y:S01]  /*aad0*/  FADD.FTZ R137, R13, R10 ;  /* 0x0000000a0d897221 */ /* 0x000fe20000010000 */
[----:B------:R-:W-:Y:S01]  /*aae0*/  F2FP.F16.F32.PACK_AB R203, R12, R203 ;  /* 0x000000cb0ccb723e */ /* 0x000fe200000000ff */
[----:B------:R-:W-:Y:S01]  /*aaf0*/  MUFU.EX2 R231, R231 ;  /* 0x000000e700e77308 */ /* 0x000fe20000000800 */
[----:B------:R-:W-:Y:S01]  /*ab00*/  FADD.FTZ R133, R197, R4 ;  /* 0x00000004c5857221 */ /* 0x000fe20000010000 */
[----:B------:R-:W-:Y:S01]  /*ab10*/  FADD.FTZ R10, R198, R137 ;  /* 0x00000089c60a7221 */ /* 0x000fe20000010000 */
[----:B------:R-:W-:-:S02]  /*ab20*/  F2FP.F16.F32.PACK_AB R197, R14, R197 ;  /* 0x000000c50ec5723e */ /* 0x000fc400000000ff */
[----:B------:R-:W-:Y:S01]  /*ab30*/  FADD.FTZ R4, R14, R133 ;  /* 0x000000850e047221 */ /* 0x000fe20000010000 */
[C---:B------:R-:W-:Y:S01]  /*ab40*/  FADD.FTZ R137, R15.reuse, R10 ;  /* 0x0000000a0f897221 */ /* 0x040fe20000010000 */
[----:B------:R-:W-:Y:S01]  /*ab50*/  F2FP.F16.F32.PACK_AB R198, R15, R198 ;  /* 0x000000c60fc6723e */ /* 0x000fe200000000ff */
[----:B------:R-:W0:Y:S01]  /*ab60*/  MUFU.EX2 R140, R140 ;  /* 0x0000008c008c7308 */ /* 0x000e220000000800 */
[----:B------:R-:W-:Y:S01]  /*ab70*/  FADD.FTZ R133, R199, R4 ;  /* 0x00000004c7857221 */ /* 0x000fe20000010000 */
[----:B------:R-:W-:Y:S01]  /*ab80*/  FADD.FTZ R10, R192, R137 ;  /* 0x00000089c00a7221 */ /* 0x000fe20000010000 */
[C---:B------:R-:W-:Y:S02]  /*ab90*/  F2FP.F16.F32.PACK_AB R199, R20.reuse, R199 ;  /* 0x000000c714c7723e */ /* 0x040fe400000000ff */
[----:B------:R-:W-:Y:S01]  /*aba0*/  FADD.FTZ R4, R20, R133 ;  /* 0x0000008514047221 */ /* 0x000fe20000010000 */
[C---:B------:R-:W-:Y:S01]  /*abb0*/  FADD.FTZ R137, R21.reuse, R10 ;  /* 0x0000000a15897221 */ /* 0x040fe20000010000 */
        /* <DEDUP_REMOVED lines=8> */
[----:B------:R-:W-:Y:S01]  /*ac40*/  MUFU.EX2 R142, R142 ;  /* 0x0000008e008e7308 */ /* 0x000fe20000000800 */
        /* <DEDUP_REMOVED lines=11> */
[----:B------:R-:W-:Y:S01]  /*ad00*/  FADD.FTZ R11, R9, R4 ;  /* 0x00000004090b7221 */ /* 0x000fe20000010000 */
[----:B0-----:R-:W-:Y:S01]  /*ad10*/  F2FP.F16.F32.PACK_AB R177, R140, R139 ;  /* 0x0000008b8cb1723e */ /* 0x001fe200000000ff */
[----:B------:R-:W0:Y:S01]  /*ad20*/  MUFU.EX2 R120, R120 ;  /* 0x0000007800787308 */ /* 0x000e220000000800 */
[----:B------:R-:W-:Y:S01]  /*ad30*/  FADD.FTZ R10, R132, R13 ;  /* 0x0000000d840a7221 */ /* 0x000fe20000010000 */
[----:B------:R-:W-:Y:S01]  /*ad40*/  FADD.FTZ R4, R184, R11 ;  /* 0x0000000bb8047221 */ /* 0x000fe20000010000 */
[----:B------:R-:W-:Y:S02]  /*ad50*/  F2FP.F16.F32.PACK_AB R184, R3, R184 ;  /* 0x000000b803b8723e */ /* 0x000fe400000000ff */
[----:B------:R-:W-:Y:S01]  /*ad60*/  FADD.FTZ R10, R135, R10 ;  /* 0x0000000a870a7221 */ /* 0x000fe20000010000 */
[----:B------:R-:W-:-:S03]  /*ad70*/  FADD.FTZ R13, R3, R4 ;  /* 0x00000004030d7221 */ /* 0x000fc60000010000 */
[----:B------:R-:W-:Y:S01]  /*ad80*/  FADD.FTZ R11, R131, R10 ;  /* 0x0000000a830b7221 */ /* 0x000fe20000010000 */
        /* <DEDUP_REMOVED lines=9> */
[----:B0-----:R-:W-:Y:S01]  /*ae20*/  F2FP.F16.F32.PACK_AB R179, R120, R142 ;  /* 0x0000008e78b3723e */ /* 0x001fe200000000ff */
[----:B------:R-:W-:Y:S02]  /*ae30*/  IMAD.MOV.U32 R10, RZ, RZ, R8 ;  /* 0x000000ffff0a7224 */ /* 0x000fe400078e0008 */
[----:B------:R-:W-:Y:S01]  /*ae40*/  FADD.FTZ R4, R136, R11 ;  /* 0x0000000b88047221 */ /* 0x000fe20000010000 */
[----:B------:R-:W-:Y:S01]  /*ae50*/  FADD.FTZ R9, R182, R9 ;  /* 0x00000009b6097221 */ /* 0x000fe20000010000 */
[----:B------:R-:W-:-:S02]  /*ae60*/  F2FP.F16.F32.PACK_AB R182, R229, R182 ;  /* 0x000000b6e5b6723e */ /* 0x000fc400000000ff */
[----:B------:R-:W-:Y:S01]  /*ae70*/  FADD.FTZ R4, R181, R4 ;  /* 0x00000004b5047221 */ /* 0x000fe20000010000 */
        /* <DEDUP_REMOVED lines=12> */
[----:B------:R-:W-:Y:S01]  /*af40*/  FADD.FTZ R4, R144, R9 ;  /* 0x0000000990047221 */ /* 0x000fe20000010000 */
[----:B------:R-:W-:Y:S02]  /*af50*/  IMAD.MOV.U32 R9, RZ, RZ, R7 ;  /* 0x000000ffff097224 */ /* 0x000fe400078e0007 */
[----:B------:R-:W-:-:S04]  /*af60*/  FADD.FTZ R3, R142, R3 ;  /* 0x000000038e037221 */ /* 0x000fc80000010000 */
[----:B------:R-:W-:Y:S01]  /*af70*/  FADD.FTZ R3, R120, R3 ;  /* 0x0000000378037221 */ /* 0x000fe20000010000 */
[----:B------:R-:W-:Y:S06]  /*af80*/  @P3 BRA `(.L_x_2499) ;  /* 0xffffffb400683947 */ /* 0x000fec000383ffff */
.L_x_2490:
[----:B------:R-:W-:-:S13]  /*af90*/  ISETP.LE.AND P2, PT, RZ, UR7, PT ;  /* 0x00000007ff007c0c */ /* 0x000fda000bf43270 */
[----:B------:R-:W-:Y:S05]  /*afa0*/  @!P2 BRA `(.L_x_2500) ;  /* 0x000000400090a947 */ /* 0x000fea0003800000 */
[----:B------:R-:W-:Y:S01]  /*afb0*/  IMAD.MOV.U32 R10, RZ, RZ, R7 ;  /* 0x000000ffff0a7224 */ /* 0x000fe200078e0007 */
[----:B------:R-:W-:Y:S01]  /*afc0*/  UMOV UR37, UR60 ;  /* 0x0000003c00257c82 */ /* 0x000fe20008000000 */
[----:B------:R-:W-:Y:S01]  /*afd0*/  IMAD.MOV.U32 R9, RZ, RZ, R8 ;  /* 0x000000ffff097224 */ /* 0x000fe200078e0008 */
[----:B------:R-:W-:Y:S01]  /*afe0*/  UMOV UR6, UR36 ;  /* 0x0000002400067c82 */ /* 0x000fe20008000000 */
[----:B------:R-:W-:-:S05]  /*aff0*/  ULDC UR5, c[0x0][0x9d8] ;  /* 0x0002760000057ab9 */ /* 0x000fca0000000800 */
.L_x_2509:
[----:B------:R-:W-:-:S04]  /*b000*/  UIADD3 UR36, UR6, 0x1, URZ ;  /* 0x0000000106247890 */ /* 0x000fc8000fffe03f */
[----:B------:R-:W-:-:S04]  /*b010*/  UISETP.NE.AND UP0, UPT, UR36, 0x2, UPT ;  /* 0x000000022400788c */ /* 0x000fc8000bf05270 */
[----:B------:R-:W-:Y:S02]  /*b020*/  USEL UR60, URZ, 0x1, UP0 ;  /* 0x000000013f3c7887 */ /* 0x000fe40008000000 */
[----:B------:R-:W-:Y:S02]  /*b030*/  USEL UR36, UR36, URZ, UP0 ;  /* 0x0000003f24247287 */ /* 0x000fe40008000000 */
[----:B------:R-:W-:Y:S01]  /*b040*/  ULOP3.LUT UR60, UR37, UR60, URZ, 0x3c, !UPT ;  /* 0x0000003c253c7292 */ /* 0x000fe2000f8e3c3f */
[----:B------:R-:W-:Y:S11]  /*b050*/  @!P0 BRA `(.L_x_2501) ;  /* 0x0000000000048947 */ /* 0x000ff60003800000 */
[----:B------:R-:W-:Y:S01]  /*b060*/  BPT.TRAP 0x1 ;  /* 0x000000040000795c */ /* 0x000fe20000300000 */
.L_x_2501:
[----:B------:R-:W-:Y:S01]  /*b070*/  ULEA UR4, UR36, UR38, 0x3 ;  /* 0x0000002624047291 */ /* 0x000fe2000f8e183f */
[----:B------:R-:W-:-:S05]  /*b080*/  IMAD.U32 R6, RZ, RZ, UR60 ;  /* 0x0000003cff067e24 */ /* 0x000fca000f8e00ff */
[----:B------:R-:W-:-:S04]  /*b090*/  SHF.L.U32 R6, R6, 0x1f, RZ ;  /* 0x0000001f06067819 */ /* 0x000fc800000006ff */
[----:B------:R0:W1:Y:S01]  /*b0a0*/  SYNCS.PHASECHK.TRANS64.TRYWAIT P2, [UR4+0x36830], R6 ;  /* 0x03683006ff0075a7 */ /* 0x0000620008040144 */
[----:B------:R-:W-:Y:S05]  /*b0b0*/  @!P0 BRA `(.L_x_2502) ;  /* 0x0000000000048947 */ /* 0x000fea0003800000 */
[----:B------:R-:W-:Y:S01]  /*b0c0*/  BPT.TRAP 0x1 ;  /* 0x000000040000795c */ /* 0x000fe20000300000 */
.L_x_2502:
[----:B-1----:R-:W-:Y:S05]  /*b0d0*/  @P2 BRA `(.L_x_2503) ;  /* 0x0000000000082947 */ /* 0x002fea0003800000 */
[----:B------:R-:W1:Y:S02]  /*b0e0*/  SYNCS.PHASECHK.TRANS64.TRYWAIT P2, [UR4+0x36830], R6 ;  /* 0x03683006ff0075a7 */ /* 0x000e640008040144 */
[----:B-1----:R-:W-:Y:S05]  /*b0f0*/  @!P2 BRA `(.L_x_2504) ;  /* 0x000000e80034a947 */ /* 0x002fea0003800000 */
.L_x_2503:
        /* <DEDUP_REMOVED lines=592> */
.L_x_2505:
[----:B------:R-:W-:Y:S01]  /*d600*/  ULEA UR14, UR6, UR38, 0x3 ;  /* 0x00000026060e7291 */ /* 0x000fe2000f8e183f */
[----:B------:R-:W-:-:S05]  /*d610*/  IMAD.U32 R0, RZ, RZ, UR37 ;  /* 0x00000025ff007e24 */ /* 0x000fca000f8e00ff */
[----:B------:R-:W-:-:S04]  /*d620*/  SHF.L.U32 R0, R0, 0x1f, RZ ;  /* 0x0000001f00007819 */ /* 0x000fc800000006ff */
[----:B------:R2:W3:Y:S01]  /*d630*/  SYNCS.PHASECHK.TRANS64.TRYWAIT P2, [UR14+0x36850], R0 ;  /* 0x03685000ff0075a7 */ /* 0x0004e2000804014e */
[----:B------:R-:W-:Y:S05]  /*d640*/  @!P0 BRA `(.L_x_2506) ;  /* 0x0000000000048947 */ /* 0x000fea0003800000 */
[----:B------:R-:W-:Y:S01]  /*d650*/  BPT.TRAP 0x1 ;  /* 0x000000040000795c */ /* 0x000fe20000300000 */
.L_x_2506:
[----:B---3--:R-:W-:Y:S05]  /*d660*/  @P2 BRA `(.L_x_2507) ;  /* 0x0000000000082947 */ /* 0x008fea0003800000 */
[----:B------:R-:W3:Y:S02]  /*d670*/  SYNCS.PHASECHK.TRANS64.TRYWAIT P2, [UR14+0x36850], R0 ;  /* 0x03685000ff0075a7 */ /* 0x000ee4000804014e */
[----:B---3--:R-:W-:Y:S05]  /*d680*/  @!P2 BRA `(.L_x_2508) ;  /* 0x000000c000e8a947 */ /* 0x008fea0003800000 */
.L_x_2507:
        /* <DEDUP_REMOVED lines=9> */
[----:B------:R-:W2:Y:S01]  /*d720*/  MUFU.TANH R2, R2 ;  /* 0x0000000200027308 */ /* 0x000ea20000002400 */
        /* <DEDUP_REMOVED lines=19> */
[----:B--2---:R-:W-:Y:S01]  /*d860*/  FMNMX.FTZ R0, R2, R9, !PT ;  /* 0x0000000902007209 */ /* 0x004fe20007810000 */
[----:B------:R-:W-:Y:S01]  /*d870*/  FMUL.FTZ R231, R141, UR5 ;  /* 0x000000058de77c20 */ /* 0x000fe20008410000 */
[----:B------:R-:W-:Y:S01]  /*d880*/  FMUL.FTZ R235, R128, UR5 ;  /* 0x0000000580eb7c20 */ /* 0x000fe20008410000 */
[----:B------:R-:W-:Y:S01]  /*d890*/  FMUL.FTZ R137, R129, UR5 ;  /* 0x0000000581897c20 */ /* 0x000fe20008410000 */
[----:B------:R-:W-:Y:S01]  /*d8a0*/  FMUL.FTZ R129, R132, UR5 ;  /* 0x0000000584817c20 */ /* 0x000fe20008410000 */
[----:B-1----:R-:W-:Y:S01]  /*d8b0*/  FMNMX.FTZ R0, R7, R0, !PT ;  /* 0x0000000007007209 */ /* 0x002fe20007810000 */
[----:B------:R-:W1:Y:S01]  /*d8c0*/  MUFU.TANH R21, R21 ;  /* 0x0000001500157308 */ /* 0x000e620000002400 */
[----:B------:R-:W-:Y:S01]  /*d8d0*/  FMUL.FTZ R141, R133, UR5 ;  /* 0x00000005858d7c20 */ /* 0x000fe20008410000 */
[----:B------:R-:W-:Y:S01]  /*d8e0*/  FMUL.FTZ R133, R120, UR5 ;  /* 0x0000000578857c20 */ /* 0x000fe20008410000 */
[----:B------:R-:W-:Y:S01]  /*d8f0*/  FMUL.FTZ R128, R121, UR5 ;  /* 0x0000000579807c20 */ /* 0x000fe20008410000 */
[----:B------:R-:W-:Y:S01]  /*d900*/  FMUL.FTZ R120, R124, UR5 ;  /* 0x000000057c787c20 */ /* 0x000fe20008410000 */
[----:B------:R-:W-:Y:S01]  /*d910*/  FMUL.FTZ R124, R125, UR5 ;  /* 0x000000057d7c7c20 */ /* 0x000fe20008410000 */
[----:B------:R-:W-:Y:S01]  /*d920*/  FMUL.FTZ R121, R151, UR5 ;  /* 0x0000000597797c20 */ /* 0x000fe20008410000 */
[----:B0-----:R-:W0:Y:S01]  /*d930*/  LDC R6, c[0x0][0x988] ;  /* 0x00026200ff067b82 */ /* 0x001e220000000800 */
[----:B------:R-:W2:Y:S01]  /*d940*/  MUFU.TANH R171, R171 ;  /* 0x000000ab00ab7308 */ /* 0x000ea20000002400 */
        /* <DEDUP_REMOVED lines=24> */
[----:B---3--:R-:W-:Y:S01]  /*dad0*/  FMNMX.FTZ R0, R173, R0, !PT ;  /* 0x00000000ad007209 */ /* 0x008fe20007810000 */
[----:B------:R-:W-:Y:S01]  /*dae0*/  IMAD.U32 R138, RZ, RZ, UR14 ;  /* 0x0000000eff8a7e24 */ /* 0x000fe2000f8e00ff */
[----:B------:R-:W-:Y:S01]  /*daf0*/  ISETP.LT.AND P2, PT, RZ, UR7, PT ;  /* 0x00000007ff007c0c */ /* 0x000fe2000bf41270 */
[----:B------:R-:W-:Y:S01]  /*db00*/  UMOV UR37, UR60 ;  /* 0x0000003c00257c82 */ /* 0x000fe20008000000 */
[----:B------:R-:W-:Y:S01]  /*db10*/  UMOV UR6, UR36 ;  /* 0x0000002400067c82 */ /* 0x000fe20008000000 */
[----:B------:R-:W-:-:S02]  /*db20*/  @!P1 VIADD R138, R138, 0x36860 ;  /* 0x000368608a8a9836 */ /* 0x000fc40000000000 */
[----:B------:R-:W-:Y:S01]  /*db30*/  MUFU.TANH R225, R225 ;  /* 0x000000e100e17308 */ /* 0x000fe20000002400 */
[----:B-1----:R-:W-:-:S07]  /*db40*/  FMNMX.FTZ R0, R175, R0, !PT ;  /* 0x00000000af007209 */ /* 0x002fce0007810000 */
        /* <DEDUP_REMOVED lines=25> */
[----:B------:R-:W-:Y:S01]  /*dce0*/  FMUL.FTZ R145, R146, UR5 ;  /* 0x0000000592917c20 */ /* 0x000fe20008410000 */
[----:B------:R-:W-:Y:S01]  /*dcf0*/  HGMMA.64x192x16.F32 R24, R196, gdesc[UR8].tnspB, R24, gsb0 ;  /* 0x42e00008c4187df0 */ /* 0x000fe20008000818 */
[----:B------:R-:W-:Y:S01]  /*dd00*/  UIADD3 UR10, UR4, 0x100, URZ ;  /* 0x00000100040a7890 */ /* 0x000fe2000fffe03f */
[----:B------:R-:W-:-:S04]  /*dd10*/  UMOV UR11, 0x40000040 ;  /* 0x40000040000b7882 */ /* 0x000fc80000000000 */
        /* <DEDUP_REMOVED lines=25> */
[----:B------:R-:W1:Y:S01]  /*deb0*/  MUFU.TANH R197, R197 ;  /* 0x000000c500c57308 */ /* 0x000e620000002400 */
[----:B------:R-:W-:-:S07]  /*dec0*/  UMOV UR11, 0x40000040 ;  /* 0x40000040000b7882 */ /* 0x000fce0000000000 */
[----:B------:R-:W2:Y:S08]  /*ded0*/  MUFU.TANH R199, R199 ;  /* 0x000000c700c77308 */ /* 0x000eb00000002400 */
[----:B------:R-:W-:Y:S01]  /*dee0*/  MUFU.TANH R165, R165 ;  /* 0x000000a500a57308 */ /* 0x000fe20000002400 */
[----:B-1----:R-:W-:-:S04]  /*def0*/  FMNMX.FTZ R0, R197, R0, !PT ;  /* 0x00000000c5007209 */ /* 0x002fc80007810000 */
[----:B--2---:R-:W-:-:S04]  /*df00*/  FMNMX.FTZ R0, R199, R0, !PT ;  /* 0x00000000c7007209 */ /* 0x004fc80007810000 */
        /* <DEDUP_REMOVED lines=11> */
[----:B------:R-:W3:Y:S01]  /*dfc0*/  MUFU.TANH R157, R157 ;  /* 0x0000009d009d7308 */ /* 0x000ee20000002400 */
[----:B-1----:R-:W-:-:S04]  /*dfd0*/  FMNMX.FTZ R0, R195, R0, !PT ;  /* 0x00000000c3007209 */ /* 0x002fc80007810000 */
[----:B--2---:R-:W-:-:S04]  /*dfe0*/  FMNMX.FTZ R0, R193, R0, !PT ;  /* 0x00000000c1007209 */ /* 0x004fc80007810000 */
        /* <DEDUP_REMOVED lines=16> */
[----:B------:R-:W-:-:S06]  /*e0f0*/  FMUL.FTZ R151, R142, UR5 ;  /* 0x000000058e977c20 */ /* 0x000fcc0008410000 */
[----:B------:R-:W1:Y:S01]  /*e100*/  MUFU.TANH R151, R151 ;  /* 0x0000009700977308 */ /* 0x000e620000002400 */
[----:B------:R-:W-:Y:S02]  /*e110*/  WARPGROUP.DEPBAR.LE gsb0, 0x0 ;  /* 0x00008000000079c5 */ /* 0x000fe40000010000 */
[----:B------:R-:W-:Y:S01]  /*e120*/  WARPGROUP.ARRIVE ;  /* 0x00000000000079c5 */ /* 0x000fe20000000000 */
[----:B------:R-:W2:Y:S01]  /*e130*/  SHFL.BFLY PT, R191, R0, 0x2, 0x1f ;  /* 0x0c401f0000bf7f89 */ /* 0x000ea200000e0000 */
[----:B------:R-:W-:-:S04]  /*e140*/  FMUL.FTZ R189, R130, UR5 ;  /* 0x0000000582bd7c20 */ /* 0x000fc80008410000 */
[----:B------:R-:W-:Y:S01]  /*e150*/  HGMMA.64x192x16.F32 R24, R184, gdesc[UR8].tnspB, R24, gsb0 ;  /* 0x42e00008b8187df0 */ /* 0x000fe20008000818 */
[----:B------:R-:W-:Y:S01]  /*e160*/  UIADD3 UR10, UR4, 0x280, URZ ;  /* 0x00000280040a7890 */ /* 0x000fe2000fffe03f */
[----:B------:R-:W4:Y:S01]  /*e170*/  MUFU.TANH R189, R189 ;  /* 0x000000bd00bd7308 */ /* 0x000f220000002400 */
[----:B------:R-:W-:Y:S01]  /*e180*/  UMOV UR11, 0x40000040 ;  /* 0x40000040000b7882 */ /* 0x000fe20000000000 */
[----:B--2---:R-:W-:Y:S01]  /*e190*/  FMNMX.FTZ R8, R0, R191, !PT ;  /* 0x000000bf00087209 */ /* 0x004fe20007810000 */
[----:B------:R-:W-:-:S04]  /*e1a0*/  FMUL.FTZ R191, R134, UR5 ;  /* 0x0000000586bf7c20 */ /* 0x000fc80008410000 */
[----:B------:R-:W2:Y:S02]  /*e1b0*/  SHFL.BFLY PT, R0, R8, 0x1, 0x1f ;  /* 0x0c201f0008007f89 */ /* 0x000ea400000e0000 */
[----:B------:R-:W5:Y:S01]  /*e1c0*/  MUFU.TANH R191, R191 ;  /* 0x000000bf00bf7308 */ /* 0x000f620000002400 */
[----:B--2---:R-:W-:-:S05]  /*e1d0*/  FMNMX.FTZ R8, R8, R0, !PT ;  /* 0x0000000008087209 */ /* 0x004fca0007810000 */
[C---:B------:R-:W-:Y:S01]  /*e1e0*/  FADD.FTZ R9, -R8.reuse, R9 ;  /* 0x0000000908097221 */ /* 0x040fe20000010100 */
[----:B0-----:R-:W-:-:S03]  /*e1f0*/  FMUL.FTZ R122, R8, R6 ;  /* 0x00000006087a7220 */ /* 0x001fc60000410000 */
[-C--:B------:R-:W-:Y:S01]  /*e200*/  FMUL.FTZ R0, R9, R6.reuse ;  /* 0x0000000609007220 */ /* 0x080fe20000410000 */
        /* <DEDUP_REMOVED lines=26> */
[----:B------:R-:W-:Y:S01]  /*e3b0*/  FFMA.FTZ R120, R120, R6, -R122 ;  /* 0x0000000678787223 */ /* 0x000fe2000001087a */
[----:B------:R-:W-:Y:S02]  /*e3c0*/  MUFU.EX2 R0, R0 ;  /* 0x0000000000007308 */ /* 0x000fe40000000800 */
[----:B------:R-:W-:-:S04]  /*e3d0*/  FMNMX.FTZ R2, R167, R2, !PT ;  /* 0x00000002a7027209 */ /* 0x000fc80007810000 */
[----:B------:R-:W-:Y:S02]  /*e3e0*/  FMNMX.FTZ R2, R153, R2, !PT ;  /* 0x0000000299027209 */ /* 0x000fe40007810000 */
[----:B------:R-:W-:Y:S02]  /*e3f0*/  MUFU.EX2 R9, R9 ;  /* 0x0000000900097308 */ /* 0x000fe40000000800 */
[----:B------:R-:W-:-:S04]  /*e400*/  FMNMX.FTZ R2, R155, R2, !PT ;  /* 0x000000029b027209 */ /* 0x000fc80007810000 */
[----:B---3--:R-:W-:Y:S02]  /*e410*/  FMNMX.FTZ R2, R157, R2, !PT ;  /* 0x000000029d027209 */ /* 0x008fe40007810000 */
        /* <DEDUP_REMOVED lines=11> */
[----:B-1----:R-:W-:Y:S02]  /*e4d0*/  FMNMX.FTZ R2, R151, R2, !PT ;  /* 0x0000000297027209 */ /* 0x002fe40007810000 */
[----:B------:R-:W-:Y:S02]  /*e4e0*/  MUFU.EX2 R18, R18 ;  /* 0x0000001200127308 */ /* 0x000fe40000000800 */
[----:B------:R-:W-:-:S04]  /*e4f0*/  FMNMX.FTZ R2, R143, R2, !PT ;  /* 0x000000028f027209 */ /* 0x000fc80007810000 */
[----:B----4-:R-:W-:Y:S02]  /*e500*/  FMNMX.FTZ R2, R189, R2, !PT ;  /* 0x00000002bd027209 */ /* 0x010fe40007810000 */
[----:B------:R-:W-:Y:S02]  /*e510*/  MUFU.EX2 R198, R198 ;  /* 0x000000c600c67308 */ /* 0x000fe40000000800 */
[----:B------:R-:W-:-:S04]  /*e520*/  FMNMX.FTZ R2, R131, R2, !PT ;  /* 0x0000000283027209 */ /* 0x000fc80007810000 */
[----:B-----5:R-:W-:Y:S02]  /*e530*/  FMNMX.FTZ R2, R191, R2, !PT ;  /* 0x00000002bf027209 */ /* 0x020fe40007810000 */
        /* <DEDUP_REMOVED lines=15> */
[----:B------:R-:W-:Y:S01]  /*e630*/  MUFU.EX2 R173, R173 ;  /* 0x000000ad00ad7308 */ /* 0x000fe20000000800 */
[----:B------:R-:W-:Y:S02]  /*e640*/  WARPGROUP.DEPBAR.LE gsb0, 0x0 ;  /* 0x00008000000079c5 */ /* 0x000fe40000010000 */
[----:B------:R-:W-:Y:S01]  /*e650*/  WARPGROUP.ARRIVE ;  /* 0x00000000000079c5 */ /* 0x000fe20000000000 */
[-CC-:B------:R-:W-:Y:S01]  /*e660*/  FFMA.FTZ R185, R201, R6.reuse, -R122.reuse ;  /* 0x00000006c9b97223 */ /* 0x180fe2000001087a */
[-CC-:B------:R-:W-:Y:S01]  /*e670*/  FFMA.FTZ R187, R223, R6.reuse, -R122.reuse ;  /* 0x00000006dfbb7223 */ /* 0x180fe2000001087a */
[-CC-:B------:R-:W-:Y:S01]  /*e680*/  FFMA.FTZ R184, R233, R6.reuse, -R122.reuse ;  /* 0x00000006e9b87223 */ /* 0x180fe2000001087a */
[----:B------:R-:W-:Y:S01]  /*e690*/  FFMA.FTZ R186, R229, R6, -R122 ;  /* 0x00000006e5ba7223 */ /* 0x000fe2000001087a */
[----:B------:R-:W-:Y:S01]  /*e6a0*/  MUFU.EX2 R175, R175 ;  /* 0x000000af00af7308 */ /* 0x000fe20000000800 */
[----:B------:R-:W-:Y:S01]  /*e6b0*/  HGMMA.64x192x16.F32 R24, R180, gdesc[UR8].tnspB, R24, gsb0 ;  /* 0x42e00008b4187df0 */ /* 0x000fe20008000818 */
[----:B------:R-:W-:Y:S01]  /*e6c0*/  UIADD3 UR10, UR4, 0x300, URZ ;  /* 0x00000300040a7890 */ /* 0x000fe2000fffe03f */
[----:B------:R-:W-:Y:S01]  /*e6d0*/  UMOV UR11, 0x40000040 ;  /* 0x40000040000b7882 */ /* 0x000fe20000000000 */
[----:B------:R-:W-:-:S04]  /*e6e0*/  UIADD3 UR4, UR7, -0x1, URZ ;  /* 0xffffffff07047890 */ /* 0x000fc8000fffe03f */
[----:B------:R-:W-:Y:S01]  /*e6f0*/  MUFU.EX2 R185, R185 ;  /* 0x000000b900b97308 */ /* 0x000fe20000000800 */
[----:B0-----:R-:W-:Y:S02]  /*e700*/  FMNMX.FTZ R7, R126, R7, !PT ;  /* 0x000000077e077209 */ /* 0x001fe40007810000 */
[----:B------:R-:W-:-:S05]  /*e710*/  UMOV UR7, UR4 ;  /* 0x0000000400077c82 */ /* 0x000fca0008000000 */
        /* <DEDUP_REMOVED lines=12> */
[-C--:B------:R-:W-:Y:S01]  /*e7e0*/  FFMA.FTZ R141, R124, R6.reuse, -R122 ;  /* 0x000000067c8d7223 */ /* 0x080fe2000001087a */
[CC--:B------:R-:W-:Y:S01]  /*e7f0*/  FMUL.FTZ R122, R7.reuse, R6.reuse ;  /* 0x00000006077a7220 */ /* 0x0c0fe20000410000 */
[----:B------:R-:W-:Y:S01]  /*e800*/  HGMMA.64x192x16.F32 R24, R176, gdesc[UR8].tnspB, R24, gsb0 ;  /* 0x42e00008b0187df0 */ /* 0x000fe20008000818 */
[----:B------:R-:W-:Y:S01]  /*e810*/  FADD.FTZ R181, -R7, R10 ;  /* 0x0000000a07b57221 */ /* 0x000fe20000010100 */
[----:B------:R-:W-:Y:S01]  /*e820*/  MUFU.EX2 R182, R182 ;  /* 0x000000b600b67308 */ /* 0x000fe20000000800 */
[-CC-:B------:R-:W-:Y:S01]  /*e830*/  FFMA.FTZ R201, R11, R6.reuse, -R122.reuse ;  /* 0x000000060bc97223 */ /* 0x180fe2000001087a */
[-C--:B------:R-:W-:Y:S01]  /*e840*/  FFMA.FTZ R10, R13, R6.reuse, -R122 ;  /* 0x000000060d0a7223 */ /* 0x080fe2000001087a */
[----:B------:R-:W-:Y:S01]  /*e850*/  FMUL.FTZ R181, R181, R6 ;  /* 0x00000006b5b57220 */ /* 0x000fe20000410000 */
[----:B------:R-:W-:-:S02]  /*e860*/  IMAD.U32 R13, RZ, RZ, UR36 ;  /* 0x00000024ff0d7e24 */ /* 0x000fc4000f8e00ff */
[-CC-:B------:R-:W-:Y:S01]  /*e870*/  FFMA.FTZ R203, R15, R6.reuse, -R122.reuse ;  /* 0x000000060fcb7223 */ /* 0x180fe2000001087a */
[-CC-:B------:R-:W-:Y:S01]  /*e880*/  FFMA.FTZ R124, R169, R6.reuse, -R122.reuse ;  /* 0x00000006a97c7223 */ /* 0x180fe2000001087a */
[-CC-:B------:R-:W-:Y:S01]  /*e890*/  FFMA.FTZ R197, R161, R6.reuse, -R122.reuse ;  /* 0x00000006a1c57223 */ /* 0x180fe2000001087a */
[----:B------:R0:W-:Y:S01]  /*e8a0*/  MUFU.EX2 R2, R181 ;  /* 0x000000b500027308 */ /* 0x0001e20000000800 */
[----:B------:R-:W-:Y:S01]  /*e8b0*/  @!P1 LEA R13, R13, UR38, 0x3 ;  /* 0x000000260d0d9c11 */ /* 0x000fe2000f8e18ff */
[-CC-:B------:R-:W-:Y:S01]  /*e8c0*/  FFMA.FTZ R126, R163, R6.reuse, -R122.reuse ;  /* 0x00000006a37e7223 */ /* 0x180fe2000001087a */
[-CC-:B------:R-:W-:Y:S01]  /*e8d0*/  FFMA.FTZ R136, R121, R6.reuse, -R122.reuse ;  /* 0x0000000679887223 */ /* 0x180fe2000001087a */
[-CC-:B------:R-:W-:Y:S01]  /*e8e0*/  FFMA.FTZ R199, R165, R6.reuse, -R122.reuse ;  /* 0x00000006a5c77223 */ /* 0x180fe2000001087a */
[-CC-:B------:R-:W-:Y:S01]  /*e8f0*/  FFMA.FTZ R128, R167, R6.reuse, -R122.reuse ;  /* 0x00000006a7807223 */ /* 0x180fe2000001087a */
[----:B------:R-:W-:Y:S02]  /*e900*/  @!P1 VIADD R15, R13, 0x36840 ;  /* 0x000368400d0f9836 */ /* 0x000fe40000000000 */
        /* <DEDUP_REMOVED lines=11> */
[-CC-:B0-----:R-:W-:Y:S01]  /*e9c0*/  FFMA.FTZ R181, R189, R6.reuse, -R122.reuse ;  /* 0x00000006bdb57223 */ /* 0x181fe2000001087a */
[-CC-:B------:R-:W-:Y:S01]  /*e9d0*/  FFMA.FTZ R131, R131, R6.reuse, -R122.reuse ;  /* 0x0000000683837223 */ /* 0x180fe2000001087a */
[-CC-:B------:R-:W-:Y:S01]  /*e9e0*/  FFMA.FTZ R191, R191, R6.reuse, -R122.reuse ;  /* 0x00000006bfbf7223 */ /* 0x180fe2000001087a */
[-CC-:B------:R-:W-:Y:S01]  /*e9f0*/  FFMA.FTZ R135, R135, R6.reuse, -R122.reuse ;  /* 0x0000000687877223 */ /* 0x180fe2000001087a */
[-CC-:B------:R-:W-:Y:S01]  /*ea00*/  FFMA.FTZ R237, R237, R6.reuse, -R122.reuse ;  /* 0x00000006eded7223 */ /* 0x180fe2000001087a */
[-CC-:B------:R-:W-:Y:S01]  /*ea10*/  FFMA.FTZ R123, R123, R6.reuse, -R122.reuse ;  /* 0x000000067b7b7223 */ /* 0x180fe2000001087a */
[----:B------:R-:W-:Y:S01]  /*ea20*/  MUFU.EX2 R203, R203 ;  /* 0x000000cb00cb7308 */ /* 0x000fe20000000800 */
[----:B-1----:R-:W-:Y:S01]  /*ea30*/  FFMA.FTZ R121, R2, R3, R201 ;  /* 0x0000000302797223 */ /* 0x002fe200000100c9 */
[----:B------:R-:W-:-:S06]  /*ea40*/  FFMA.FTZ R12, R12, R6, -R122 ;  /* 0x000000060c0c7223 */ /* 0x000fcc000001087a */
[----:B------:R-:W-:Y:S01]  /*ea50*/  MUFU.EX2 R124, R124 ;  /* 0x0000007c007c7308 */ /* 0x000fe20000000800 */
[----:B--2---:R-:W-:-:S07]  /*ea60*/  F2FP.F16.F32.PACK_AB R201, R10, R201 ;  /* 0x000000c90ac9723e */ /* 0x004fce00000000ff */
        /* <DEDUP_REMOVED lines=15> */
[----:B------:R-:W-:Y:S08]  /*eb60*/  MUFU.EX2 R180, R180 ;  /* 0x000000b400b47308 */ /* 0x000ff00000000800 */
[----:B------:R-:W-:Y:S08]  /*eb70*/  MUFU.EX2 R131, R131 ;  /* 0x0000008300837308 */ /* 0x000ff00000000800 */
[----:B------:R1:W-:Y:S08]  /*eb80*/  MUFU.EX2 R183, R191 ;  /* 0x000000bf00b77308 */ /* 0x0003f00000000800 */
[----:B------:R-:W-:Y:S01]  /*eb90*/  MUFU.EX2 R135, R135 ;  /* 0x0000008700877308 */ /* 0x000fe20000000800 */
[----:B-1----:R-:W-:-:S07]  /*eba0*/  F2FP.F16.F32.PACK_AB R191, R136, R13 ;  /* 0x0000000d88bf723e */ /* 0x002fce00000000ff */
[----:B------:R-:W-:Y:S08]  /*ebb0*/  MUFU.EX2 R129, R129 ;  /* 0x0000008100817308 */ /* 0x000ff00000000800 */
[----:B------:R-:W-:Y:S01]  /*ebc0*/  MUFU.EX2 R123, R123 ;  /* 0x0000007b007b7308 */ /* 0x000fe20000000800 */
[----:B------:R-:W-:Y:S02]  /*ebd0*/  WARPGROUP.DEPBAR.LE gsb0, 0x0 ;  /* 0x00008000000079c5 */ /* 0x000fe40000010000 */
[----:B------:R0:W-:Y:S01]  /*ebe0*/  @!P1 SYNCS.ARRIVE.TRANS64.RED.A1T0 RZ, [R15+URZ], RZ ;  /* 0x000000ff0fff99a7 */ /* 0x0001e2000810043f */
[----:B------:R-:W-:-:S04]  /*ebf0*/  F2FP.F16.F32.PACK_AB R176, R133, R20 ;  /* 0x0000001485b0723e */ /* 0x000fc800000000ff */
[----:B------:R-:W-:Y:S01]  /*ec00*/  MUFU.EX2 R177, R237 ;  /* 0x000000ed00b17308 */ /* 0x000fe20000000800 */
[----:B0-----:R-:W-:Y:S01]  /*ec10*/  FFMA.FTZ R15, R0, R4, R9 ;  /* 0x00000004000f7223 */ /* 0x001fe20000010009 */
[----:B------:R-:W-:Y:S01]  /*ec20*/  @!P1 PRMT R4, RZ, 0x654, R138 ;  /* 0x00000654ff049816 */ /* 0x000fe2000000008a */
[----:B------:R-:W-:-:S05]  /*ec30*/  FADD.FTZ R138, R10, R121 ;  /* 0x000000790a8a7221 */ /* 0x000fca0000010000 */
[----:B------:R-:W-:Y:S01]  /*ec40*/  MUFU.EX2 R179, R12 ;  /* 0x0000000c00b37308 */ /* 0x000fe20000000800 */
[C---:B------:R-:W-:Y:S01]  /*ec50*/  FADD.FTZ R15, R200.reuse, R15 ;  /* 0x0000000fc80f7221 */ /* 0x040fe20000010000 */
[----:B------:R0:W-:Y:S01]  /*ec60*/  @!P1 SYNCS.ARRIVE.TRANS64.RED.A1T0 RZ, [R4+URZ], RZ ;  /* 0x000000ff04ff99a7 */ /* 0x0001e2000810043f */
[----:B------:R-:W-:Y:S02]  /*ec70*/  F2FP.F16.F32.PACK_AB R200, R200, R9 ;  /* 0x00000009c8c8723e */ /* 0x000fe400000000ff */
[----:B------:R-:W-:Y:S01]  /*ec80*/  FADD.FTZ R121, R202, R15 ;  /* 0x0000000fca797221 */ /* 0x000fe20000010000 */
[C---:B------:R-:W-:Y:S01]  /*ec90*/  F2FP.F16.F32.PACK_AB R202, R14.reuse, R202 ;  /* 0x000000ca0eca723e */ /* 0x040fe200000000ff */
[-CC-:B------:R-:W-:Y:S01]  /*eca0*/  FFMA.FTZ R15, R151, R6.reuse, -R122.reuse ;  /* 0x00000006970f7223 */ /* 0x180fe2000001087a */
[----:B------:R-:W-:Y:S01]  /*ecb0*/  MUFU.EX2 R141, R141 ;  /* 0x0000008d008d7308 */ /* 0x000fe20000000800 */
[----:B------:R-:W-:Y:S01]  /*ecc0*/  FADD.FTZ R121, R14, R121 ;  /* 0x000000790e797221 */ /* 0x000fe20000010000 */
[-C--:B0-----:R-:W-:Y:S01]  /*ecd0*/  FFMA.FTZ R4, R139, R6.reuse, -R122 ;  /* 0x000000068b047223 */ /* 0x081fe2000001087a */
[----:B------:R-:W-:Y:S01]  /*ece0*/  FADD.FTZ R139, R203, R138 ;  /* 0x0000008acb8b7221 */ /* 0x000fe20000010000 */
[-CC-:B------:R-:W-:Y:S01]  /*ecf0*/  FFMA.FTZ R138, R143, R6.reuse, -R122.reuse ;  /* 0x000000068f8a7223 */ /* 0x180fe2000001087a */
[----:B------:R-:W-:Y:S01]  /*ed00*/  FADD.FTZ R121, R196, R121 ;  /* 0x00000079c4797221 */ /* 0x000fe20000010000 */
[----:B------:R-:W-:Y:S01]  /*ed10*/  FFMA.FTZ R122, R127, R6, -R122 ;  /* 0x000000067f7a7223 */ /* 0x000fe2000001087a */
[----:B------:R-:W-:Y:S01]  /*ed20*/  FADD.FTZ R140, R124, R139 ;  /* 0x0000008b7c8c7221 */ /* 0x000fe20000010000 */
[----:B------:R-:W0:Y:S01]  /*ed30*/  MUFU.EX2 R4, R4 ;  /* 0x0000000400047308 */ /* 0x000e220000000800 */
[C---:B------:R-:W-:Y:S01]  /*ed40*/  FADD.FTZ R121, R18.reuse, R121 ;  /* 0x0000007912797221 */ /* 0x040fe20000010000 */
[----:B------:R-:W-:Y:S01]  /*ed50*/  F2FP.F16.F32.PACK_AB R196, R18, R196 ;  /* 0x000000c412c4723e */ /* 0x000fe200000000ff */
[----:B------:R-:W-:Y:S01]  /*ed60*/  FADD.FTZ R125, R197, R140 ;  /* 0x0000008cc57d7221 */ /* 0x000fe20000010000 */
[----:B------:R-:W-:Y:S01]  /*ed70*/  F2FP.F16.F32.PACK_AB R203, R124, R203 ;  /* 0x000000cb7ccb723e */ /* 0x000fe200000000ff */
[----:B------:R-:W-:Y:S01]  /*ed80*/  FADD.FTZ R142, R198, R121 ;  /* 0x00000079c68e7221 */ /* 0x000fe20000010000 */
[C---:B------:R-:W-:Y:S01]  /*ed90*/  F2FP.F16.F32.PACK_AB R198, R17.reuse, R198 ;  /* 0x000000c611c6723e */ /* 0x040fe200000000ff */
[C---:B------:R-:W-:Y:S01]  /*eda0*/  FADD.FTZ R140, R126.reuse, R125 ;  /* 0x0000007d7e8c7221 */ /* 0x040fe20000010000 */
[----:B------:R-:W-:Y:S01]  /*edb0*/  MUFU.EX2 R15, R15 ;  /* 0x0000000f000f7308 */ /* 0x000fe20000000800 */
[----:B------:R-:W-:Y:S01]  /*edc0*/  FADD.FTZ R125, R17, R142 ;  /* 0x0000008e117d7221 */ /* 0x000fe20000010000 */
[----:B------:R-:W-:Y:S01]  /*edd0*/  F2FP.F16.F32.PACK_AB R197, R126, R197 ;  /* 0x000000c57ec5723e */ /* 0x000fe200000000ff */
[----:B------:R-:W-:Y:S01]  /*ede0*/  FADD.FTZ R121, R199, R140 ;  /* 0x0000008cc7797221 */ /* 0x000fe20000010000 */
[----:B------:R-:W-:Y:S01]  /*edf0*/  F2FP.F16.F32.PACK_AB R199, R128, R199 ;  /* 0x000000c780c7723e */ /* 0x000fe200000000ff */
[----:B------:R-:W-:Y:S01]  /*ee00*/  FADD.FTZ R142, R192, R125 ;  /* 0x0000007dc08e7221 */ /* 0x000fe20000010000 */
[C---:B------:R-:W-:Y:S01]  /*ee10*/  F2FP.F16.F32.PACK_AB R192, R185.reuse, R192 ;  /* 0x000000c0b9c0723e */ /* 0x040fe200000000ff */
[----:B------:R-:W-:Y:S01]  /*ee20*/  FADD.FTZ R140, R128, R121 ;  /* 0x00000079808c7221 */ /* 0x000fe20000010000 */
[----:B------:R-:W1:Y:S01]  /*ee30*/  MUFU.EX2 R138, R138 ;  /* 0x0000008a008a7308 */ /* 0x000e620000000800 */
[----:B------:R-:W-:Y:S01]  /*ee40*/  FADD.FTZ R125, R185, R142 ;  /* 0x0000008eb97d7221 */ /* 0x000fe20000010000 */
[----:B0-----:R-:W-:Y:S01]  /*ee50*/  F2FP.F16.F32.PACK_AB R185, R4, R3 ;  /* 0x0000000304b9723e */ /* 0x001fe200000000ff */
[----:B------:R-:W-:Y:S01]  /*ee60*/  FADD.FTZ R121, R193, R140 ;  /* 0x0000008cc1797221 */ /* 0x000fe20000010000 */
[----:B------:R-:W-:Y:S01]  /*ee70*/  F2FP.F16.F32.PACK_AB R193, R130, R193 ;  /* 0x000000c182c1723e */ /* 0x000fe200000000ff */
[----:B------:R-:W-:Y:S01]  /*ee80*/  FADD.FTZ R142, R194, R125 ;  /* 0x0000007dc28e7221 */ /* 0x000fe20000010000 */
[C---:B------:R-:W-:Y:S01]  /*ee90*/  F2FP.F16.F32.PACK_AB R194, R21.reuse, R194 ;  /* 0x000000c215c2723e */ /* 0x040fe200000000ff */
[----:B------:R-:W-:Y:S01]  /*eea0*/  FADD.FTZ R140, R130, R121 ;  /* 0x00000079828c7221 */ /* 0x000fe20000010000 */
[----:B------:R-:W0:Y:S01]  /*eeb0*/  MUFU.EX2 R122, R122 ;  /* 0x0000007a007a7308 */ /* 0x000e220000000800 */
[----:B------:R-:W-:Y:S01]  /*eec0*/  FADD.FTZ R121, R21, R142 ;  /* 0x0000008e15797221 */ /* 0x000fe20000010000 */
[----:B------:R-:W-:Y:S01]  /*eed0*/  F2FP.F16.F32.PACK_AB R178, R141, R120 ;  /* 0x000000788db2723e */ /* 0x000fe200000000ff */
[----:B------:R-:W-:Y:S01]  /*eee0*/  FADD.FTZ R9, R195, R140 ;  /* 0x0000008cc3097221 */ /* 0x000fe20000010000 */
[----:B------:R-:W-:Y:S01]  /*eef0*/  F2FP.F16.F32.PACK_AB R195, R132, R195 ;  /* 0x000000c384c3723e */ /* 0x000fe200000000ff */
[----:B------:R-:W-:Y:S01]  /*ef00*/  FADD.FTZ R10, R188, R121 ;  /* 0x00000079bc0a7221 */ /* 0x000fe20000010000 */
[----:B------:R-:W-:Y:S01]  /*ef10*/  F2FP.F16.F32.PACK_AB R188, R171, R188 ;  /* 0x000000bcabbc723e */ /* 0x000fe200000000ff */
[----:B------:R-:W-:-:S02]  /*ef20*/  FADD.FTZ R14, R132, R9 ;  /* 0x00000009840e7221 */ /* 0x000fc40000010000 */
[----:B------:R-:W-:Y:S02]  /*ef30*/  FADD.FTZ R121, R171, R10 ;  /* 0x0000000aab797221 */ /* 0x000fe40000010000 */
[----:B------:R-:W-:Y:S02]  /*ef40*/  FADD.FTZ R9, R11, R14 ;  /* 0x0000000e0b097221 */ /* 0x000fe40000010000 */
[----:B------:R-:W-:Y:S01]  /*ef50*/  FADD.FTZ R14, R190, R121 ;  /* 0x00000079be0e7221 */ /* 0x000fe20000010000 */
[C---:B------:R-:W-:Y:S01]  /*ef60*/  F2FP.F16.F32.PACK_AB R190, R187.reuse, R190 ;  /* 0x000000bebbbe723e */ /* 0x040fe200000000ff */
[----:B------:R-:W-:Y:S02]  /*ef70*/  FADD.FTZ R10, R134, R9 ;  /* 0x00000009860a7221 */ /* 0x000fe40000010000 */
[----:B------:R-:W-:Y:S01]  /*ef80*/  FADD.FTZ R17, R187, R14 ;  /* 0x0000000ebb117221 */ /* 0x000fe20000010000 */
[----:B-1----:R-:W-:Y:S01]  /*ef90*/  F2FP.F16.F32.PACK_AB R187, R138, R15 ;  /* 0x0000000f8abb723e */ /* 0x002fe200000000ff */
[----:B------:R-:W-:-:S02]  /*efa0*/  FADD.FTZ R9, R13, R10 ;  /* 0x0000000a0d097221 */ /* 0x000fc40000010000 */
[----:B------:R-:W-:Y:S01]  /*efb0*/  FADD.FTZ R14, R184, R17 ;  /* 0x00000011b80e7221 */ /* 0x000fe20000010000 */
[C---:B------:R-:W-:Y:S01]  /*efc0*/  F2FP.F16.F32.PACK_AB R184, R173.reuse, R184 ;  /* 0x000000b8adb8723e */ /* 0x040fe200000000ff */
[----:B------:R-:W-:Y:S02]  /*efd0*/  FADD.FTZ R10, R136, R9 ;  /* 0x00000009880a7221 */ /* 0x000fe40000010000 */
[----:B------:R-:W-:Y:S02]  /*efe0*/  FADD.FTZ R17, R173, R14 ;  /* 0x0000000ead117221 */ /* 0x000fe40000010000 */
[----:B------:R-:W-:Y:S02]  /*eff0*/  FADD.FTZ R9, R3, R10 ;  /* 0x0000000a03097221 */ /* 0x000fe40000010000 */
[----:B------:R-:W-:Y:S01]  /*f000*/  FADD.FTZ R14, R186, R17 ;  /* 0x00000011ba0e7221 */ /* 0x000fe20000010000 */
[----:B------:R-:W-:Y:S01]  /*f010*/  F2FP.F16.F32.PACK_AB R186, R175, R186 ;  /* 0x000000baafba723e */ /* 0x000fe200000000ff */
[----:B------:R-:W-:-:S02]  /*f020*/  FADD.FTZ R10, R4, R9 ;  /* 0x00000009040a7221 */ /* 0x000fc40000010000 */
[----:B------:R-:W-:Y:S02]  /*f030*/  FADD.FTZ R11, R175, R14 ;  /* 0x0000000eaf0b7221 */ /* 0x000fe40000010000 */
[----:B------:R-:W-:Y:S02]  /*f040*/  FADD.FTZ R9, R15, R10 ;  /* 0x0000000a0f097221 */ /* 0x000fe40000010000 */
[----:B------:R-:W-:Y:S01]  /*f050*/  FADD.FTZ R14, R180, R11 ;  /* 0x0000000bb40e7221 */ /* 0x000fe20000010000 */
[C---:B------:R-:W-:Y:S01]  /*f060*/  F2FP.F16.F32.PACK_AB R180, R137.reuse, R180 ;  /* 0x000000b489b4723e */ /* 0x040fe200000000ff */
[----:B------:R-:W-:Y:S01]  /*f070*/  FADD.FTZ R10, R138, R9 ;  /* 0x000000098a0a7221 */ /* 0x000fe20000010000 */
[----:B------:R-:W-:Y:S02]  /*f080*/  IMAD.MOV.U32 R9, RZ, RZ, R8 ;  /* 0x000000ffff097224 */ /* 0x000fe400078e0008 */
[----:B------:R-:W-:Y:S01]  /*f090*/  FADD.FTZ R3, R137, R14 ;  /* 0x0000000e89037221 */ /* 0x000fe20000010000 */
[----:B------:R-:W-:Y:S01]  /*f0a0*/  FADD.FTZ R10, R181, R10 ;  /* 0x0000000ab50a7221 */ /* 0x000fe20000010000 */
[----:B------:R-:W-:-:S02]  /*f0b0*/  F2FP.F16.F32.PACK_AB R181, R131, R181 ;  /* 0x000000b583b5723e */ /* 0x000fc400000000ff */
[----:B------:R-:W-:Y:S01]  /*f0c0*/  FADD.FTZ R4, R182, R3 ;  /* 0x00000003b6047221 */ /* 0x000fe20000010000 */
[----:B------:R-:W-:Y:S01]  /*f0d0*/  F2FP.F16.F32.PACK_AB R182, R129, R182 ;  /* 0x000000b681b6723e */ /* 0x000fe200000000ff */
[----:B------:R-:W-:Y:S02]  /*f0e0*/  FADD.FTZ R10, R131, R10 ;  /* 0x0000000a830a7221 */ /* 0x000fe40000010000 */
[----:B------:R-:W-:Y:S02]  /*f0f0*/  FADD.FTZ R3, R129, R4 ;  /* 0x0000000481037221 */ /* 0x000fe40000010000 */
[----:B------:R-:W-:Y:S01]  /*f100*/  FADD.FTZ R10, R183, R10 ;  /* 0x0000000ab70a7221 */ /* 0x000fe20000010000 */
[C---:B------:R-:W-:Y:S01]  /*f110*/  F2FP.F16.F32.PACK_AB R183, R135.reuse, R183 ;  /* 0x000000b787b7723e */ /* 0x040fe200000000ff */
[----:B------:R-:W-:Y:S02]  /*f120*/  FADD.FTZ R4, R20, R3 ;  /* 0x0000000314047221 */ /* 0x000fe40000010000 */
[----:B------:R-:W-:-:S02]  /*f130*/  FADD.FTZ R10, R135, R10 ;  /* 0x0000000a870a7221 */ /* 0x000fc40000010000 */
[----:B------:R-:W-:Y:S02]  /*f140*/  FADD.FTZ R3, R133, R4 ;  /* 0x0000000485037221 */ /* 0x000fe40000010000 */
[----:B------:R-:W-:Y:S01]  /*f150*/  FADD.FTZ R10, R177, R10 ;  /* 0x0000000ab10a7221 */ /* 0x000fe20000010000 */
[C---:B------:R-:W-:Y:S01]  /*f160*/  F2FP.F16.F32.PACK_AB R177, R123.reuse, R177 ;  /* 0x000000b17bb1723e */ /* 0x040fe200000000ff */
[----:B------:R-:W-:Y:S02]  /*f170*/  FADD.FTZ R4, R120, R3 ;  /* 0x0000000378047221 */ /* 0x000fe40000010000 */
[----:B------:R-:W-:Y:S02]  /*f180*/  FADD.FTZ R10, R123, R10 ;  /* 0x0000000a7b0a7221 */ /* 0x000fe40000010000 */
[----:B------:R-:W-:Y:S02]  /*f190*/  FADD.FTZ R4, R141, R4 ;  /* 0x000000048d047221 */ /* 0x000fe40000010000 */
[----:B------:R-:W-:Y:S01]  /*f1a0*/  FADD.FTZ R10, R179, R10 ;  /* 0x0000000ab30a7221 */ /* 0x000fe20000010000 */
[----:B0-----:R-:W-:-:S03]  /*f1b0*/  F2FP.F16.F32.PACK_AB R179, R122, R179 ;  /* 0x000000b37ab3723e */ /* 0x001fc600000000ff */
[----:B------:R-:W-:Y:S01]  /*f1c0*/  FADD.FTZ R3, R122, R10 ;  /* 0x0000000a7a037221 */ /* 0x000fe20000010000 */
[----:B------:R-:W-:Y:S01]  /*f1d0*/  IMAD.MOV.U32 R10, RZ, RZ, R7 ;  /* 0x000000ffff0a7224 */ /* 0x000fe200078e0007 */
[----:B------:R-:W-:Y:S06]  /*f1e0*/  @P2 BRA `(.L_x_2509) ;  /* 0xffffffbc00842947 */ /* 0x000fec000383ffff */
.L_x_2500:
        /* <DEDUP_REMOVED lines=99> */
.L_x_2510:
[----:B------:R-:W-:Y:S01]  /*f820*/  ULEA UR5, UR36, UR38, 0x3 ;  /* 0x0000002624057291 */ /* 0x000fe2000f8e183f */
[----:B------:R-:W-:-:S05]  /*f830*/  IMAD.U32 R0, RZ, RZ, UR60 ;  /* 0x0000003cff007e24 */ /* 0x000fca000f8e00ff */
[----:B------:R-:W-:-:S04]  /*f840*/  SHF.L.U32 R0, R0, 0x1f, RZ ;  /* 0x0000001f00007819 */ /* 0x000fc800000006ff */
[----:B------:R0:W1:Y:S01]  /*f850*/  SYNCS.PHASECHK.TRANS64.TRYWAIT P2, [UR5+0x36850], R0 ;  /* 0x03685000ff0075a7 */ /* 0x0000620008040145 */
[----:B------:R-:W-:Y:S05]  /*f860*/  @!P0 BRA `(.L_x_2511) ;  /* 0x0000000000048947 */ /* 0x000fea0003800000 */
[----:B------:R-:W-:Y:S01]  /*f870*/  BPT.TRAP 0x1 ;  /* 0x000000040000795c */ /* 0x000fe20000300000 */
.L_x_2511:
[----:B-1----:R-:W-:Y:S05]  /*f880*/  @P2 BRA `(.L_x_2512) ;  /* 0x0000000000082947 */ /* 0x002fea0003800000 */
[----:B------:R-:W1:Y:S02]  /*f890*/  SYNCS.PHASECHK.TRANS64.TRYWAIT P0, [UR5+0x36850], R0 ;  /* 0x03685000ff0075a7 */ /* 0x000e640008000145 */
[----:B-1----:R-:W-:Y:S05]  /*f8a0*/  @!P0 BRA `(.L_x_2513) ;  /* 0x000000a000788947 */ /* 0x002fea0003800000 */
.L_x_2512:
        /* <DEDUP_REMOVED lines=8> */
[----:B------:R-:W-:-:S04]  /*f930*/  ULOP3.LUT UR38, UR38, 0x3fff, URZ, 0xc0, !UPT ;  /* 0x00003fff26267892 */ /* 0x000fc8000f8ec03f */
        /* <DEDUP_REMOVED lines=10> */
[----:B------:R-:W-:-:S02]  /*f9e0*/  IMAD.MOV.U32 R4, RZ, RZ, RZ ;  /* 0x000000ffff047224 */ /* 0x000fc400078e00ff */
[----:B0-----:R-:W-:Y:S01]  /*f9f0*/  FADD.FTZ R2, R0, R3 ;  /* 0x0000000300027221 */ /* 0x001fe20000010000 */
[----:B------:R-:W-:Y:S01]  /*fa00*/  IMAD.U32 R211, RZ, RZ, UR8 ;  /* 0x00000008ffd37e24 */ /* 0x000fe2000f8e00ff */
[----:B------:R-:W0:Y:S01]  /*fa10*/  SHFL.BFLY PT, R0, R5, 0x1, 0x1f ;  /* 0x0c201f0005007f89 */ /* 0x000e2200000e0000 */
[----:B------:R-:W-:-:S03]  /*fa20*/  USEL UR36, UR36, URZ, UP0 ;  /* 0x0000003f24247287 */ /* 0x000fc60008000000 */
[----:B------:R-:W1:Y:S01]  /*fa30*/  SHFL.BFLY PT, R9, R2, 0x1, 0x1f ;  /* 0x0c201f0002097f89 */ /* 0x000e6200000e0000 */
[----:B0-----:R-:W-:Y:S01]  /*fa40*/  FADD.FTZ R13, R5, R0 ;  /* 0x00000000050d7221 */ /* 0x001fe20000010000 */
[----:B------:R-:W-:Y:S02]  /*fa50*/  IMAD.U32 R5, RZ, RZ, UR5 ;  /* 0x00000005ff057e24 */ /* 0x000fe4000f8e00ff */
[----:B------:R-:W-:Y:S02]  /*fa60*/  IMAD.MOV.U32 R0, RZ, RZ, -0x800000 ;  /* 0xff800000ff007424 */ /* 0x000fe400078e00ff */
[----:B-1----:R-:W-:Y:S01]  /*fa70*/  FADD.FTZ R14, R2, R9 ;  /* 0x00000009020e7221 */ /* 0x002fe20000010000 */
[----:B------:R-:W-:Y:S01]  /*fa80*/  FSETP.NE.FTZ.AND P0, PT, R13, RZ, PT ;  /* 0x000000ff0d00720b */ /* 0x000fe20003f15000 */
[----:B------:R-:W-:Y:S02]  /*fa90*/  @!P1 VIADD R5, R5, 0x36860 ;  /* 0x0003686005059836 */ /* 0x000fe40000000000 */
[----:B------:R-:W-:Y:S01]  /*faa0*/  IMAD.MOV.U32 R2, RZ, RZ, -0x800000 ;  /* 0xff800000ff027424 */ /* 0x000fe200078e00ff */
[----:B------:R-:W-:-:S02]  /*fab0*/  FSETP.NE.FTZ.AND P2, PT, R14, RZ, PT ;  /* 0x000000ff0e00720b */ /* 0x000fc40003f55000 */
[----:B------:R-:W-:-:S07]  /*fac0*/  @!P1 PRMT R5, RZ, 0x654, R5 ;  /* 0x00000654ff059816 */ /* 0x000fce0000000005 */
        /* <DEDUP_REMOVED lines=140> */
.L_x_2483:
[----:B------:R-:W0:Y:S01]  /*10390*/  S2R R4, SR_CgaCtaId ;  /* 0x0000000000047919 */ /* 0x000e220000008800 */
[----:B------:R-:W-:Y:S01]  /*103a0*/  MOV R17, 0x400 ;  /* 0x0000040000117802 */ /* 0x000fe20000000f00 */
[----:B------:R-:W-:Y:S01]  /*103b0*/  BSSY B0, `(.L_x_2514) ;  /* 0x000028d000007945 */ /* 0x000fe20003800000 */
[----:B------:R-:W-:Y:S02]  /*103c0*/  BAR.SYNC.DEFER_BLOCKING 0x5, 0x180 ;  /* 0x0146000000007b1d */ /* 0x000fe40000010000 */
[----:B0-----:R-:W-:-:S05]  /*103d0*/  LEA R17, R4, R17, 0x18 ;  /* 0x0000001104117211 */ /* 0x001fca00078ec0ff */
[----:B------:R-:W0:Y:S02]  /*103e0*/  LDS.128 R36, [R17+0x368d0] ;  /* 0x0368d00011247984 */ /* 0x000e240000000c00 */
[----:B0-----:R-:W-:Y:S02]  /*103f0*/  R2UR UR5, R37 ;  /* 0x00000000250572ca */ /* 0x001fe400000e0000 */
        /* <DEDUP_REMOVED lines=12> */
[----:B------:R-:W-:Y:S02]  /*104c0*/  R2UR UR4, R207 ;  /* 0x00000000cf0472ca */ /* 0x000fe400000e0000 */
[----:B------:R-:W-:-:S02]  /*104d0*/  F2FP.F16.F32.PACK_AB R98, R101, R100 ;  /* 0x000000646562723e */ /* 0x000fc400000000ff */
[----:B------:R-:W-:Y:S02]  /*104e0*/  F2FP.F16.F32.PACK_AB R99, R42, R99 ;  /* 0x000000632a63723e */ /* 0x000fe400000000ff */
[----:B------:R-:W-:Y:S02]  /*104f0*/  F2FP.F16.F32.PACK_AB R105, R107, R106 ;  /* 0x0000006a6b69723e */ /* 0x000fe400000000ff */
[----:B------:R-:W-:Y:S02]  /*10500*/  F2FP.F16.F32.PACK_AB R112, R113, R112 ;  /* 0x000000707170723e */ /* 0x000fe400000000ff */
[----:B------:R-:W-:Y:S02]  /*10510*/  F2FP.F16.F32.PACK_AB R106, R109, R108 ;  /* 0x0000006c6d6a723e */ /* 0x000fe400000000ff */
[----:B------:R-:W-:Y:S01]  /*10520*/  F2FP.F16.F32.PACK_AB R107, R111, R110 ;  /* 0x0000006e6f6b723e */ /* 0x000fe200000000ff */
[----:B------:R-:W-:Y:S01]  /*10530*/  USHF.L.U32 UR10, UR4, 0x2, URZ ;  /* 0x00000002040a7899 */ /* 0x000fe2000800063f */
[----:B------:R-:W-:-:S02]  /*10540*/  F2FP.F16.F32.PACK_AB R113, R115, R114 ;  /* 0x000000727371723e */ /* 0x000fc400000000ff */
[----:B------:R-:W-:Y:S02]  /*10550*/  F2FP.F16.F32.PACK_AB R114, R117, R116 ;  /* 0x000000747572723e */ /* 0x000fe400000000ff */
[----:B------:R-:W-:Y:S02]  /*10560*/  F2FP.F16.F32.PACK_AB R115, R119, R118 ;  /* 0x000000767773723e */ /* 0x000fe400000000ff */
[----:B------:R-:W-:Y:S02]  /*10570*/  R2UR UR7, R210 ;  /* 0x00000000d20772ca */ /* 0x000fe400000e0000 */
[----:B------:R-:W-:Y:S02]  /*10580*/  MOV R20, R17 ;  /* 0x0000001100147202 */ /* 0x000fe40000000f00 */
[----:B0-----:R-:W-:-:S03]  /*10590*/  MOV R21, R4 ;  /* 0x0000000400157202 */ /* 0x001fc60000000f00 */
[----:B------:R-:W-:-:S03]  /*105a0*/  IMAD.WIDE R4, R215, 0x2, R20 ;  /* 0x00000002d7047825 */ /* 0x000fc600078e0214 */
[----:B------:R-:W-:-:S03]  /*105b0*/  IADD3 R141, P0, R4, 0x4020, RZ ;  /* 0x00004020048d7810 */ /* 0x000fc60007f1e0ff */
[----:B------:R-:W-:Y:S01]  /*105c0*/  USHF.L.U64.HI UR11, UR4, 0x2, UR7 ;  /* 0x00000002040b7899 */ /* 0x000fe20008010207 */
[C---:B------:R-:W-:Y:S01]  /*105d0*/  LOP3.LUT R29, R4.reuse, 0x380, RZ, 0xc0, !PT ;  /* 0x00000380041d7812 */ /* 0x040fe200078ec0ff */
[----:B------:R-:W-:Y:S01]  /*105e0*/  UIADD3 UR4, UP1, UR10, UR8, URZ ;  /* 0x000000080a047290 */ /* 0x000fe2000ff3e03f */
[C---:B------:R-:W-:Y:S01]  /*105f0*/  IADD3 R103, P2, R4.reuse, 0x20, RZ ;  /* 0x0000002004677810 */ /* 0x040fe20007f5e0ff */
[--C-:B------:R-:W-:Y:S01]  /*10600*/  IMAD.X R25, RZ, RZ, R5.reuse, P0 ;  /* 0x000000ffff197224 */ /* 0x100fe200000e0605 */
[C---:B------:R-:W-:Y:S01]  /*10610*/  IADD3 R135, P1, R4.reuse, 0x40, RZ ;  /* 0x0000004004877810 */ /* 0x040fe20007f3e0ff */
[----:B------:R-:W-:Y:S01]  /*10620*/  UIADD3.X UR7, UR11, UR9, URZ, UP1, !UPT ;  /* 0x000000090b077290 */ /* 0x000fe20008ffe43f */
[C---:B------:R-:W-:Y:S01]  /*10630*/  IADD3 R137, P6, R4.reuse, 0x60, RZ ;  /* 0x0000006004897810 */ /* 0x040fe20007fde0ff */
[--C-:B------:R-:W-:Y:S01]  /*10640*/  IMAD.X R9, RZ, RZ, R5.reuse, P2 ;  /* 0x000000ffff097224 */ /* 0x100fe200010e0605 */
[C---:B------:R-:W-:Y:S01]  /*10650*/  IADD3 R139, P5, R4.reuse, 0x4000, RZ ;  /* 0x00004000048b7810 */ /* 0x040fe20007fbe0ff */
[--C-:B------:R-:W-:Y:S01]  /*10660*/  IMAD.X R11, RZ, RZ, R5.reuse, P1 ;  /* 0x000000ffff0b7224 */ /* 0x100fe200008e0605 */
[----:B------:R-:W-:Y:S01]  /*10670*/  LOP3.LUT R18, R141, 0x380, RZ, 0xc0, !PT ;  /* 0x000003808d127812 */ /* 0x000fe200078ec0ff */
[--C-:B------:R-:W-:Y:S01]  /*10680*/  IMAD.X R13, RZ, RZ, R5.reuse, P6 ;  /* 0x000000ffff0d7224 */ /* 0x100fe200030e0605 */
[----:B------:R-:W-:Y:S01]  /*10690*/  SHF.R.U64 R29, R29, 0x3, RZ ;  /* 0x000000031d1d7819 */ /* 0x000fe200000012ff */
[----:B------:R-:W-:Y:S01]  /*106a0*/  IMAD.X R15, RZ, RZ, R5, P5 ;  /* 0x000000ffff0f7224 */ /* 0x000fe200028e0605 */
[C---:B------:R-:W-:Y:S01]  /*106b0*/  IADD3 R143, P4, R4.reuse, 0x4040, RZ ;  /* 0x00004040048f7810 */ /* 0x040fe20007f9e0ff */
[----:B------:R-:W-:Y:S01]  /*106c0*/  ULDC.64 UR8, c[0x0][0xc08] ;  /* 0x0003020000087ab9 */ /* 0x000fe20000000a00 */
[----:B------:R-:W-:-:S02]  /*106d0*/  IADD3 R145, P3, R4, 0x4060, RZ ;  /* 0x0000406004917810 */ /* 0x000fc40007f7e0ff */
        /* <DEDUP_REMOVED lines=8> */
[----:B------:R-:W-:Y:S01]  /*10760*/  SHF.R.U64 R18, R18, 0x3, RZ ;  /* 0x0000000312127819 */ /* 0x000fe200000012ff */
[--C-:B------:R-:W-:Y:S01]  /*10770*/  IMAD.X R37, RZ, RZ, R5.reuse, P6 ;  /* 0x000000ffff257224 */ /* 0x100fe200030e0605 */
[----:B------:R-:W-:Y:S01]  /*10780*/  LOP3.LUT R4, R29, R4, RZ, 0x3c, !PT ;  /* 0x000000041d047212 */ /* 0x000fe200078e3cff */
[----:B------:R-:W-:Y:S01]  /*10790*/  IMAD.X R29, RZ, RZ, R5, P5 ;  /* 0x000000ffff1d7224 */ /* 0x000fe200028e0605 */
[----:B------:R-:W-:-:S02]  /*107a0*/  LOP3.LUT R8, R103, 0x380, RZ, 0xc0, !PT ;  /* 0x0000038067087812 */ /* 0x000fc400078ec0ff */
[----:B------:R-:W-:Y:S02]  /*107b0*/  LOP3.LUT R10, R135, 0x380, RZ, 0xc0, !PT ;  /* 0x00000380870a7812 */ /* 0x000fe400078ec0ff */
[----:B------:R-:W-:Y:S02]  /*107c0*/  LOP3.LUT R12, R137, 0x380, RZ, 0xc0, !PT ;  /* 0x00000380890c7812 */ /* 0x000fe400078ec0ff */
[----:B------:R-:W-:Y:S02]  /*107d0*/  LOP3.LUT R14, R139, 0x380, RZ, 0xc0, !PT ;  /* 0x000003808b0e7812 */ /* 0x000fe400078ec0ff */
[----:B------:R-:W-:Y:S02]  /*107e0*/  LOP3.LUT R26, R143, 0x380, RZ, 0xc0, !PT ;  /* 0x000003808f1a7812 */ /* 0x000fe400078ec0ff */
[----:B------:R-:W-:Y:S02]  /*107f0*/  LOP3.LUT R30, R145, 0x380, RZ, 0xc0, !PT ;  /* 0x00000380911e7812 */ /* 0x000fe400078ec0ff */
[----:B------:R-:W-:-:S02]  /*10800*/  LOP3.LUT R24, R18, R141, RZ, 0x3c, !PT ;  /* 0x0000008d12187212 */ /* 0x000fc400078e3cff */
[----:B------:R-:W-:Y:S02]  /*10810*/  LOP3.LUT R38, R153, 0x380, RZ, 0xc0, !PT ;  /* 0x0000038099267812 */ /* 0x000fe400078ec0ff */
[----:B------:R-:W-:Y:S02]  /*10820*/  SHF.R.U64 R8, R8, 0x3, RZ ;  /* 0x0000000308087819 */ /* 0x000fe400000012ff */
[----:B------:R-:W-:Y:S02]  /*10830*/  SHF.R.U64 R10, R10, 0x3, RZ ;  /* 0x000000030a0a7819 */ /* 0x000fe400000012ff */
[----:B------:R-:W-:Y:S02]  /*10840*/  LOP3.LUT R32, R147, 0x380, RZ, 0xc0, !PT ;  /* 0x0000038093207812 */ /* 0x000fe400078ec0ff */
[----:B------:R-:W-:Y:S02]  /*10850*/  MOV R18, R4 ;  /* 0x0000000400127202 */ /* 0x000fe40000000f00 */
[----:B------:R-:W-:-:S02]  /*10860*/  LOP3.LUT R34, R149, 0x380, RZ, 0xc0, !PT ;  /* 0x0000038095227812 */ /* 0x000fc400078ec0ff */
[----:B------:R-:W-:Y:S02]  /*10870*/  SHF.R.U64 R12, R12, 0x3, RZ ;  /* 0x000000030c0c7819 */ /* 0x000fe400000012ff */
[----:B------:R-:W-:Y:S02]  /*10880*/  SHF.R.U64 R14, R14, 0x3, RZ ;  /* 0x000000030e0e7819 */ /* 0x000fe400000012ff */
[----:B------:R-:W-:Y:S02]  /*10890*/  F2FP.F16.F32.PACK_AB R4, R124, R7 ;  /* 0x000000077c04723e */ /* 0x000fe400000000ff */
[----:B------:R-:W-:Y:S02]  /*108a0*/  SHF.R.U64 R26, R26, 0x3, RZ ;  /* 0x000000031a1a7819 */ /* 0x000fe400000012ff */
[----:B------:R-:W-:Y:S02]  /*108b0*/  F2FP.F16.F32.PACK_AB R5, R133, R132 ;  /* 0x000000848505723e */ /* 0x000fe400000000ff */
[----:B------:R-:W-:Y:S01]  /*108c0*/  F2FP.F16.F32.PACK_AB R7, R131, R28 ;  /* 0x0000001c8307723e */ /* 0x000fe200000000ff */
[----:B------:R-:W-:Y:S01]  /*108d0*/  BAR.SYNC.DEFER_BLOCKING 0x1, 0x100 ;  /* 0x0044000000007b1d */ /* 0x000fe20000010000 */
[----:B------:R-:W-:-:S02]  /*108e0*/  SHF.R.U64 R30, R30, 0x3, RZ ;  /* 0x000000031e1e7819 */ /* 0x000fc400000012ff */
[----:B------:R-:W-:Y:S02]  /*108f0*/  SHF.R.U64 R38, R38, 0x3, RZ ;  /* 0x0000000326267819 */ /* 0x000fe400000012ff */
[----:B------:R-:W-:Y:S02]  /*10900*/  LOP3.LUT R8, R8, R103, RZ, 0x3c, !PT ;  /* 0x0000006708087212 */ /* 0x000fe400078e3cff */
[----:B------:R-:W-:Y:S02]  /*10910*/  LOP3.LUT R10, R10, R135, RZ, 0x3c, !PT ;  /* 0x000000870a0a7212 */ /* 0x000fe400078e3cff */
[----:B------:R-:W-:Y:S02]  /*10920*/  SHF.R.U64 R32, R32, 0x3, RZ ;  /* 0x0000000320207819 */ /* 0x000fe400000012ff */
[----:B------:R-:W-:Y:S02]  /*10930*/  SHF.R.U64 R34, R34, 0x3, RZ ;  /* 0x0000000322227819 */ /* 0x000fe400000012ff */
[----:B------:R-:W-:-:S02]  /*10940*/  LOP3.LUT R12, R12, R137, RZ, 0x3c, !PT ;  /* 0x000000890c0c7212 */ /* 0x000fc400078e3cff */
[----:B------:R-:W-:Y:S02]  /*10950*/  LOP3.LUT R14, R14, R139, RZ, 0x3c, !PT ;  /* 0x0000008b0e0e7212 */ /* 0x000fe400078e3cff */
[----:B------:R-:W-:Y:S02]  /*10960*/  LOP3.LUT R36, R151, 0x380, RZ, 0xc0, !PT ;  /* 0x0000038097247812 */ /* 0x000fe400078ec0ff */
[----:B------:R-:W-:Y:S02]  /*10970*/  LOP3.LUT R26, R26, R143, RZ, 0x3c, !PT ;  /* 0x0000008f1a1a7212 */ /* 0x000fe400078e3cff */
[----:B------:R-:W-:Y:S02]  /*10980*/  LOP3.LUT R30, R30, R145, RZ, 0x3c, !PT ;  /* 0x000000911e1e7212 */ /* 0x000fe400078e3cff */
[----:B------:R-:W-:Y:S01]  /*10990*/  LOP3.LUT R28, R38, R153, RZ, 0x3c, !PT ;  /* 0x00000099261c7212 */ /* 0x000fe200078e3cff */
[----:B------:R0:W-:Y:S01]  /*109a0*/  STSM.16.M88.4 [R18], R4 ;  /* 0x0000000412007844 */ /* 0x0001e20000000200 */
[----:B------:R-:W-:-:S02]  /*109b0*/  LOP3.LUT R32, R32, R147, RZ, 0x3c, !PT ;  /* 0x0000009320207212 */ /* 0x000fc400078e3cff */
[----:B------:R-:W-:Y:S02]  /*109c0*/  LOP3.LUT R34, R34, R149, RZ, 0x3c, !PT ;  /* 0x0000009522227212 */ /* 0x000fe400078e3cff */
[----:B------:R-:W-:Y:S02]  /*109d0*/  MOV R134, R8 ;  /* 0x0000000800867202 */ /* 0x000fe40000000f00 */
[----:B------:R-:W-:Y:S02]  /*109e0*/  MOV R133, R10 ;  /* 0x0000000a00857202 */ /* 0x000fe40000000f00 */
[----:B------:R-:W-:Y:S02]  /*109f0*/  SHF.R.U64 R36, R36, 0x3, RZ ;  /* 0x0000000324247819 */ /* 0x000fe400000012ff */
[----:B------:R-:W-:Y:S02]  /*10a00*/  MOV R132, R12 ;  /* 0x0000000c00847202 */ /* 0x000fe40000000f00 */
[----:B------:R-:W-:-:S02]  /*10a10*/  MOV R131, R14 ;  /* 0x0000000e00837202 */ /* 0x000fc40000000f00 */
[----:B------:R-:W-:Y:S02]  /*10a20*/  F2FP.F16.F32.PACK_AB R8, R41, R40 ;  /* 0x000000282908723e */ /* 0x000fe400000000ff */
[----:B0-----:R-:W-:Y:S02]  /*10a30*/  F2FP.F16.F32.PACK_AB R4, R121, R120 ;  /* 0x000000787904723e */ /* 0x001fe400000000ff */
[----:B------:R-:W-:Y:S02]  /*10a40*/  F2FP.F16.F32.PACK_AB R5, R130, R127 ;  /* 0x0000007f8205723e */ /* 0x000fe400000000ff */
[----:B------:R-:W-:Y:S02]  /*10a50*/  F2FP.F16.F32.PACK_AB R6, R122, R3 ;  /* 0x000000037a06723e */ /* 0x000fe400000000ff */
[----:B------:R-:W-:Y:S02]  /*10a60*/  F2FP.F16.F32.PACK_AB R7, R129, R126 ;  /* 0x0000007e8107723e */ /* 0x000fe400000000ff */
[----:B------:R-:W-:-:S02]  /*10a70*/  F2FP.F16.F32.PACK_AB R9, R128, R125 ;  /* 0x0000007d8009723e */ /* 0x000fc400000000ff */
[----:B------:R-:W-:Y:S01]  /*10a80*/  F2FP.F16.F32.PACK_AB R10, R45, R44 ;  /* 0x0000002c2d0a723e */ /* 0x000fe200000000ff */
[----:B------:R0:W-:Y:S01]  /*10a90*/  STSM.16.M88.4 [R134], R4 ;  /* 0x0000000486007844 */ /* 0x0001e20000000200 */
[----:B------:R-:W-:Y:S02]  /*10aa0*/  F2FP.F16.F32.PACK_AB R11, R47, R46 ;  /* 0x0000002e2f0b723e */ /* 0x000fe400000000ff */
[----:B------:R-:W-:Y:S02]  /*10ab0*/  MOV R124, R24 ;  /* 0x00000018007c7202 */ /* 0x000fe40000000f00 */
[----:B------:R-:W-:Y:S01]  /*10ac0*/  MOV R123, R26 ;  /* 0x0000001a007b7202 */ /* 0x000fe20000000f00 */
[----:B------:R1:W-:Y:S01]  /*10ad0*/  STSM.16.M88.4 [R133], R8 ;  /* 0x0000000885007844 */ /* 0x0003e20000000200 */
[----:B------:R-:W-:Y:S02]  /*10ae0*/  F2FP.F16.F32.PACK_AB R12, R49, R48 ;  /* 0x00000030310c723e */ /* 0x000fe400000000ff */
[----:B------:R-:W-:-:S02]  /*10af0*/  F2FP.F16.F32.PACK_AB R13, R51, R50 ;  /* 0x00000032330d723e */ /* 0x000fc400000000ff */
[----:B------:R-:W-:Y:S02]  /*10b00*/  F2FP.F16.F32.PACK_AB R14, R53, R52 ;  /* 0x00000034350e723e */ /* 0x000fe400000000ff */
[----:B------:R-:W-:Y:S02]  /*10b10*/  F2FP.F16.F32.PACK_AB R15, R55, R54 ;  /* 0x00000036370f723e */ /* 0x000fe400000000ff */
[----:B------:R-:W-:Y:S02]  /*10b20*/  MOV R103, R30 ;  /* 0x0000001e00677202 */ /* 0x000fe40000000f00 */
[----:B------:R-:W-:Y:S01]  /*10b30*/  F2FP.F16.F32.PACK_AB R24, R57, R56 ;  /* 0x000000383918723e */ /* 0x000fe200000000ff */
[----:B------:R-:W-:Y:S01]  /*10b40*/  STSM.16.M88.4 [R132], R12 ;  /* 0x0000000c84007844 */ /* 0x000fe20000000200 */
[----:B------:R-:W-:Y:S02]  /*10b50*/  F2FP.F16.F32.PACK_AB R25, R59, R58 ;  /* 0x0000003a3b19723e */ /* 0x000fe400000000ff */
[----:B------:R-:W-:-:S02]  /*10b60*/  F2FP.F16.F32.PACK_AB R26, R61, R60 ;  /* 0x0000003c3d1a723e */ /* 0x000fc400000000ff */
[----:B------:R-:W-:Y:S02]  /*10b70*/  F2FP.F16.F32.PACK_AB R27, R63, R62 ;  /* 0x0000003e3f1b723e */ /* 0x000fe400000000ff */
[----:B------:R-:W-:Y:S02]  /*10b80*/  MOV R18, R28 ;  /* 0x0000001c00127202 */ /* 0x000fe40000000f00 */
[----:B------:R-:W-:Y:S01]  /*10b90*/  MOV R102, R32 ;  /* 0x0000002000667202 */ /* 0x000fe20000000f00 */
[----:B------:R-:W-:Y:S01]  /*10ba0*/  STSM.16.M88.4 [R131], R24 ;  /* 0x0000001883007844 */ /* 0x000fe20000000200 */
[----:B------:R-:W-:Y:S02]  /*10bb0*/  MOV R38, R34 ;  /* 0x0000002200267202 */ /* 0x000fe40000000f00 */
[----:B------:R-:W-:Y:S02]  /*10bc0*/  F2FP.F16.F32.PACK_AB R28, R65, R64 ;  /* 0x00000040411c723e */ /* 0x000fe400000000ff */
[----:B------:R-:W-:Y:S01]  /*10bd0*/  F2FP.F16.F32.PACK_AB R29, R67, R66 ;  /* 0x00000042431d723e */ /* 0x000fe200000000ff */
[----:B------:R-:W2:Y:S01]  /*10be0*/  LDC R64, c[0x0][0xbe8] ;  /* 0x0002fa00ff407b82 */ /* 0x000ea20000000800 */
[----:B------:R-:W-:-:S02]  /*10bf0*/  F2FP.F16.F32.PACK_AB R30, R69, R68 ;  /* 0x00000044451e723e */ /* 0x000fc400000000ff */
[----:B------:R-:W-:Y:S02]  /*10c00*/  F2FP.F16.F32.PACK_AB R31, R71, R70 ;  /* 0x00000046471f723e */ /* 0x000fe400000000ff */
[----:B------:R-:W-:Y:S02]  /*10c10*/  LOP3.LUT R36, R36, R151, RZ, 0x3c, !PT ;  /* 0x0000009724247212 */ /* 0x000fe400078e3cff */
[----:B------:R-:W-:Y:S01]  /*10c20*/  F2FP.F16.F32.PACK_AB R32, R73, R72 ;  /* 0x000000484920723e */ /* 0x000fe200000000ff */
[----:B------:R-:W-:Y:S01]  /*10c30*/  STSM.16.M88.4 [R124], R28 ;  /* 0x0000001c7c007844 */ /* 0x000fe20000000200 */
[----:B------:R-:W-:Y:S02]  /*10c40*/  F2FP.F16.F32.PACK_AB R33, R75, R74 ;  /* 0x0000004a4b21723e */ /* 0x000fe400000000ff */
[----:B------:R-:W-:Y:S02]  /*10c50*/  F2FP.F16.F32.PACK_AB R34, R77, R76 ;  /* 0x0000004c4d22723e */ /* 0x000fe400000000ff */
[----:B------:R-:W-:-:S02]  /*10c60*/  F2FP.F16.F32.PACK_AB R35, R79, R78 ;  /* 0x0000004e4f23723e */ /* 0x000fc400000000ff */
[----:B0-----:R-:W-:Y:S02]  /*10c70*/  F2FP.F16.F32.PACK_AB R4, R81, R80 ;  /* 0x000000505104723e */ /* 0x001fe400000000ff */
[----:B------:R-:W-:Y:S01]  /*10c80*/  F2FP.F16.F32.PACK_AB R5, R83, R82 ;  /* 0x000000525305723e */ /* 0x000fe200000000ff */
[----:B------:R-:W-:Y:S01]  /*10c90*/  STSM.16.M88.4 [R123], R32 ;  /* 0x000000207b007844 */ /* 0x000fe20000000200 */
[----:B------:R-:W-:Y:S02]  /*10ca0*/  F2FP.F16.F32.PACK_AB R6, R85, R84 ;  /* 0x000000545506723e */ /* 0x000fe400000000ff */
[----:B------:R-:W-:Y:S02]  /*10cb0*/  F2FP.F16.F32.PACK_AB R7, R87, R86 ;  /* 0x000000565707723e */ /* 0x000fe400000000ff */
[----:B-1----:R-:W-:Y:S02]  /*10cc0*/  F2FP.F16.F32.PACK_AB R8, R89, R88 ;  /* 0x000000585908723e */ /* 0x002fe400000000ff */
[----:B------:R-:W-:Y:S01]  /*10cd0*/  F2FP.F16.F32.PACK_AB R9, R91, R90 ;  /* 0x0000005a5b09723e */ /* 0x000fe200000000ff */
[----:B------:R0:W-:Y:S01]  /*10ce0*/  STSM.16.M88.4 [R103], R4 ;  /* 0x0000000467007844 */ /* 0x0001e20000000200 */
[----:B------:R-:W-:-:S02]  /*10cf0*/  F2FP.F16.F32.PACK_AB R10, R93, R92 ;  /* 0x0000005c5d0a723e */ /* 0x000fc400000000ff */
[----:B------:R-:W-:Y:S02]  /*10d00*/  F2FP.F16.F32.PACK_AB R11, R95, R94 ;  /* 0x0000005e5f0b723e */ /* 0x000fe400000000ff */
[----:B------:R-:W-:Y:S02]  /*10d10*/  MOV R36, R36 ;  /* 0x0000002400247202 */ /* 0x000fe40000000f00 */
[----:B------:R-:W-:Y:S01]  /*10d20*/  PLOP3.LUT P0, PT, PT, PT, UP0, 0x80, 0x0 ;  /* 0x000000000000781c */ /* 0x000fe20003f0f008 */
[----:B------:R1:W-:Y:S04]  /*10d30*/  STSM.16.M88.4 [R102], R8 ;  /* 0x0000000866007844 */ /* 0x0003e80000000200 */
[----:B------:R3:W-:Y:S04]  /*10d40*/  STSM.16.M88.4 [R38], R96 ;  /* 0x0000006026007844 */ /* 0x0007e80000000200 */
[----:B------:R3:W-:Y:S01]  /*10d50*/  STSM.16.M88.4 [R36], R104 ;  /* 0x0000006824007844 */ /* 0x0007e20000000200 */
[----:B0-----:R-:W-:-:S02]  /*10d60*/  IMAD.U32 R4, RZ, RZ, UR4 ;  /* 0x00000004ff047e24 */ /* 0x001fc4000f8e00ff */
[----:B------:R-:W-:Y:S01]  /*10d70*/  IMAD.U32 R5, RZ, RZ, UR7 ;  /* 0x00000007ff057e24 */ /* 0x000fe2000f8e00ff */
[----:B------:R3:W-:Y:S01]  /*10d80*/  STSM.16.M88.4 [R18], R112 ;  /* 0x0000007012007844 */ /* 0x0007e20000000200 */
[----:B------:R-:W-:Y:S06]  /*10d90*/  BAR.SYNC.DEFER_BLOCKING 0x1, 0x100 ;  /* 0x0044000000007b1d */ /* 0x000fec0000010000 */
[----:B------:R-:W4:Y:S01]  /*10da0*/  @P0 LDG.E R3, desc[UR12][R4.64] ;  /* 0x0000000c04030981 */ /* 0x000f22000c1e1900 */
[----:B--2---:R-:W-:Y:S01]  /*10db0*/  ISETP.NE.AND P1, PT, R64, 0x1, PT ;  /* 0x000000014000780c */ /* 0x004fe20003f25270 */
[----:B------:R-:W-:Y:S01]  /*10dc0*/  UISETP.NE.U32.AND UP1, UPT, UR8, URZ, UPT ;  /* 0x0000003f0800728c */ /* 0x000fe2000bf25070 */
[----:B------:R-:W-:Y:S01]  /*10dd0*/  ULDC UR7, c[0x0][0xa88] ;  /* 0x0002a20000077ab9 */ /* 0x000fe20000000800 */
[----:B------:R-:W-:-:S02]  /*10de0*/  UMOV UR4, URZ ;  /* 0x0000003f00047c82 */ /* 0x000fc40008000000 */
[----:B------:R-:W-:-:S06]  /*10df0*/  UISETP.NE.AND.EX UP1, UPT, UR9, URZ, UPT, UP1 ;  /* 0x0000003f0900728c */ /* 0x000fcc000bf25310 */
[----:B------:R-:W-:Y:S02]  /*10e00*/  PLOP3.LUT P2, PT, PT, PT, UP1, 0x80, 0x0 ;  /* 0x000000000000781c */ /* 0x000fe40003f4f018 */
[----:B------:R-:W0:Y:S03]  /*10e10*/  @P1 LDC R6, c[0x0][0xbec] ;  /* 0x0002fb00ff061b82 */ /* 0x000e260000000800 */
[----:B------:R-:W-:-:S04]  /*10e20*/  @UP1 UIADD3 UR8, UP2, UR10, UR8, URZ ;  /* 0x000000080a081290 */ /* 0x000fc8000ff5e03f */
[----:B------:R-:W-:Y:S01]  /*10e30*/  @UP1 UIADD3.X UR9, UR11, UR9, URZ, UP2, !UPT ;  /* 0x000000090b091290 */ /* 0x000fe200097fe43f */
[----:B-1----:R-:W1:Y:S01]  /*10e40*/  @P1 LDC R8, c[0x0][0xbf0] ;  /* 0x0002fc00ff081b82 */ /* 0x002e620000000800 */
[----:B------:R-:W-:-:S04]  /*10e50*/  IMAD.U32 R10, RZ, RZ, UR8 ;  /* 0x00000008ff0a7e24 */ /* 0x000fc8000f8e00ff */
[----:B------:R-:W-:Y:S01]  /*10e60*/  IMAD.U32 R11, RZ, RZ, UR9 ;  /* 0x00000009ff0b7e24 */ /* 0x000fe2000f8e00ff */
[----:B----4-:R-:W-:Y:S01]  /*10e70*/  @P0 R2UR UR4, R3 ;  /* 0x00000000030402ca */ /* 0x010fe200000e0000 */
        /* <DEDUP_REMOVED lines=8> */
.L_x_2516:
[----:B------:R-:W-:Y:S01]  /*10f00*/  R2UR UR18, R208 ;  /* 0x00000000d01272ca */ /* 0x000fe200000e0000 */
[----:B------:R-:W-:Y:S01]  /*10f10*/  ULDC.64 UR12, c[0x0][0xb90] ;  /* 0x0002e400000c7ab9 */ /* 0x000fe20000000a00 */
[----:B------:R-:W-:Y:S01]  /*10f20*/  R2UR UR17, R19 ;  /* 0x00000000131172ca */ /* 0x000fe200000e0000 */
[----:B------:R-:W-:Y:S01]  /*10f30*/  USHF.R.S32.HI UR11, URZ, 0x1f, UR4 ;  /* 0x0000001f3f0b7899 */ /* 0x000fe20008011404 */
[----:B------:R-:W-:Y:S01]  /*10f40*/  R2UR UR16, R210 ;  /* 0x00000000d21072ca */ /* 0x000fe200000e0000 */
[----:B------:R-:W-:Y:S01]  /*10f50*/  UMOV UR10, UR4 ;  /* 0x00000004000a7c82 */ /* 0x000fe20008000000 */
[----:B------:R-:W-:Y:S01]  /*10f60*/  R2UR UR15, R207 ;  /* 0x00000000cf0f72ca */ /* 0x000fe200000e0000 */
[----:B-----5:R-:W-:Y:S01]  /*10f70*/  IMAD R65, R3, R64, RZ ;  /* 0x0000004003417224 */ /* 0x020fe200078e02ff */
[----:B------:R-:W-:-:S05]  /*10f80*/  ULDC.64 UR20, c[0x0][0x208] ;  /* 0x0000820000147ab9 */ /* 0x000fca0000000a00 */
[----:B------:R-:W-:Y:S02]  /*10f90*/  USHF.R.S32.HI UR14, URZ, 0x1f, UR18 ;  /* 0x0000001f3f0e7899 */ /* 0x000fe40008011412 */
[----:B------:R-:W-:Y:S01]  /*10fa0*/  VIADD R9, R23, UR17 ;  /* 0x0000001117097c36 */ /* 0x000fe20008000000 */
[----:B------:R-:W-:Y:S01]  /*10fb0*/  UIMAD.WIDE.U32 UR8, UR18, UR12, UR10 ;  /* 0x0000000c120872a5 */ /* 0x000fe2000f8e000a */
[----:B------:R-:W-:Y:S01]  /*10fc0*/  VIADD R26, R214, UR17 ;  /* 0x00000011d61a7c36 */ /* 0x000fe20008000000 */
[----:B------:R-:W-:Y:S01]  /*10fd0*/  UIMAD UR7, UR14, UR12, URZ ;  /* 0x0000000c0e0772a4 */ /* 0x000fe2000f8e023f */
[----:B------:R-:W-:Y:S01]  /*10fe0*/  @P1 IMAD.HI.U32 R5, R9, R6, RZ ;  /* 0x0000000609051227 */ /* 0x000fe200078e00ff */
[----:B------:R-:W-:Y:S02]  /*10ff0*/  USEL UR16, UR16, URZ, !UP0 ;  /* 0x0000003f10107287 */ /* 0x000fe4000c000000 */
[----:B------:R-:W-:Y:S01]  /*11000*/  UIMAD UR7, UR18, UR13, UR7 ;  /* 0x0000000d120772a4 */ /* 0x000fe2000f8e0207 */
[----:B------:R-:W-:Y:S01]  /*11010*/  IMAD.MOV.U32 R4, RZ, RZ, R9 ;  /* 0x000000ffff047224 */ /* 0x000fe200078e0009 */
[----:B------:R-:W-:Y:S01]  /*11020*/  @P1 SHF.R.U32.HI R4, RZ, R8, R5 ;  /* 0x00000008ff041219 */ /* 0x000fe20000011605 */
[----:B------:R-:W-:Y:S01]  /*11030*/  ULDC.64 UR12, c[0x0][0xb98] ;  /* 0x0002e600000c7ab9 */ /* 0x000fe20000000a00 */
[----:B------:R-:W-:Y:S01]  /*11040*/  UIADD3 UR9, UR9, UR7, URZ ;  /* 0x0000000709097290 */ /* 0x000fe2000fffe03f */
[----:B------:R-:W-:Y:S01]  /*11050*/  IMAD R5, R209, 0x40, R16 ;  /* 0x00000040d1057824 */ /* 0x000fe200078e0210 */
[----:B------:R-:W-:Y:S01]  /*11060*/  USEL UR15, UR15, URZ, !UP0 ;  /* 0x0000003f0f0f7287 */ /* 0x000fe2000c000000 */
[----:B------:R-:W-:Y:S01]  /*11070*/  IMAD.MOV R7, RZ, RZ, -R4 ;  /* 0x000000ffff077224 */ /* 0x000fe200078e0a04 */
[----:B------:R-:W-:Y:S01]  /*11080*/  UIMAD UR7, UR16, UR12, URZ ;  /* 0x0000000c100772a4 */ /* 0x000fe2000f8e023f */
[----:B------:R-:W-:Y:S01]  /*11090*/  IMAD.WIDE R20, R5, 0x2, R20 ;  /* 0x0000000205147825 */ /* 0x000fe200078e0214 */
[----:B------:R-:W-:Y:S01]  /*110a0*/  UIMAD.WIDE.U32 UR8, UR15, UR12, UR8 ;  /* 0x0000000c0f0872a5 */ /* 0x000fe2000f8e0008 */
[----:B------:R-:W-:Y:S01]  /*110b0*/  SHF.R.S32.HI R5, RZ, 0x1f, R4 ;  /* 0x0000001fff057819 */ /* 0x000fe20000011404 */
[----:B------:R-:W-:Y:S01]  /*110c0*/  UIMAD UR7, UR15, UR13, UR7 ;  /* 0x0000000d0f0772a4 */ /* 0x000fe2000f8e0207 */
[----:B------:R-:W-:Y:S01]  /*110d0*/  IMAD R7, R64, R7, R9 ;  /* 0x0000000740077224 */ /* 0x000fe200078e0209 */
[----:B------:R-:W-:Y:S01]  /*110e0*/  IADD3 R13, P2, R20, 0x1000, RZ ;  /* 0x00001000140d7810 */ /* 0x000fe20007f5e0ff */
[----:B------:R-:W-:Y:S01]  /*110f0*/  ULDC.64 UR12, c[0x0][0xaa0] ;  /* 0x0002a800000c7ab9 */ /* 0x000fe20000000a00 */
[----:B------:R-:W-:-:S02]  /*11100*/  IADD3 R4, P0, R4, UR8, RZ ;  /* 0x0000000804047c10 */ /* 0x000fc4000ff1e0ff */
[----:B------:R-:W-:Y:S01]  /*11110*/  IMAD.U32 R8, RZ, RZ, UR7 ;  /* 0x00000007ff087e24 */ /* 0x000fe2000f8e00ff */
[----:B------:R-:W-:Y:S02]  /*11120*/  SHF.R.S32.HI R6, RZ, 0x1f, R7 ;  /* 0x0000001fff067819 */ /* 0x000fe40000011407 */
[----:B------:R-:W-:Y:S02]  /*11130*/  LOP3.LUT R12, R13, 0x380, RZ, 0xc0, !PT ;  /* 0x000003800d0c7812 */ /* 0x000fe400078ec0ff */
[----:B------:R-:W-:Y:S01]  /*11140*/  IADD3.X R5, R5, UR9, R8, P0, !PT ;  /* 0x0000000905057c10 */ /* 0x000fe200087fe408 */
[----:B------:R-:W-:Y:S01]  /*11150*/  ULDC.64 UR8, c[0x0][0xb88] ;  /* 0x0002e20000087ab9 */ /* 0x000fe20000000a00 */
[----:B------:R-:W-:Y:S01]  /*11160*/  SHF.R.U64 R12, R12, 0x3, RZ ;  /* 0x000000030c0c7819 */ /* 0x000fe200000012ff */
[----:B------:R-:W-:Y:S01]  /*11170*/  IMAD R6, R6, UR8, RZ ;  /* 0x0000000806067c24 */ /* 0x000fe2000f8e02ff */
[----:B------:R-:W-:Y:S01]  /*11180*/  IADD3 R33, P3, R20, 0x6000, RZ ;  /* 0x0000600014217810 */ /* 0x000fe20007f7e0ff */
[----:B------:R-:W-:Y:S01]  /*11190*/  IMAD.WIDE.U32 R4, R7, UR8, R4 ;  /* 0x0000000807047c25 */ /* 0x000fe2000f8e0004 */
[----:B------:R-:W-:-:S02]  /*111a0*/  LOP3.LUT R12, R12, R13, RZ, 0x3c, !PT ;  /* 0x0000000d0c0c7212 */ /* 0x000fc400078e3cff */
[----:B------:R-:W-:Y:S01]  /*111b0*/  IADD3.X R13, RZ, R21, RZ, P2, !PT ;  /* 0x00000015ff0d7210 */ /* 0x000fe200017fe4ff */
[----:B---3--:R-:W-:Y:S01]  /*111c0*/  IMAD R11, R7, UR9, R6 ;  /* 0x00000009070b7c24 */ /* 0x008fe2000f8e0206 */
[----:B------:R-:W-:Y:S01]  /*111d0*/  ULDC.64 UR8, c[0x0][0xb50] ;  /* 0x0002d40000087ab9 */ /* 0x000fe20000000a00 */
[----:B------:R-:W-:Y:S01]  /*111e0*/  IADD3 R25, P2, R20, 0x7000, RZ ;  /* 0x0000700014197810 */ /* 0x000fe20007f5e0ff */
[----:B------:R-:W-:Y:S01]  /*111f0*/  VIADD R6, R26, 0x8 ;  /* 0x000000081a067836 */ /* 0x000fe20000000000 */
[----:B------:R-:W-:Y:S01]  /*11200*/  LOP3.LUT R32, R33, 0x380, RZ, 0xc0, !PT ;  /* 0x0000038021207812 */ /* 0x000fe200078ec0ff */
[----:B------:R-:W-:Y:S01]  /*11210*/  IMAD.IADD R5, R5, 0x1, R11 ;  /* 0x0000000105057824 */ /* 0x000fe200078e020b */
[----:B------:R-:W-:Y:S02]  /*11220*/  LEA R11, P0, R4, UR8, 0x2 ;  /* 0x00000008040b7c11 */ /* 0x000fe4000f8010ff */
[----:B------:R-:W-:Y:S02]  /*11230*/  IADD3 R9, P6, R20, 0x2000, RZ ;  /* 0x0000200014097810 */ /* 0x000fe40007fde0ff */
[----:B------:R-:W-:Y:S01]  /*11240*/  LEA.HI.X R14, R4, UR9, R5, 0x2, P0 ;  /* 0x00000009040e7c11 */ /* 0x000fe200080f1405 */
[----:B------:R-:W-:Y:S01]  /*11250*/  SHFL.IDX PT, R18, R11, RZ, 0x1c1f ;  /* 0x001c1fff0b127589 */ /* 0x000fe200000e0000 */
[----:B------:R-:W-:-:S02]  /*11260*/  IADD3 R45, P0, R20, 0x5000, RZ ;  /* 0x00005000142d7810 */ /* 0x000fc40007f1e0ff */
[C---:B------:R-:W-:Y:S01]  /*11270*/  IADD3 R5, P5, R20.reuse, 0x3000, RZ ;  /* 0x0000300014057810 */ /* 0x040fe20007fbe0ff */
[----:B------:R-:W0:Y:S01]  /*11280*/  SHFL.IDX PT, R19, R14, RZ, 0x1c1f ;  /* 0x001c1fff0e137589 */ /* 0x000e2200000e0000 */
[----:B------:R-:W-:Y:S02]  /*11290*/  LOP3.LUT R44, R45, 0x380, RZ, 0xc0, !PT ;  /* 0x000003802d2c7812 */ /* 0x000fe400078ec0ff */
[----:B------:R-:W-:Y:S01]  /*112a0*/  IADD3 R49, P4, R20, 0x4000, RZ ;  /* 0x0000400014317810 */ /* 0x000fe20007f9e0ff */
[----:B------:R-:W-:Y:S01]  /*112b0*/  SHFL.IDX PT, R36, R11, 0x1, 0x1c1f ;  /* 0x003c1f000b247f89 */ /* 0x000fe200000e0000 */
[----:B------:R-:W-:Y:S02]  /*112c0*/  SHF.R.U64 R44, R44, 0x3, RZ ;  /* 0x000000032c2c7819 */ /* 0x000fe400000012ff */
[----:B------:R-:W-:Y:S01]  /*112d0*/  LOP3.LUT R24, R25, 0x380, RZ, 0xc0, !PT ;  /* 0x0000038019187812 */ /* 0x000fe200078ec0ff */
[----:B------:R-:W1:Y:S01]  /*112e0*/  SHFL.IDX PT, R37, R14, 0x1, 0x1c1f ;  /* 0x003c1f000e257f89 */ /* 0x000e6200000e0000 */
[----:B------:R-:W-:-:S02]  /*112f0*/  SHF.R.U64 R32, R32, 0x3, RZ ;  /* 0x0000000320207819 */ /* 0x000fc400000012ff */
[----:B------:R-:W-:Y:S02]  /*11300*/  LOP3.LUT R8, R9, 0x380, RZ, 0xc0, !PT ;  /* 0x0000038009087812 */ /* 0x000fe400078ec0ff */
[----:B------:R-:W-:Y:S02]  /*11310*/  LOP3.LUT R4, R5, 0x380, RZ, 0xc0, !PT ;  /* 0x0000038005047812 */ /* 0x000fe400078ec0ff */
[----:B------:R-:W-:Y:S02]  /*11320*/  LOP3.LUT R48, R49, 0x380, RZ, 0xc0, !PT ;  /* 0x0000038031307812 */ /* 0x000fe400078ec0ff */
[----:B------:R-:W-:Y:S01]  /*11330*/  LOP3.LUT R44, R44, R45, RZ, 0x3c, !PT ;  /* 0x0000002d2c2c7212 */ /* 0x000fe200078e3cff */
[--C-:B------:R-:W-:Y:S01]  /*11340*/  IMAD.X R45, RZ, RZ, R21.reuse, P0 ;  /* 0x000000ffff2d7224 */ /* 0x100fe200000e0615 */
[----:B------:R-:W-:Y:S02]  /*11350*/  SHF.R.U64 R24, R24, 0x3, RZ ;  /* 0x0000000318187819 */ /* 0x000fe400000012ff */
[----:B------:R-:W-:Y:S01]  /*11360*/  LOP3.LUT R32, R32, R33, RZ, 0x3c, !PT ;  /* 0x0000002120207212 */ /* 0x000fe200078e3cff */
[----:B------:R-:W-:Y:S01]  /*11370*/  IMAD.X R33, RZ, RZ, R21, P3 ;  /* 0x000000ffff217224 */ /* 0x000fe200018e0615 */
[----:B------:R-:W-:-:S02]  /*11380*/  SHF.R.U64 R8, R8, 0x3, RZ ;  /* 0x0000000308087819 */ /* 0x000fc400000012ff */
[----:B------:R-:W-:Y:S02]  /*11390*/  SHF.R.U64 R4, R4, 0x3, RZ ;  /* 0x0000000304047819 */ /* 0x000fe400000012ff */
[----:B------:R-:W-:Y:S02]  /*113a0*/  SHF.R.U64 R48, R48, 0x3, RZ ;  /* 0x0000000330307819 */ /* 0x000fe400000012ff */
[----:B------:R-:W-:Y:S02]  /*113b0*/  LOP3.LUT P0, RZ, R212, 0x3, RZ, 0xc0, !PT ;  /* 0x00000003d4ff7812 */ /* 0x000fe4000780c0ff */
[----:B------:R-:W-:Y:S02]  /*113c0*/  IADD3 R10, P3, R20, 0xb000, RZ ;  /* 0x0000b000140a7810 */ /* 0x000fe40007f7e0ff */
[----:B------:R-:W-:Y:S01]  /*113d0*/  LOP3.LUT R24, R24, R25, RZ, 0x3c, !PT ;  /* 0x0000001918187212 */ /* 0x000fe200078e3cff */
[--C-:B------:R-:W-:Y:S01]  /*113e0*/  IMAD.X R25, RZ, RZ, R21.reuse, P2 ;  /* 0x000000ffff197224 */ /* 0x100fe200010e0615 */
[----:B------:R-:W-:Y:S01]  /*113f0*/  LOP3.LUT R8, R8, R9, RZ, 0x3c, !PT ;  /* 0x0000000908087212 */ /* 0x000fe200078e3cff */
[--C-:B------:R-:W-:Y:S01]  /*11400*/  IMAD.X R9, RZ, RZ, R21.reuse, P6 ;  /* 0x000000ffff097224 */ /* 0x100fe200030e0615 */
[----:B------:R-:W-:Y:S01]  /*11410*/  LOP3.LUT R4, R4, R5, RZ, 0x3c, !PT ;  /* 0x0000000504047212 */ /* 0x000fe200078e3cff */
[--C-:B------:R-:W-:Y:S01]  /*11420*/  IMAD.X R5, RZ, RZ, R21.reuse, P5 ;  /* 0x000000ffff057224 */ /* 0x100fe200028e0615 */
[----:B------:R-:W-:Y:S01]  /*11430*/  LOP3.LUT R48, R48, R49, RZ, 0x3c, !PT ;  /* 0x0000003130307212 */ /* 0x000fe200078e3cff */
[--C-:B------:R-:W-:Y:S01]  /*11440*/  IMAD.X R49, RZ, RZ, R21.reuse, P4 ;  /* 0x000000ffff317224 */ /* 0x100fe200020e0615 */
[-C--:B------:R-:W-:Y:S01]  /*11450*/  ISETP.GE.OR P2, PT, R26, R65.reuse, P0 ;  /* 0x000000411a00720c */ /* 0x080fe20000746670 */
[----:B------:R-:W-:Y:S01]  /*11460*/  IMAD.X R41, RZ, RZ, R21, P3 ;  /* 0x000000ffff297224 */ /* 0x000fe200018e0615 */
[----:B------:R-:W-:-:S02]  /*11470*/  ISETP.GE.OR P0, PT, R6, R65, P0 ;  /* 0x000000410600720c */ /* 0x000fc40000706670 */
[----:B------:R-:W-:Y:S02]  /*11480*/  LOP3.LUT R3, R10, 0x380, RZ, 0xc0, !PT ;  /* 0x000003800a037812 */ /* 0x000fe400078ec0ff */
[C---:B------:R-:W-:Y:S02]  /*11490*/  IADD3 R61, P6, R20.reuse, 0x8000, RZ ;  /* 0x00008000143d7810 */ /* 0x040fe40007fde0ff */
[C---:B------:R-:W-:Y:S02]  /*114a0*/  IADD3 R57, P5, R20.reuse, 0x9000, RZ ;  /* 0x0000900014397810 */ /* 0x040fe40007fbe0ff */
[C---:B------:R-:W-:Y:S02]  /*114b0*/  IADD3 R53, P4, R20.reuse, 0xa000, RZ ;  /* 0x0000a00014357810 */ /* 0x040fe40007f9e0ff */
[----:B------:R-:W-:Y:S01]  /*114c0*/  LOP3.LUT R7, R20, 0x380, RZ, 0xc0, !PT ;  /* 0x0000038014077812 */ /* 0x000fe200078ec0ff */
[----:B0-----:R0:W-:Y:S01]  /*114d0*/  @!P2 ST.E desc[UR20][R18.64], R0 ;  /* 0x000000001200a985 */ /* 0x0011e2000c101914 */
[----:B------:R-:W-:-:S02]  /*114e0*/  SHF.R.U64 R3, R3, 0x3, RZ ;  /* 0x0000000303037819 */ /* 0x000fc400000012ff */
[----:B------:R-:W-:Y:S01]  /*114f0*/  LOP3.LUT R60, R61, 0x380, RZ, 0xc0, !PT ;  /* 0x000003803d3c7812 */ /* 0x000fe200078ec0ff */
[----:B-1----:R1:W-:Y:S01]  /*11500*/  @!P0 ST.E desc[UR20][R36.64], R2 ;  /* 0x0000000224008985 */ /* 0x0023e2000c101914 */
[----:B------:R-:W-:Y:S02]  /*11510*/  LOP3.LUT R56, R57, 0x380, RZ, 0xc0, !PT ;  /* 0x0000038039387812 */ /* 0x000fe400078ec0ff */
[----:B------:R-:W-:Y:S01]  /*11520*/  LOP3.LUT R52, R53, 0x380, RZ, 0xc0, !PT ;  /* 0x0000038035347812 */ /* 0x000fe200078ec0ff */
[----:B------:R-:W-:Y:S01]  /*11530*/  UIMAD UR7, UR11, UR12, URZ ;  /* 0x0000000c0b0772a4 */ /* 0x000fe2000f8e023f */
[----:B------:R-:W-:Y:S01]  /*11540*/  SHF.R.U64 R7, R7, 0x3, RZ ;  /* 0x0000000307077819 */ /* 0x000fe200000012ff */
[----:B------:R-:W-:Y:S01]  /*11550*/  UIMAD.WIDE.U32 UR8, UR4, UR12, URZ ;  /* 0x0000000c040872a5 */ /* 0x000fe2000f8e003f */
[----:B------:R-:W-:Y:S01]  /*11560*/  SHF.R.U64 R60, R60, 0x3, RZ ;  /* 0x000000033c3c7819 */ /* 0x000fe200000012ff */
[----:B------:R-:W-:Y:S01]  /*11570*/  ULDC.64 UR10, c[0x0][0xae8] ;  /* 0x0002ba00000a7ab9 */ /* 0x000fe20000000a00 */
[----:B------:R-:W-:Y:S01]  /*11580*/  SHF.R.U64 R56, R56, 0x3, RZ ;  /* 0x0000000338387819 */ /* 0x000fe200000012ff */
[----:B0-----:R-:W-:Y:S01]  /*11590*/  IMAD R0, R206, 0x20, R209 ;  /* 0x00000020ce007824 */ /* 0x001fe200078e02d1 */
[----:B------:R-:W-:Y:S01]  /*115a0*/  SHF.R.U64 R52, R52, 0x3, RZ ;  /* 0x0000000334347819 */ /* 0x000fe200000012ff */
[----:B------:R-:W5:Y:S01]  /*115b0*/  LD.E.128 R12, desc[UR20][R12.64] ;  /* 0x000000140c0c7980 */ /* 0x000f62000c101d00 */
[----:B------:R-:W-:-:S02]  /*115c0*/  LOP3.LUT R20, R7, R20, RZ, 0x3c, !PT ;  /* 0x0000001407147212 */ /* 0x000fc400078e3cff */
[----:B------:R-:W-:Y:S01]  /*115d0*/  LOP3.LUT R40, R3, R10, RZ, 0x3c, !PT ;  /* 0x0000000a03287212 */ /* 0x000fe200078e3cff */
[----:B------:R-:W5:Y:S01]  /*115e0*/  LD.E.128 R48, desc[UR20][R48.64] ;  /* 0x0000001430307980 */ /* 0x000f62000c101d00 */
[----:B------:R-:W0:Y:S01]  /*115f0*/  @P1 LDC R3, c[0x0][0xbec] ;  /* 0x0002fb00ff031b82 */ /* 0x000e220000000800 */
[----:B------:R-:W-:Y:S01]  /*11600*/  LOP3.LUT R60, R60, R61, RZ, 0x3c, !PT ;  /* 0x0000003d3c3c7212 */ /* 0x000fe200078e3cff */
[--C-:B------:R-:W-:Y:S01]  /*11610*/  IMAD.X R61, RZ, RZ, R21.reuse, P6 ;  /* 0x000000ffff3d7224 */ /* 0x100fe200030e0615 */
[----:B------:R-:W-:Y:S01]  /*11620*/  LOP3.LUT R56, R56, R57, RZ, 0x3c, !PT ;  /* 0x0000003938387212 */ /* 0x000fe200078e3cff */
[--C-:B------:R-:W-:Y:S01]  /*11630*/  IMAD.X R57, RZ, RZ, R21.reuse, P5 ;  /* 0x000000ffff397224 */ /* 0x100fe200028e0615 */
[----:B------:R-:W-:Y:S01]  /*11640*/  LOP3.LUT R52, R52, R53, RZ, 0x3c, !PT ;  /* 0x0000003534347212 */ /* 0x000fe200078e3cff */
[----:B------:R-:W-:Y:S01]  /*11650*/  IMAD.X R53, RZ, RZ, R21, P4 ;  /* 0x000000ffff357224 */ /* 0x000fe200020e0615 */
[----:B------:R2:W5:Y:S01]  /*11660*/  LD.E.128 R28, desc[UR20][R20.64] ;  /* 0x00000014141c7980 */ /* 0x000562000c101d00 */
[----:B------:R-:W-:Y:S01]  /*11670*/  UIMAD UR7, UR4, UR13, UR7 ;  /* 0x0000000d040772a4 */ /* 0x000fe2000f8e0207 */
[----:B------:R-:W-:-:S02]  /*11680*/  VIADD R18, R0, UR17 ;  /* 0x0000001100127c36 */ /* 0x000fc40008000000 */
[----:B------:R-:W5:Y:S04]  /*11690*/  LD.E.128 R8, desc[UR20][R8.64] ;  /* 0x0000001408087980 */ /* 0x000f68000c101d00 */
[----:B------:R-:W5:Y:S01]  /*116a0*/  LD.E.128 R4, desc[UR20][R4.64] ;  /* 0x0000001404047980 */ /* 0x000f62000c101d00 */
[----:B--2---:R-:W2:Y:S01]  /*116b0*/  @P1 LDC R21, c[0x0][0xbf0] ;  /* 0x0002fc00ff151b82 */ /* 0x004ea20000000800 */
[----:B------:R-:W-:Y:S02]  /*116c0*/  UIADD3 UR9, UR9, UR7, URZ ;  /* 0x0000000709097290 */ /* 0x000fe4000fffe03f */
[----:B------:R-:W5:Y:S01]  /*116d0*/  LD.E.128 R44, desc[UR20][R44.64] ;  /* 0x000000142c2c7980 */ /* 0x000f62000c101d00 */
[----:B------:R-:W-:Y:S02]  /*116e0*/  UIMAD UR4, UR14, UR10, URZ ;  /* 0x0000000a0e0472a4 */ /* 0x000fe4000f8e023f */
[----:B------:R-:W-:Y:S01]  /*116f0*/  UIMAD.WIDE.U32 UR8, UR18, UR10, UR8 ;  /* 0x0000000a120872a5 */ /* 0x000fe2000f8e0008 */
[----:B------:R-:W5:Y:S01]  /*11700*/  LD.E.128 R32, desc[UR20][R32.64] ;  /* 0x0000001420207980 */ /* 0x000f62000c101d00 */
[----:B------:R-:W-:Y:S01]  /*11710*/  UIMAD UR4, UR18, UR11, UR4 ;  /* 0x0000000b120472a4 */ /* 0x000fe2000f8e0204 */
[----:B0-----:R-:W-:-:S02]  /*11720*/  @P1 IMAD.HI.U32 R0, R18, R3, RZ ;  /* 0x0000000312001227 */ /* 0x001fc400078e00ff */
[----:B------:R-:W-:Y:S01]  /*11730*/  ULDC.64 UR10, c[0x0][0xaf0] ;  /* 0x0002bc00000a7ab9 */ /* 0x000fe20000000a00 */
[----:B------:R-:W-:Y:S01]  /*11740*/  UIADD3 UR9, UR9, UR4, URZ ;  /* 0x0000000409097290 */ /* 0x000fe2000fffe03f */
[----:B------:R-:W5:Y:S01]  /*11750*/  LD.E.128 R24, desc[UR20][R24.64] ;  /* 0x0000001418187980 */ /* 0x000f62000c101d00 */
[----:B------:R-:W-:Y:S01]  /*11760*/  UIMAD UR4, UR16, UR10, URZ ;  /* 0x0000000a100472a4 */ /* 0x000fe2000f8e023f */
[----:B------:R-:W-:Y:S01]  /*11770*/  IMAD.MOV.U32 R19, RZ, RZ, R18 ;  /* 0x000000ffff137224 */ /* 0x000fe200078e0012 */
[----:B------:R-:W-:Y:S01]  /*11780*/  UIMAD.WIDE.U32 UR8, UR15, UR10, UR8 ;  /* 0x0000000a0f0872a5 */ /* 0x000fe2000f8e0008 */
[----:B------:R-:W5:Y:S01]  /*11790*/  LD.E.128 R60, desc[UR20][R60.64] ;  /* 0x000000143c3c7980 */ /* 0x000f62000c101d00 */
[----:B------:R-:W-:-:S03]  /*117a0*/  UIMAD UR4, UR15, UR11, UR4 ;  /* 0x0000000b0f0472a4 */ /* 0x000fc6000f8e0204 */
[----:B------:R-:W-:Y:S01]  /*117b0*/  ULDC.64 UR10, c[0x0][0xae0] ;  /* 0x0002b800000a7ab9 */ /* 0x000fe20000000a00 */
[----:B------:R-:W5:Y:S01]  /*117c0*/  LD.E.128 R56, desc[UR20][R56.64] ;  /* 0x0000001438387980 */ /* 0x000f62000c101d00 */
[----:B--2---:R-:W-:Y:S01]  /*117d0*/  @P1 SHF.R.U32.HI R19, RZ, R21, R0 ;  /* 0x00000015ff131219 */ /* 0x004fe20000011600 */
[----:B------:R-:W-:Y:S02]  /*117e0*/  UIADD3 UR4, UR9, UR4, URZ ;  /* 0x0000000409047290 */ /* 0x000fe4000fffe03f */
[----:B------:R-:W5:Y:S01]  /*117f0*/  LD.E.128 R52, desc[UR20][R52.64] ;  /* 0x0000001434347980 */ /* 0x000f62000c101d00 */
[--C-:B------:R-:W-:Y:S01]  /*11800*/  SHF.R.S32.HI R0, RZ, 0x1f, R19.reuse ;  /* 0x0000001fff007819 */ /* 0x100fe20000011413 */
[----:B------:R-:W-:Y:S02]  /*11810*/  IMAD.MOV R21, RZ, RZ, -R19 ;  /* 0x000000ffff157224 */ /* 0x000fe400078e0a13 */
[----:B------:R-:W5:Y:S01]  /*11820*/  LD.E.128 R40, desc[UR20][R40.64] ;  /* 0x0000001428287980 */ /* 0x000f62000c101d00 */
[----:B------:R-:W-:-:S02]  /*11830*/  IMAD.U32 R3, RZ, RZ, UR9 ;  /* 0x00000009ff037e24 */ /* 0x000fc4000f8e00ff */
[----:B------:R-:W-:Y:S01]  /*11840*/  IMAD R0, R0, UR10, RZ ;  /* 0x0000000a00007c24 */ /* 0x000fe2000f8e02ff */
[----:B------:R-:W-:Y:S01]  /*11850*/  @!PT LDS RZ, [RZ] ;  /* 0x00000000fffff984 */ /* 0x000fe20000000800 */
[----:B------:R-:W-:Y:S01]  /*11860*/  @!PT LDS RZ, [RZ] ;  /* 0x00000000fffff984 */ /* 0x000fe20000000800 */
[----:B------:R-:W-:Y:S01]  /*11870*/  @!PT LDS RZ, [RZ] ;  /* 0x00000000fffff984 */ /* 0x000fe20000000800 */
[----:B------:R-:W-:Y:S01]  /*11880*/  @!PT LDS RZ, [RZ] ;  /* 0x00000000fffff984 */ /* 0x000fe20000000800 */
[----:B------:R0:W-:Y:S06]  /*11890*/  MEMBAR.ALL.CTA ;  /* 0x0000000000007992 */ /* 0x0001ec0000008000 */
[----:B0-----:R-:W0:Y:S01]  /*118a0*/  FENCE.VIEW.ASYNC.S ;  /* 0x00000000000073c6 */ /* 0x001e220000000000 */
[----:B------:R-:W-:Y:S02]  /*118b0*/  IMAD R21, R64, R21, R18 ;  /* 0x0000001540157224 */ /* 0x000fe400078e0212 */
[----:B-1----:R-:W-:Y:S01]  /*118c0*/  IMAD.U32 R2, RZ, RZ, UR8 ;  /* 0x00000008ff027e24 */ /* 0x002fe2000f8e00ff */
[----:B------:R-:W-:Y:S01]  /*118d0*/  ULDC.64 UR8, c[0x0][0xad8] ;  /* 0x0002b60000087ab9 */ /* 0x000fe20000000a00 */
[----:B------:R-:W-:-:S02]  /*118e0*/  IMAD.U32 R3, RZ, RZ, UR4 ;  /* 0x00000004ff037e24 */ /* 0x000fc4000f8e00ff */
[C---:B------:R-:W-:Y:S01]  /*118f0*/  IMAD R37, R19.reuse, UR11, R0 ;  /* 0x0000000b13257c24 */ /* 0x040fe2000f8e0200 */
[----:B------:R-:W-:Y:S01]  /*11900*/  SHF.R.S32.HI R0, RZ, 0x1f, R21 ;  /* 0x0000001fff007819 */ /* 0x000fe20000011415 */
[----:B------:R-:W-:-:S04]  /*11910*/  IMAD.WIDE.U32 R2, R19, UR10, R2 ;  /* 0x0000000a13027c25 */ /* 0x000fc8000f8e0002 */
[----:B------:R-:W-:Y:S02]  /*11920*/  IMAD.IADD R3, R3, 0x1, R37 ;  /* 0x0000000103037824 */ /* 0x000fe400078e0225 */
[----:B------:R-:W-:Y:S02]  /*11930*/  IMAD R18, R0, UR8, RZ ;  /* 0x0000000800127c24 */ /* 0x000fe4000f8e02ff */
[----:B------:R-:W-:Y:S02]  /*11940*/  VIADD R38, R209, UR17 ;  /* 0x00000011d1267c36 */ /* 0x000fe40008000000 */
[C---:B------:R-:W-:Y:S02]  /*11950*/  IMAD R19, R21.reuse, UR9, R18 ;  /* 0x0000000915137c24 */ /* 0x040fe4000f8e0212 */
[----:B------:R-:W-:Y:S01]  /*11960*/  IMAD.WIDE.U32 R2, R21, UR8, R2 ;  /* 0x0000000815027c25 */ /* 0x000fe2000f8e0002 */
[----:B------:R-:W-:Y:S01]  /*11970*/  ISETP.GE.AND P2, PT, R38, R65, PT ;  /* 0x000000412600720c */ /* 0x000fe20003f46270 */
[----:B------:R-:W-:-:S02]  /*11980*/  ULDC.64 UR8, c[0x0][0xa80] ;  /* 0x0002a00000087ab9 */ /* 0x000fc40000000a00 */
[----:B------:R-:W-:Y:S01]  /*11990*/  VIADD R0, R38, 0x20 ;  /* 0x0000002026007836 */ /* 0x000fe20000000000 */
[----:B------:R-:W-:Y:S01]  /*119a0*/  LEA R36, P3, R2, UR8, 0x1 ;  /* 0x0000000802247c11 */ /* 0x000fe2000f8608ff */
[----:B------:R-:W-:Y:S02]  /*119b0*/  IMAD.IADD R3, R3, 0x1, R19 ;  /* 0x0000000103037824 */ /* 0x000fe400078e0213 */
[----:B------:R-:W-:Y:S01]  /*119c0*/  VIADD R17, R17, 0x36820 ;  /* 0x0003682011117836 */ /* 0x000fe20000000000 */
[-C--:B------:R-:W-:Y:S01]  /*119d0*/  ISETP.GE.AND P1, PT, R0, R65.reuse, PT ;  /* 0x000000410000720c */ /* 0x080fe20003f26270 */
[----:B------:R-:W-:Y:S01]  /*119e0*/  VIADD R0, R38, 0x40 ;  /* 0x0000004026007836 */ /* 0x000fe20000000000 */
[----:B------:R-:W-:Y:S02]  /*119f0*/  LEA.HI.X R37, R2, UR9, R3, 0x1, P3 ;  /* 0x0000000902257c11 */ /* 0x000fe400098f0c03 */
[----:B------:R-:W-:Y:S01]  /*11a00*/  PRMT R17, RZ, 0x654, R17 ;  /* 0x00000654ff117816 */ /* 0x000fe20000000011 */
[----:B0-----:R0:W1:Y:S01]  /*11a10*/  SHFL.IDX PT, R21, R36, RZ, 0x181f ;  /* 0x00181fff24157589 */ /* 0x00106200000e0000 */
        /* <DEDUP_REMOVED lines=10> */
[-C--:B-1----:R-:W-:Y:S02]  /*11ac0*/  @!P4 LEA R2, P6, R16, R21.reuse, 0x1 ;  /* 0x000000151002c211 */ /* 0x082fe400078c08ff */
[-C--:B------:R-:W-:Y:S02]  /*11ad0*/  @!P3 LEA R18, P5, R204, R21.reuse, 0x1 ;  /* 0x00000015cc12b211 */ /* 0x080fe400078a08ff */
[-C--:B--2---:R-:W-:Y:S02]  /*11ae0*/  @!P4 LEA.HI.X R3, R16, R0.reuse, R219, 0x1, P6 ;  /* 0x000000001003c211 */ /* 0x084fe400030f0cdb */
[C---:B------:R-:W-:Y:S02]  /*11af0*/  @!P2 LEA R20, P6, R205.reuse, R21, 0x1 ;  /* 0x00000015cd14a211 */ /* 0x040fe400078c08ff */
[-C--:B------:R-:W-:Y:S01]  /*11b00*/  @!P3 LEA.HI.X R19, R204, R0.reuse, R218, 0x1, P5 ;  /* 0x00000000cc13b211 */ /* 0x080fe200028f0cda */
[----:B-----5:R3:W-:Y:S01]  /*11b10*/  @!P4 ST.E.128 desc[UR8][R2.64], R28 ;  /* 0x0000001c0200c985 */ /* 0x0207e2000c101d08 */
[----:B------:R-:W-:-:S03]  /*11b20*/  @!P2 LEA.HI.X R21, R205, R0, R217, 0x1, P6 ;  /* 0x00000000cd15a211 */ /* 0x000fc600030f0cd9 */
[----:B------:R3:W-:Y:S04]  /*11b30*/  @!P3 ST.E.128 desc[UR8][R18.64], R48 ;  /* 0x000000301200b985 */ /* 0x0007e8000c101d08 */
[----:B------:R3:W-:Y:S02]  /*11b40*/  @!P2 ST.E.128 desc[UR8][R20.64], R60 ;  /* 0x0000003c1400a985 */ /* 0x0007e4000c101d08 */
.L_x_2518:
[----:B------:R-:W-:Y:S05]  /*11b50*/  BSYNC B1 ;  /* 0x0000000000017941 */ /* 0x000fea0003800000 */
.L_x_2517:
        /* <DEDUP_REMOVED lines=18> */
.L_x_2520:
[----:B------:R-:W-:Y:S05]  /*11c80*/  BSYNC B1 ;  /* 0x0000000000017941 */ /* 0x000fea0003800000 */
.L_x_2519:
        /* <DEDUP_REMOVED lines=18> */
.L_x_2522:
[----:B------:R-:W-:Y:S05]  /*11db0*/  BSYNC B1 ;  /* 0x0000000000017941 */ /* 0x000fea0003800000 */
.L_x_2521:
[----:B0-----:R-:W-:Y:S01]  /*11dc0*/  VIADD R0, R38, 0x60 ;  /* 0x0000006026007836 */ /* 0x001fe20000000000 */
[----:B--2-4-:R-:W0:Y:S04]  /*11dd0*/  SHFL.IDX PT, R37, R37, 0x3, 0x181f ;  /* 0x00781f0025257f89 */ /* 0x014e2800000e0000 */
[----:B------:R-:W-:Y:S01]  /*11de0*/  ISETP.GE.AND P0, PT, R0, R65, PT ;  /* 0x000000410000720c */ /* 0x000fe20003f06270 */
[----:B------:R2:W4:-:S12]  /*11df0*/  SHFL.IDX PT, R11, R36, 0x3, 0x181f ;  /* 0x00781f00240b7f89 */ /* 0x00051800000e0000 */
[----:B--2---:R-:W-:Y:S05]  /*11e00*/  @P0 BRA `(.L_x_2523) ;  /* 0x0000000c009c0947 */ /* 0x004fea0003800000 */
[----:B------:R-:W-:Y:S01]  /*11e10*/  ULDC UR4, c[0x0][0xac8] ;  /* 0x0002b20000047ab9 */ /* 0x000fe20000000800 */
[----:B------:R-:W-:Y:S01]  /*11e20*/  ULDC.64 UR8, c[0x0][0x208] ;  /* 0x0000820000087ab9 */ /* 0x000fe20000000a00 */
[----:B------:R-:W-:Y:S02]  /*11e30*/  ISETP.GE.AND P2, PT, R16, UR4, PT ;  /* 0x0000000410007c0c */ /* 0x000fe4000bf46270 */
[----:B------:R-:W-:-:S11]  /*11e40*/  ISETP.GE.AND P3, PT, R204, UR4, PT ;  /* 0x00000004cc007c0c */ /* 0x000fd6000bf66270 */
[-C--:B----4-:R-:W-:Y:S02]  /*11e50*/  @!P2 LEA R2, P0, R16, R11.reuse, 0x1 ;  /* 0x0000000b1002a211 */ /* 0x090fe400078008ff */
[----:B------:R-:W-:Y:S02]  /*11e60*/  @!P3 LEA R8, P1, R204, R11, 0x1 ;  /* 0x0000000bcc08b211 */ /* 0x000fe400078208ff */
[-C--:B0-----:R-:W-:Y:S02]  /*11e70*/  @!P2 LEA.HI.X R3, R16, R37.reuse, R219, 0x1, P0 ;  /* 0x000000251003a211 */ /* 0x081fe400000f0cdb */
[----:B------:R-:W-:Y:S02]  /*11e80*/  ISETP.GE.AND P0, PT, R205, UR4, PT ;  /* 0x00000004cd007c0c */ /* 0x000fe4000bf06270 */
[----:B------:R-:W-:Y:S01]  /*11e90*/  @!P3 LEA.HI.X R9, R204, R37, R218, 0x1, P1 ;  /* 0x00000025cc09b211 */ /* 0x000fe200008f0cda */
[----:B------:R2:W-:Y:S04]  /*11ea0*/  @!P2 ST.E.128 desc[UR8][R2.64], R4 ;  /* 0x000000040200a985 */ /* 0x0005e8000c101d08 */
[----:B------:R2:W-:Y:S06]  /*11eb0*/  @!P3 ST.E.128 desc[UR8][R8.64], R24 ;  /* 0x000000180800b985 */ /* 0x0005ec000c101d08 */
[----:B------:R-:W-:Y:S05]  /*11ec0*/  @P0 BRA `(.L_x_2523) ;  /* 0x0000000c006c0947 */ /* 0x000fea0003800000 */
[----:B--2---:R-:W-:Y:S01]  /*11ed0*/  LEA R2, P0, R205, R11, 0x1 ;  /* 0x0000000bcd027211 */ /* 0x004fe200078008ff */
[----:B------:R-:W-:-:S03]  /*11ee0*/  ULDC.64 UR8, c[0x0][0x208] ;  /* 0x0000820000087ab9 */ /* 0x000fc60000000a00 */
[----:B------:R-:W-:-:S05]  /*11ef0*/  LEA.HI.X R3, R205, R37, R217, 0x1, P0 ;  /* 0x00000025cd037211 */ /* 0x000fca00000f0cd9 */
[----:B------:R0:W-:Y:S01]  /*11f00*/  ST.E.128 desc[UR8][R2.64], R40 ;  /* 0x0000002802007985 */ /* 0x0001e2000c101d08 */
[----:B------:R-:W-:Y:S05]  /*11f10*/  BRA `(.L_x_2523) ;  /* 0x0000000c00587947 */ /* 0x000fea0003800000 */
.L_x_2515:
        /* <DEDUP_REMOVED lines=14> */
[----:B------:R-:W-:Y:S01]  /*12000*/  UISETP.NE.U32.AND UP1, UPT, UR8, URZ, UPT ;  /* 0x0000003f0800728c */ /* 0x000fe2000bf25070 */
[----:B0-----:R-:W-:-:S03]  /*12010*/  ISETP.NE.AND P0, PT, R11, 0x1, PT ;  /* 0x000000010b00780c */ /* 0x001fc60003f05270 */
[----:B------:R-:W-:-:S06]  /*12020*/  UISETP.NE.AND.EX UP1, UPT, UR9, URZ, UPT, UP1 ;  /* 0x0000003f0900728c */ /* 0x000fcc000bf25310 */
[----:B------:R-:W-:-:S04]  /*12030*/  PLOP3.LUT P3, PT, PT, PT, UP1, 0x80, 0x0 ;  /* 0x000000000000781c */ /* 0x000fc80003f6f018 */
[----:B------:R-:W0:Y:S01]  /*12040*/  @P0 LDC R9, c[0x0][0xbec] ;  /* 0x0002fb00ff090b82 */ /* 0x000e220000000800 */
[----:B------:R-:W-:Y:S02]  /*12050*/  @UP1 ULDC.64 UR8, c[0x0][0xc08] ;  /* 0x0003020000081ab9 */ /* 0x000fe40000000a00 */
[----:B------:R-:W-:-:S03]  /*12060*/  @UP1 UIMAD.WIDE UR8, UR4, 0x4, UR8 ;  /* 0x00000004040818a5 */ /* 0x000fc6000f8e0208 */
[----:B------:R-:W-:Y:S02]  /*12070*/  ULDC UR4, c[0x0][0xa88] ;  /* 0x0002a20000047ab9 */ /* 0x000fe40000000800 */
[----:B------:R-:W-:Y:S01]  /*12080*/  IMAD.U32 R0, RZ, RZ, UR4 ;  /* 0x00000004ff007e24 */ /* 0x000fe2000f8e00ff */
[----:B------:R-:W-:Y:S01]  /*12090*/  UMOV UR4, URZ ;  /* 0x0000003f00047c82 */ /* 0x000fe20008000000 */
[----:B------:R-:W-:Y:S02]  /*120a0*/  IMAD.U32 R4, RZ, RZ, UR8 ;  /* 0x00000008ff047e24 */ /* 0x000fe4000f8e00ff */
[----:B------:R-:W-:Y:S01]  /*120b0*/  IMAD.U32 R5, RZ, RZ, UR9 ;  /* 0x00000009ff057e24 */ /* 0x000fe2000f8e00ff */
[----:B------:R-:W-:-:S04]  /*120c0*/  ISETP.GE.AND P1, PT, R220, 0x80, PT ;  /* 0x00000080dc00780c */ /* 0x000fc80003f26270 */
[----:B------:R1:W5:Y:S01]  /*120d0*/  @P3 LDG.E R0, desc[UR10][R4.64] ;  /* 0x0000000a04003981 */ /* 0x000362000c1e1900 */
[----:B------:R-:W-:Y:S01]  /*120e0*/  USHF.R.S32.HI UR11, URZ, 0x1f, UR7 ;  /* 0x0000001f3f0b7899 */ /* 0x000fe20008011407 */
[----:B--2---:R-:W-:-:S13]  /*120f0*/  @P2 R2UR UR4, R6 ;  /* 0x00000000060422ca */ /* 0x004fda00000e0000 */
[----:B------:R-:W-:Y:S01]  /*12100*/  USHF.R.S32.HI UR10, URZ, 0x1f, UR4 ;  /* 0x0000001f3f0a7899 */ /* 0x000fe20008011404 */
[----:B01----:R-:W-:Y:S11]  /*12110*/  @P3 BRA `(.L_x_2524) ;  /* 0x0000000000143947 */ /* 0x003ff60003800000 */
[----:B------:R-:W-:Y:S05]  /*12120*/  @!P2 BRA `(.L_x_2524) ;  /* 0x000000000010a947 */ /* 0x000fea0003800000 */
[----:B------:R-:W-:Y:S02]  /*12130*/  ULDC.64 UR8, c[0x0][0x208] ;  /* 0x0000820000087ab9 */ /* 0x000fe40000000a00 */
[----:B------:R-:W2:Y:S04]  /*12140*/  LDG.E R5, desc[UR8][R2.64] ;  /* 0x0000000802057981 */ /* 0x000ea8000c1e1900 */
[----:B-----5:R-:W2:Y:S02]  /*12150*/  LDG.E R0, desc[UR8][R2.64+0x4] ;  /* 0x0000040802007981 */ /* 0x020ea4000c1e1900 */
[----:B--2---:R-:W-:-:S07]  /*12160*/  IMAD.IADD R0, R0, 0x1, -R5 ;  /* 0x0000000100007824 */ /* 0x004fce00078e0a05 */
.L_x_2524:
[----:B------:R-:W-:Y:S01]  /*12170*/  R2UR UR8, R207 ;  /* 0x00000000cf0872ca */ /* 0x000fe200000e0000 */
[----:B------:R-:W-:Y:S01]  /*12180*/  BSSY B1, `(.L_x_2525) ;  /* 0x0000031000017945 */ /* 0x000fe20003800000 */
[----:B------:R-:W-:-:S11]  /*12190*/  R2UR UR7, R210 ;  /* 0x00000000d20772ca */ /* 0x000fd600000e0000 */
[----:B------:R-:W-:Y:S02]  /*121a0*/  USEL UR12, UR8, URZ, !UP0 ;  /* 0x0000003f080c7287 */ /* 0x000fe4000c000000 */
[----:B------:R-:W-:Y:S01]  /*121b0*/  USEL UR13, UR7, URZ, !UP0 ;  /* 0x0000003f070d7287 */ /* 0x000fe2000c000000 */
[----:B------:R-:W-:Y:S11]  /*121c0*/  @P1 BRA `(.L_x_2526) ;  /* 0x0000000000b01947 */ /* 0x000ff60003800000 */
[----:B------:R-:W0:Y:S01]  /*121d0*/  S2R R3, SR_TID.X ;  /* 0x0000000000037919 */ /* 0x000e220000002100 */
[----:B------:R-:W1:Y:S01]  /*121e0*/  LDC R7, c[0x0][0xbe8] ;  /* 0x0002fa00ff077b82 */ /* 0x000e620000000800 */
[----:B------:R-:W-:-:S13]  /*121f0*/  R2UR UR7, R19 ;  /* 0x00000000130772ca */ /* 0x000fda00000e0000 */
        /* <DEDUP_REMOVED lines=11> */
[----:B------:R-:W-:-:S07]  /*122b0*/  UMOV UR9, UR10 ;  /* 0x0000000a00097c82 */ /* 0x000fce0008000000 */
        /* <DEDUP_REMOVED lines=8> */
[----:B------:R-:W-:Y:S01]  /*12340*/  UIMAD UR7, UR12, UR15, UR7 ;  /* 0x0000000f0c0772a4 */ /* 0x000fe2000f8e0207 */
[----:B------:R-:W-:Y:S02]  /*12350*/  ULDC.64 UR16, c[0x0][0x208] ;  /* 0x0000820000107ab9 */ /* 0x000fe40000000a00 */
        /* <DEDUP_REMOVED lines=19> */
.L_x_2526:
[----:B------:R-:W-:Y:S05]  /*12490*/  BSYNC B1 ;  /* 0x0000000000017941 */ /* 0x000fea0003800000 */
.L_x_2525:
[----:B0-----:R-:W0:Y:S01]  /*124a0*/  @P0 LDC R3, c[0x0][0xbf0] ;  /* 0x0002fc00ff030b82 */ /* 0x001e220000000800 */
[----:B------:R-:W-:Y:S01]  /*124b0*/  R2UR UR16, R19 ;  /* 0x00000000131072ca */ /* 0x000fe200000e0000 */
[----:B------:R-:W-:Y:S01]  /*124c0*/  ULDC.64 UR14, c[0x0][0xaa0] ;  /* 0x0002a800000e7ab9 */ /* 0x000fe20000000a00 */
[----:B------:R-:W-:Y:S01]  /*124d0*/  R2UR UR17, R208 ;  /* 0x00000000d01172ca */ /* 0x000fe200000e0000 */
[----:B------:R-:W-:Y:S01]  /*124e0*/  UIMAD UR7, UR10, UR14, URZ ;  /* 0x0000000e0a0772a4 */ /* 0x000fe2000f8e023f */
[----:B------:R-:W-:Y:S01]  /*124f0*/  IMAD R2, R206, 0x20, R209 ;  /* 0x00000020ce027824 */ /* 0x000fe200078e02d1 */
[----:B------:R-:W-:Y:S01]  /*12500*/  UIMAD.WIDE.U32 UR8, UR4, UR14, URZ ;  /* 0x0000000e040872a5 */ /* 0x000fe2000f8e003f */
[----:B------:R-:W-:Y:S01]  /*12510*/  BSSY B1, `(.L_x_2527) ;  /* 0x000003d000017945 */ /* 0x000fe20003800000 */
[----:B------:R-:W-:-:S03]  /*12520*/  UIMAD UR7, UR4, UR15, UR7 ;  /* 0x0000000f040772a4 */ /* 0x000fc6000f8e0207 */
[----:B------:R-:W-:Y:S01]  /*12530*/  ULDC.64 UR14, c[0x0][0xae8] ;  /* 0x0002ba00000e7ab9 */ /* 0x000fe20000000a00 */
[----:B------:R-:W-:Y:S02]  /*12540*/  UIADD3 UR9, UR9, UR7, URZ ;  /* 0x0000000709097290 */ /* 0x000fe4000fffe03f */
[----:B------:R-:W-:Y:S01]  /*12550*/  UIMAD UR4, UR11, UR14, URZ ;  /* 0x0000000e0b0472a4 */ /* 0x000fe2000f8e023f */
[----:B------:R-:W-:Y:S01]  /*12560*/  VIADD R6, R2, UR16 ;  /* 0x0000001002067c36 */ /* 0x000fe20008000000 */
[----:B------:R-:W-:Y:S02]  /*12570*/  UIMAD.WIDE.U32 UR8, UR17, UR14, UR8 ;  /* 0x0000000e110872a5 */ /* 0x000fe4000f8e0008 */
[----:B------:R-:W-:Y:S01]  /*12580*/  UIMAD UR4, UR17, UR15, UR4 ;  /* 0x0000000f110472a4 */ /* 0x000fe2000f8e0204 */
[----:B------:R-:W-:Y:S01]  /*12590*/  @P0 IMAD.HI.U32 R2, R6, R9, RZ ;  /* 0x0000000906020227 */ /* 0x000fe200078e00ff */
[----:B------:R-:W-:Y:S02]  /*125a0*/  ULDC.64 UR10, c[0x0][0xaf0] ;  /* 0x0002bc00000a7ab9 */ /* 0x000fe40000000a00 */
[----:B------:R-:W-:Y:S01]  /*125b0*/  UIADD3 UR9, UR9, UR4, URZ ;  /* 0x0000000409097290 */ /* 0x000fe2000fffe03f */
[----:B------:R-:W-:Y:S01]  /*125c0*/  IMAD.MOV.U32 R5, RZ, RZ, R6 ;  /* 0x000000ffff057224 */ /* 0x000fe200078e0006 */
[----:B------:R-:W-:Y:S01]  /*125d0*/  UIMAD UR4, UR13, UR10, URZ ;  /* 0x0000000a0d0472a4 */ /* 0x000fe2000f8e023f */
[----:B0-----:R-:W-:Y:S01]  /*125e0*/  @P0 SHF.R.U32.HI R5, RZ, R3, R2 ;  /* 0x00000003ff050219 */ /* 0x001fe20000011602 */
[----:B------:R-:W-:-:S02]  /*125f0*/  UIMAD.WIDE.U32 UR8, UR12, UR10, UR8 ;  /* 0x0000000a0c0872a5 */ /* 0x000fc4000f8e0008 */
[----:B------:R-:W-:Y:S01]  /*12600*/  UIMAD UR4, UR12, UR11, UR4 ;  /* 0x0000000b0c0472a4 */ /* 0x000fe2000f8e0204 */
[--C-:B------:R-:W-:Y:S01]  /*12610*/  SHF.R.S32.HI R2, RZ, 0x1f, R5.reuse ;  /* 0x0000001fff027819 */ /* 0x100fe20000011405 */
[----:B------:R-:W-:Y:S01]  /*12620*/  IMAD.MOV R7, RZ, RZ, -R5 ;  /* 0x000000ffff077224 */ /* 0x000fe200078e0a05 */
[----:B------:R-:W-:Y:S01]  /*12630*/  ULDC.64 UR10, c[0x0][0xae0] ;  /* 0x0002b800000a7ab9 */ /* 0x000fe20000000a00 */
[----:B------:R-:W-:Y:S02]  /*12640*/  UIADD3 UR4, UR9, UR4, URZ ;  /* 0x0000000409047290 */ /* 0x000fe4000fffe03f */
[----:B------:R-:W-:Y:S02]  /*12650*/  IMAD.U32 R3, RZ, RZ, UR9 ;  /* 0x00000009ff037e24 */ /* 0x000fe4000f8e00ff */
[----:B------:R-:W-:Y:S02]  /*12660*/  IMAD R4, R2, UR10, RZ ;  /* 0x0000000a02047c24 */ /* 0x000fe4000f8e02ff */
[----:B------:R-:W-:-:S02]  /*12670*/  IMAD R7, R11, R7, R6 ;  /* 0x000000070b077224 */ /* 0x000fc400078e0206 */
        /* <DEDUP_REMOVED lines=34> */
[----:B------:R3:W-:Y:S01]  /*128a0*/  @!P4 ST.E.128 desc[UR8][R8.64], RZ ;  /* 0x000000ff0800c985 */ /* 0x0007e2000c101d08 */
[----:B------:R-:W-:-:S03]  /*128b0*/  @!P2 LEA.HI.X R3, R205, R0, R217, 0x1, P6 ;  /* 0x00000000cd03a211 */ /* 0x000fc600030f0cd9 */
[----:B------:R3:W-:Y:S04]  /*128c0*/  @!P3 ST.E.128 desc[UR8][R12.64], RZ ;  /* 0x000000ff0c00b985 */ /* 0x0007e8000c101d08 */
[----:B------:R3:W-:Y:S02]  /*128d0*/  @!P2 ST.E.128 desc[UR8][R2.64], RZ ;  /* 0x000000ff0200a985 */ /* 0x0007e4000c101d08 */
.L_x_2528:
[----:B------:R-:W-:Y:S05]  /*128e0*/  BSYNC B1 ;  /* 0x0000000000017941 */ /* 0x000fea0003800000 */
.L_x_2527:
        /* <DEDUP_REMOVED lines=18> */
.L_x_2530:
[----:B------:R-:W-:Y:S05]  /*12a10*/  BSYNC B1 ;  /* 0x0000000000017941 */ /* 0x000fea0003800000 */
.L_x_2529:
        /* <DEDUP_REMOVED lines=18> */
.L_x_2532:
[----:B------:R-:W-:Y:S05]  /*12b40*/  BSYNC B1 ;  /* 0x0000000000017941 */ /* 0x000fea0003800000 */
.L_x_2531:
[----:B0-----:R-:W-:Y:S01]  /*12b50*/  VIADD R0, R6, 0x60 ;  /* 0x0000006006007836 */ /* 0x001fe20000000000 */
[----:B--2-4-:R-:W0:Y:S04]  /*12b60*/  SHFL.IDX PT, R5, R5, 0x3, 0x181f ;  /* 0x00781f0005057f89 */ /* 0x014e2800000e0000 */
[----:B------:R-:W-:Y:S01]  /*12b70*/  ISETP.GE.AND P0, PT, R0, R11, PT ;  /* 0x0000000b0000720c */ /* 0x000fe20003f06270 */
[----:B-1-3--:R1:W2:-:S12]  /*12b80*/  SHFL.IDX PT, R3, R4, 0x3, 0x181f ;  /* 0x00781f0004037f89 */ /* 0x00a29800000e0000 */
        /* <DEDUP_REMOVED lines=15> */
.L_x_2523:
[----:B------:R-:W-:Y:S05]  /*12c80*/  BSYNC B0 ;  /* 0x0000000000007941 */ /* 0x000fea0003800000 */
.L_x_2514:
[----:B------:R-:W-:Y:S02]  /*12c90*/  ULDC UR4, c[0x0][0xc3c] ;  /* 0x00030f0000047ab9 */ /* 0x000fe40000000800 */
[----:B------:R-:W-:-:S13]  /*12ca0*/  ISETP.GE.AND P0, PT, R39, UR4, PT ;  /* 0x0000000427007c0c */ /* 0x000fda000bf06270 */
[----:B------:R-:W-:Y:S05]  /*12cb0*/  @!P0 BRA `(.L_x_2533) ;  /* 0xfffffee000608947 */ /* 0x000fea000383ffff */
[----:B------:R-:W-:Y:S05]  /*12cc0*/  EXIT ;  /* 0x000000000000794d */ /* 0x000fea0003800000 */
.L_x_2478:
[----:B------:R-:W-:-:S08]  /*12cd0*/  NOP ;  /* 0x0000000000007918 */ /* 0x000fd00000000000 */
[----:B0-----:R-:W0:-:S00]  /*12ce0*/  USETMAXREG.DEALLOC.CTAPOOL 0x18 ;  /* 0x00000018000079c8 */ /* 0x001e0000080e0500 */
[----:B0-----:R-:W-:Y:S01]  /*12cf0*/  LOP3.LUT R0, R0, 0x3, RZ, 0xc0, !PT ;  /* 0x0000000300007812 */ /* 0x001fe200078ec0ff */
[----:B------:R-:W-:-:S05]  /*12d00*/  IMAD.MOV.U32 R5, RZ, RZ, RZ ;  /* 0x000000ffff057224 */ /* 0x000fca00078e00ff */
[----:B------:R-:W0:Y:S02]  /*12d10*/  SHFL.IDX PT, R0, R0, RZ, 0x1f ;  /* 0x00001fff00007589 */ /* 0x000e2400000e0000 */
[----:B0-----:R-:W-:-:S04]  /*12d20*/  ISETP.NE.AND P0, PT, R0, RZ, PT ;  /* 0x000000ff0000720c */ /* 0x001fc80003f05270 */
[----:B------:R-:W-:-:S05]  /*12d30*/  P2R R0, PR, RZ, 0x1 ;  /* 0x00000001ff007803 */ /* 0x000fca0000000000 */
[----:B------:R0:W-:Y:S04]  /*12d40*/  STL [R1+0x50], R0 ;  /* 0x0000500001007387 */ /* 0x0001e80000100800 */
        /* <DEDUP_REMOVED lines=8> */
.L_x_2534:
[----:B0-----:R-:W0:Y:S01]  /*12dd0*/  S2R R0, SR_TID.X ;  /* 0x0000000000007919 */ /* 0x001e220000002100 */
[----:B------:R-:W-:Y:S01]  /*12de0*/  ULDC UR4, c[0x0][0xc3c] ;  /* 0x00030f0000047ab9 */ /* 0x000fe20000000800 */
[----:B------:R-:W-:Y:S01]  /*12df0*/  ULDC.64 UR6, c[0x0][0x208] ;  /* 0x0000820000067ab9 */ /* 0x000fe20000000a00 */
        /* <DEDUP_REMOVED lines=40> */
.L_x_2540:
        /* <DEDUP_REMOVED lines=13> */
.L_x_2539:
[----:B------:R-:W-:Y:S05]  /*13150*/  BSYNC B0 ;  /* 0x0000000000007941 */ /* 0x000fea0003800000 */
.L_x_2538:
        /* <DEDUP_REMOVED lines=21> */
.L_x_2536:
        /* <DEDUP_REMOVED lines=21> */
.L_x_2541:
        /* <DEDUP_REMOVED lines=57> */
.L_x_2537:
[----:B------:R-:W-:Y:S02]  /*13790*/  IMAD.MOV.U32 R17, RZ, RZ, RZ ;  /* 0x000000ffff117224 */ /* 0x000fe400078e00ff */
[----:B------:R-:W-:Y:S02]  /*137a0*/  IMAD.U32 R16, RZ, RZ, UR6 ;  /* 0x00000006ff107e24 */ /* 0x000fe4000f8e00ff */
[----:B------:R-:W-:-:S07]  /*137b0*/  IMAD.MOV.U32 R18, RZ, RZ, RZ ;  /* 0x000000ffff127224 */ /* 0x000fce00078e00ff */
.L_x_2542:
[----:B------:R-:W-:-:S13]  /*137c0*/  ISETP.NE.AND P0, PT, R0, RZ, PT ;  /* 0x000000ff0000720c */ /* 0x000fda0003f05270 */
[----:B------:R-:W1:Y:S01]  /*137d0*/  @!P0 S2R R3, SR_CgaCtaId ;  /* 0x0000000000038919 */ /* 0x000e620000008800 */
[----:B------:R-:W-:-:S04]  /*137e0*/  @!P0 MOV R0, 0x400 ;  /* 0x0000040000008802 */ /* 0x000fc80000000f00 */
[----:B-1----:R-:W-:-:S05]  /*137f0*/  @!P0 LEA R0, R3, R0, 0x18 ;  /* 0x0000000003008211 */ /* 0x002fca00078ec0ff */
[----:B------:R1:W-:Y:S01]  /*13800*/  @!P0 STS.128 [R0+0x368d0], R16 ;  /* 0x0368d01000008388 */ /* 0x0003e20000000c00 */
[----:B------:R-:W-:Y:S06]  /*13810*/  BAR.ARV 0x5, 0x180 ;  /* 0x0146000000007b1d */ /* 0x000fec0000002000 */
.L_x_2535:
[----:B01----:R-:W-:Y:S01]  /*13820*/  MOV R0, 0x1 ;  /* 0x0000000100007802 */ /* 0x003fe20000000f00 */
[----:B------:R0:W-:Y:S01]  /*13830*/  STL [R1+0x48], RZ ;  /* 0x000048ff01007387 */ /* 0x0001e20000100800 */
[----:B------:R-:W-:Y:S02]  /*13840*/  ULDC UR4, c[0x0][0xc3c] ;  /* 0x00030f0000047ab9 */ /* 0x000fe40000000800 */
[----:B--2---:R-:W-:Y:S01]  /*13850*/  ISETP.GE.AND P0, PT, R19, UR4, PT ;  /* 0x0000000413007c0c */ /* 0x004fe2000bf06270 */
        /* <DEDUP_REMOVED lines=30> */
.L_x_2649:
[----:B0--3--:R-:W0:Y:S01]  /*13a40*/  LDC.64 R2, c[0x0][0xc88] ;  /* 0x00032200ff027b82 */ /* 0x009e220000000a00 */
[----:B------:R-:W-:Y:S01]  /*13a50*/  ULDC.64 UR4, c[0x0][0x208] ;  /* 0x0000820000047ab9 */ /* 0x000fe20000000a00 */
[----:B0-----:R-:W-:-:S05]  /*13a60*/  IMAD.WIDE R2, R19, 0x4, R2 ;  /* 0x0000000413027825 */ /* 0x001fca00078e0202 */
[----:B------:R-:W2:Y:S01]  /*13a70*/  LDG.E R12, desc[UR4][R2.64] ;  /* 0x00000004020c7981 */ /* 0x000ea2000c1e1900 */
[----:B------:R-:W-:Y:S05]  /*13a80*/  YIELD ;  /* 0x0000000000007946 */ /* 0x000fea0003800000 */
[----:B------:R-:W-:Y:S01]  /*13a90*/  ULDC.64 UR4, c[0x0][0xa28] ;  /* 0x00028a0000047ab9 */ /* 0x000fe20000000a00 */
[----:B------:R-:W-:Y:S01]  /*13aa0*/  IMAD.MOV.U32 R0, RZ, RZ, RZ ;  /* 0x000000ffff007224 */ /* 0x000fe200078e00ff */
[----:B------:R-:W-:Y:S01]  /*13ab0*/  ISETP.NE.U32.AND P0, PT, RZ, UR4, PT ;  /* 0x00000004ff007c0c */ /* 0x000fe2000bf05070 */
[----:B------:R-:W-:Y:S01]  /*13ac0*/  ULDC.64 UR10, c[0x0][0x208] ;  /* 0x00008200000a7ab9 */ /* 0x000fe20000000a00 */
[----:B------:R-:W-:Y:S01]  /*13ad0*/  IMAD.MOV.U32 R6, RZ, RZ, RZ ;  /* 0x000000ffff067224 */ /* 0x000fe200078e00ff */
        /* <DEDUP_REMOVED lines=27> */
[----:B------:R-:W-:Y:S01]  /*13c90*/  IMAD.U32 R9, RZ, RZ, UR4 ;  /* 0x00000004ff097e24 */ /* 0x000fe2000f8e00ff */
        /* <DEDUP_REMOVED lines=21> */
.L_x_2544:
[----:B------:R-:W-:Y:S01]  /*13df0*/  IMAD.MOV.U32 R2, RZ, RZ, R12 ;  /* 0x000000ffff027224 */ /* 0x000fe200078e000c */
[----:B------:R-:W-:Y:S01]  /*13e00*/  ULDC.64 UR4, c[0x0][0xa20] ;  /* 0x0002880000047ab9 */ /* 0x000fe20000000a00 */
[----:B-----5:R-:W-:Y:S01]  /*13e10*/  IMAD.IADD R3, R8, 0x1, R0 ;  /* 0x0000000108037824 */ /* 0x020fe200078e0200 */
[----:B------:R-:W-:Y:S02]  /*13e20*/  ISETP.NE.U32.AND P1, PT, RZ, UR4, PT ;  /* 0x00000004ff007c0c */ /* 0x000fe4000bf25070 */
[----:B------:R2:W-:Y:S02]  /*13e30*/  STL [R1+0x10], R2 ;  /* 0x0000100201007387 */ /* 0x0005e40000100800 */
[----:B------:R-:W-:Y:S02]  /*13e40*/  ISETP.NE.AND.EX P1, PT, RZ, UR5, PT, P1 ;  /* 0x00000005ff007c0c */ /* 0x000fe4000bf25310 */
[----:B------:R2:W-:Y:S11]  /*13e50*/  STL [R1+0x18], R3 ;  /* 0x0000180301007387 */ /* 0x0005f60000100800 */
[----:B--2---:R-:W-:Y:S05]  /*13e60*/  @!P1 BRA `(.L_x_2545) ;  /* 0x0000000000149947 */ /* 0x004fea0003800000 */
[----:B------:R-:W-:Y:S01]  /*13e70*/  IADD3 R6, P0, R11, UR4, RZ ;  /* 0x000000040b067c10 */ /* 0x000fe2000ff1e0ff */
[----:B------:R-:W-:-:S03]  /*13e80*/  ULDC.64 UR6, c[0x0][0x208] ;  /* 0x0000820000067ab9 */ /* 0x000fc60000000a00 */
[----:B------:R-:W-:-:S05]  /*13e90*/  IADD3.X R7, R10, UR5, RZ, P0, !PT ;  /* 0x000000050a077c10 */ /* 0x000fca00087fe4ff */
[----:B------:R2:W5:Y:S01]  /*13ea0*/  LDG.E R6, desc[UR6][R6.64] ;  /* 0x0000000606067981 */ /* 0x000562000c1e1900 */
[----:B------:R-:W-:Y:S05]  /*13eb0*/  BRA `(.L_x_2546) ;  /* 0x0000000000147947 */ /* 0x000fea0003800000 */
.L_x_2545:
[----:B------:R-:W-:Y:S05]  /*13ec0*/  @!P0 BRA `(.L_x_2546) ;  /* 0x0000000000108947 */ /* 0x000fea0003800000 */
[----:B------:R-:W-:Y:S02]  /*13ed0*/  ULDC.64 UR4, c[0x0][0x208] ;  /* 0x0000820000047ab9 */ /* 0x000fe40000000a00 */
[----:B------:R-:W2:Y:S04]  /*13ee0*/  LDG.E R6, desc[UR4][R4.64] ;  /* 0x0000000404067981 */ /* 0x000ea8000c1e1900 */
[----:B------:R-:W2:Y:S02]  /*13ef0*/  LDG.E R4, desc[UR4][R4.64+0x4] ;  /* 0x0000040404047981 */ /* 0x000ea4000c1e1900 */
[----:B--2---:R-:W-:-:S07]  /*13f00*/  IMAD.IADD R6, R4, 0x1, -R6 ;  /* 0x0000000104067824 */ /* 0x004fce00078e0a06 */
.L_x_2546:
[----:B-----5:R-:W-:Y:S01]  /*13f10*/  IMAD.IADD R6, R6, 0x1, -R0 ;  /* 0x0000000106067824 */ /* 0x020fe200078e0a00 */
[----:B------:R-:W-:Y:S01]  /*13f20*/  BSSY B7, `(.L_x_2547) ;  /* 0x000048a000077945 */ /* 0x000fe20003800000 */
[----:B------:R-:W3:Y:S01]  /*13f30*/  LDC R0, c[0x0][0x448] ;  /* 0x00011200ff007b82 */ /* 0x000ee20000000800 */
[----:B------:R-:W-:Y:S02]  /*13f40*/  IMAD.SHL.U32 R2, R17, 0x80, RZ ;  /* 0x0000008011027824 */ /* 0x000fe400078e00ff */
[----:B------:R-:W-:Y:S02]  /*13f50*/  VIADD R5, R6, 0x6f ;  /* 0x0000006f06057836 */ /* 0x000fe40000000000 */
[----:B------:R-:W-:Y:S02]  /*13f60*/  VIADD R2, R2, 0x7f ;  /* 0x0000007f02027836 */ /* 0x000fe40000000000 */
[----:B------:R-:W-:-:S04]  /*13f70*/  IMAD.MOV.U32 R4, RZ, RZ, RZ ;  /* 0x000000ffff047224 */ /* 0x000fc800078e00ff */
[----:B------:R-:W-:Y:S01]  /*13f80*/  IMAD.HI R4, R5, -0x6db6db6d, R4 ;  /* 0x9249249305047827 */ /* 0x000fe200078e0204 */
[----:B---3--:R-:W-:-:S13]  /*13f90*/  ISETP.NE.AND P0, PT, R0, 0x1, PT ;  /* 0x000000010000780c */ /* 0x008fda0003f05270 */
[----:B------:R-:W3:Y:S08]  /*13fa0*/  @P0 LDC R0, c[0x0][0x44c] ;  /* 0x00011300ff000b82 */ /* 0x000ef00000000800 */
[----:B------:R-:W4:Y:S01]  /*13fb0*/  @P0 LDC R3, c[0x0][0x450] ;  /* 0x00011400ff030b82 */ /* 0x000f220000000800 */
[----:B---3--:R-:W-:-:S05]  /*13fc0*/  @P0 IMAD.HI.U32 R0, R2, R0, RZ ;  /* 0x0000000002000227 */ /* 0x008fca00078e00ff */
[----:B----4-:R-:W-:Y:S02]  /*13fd0*/  @P0 SHF.R.U32.HI R2, RZ, R3, R0 ;  /* 0x00000003ff020219 */ /* 0x010fe40000011600 */
[----:B------:R-:W-:Y:S02]  /*13fe0*/  IADD3 R3, R6, 0x70, -R9 ;  /* 0x0000007006037810 */ /* 0x000fe40007ffe809 */
[----:B------:R-:W-:-:S03]  /*13ff0*/  SHF.R.U32.HI R0, RZ, 0x1f, R4 ;  /* 0x0000001fff007819 */ /* 0x000fc60000011604 */
[----:B------:R-:W-:Y:S01]  /*14000*/  IMAD.IADD R3, R3, 0x1, R2 ;  /* 0x0000000103037824 */ /* 0x000fe200078e0202 */
[----:B------:R-:W-:Y:S01]  /*14010*/  LEA.HI.SX32 R0, R4, R0, 0x1a ;  /* 0x0000000004007211 */ /* 0x000fe200078fd2ff */
[----:B------:R-:W-:-:S04]  /*14020*/  IMAD.MOV.U32 R2, RZ, RZ, RZ ;  /* 0x000000ffff027224 */ /* 0x000fc800078e00ff */
[----:B------:R-:W-:-:S05]  /*14030*/  IMAD.HI R2, R3, -0x6db6db6d, R2 ;  /* 0x9249249303027827 */ /* 0x000fca00078e0202 */
[----:B------:R-:W-:-:S04]  /*14040*/  SHF.R.U32.HI R3, RZ, 0x1f, R2 ;  /* 0x0000001fff037819 */ /* 0x000fc80000011602 */
[----:B------:R-:W-:-:S04]  /*14050*/  LEA.HI.SX32 R3, R2, R3, 0x1a ;  /* 0x0000000302037211 */ /* 0x000fc800078fd2ff */
[----:B--2---:R-:W-:-:S04]  /*14060*/  VIMNMX R7, R0, R3, PT ;  /* 0x0000000300077248 */ /* 0x004fc80003fe0100 */
[----:B------:R-:W-:Y:S01]  /*14070*/  ISETP.GT.AND P0, PT, R7, RZ, PT ;  /* 0x000000ff0700720c */ /* 0x000fe20003f04270 */
[----:B------:R2:W-:-:S12]  /*14080*/  STL [R1+0x2c], R7 ;  /* 0x00002c0701007387 */ /* 0x0005d80000100800 */
[----:B--2---:R-:W-:Y:S05]  /*14090*/  @P0 BRA `(.L_x_2548) ;  /* 0x0000000000480947 */ /* 0x004fea0003800000 */
[----:B------:R-:W2:Y:S02]  /*140a0*/  S2R R7, SR_TID.X ;  /* 0x0000000000077919 */ /* 0x000ea40000002100 */
[----:B--2---:R-:W-:-:S04]  /*140b0*/  LOP3.LUT R7, R7, 0x7f, RZ, 0xc0, !PT ;  /* 0x0000007f07077812 */ /* 0x004fc800078ec0ff */
[----:B------:R-:W-:-:S13]  /*140c0*/  ISETP.NE.AND P0, PT, R7, RZ, PT ;  /* 0x000000ff0700720c */ /* 0x000fda0003f05270 */
[----:B------:R-:W-:Y:S05]  /*140d0*/  @P0 BRA `(.L_x_2549) ;  /* 0x0000004400b80947 */ /* 0x000fea0003800000 */
[----:B------:R-:W2:Y:S01]  /*140e0*/  S2R R5, SR_LANEID ;  /* 0x0000000000057919 */ /* 0x000ea20000000000 */
[----:B------:R-:W-:Y:S01]  /*140f0*/  VOTEU.ANY UR4, UPT, PT ;  /* 0x0000000000047886 */ /* 0x000fe200038e0100 */
[----:B------:R-:W3:Y:S01]  /*14100*/  LDC.64 R2, c[0x0][0xc60] ;  /* 0x00031800ff027b82 */ /* 0x000ee20000000a00 */
[----:B------:R-:W2:Y:S01]  /*14110*/  FLO.U32 R0, UR4 ;  /* 0x0000000400007d00 */ /* 0x000ea200080e0000 */
[----:B------:R-:W-:Y:S01]  /*14120*/  ULDC.64 UR6, c[0x0][0x208] ;  /* 0x0000820000067ab9 */ /* 0x000fe20000000a00 */
[----:B--2---:R-:W-:-:S06]  /*14130*/  ISETP.EQ.U32.AND P0, PT, R0, R5, PT ;  /* 0x000000050000720c */ /* 0x004fcc0003f02070 */
[----:B------:R-:W3:Y:S07]  /*14140*/  POPC R5, UR4 ;  /* 0x0000000400057d09 */ /* 0x000eee0008000000 */
[----:B---3--:R-:W2:Y:S01]  /*14150*/  @P0 ATOMG.E.ADD.STRONG.GPU PT, R3, desc[UR6][R2.64], R5 ;  /* 0x00000005020309a8 */ /* 0x008ea200081ee1c6 */
[----:B------:R-:W3:Y:S02]  /*14160*/  S2R R4, SR_LTMASK ;  /* 0x0000000000047919 */ /* 0x000ee40000003900 */
[----:B---3--:R-:W-:-:S04]  /*14170*/  LOP3.LUT R4, R4, UR4, RZ, 0xc0, !PT ;  /* 0x0000000404047c12 */ /* 0x008fc8000f8ec0ff */
[----:B------:R-:W3:Y:S01]  /*14180*/  POPC R7, R4 ;  /* 0x0000000400077309 */ /* 0x000ee20000000000 */
[----:B--2---:R-:W3:Y:S02]  /*14190*/  SHFL.IDX PT, R0, R3, R0, 0x1f ;  /* 0x00001f0003007589 */ /* 0x004ee400000e0000 */
[----:B---3--:R-:W-:Y:S01]  /*141a0*/  IADD3 R16, R0, UR38, R7 ;  /* 0x0000002600107c10 */ /* 0x008fe2000fffe007 */
[----:B------:R-:W-:Y:S06]  /*141b0*/  BRA `(.L_x_2549) ;  /* 0x0000004400807947 */ /* 0x000fec0003800000 */
.L_x_2548:
        /* <DEDUP_REMOVED lines=9> */
[----:B------:R-:W-:Y:S02]  /*14250*/  IMAD.U32 R4, RZ, RZ, UR6 ;  /* 0x00000006ff047e24 */ /* 0x000fe4000f8e00ff */
[----:B------:R-:W2:Y:S01]  /*14260*/  LDC.64 R2, c[0x4][R2] ;  /* 0x0100000002027b82 */ /* 0x000ea20000000a00 */
        /* <DEDUP_REMOVED lines=9> */
[----:B012---:R-:W-:Y:S05]  /*14300*/  CALL.ABS.NOINC R2 ;  /* 0x0000000002007343 */ /* 0x007fea0003c00000 */
.L_x_2551:
[----:B------:R-:W-:Y:S05]  /*14310*/  BSYNC B6 ;  /* 0x0000000000067941 */ /* 0x000fea0003800000 */
.L_x_2550:
        /* <DEDUP_REMOVED lines=18> */
[----:B--2---:R-:W-:-:S07]  /*14440*/  IMAD.MOV.U32 R13, RZ, RZ, RZ ;  /* 0x000000ffff0d7224 */ /* 0x004fce00078e00ff */
[----:B------:R-:W-:-:S07]  /*14450*/  LEPC R20, `(.L_x_2554) ;  /* 0x000000001014794e */ /* 0x000fce0000000000 */
[----:B01-3--:R-:W-:Y:S05]  /*14460*/  CALL.ABS.NOINC R2 ;  /* 0x0000000002007343 */ /* 0x00bfea0003c00000 */
.L_x_2554:
        /* <DEDUP_REMOVED lines=16> */
.L_x_2553:
[----:B------:R-:W-:Y:S05]  /*14570*/  BSYNC B6 ;  /* 0x0000000000067941 */ /* 0x000fea0003800000 */
.L_x_2552:
[----:B------:R-:W2:Y:S01]  /*14580*/  LDL.LU R2, [R1] ;  /* 0x0000000001027983 */ /* 0x000ea20000300800 */
[----:B------:R-:W-:-:S03]  /*14590*/  ULDC.64 UR4, c[0x0][0x9f8] ;  /* 0x00027e0000047ab9 */ /* 0x000fc60000000a00 */
[----:B------:R-:W3:Y:S04]  /*145a0*/  LDL.LU R4, [R1+0xc] ;  /* 0x00000c0001047983 */ /* 0x000ee80000300800 */
[----:B------:R-:W4:Y:S01]  /*145b0*/  LDL R7, [R1+0x10] ;  /* 0x0000100001077983 */ /* 0x000f220000100800 */
[----:B------:R-:W-:Y:S01]  /*145c0*/  ISETP.NE.U32.AND P0, PT, RZ, UR4, PT ;  /* 0x00000004ff007c0c */ /* 0x000fe2000bf05070 */
[----:B------:R-:W-:Y:S02]  /*145d0*/  ULDC.64 UR6, c[0x0][0x208] ;  /* 0x0000820000067ab9 */ /* 0x000fe40000000a00 */
[----:B------:R-:W5:Y:S01]  /*145e0*/  LDL R0, [R1+0x2c] ;  /* 0x00002c0001007983 */ /* 0x000f620000100800 */
[----:B------:R-:W-:-:S13]  /*145f0*/  ISETP.NE.AND.EX P0, PT, RZ, UR5, PT, P0 ;  /* 0x00000005ff007c0c */ /* 0x000fda000bf05300 */
[----:B--2---:R-:W-:-:S04]  /*14600*/  @P0 IADD3 R2, P1, R2, UR4, RZ ;  /* 0x0000000402020c10 */ /* 0x004fc8000ff3e0ff */
[----:B---3--:R-:W-:Y:S01]  /*14610*/  @P0 IADD3.X R3, R4, UR5, RZ, P1, !PT ;  /* 0x0000000504030c10 */ /* 0x008fe20008ffe4ff */
[----:B------:R-:W-:-:S04]  /*14620*/  ULDC.64 UR4, c[0x0][0xa08] ;  /* 0x0002820000047ab9 */ /* 0x000fc80000000a00 */
[----:B----4-:R2:W3:Y:S02]  /*14630*/  @P0 LDG.E R7, desc[UR6][R2.64] ;  /* 0x0000000602070981 */ /* 0x0104e4000c1e1900 */
[----:B--2---:R-:W2:Y:S01]  /*14640*/  LDC.64 R2, c[0x0][0x418] ;  /* 0x00010600ff027b82 */ /* 0x004ea20000000a00 */
[----:B-----5:R-:W-:Y:S01]  /*14650*/  VIADD R4, R0, 0xffffffff ;  /* 0xffffffff00047836 */ /* 0x020fe20000000000 */
[----:B---3--:R-:W-:Y:S01]  /*14660*/  SHF.R.S32.HI R8, RZ, 0x1f, R7 ;  /* 0x0000001fff087819 */ /* 0x008fe20000011407 */
[----:B------:R3:W-:Y:S04]  /*14670*/  @P0 STL [R1+0x10], R7 ;  /* 0x0000100701000387 */ /* 0x0007e80000100800 */
[----:B------:R3:W-:Y:S01]  /*14680*/  STL [R1+0x1c], R8 ;  /* 0x00001c0801007387 */ /* 0x0007e20000100800 */
[----:B--2---:R-:W-:Y:S01]  /*14690*/  LOP3.LUT P0, RZ, R2, UR4, RZ, 0xfc, !PT ;  /* 0x0000000402ff7c12 */ /* 0x004fe2000f80fcff */
[----:B------:R-:W-:-:S03]  /*146a0*/  UMOV UR4, 0xffffffff ;  /* 0xffffffff00047882 */ /* 0x000fc60000000000 */
[----:B------:R-:W-:-:S04]  /*146b0*/  LOP3.LUT P0, RZ, R3, UR5, RZ, 0xfc, P0 ;  /* 0x0000000503ff7c12 */ /* 0x000fc8000800fcff */
[----:B------:R-:W-:Y:S01]  /*146c0*/  SEL R0, R7, RZ, !P0 ;  /* 0x000000ff07007207 */ /* 0x000fe20004000000 */
[----:B---3--:R-:W-:Y:S08]  /*146d0*/  BRA.DIV UR4, `(.L_x_2555) ;  /* 0x0000005604047947 */ /* 0x008ff0000b800000 */
[----:B------:R-:W2:Y:S02]  /*146e0*/  S2R R5, SR_TID.X ;  /* 0x0000000000057919 */ /* 0x000ea40000002100 */
[----:B--2---:R-:W-:-:S04]  /*146f0*/  SHF.R.U32.HI R5, RZ, 0x5, R5 ;  /* 0x00000005ff057819 */ /* 0x004fc80000011605 */
[----:B------:R-:W-:-:S05]  /*14700*/  LOP3.LUT R5, R5, 0x3, RZ, 0xc0, !PT ;  /* 0x0000000305057812 */ /* 0x000fca00078ec0ff */
[----:B------:R2:W3:Y:S02]  /*14710*/  SHFL.IDX PT, R14, R5, RZ, 0x1f ;  /* 0x00001fff050e7589 */ /* 0x0004e400000e0000 */
.L_x_2665:
[----:B------:R-:W-:Y:S01]  /*14720*/  PLOP3.LUT P1, PT, PT, PT, PT, 0x8, 0x0 ;  /* 0x000000000000781c */ /* 0x000fe20003f2e170 */
[----:B------:R4:W-:Y:S01]  /*14730*/  STL [R1], R0 ;  /* 0x0000000001007387 */ /* 0x0009e20000100800 */
[----:B---3--:R-:W-:-:S03]  /*14740*/  ISETP.NE.AND P0, PT, R14, RZ, PT ;  /* 0x000000ff0e00720c */ /* 0x008fc60003f05270 */
[----:B------:R3:W-:Y:S01]  /*14750*/  STL [R1+0xc], R4 ;  /* 0x00000c0401007387 */ /* 0x0007e20000100800 */
[----:B----4-:R-:W-:-:S05]  /*14760*/  P2R R0, PR, RZ, 0x2 ;  /* 0x00000002ff007803 */ /* 0x010fca0000000000 */
[----:B------:R3:W-:Y:S04]  /*14770*/  STL [R1+0x20], R0 ;  /* 0x0000200001007387 */ /* 0x0007e80000100800 */
[----:B------:R-:W-:Y:S05]  /*14780*/  @P0 BRA `(.L_x_2556) ;  /* 0x00000004004c0947 */ /* 0x000fea0003800000 */
[----:B------:R-:W-:-:S03]  /*14790*/  UMOV UR4, 0xffffffff ;  /* 0xffffffff00047882 */ /* 0x000fc60000000000 */
[----:B------:R-:W-:Y:S05]  /*147a0*/  BRA.DIV UR4, `(.L_x_2557) ;  /* 0x0000005604047947 */ /* 0x000fea000b800000 */
[----:B------:R-:W-:-:S13]  /*147b0*/  ELECT P6, URZ, PT ;  /* 0x00000000003f782f */ /* 0x000fda00038c0000 */
.L_x_2668:
[----:B------:R-:W-:Y:S05]  /*147c0*/  @!P6 BRA `(.L_x_2556) ;  /* 0x00000004003ce947 */ /* 0x000fea0003800000 */
[----:B------:R-:W-:-:S04]  /*147d0*/  ISETP.NE.U32.AND P0, PT, R2, RZ, PT ;  /* 0x000000ff0200720c */ /* 0x000fc80003f05070 */
[----:B------:R-:W-:-:S13]  /*147e0*/  ISETP.NE.AND.EX P0, PT, R3, RZ, PT, P0 ;  /* 0x000000ff0300720c */ /* 0x000fda0003f05300 */
[----:B------:R-:W-:Y:S05]  /*147f0*/  @!P0 BRA `(.L_x_2558) ;  /* 0x0000000000588947 */ /* 0x000fea0003800000 */
[----:B------:R-:W4:Y:S01]  /*14800*/  LDC R6, c[0x0][0x43c] ;  /* 0x00010f00ff067b82 */ /* 0x000f220000000800 */
[----:B01----:R-:W-:Y:S01]  /*14810*/  IMAD.MOV.U32 R9, RZ, RZ, R4 ;  /* 0x000000ffff097224 */ /* 0x003fe200078e0004 */
[----:B------:R-:W-:Y:S01]  /*14820*/  ULDC.64 UR4, c[0x0][0x428] ;  /* 0x00010a0000047ab9 */ /* 0x000fe20000000a00 */
[----:B------:R-:W-:Y:S02]  /*14830*/  ULDC.64 UR6, c[0x0][0x208] ;  /* 0x0000820000067ab9 */ /* 0x000fe40000000a00 */
[----:B---3--:R-:W-:Y:S01]  /*14840*/  IMAD.MOV.U32 R0, RZ, RZ, R9 ;  /* 0x000000ffff007224 */ /* 0x008fe200078e0009 */
[----:B----4-:R-:W-:-:S13]  /*14850*/  ISETP.NE.AND P0, PT, R6, 0x1, PT ;  /* 0x000000010600780c */ /* 0x010fda0003f05270 */
[----:B--2---:R-:W0:Y:S02]  /*14860*/  @P0 LDC.64 R4, c[0x0][0x440] ;  /* 0x00011000ff040b82 */ /* 0x004e240000000a00 */
        /* <DEDUP_REMOVED lines=13> */
[----:B------:R-:W2:Y:S04]  /*14940*/  LDG.E R0, desc[UR6][R2.64] ;  /* 0x0000000602007981 */ /* 0x000ea8000c1e1900 */
[----:B--2---:R4:W-:Y:S02]  /*14950*/  STL [R1], R0 ;  /* 0x0000000001007387 */ /* 0x0049e40000100800 */
.L_x_2558:
[----:B------:R-:W5:Y:S04]  /*14960*/  LDL R7, [R1+0x4] ;  /* 0x0000040001077983 */ /* 0x000f680000100800 */
[----:B---34-:R-:W5:Y:S04]  /*14970*/  LDL R0, [R1+0x8] ;  /* 0x0000080001007983 */ /* 0x018f680000100800 */
[----:B------:R-:W3:Y:S01]  /*14980*/  LDL R2, [R1+0x14] ;  /* 0x0000140001027983 */ /* 0x000ee20000100800 */
[----:B-----5:R-:W-:Y:S01]  /*14990*/  IMAD R0, R0, 0x8, R7 ;  /* 0x0000000800007824 */ /* 0x020fe200078e0207 */
[----:B---3--:R-:W-:-:S04]  /*149a0*/  SHF.L.U32 R2, R2, 0x1f, RZ ;  /* 0x0000001f02027819 */ /* 0x008fc800000006ff */
[----:B------:R-:W3:Y:S02]  /*149b0*/  SYNCS.PHASECHK.TRANS64.TRYWAIT P0, [R0+URZ+0x36840], R2 ;  /* 0x03684002000075a7 */ /* 0x000ee4000800017f */
[----:B---3--:R-:W-:Y:S05]  /*149c0*/  @!P0 BRA `(.L_x_2559) ;  /* 0x00000050009c8947 */ /* 0x008fea0003800000 */
.L_x_2669:
[----:B------:R-:W4:Y:S02]  /*149d0*/  S2R R3, SR_TID.X ;  /* 0x0000000000037919 */ /* 0x000f240000002100 */
        /* <DEDUP_REMOVED lines=10> */
.L_x_2560:
[----:B------:R-:W4:Y:S04]  /*14a80*/  LDL R6, [R1+0x4] ;  /* 0x0000040001067983 */ /* 0x000f280000100800 */
[----:B--2---:R-:W4:Y:S04]  /*14a90*/  LDL R5, [R1+0x8] ;  /* 0x0000080001057983 */ /* 0x004f280000100800 */
[----:B------:R-:W2:Y:S04]  /*14aa0*/  LDL R4, [R1+0xc] ;  /* 0x00000c0001047983 */ /* 0x000ea80000100800 */
[----:B------:R-:W5:Y:S04]  /*14ab0*/  LDL R3, [R1+0x18] ;  /* 0x0000180001037983 */ /* 0x000f680000100800 */
[----:B---3--:R-:W3:Y:S01]  /*14ac0*/  LDL R2, [R1] ;  /* 0x0000000001027983 */ /* 0x008ee20000100800 */
        /* <DEDUP_REMOVED lines=9> */
[----:B----4-:R-:W-:Y:S01]  /*14b60*/  IMAD R0, R5, 0xa800, R6 ;  /* 0x0000a80005007824 */ /* 0x010fe200078e0206 */
[----:B--2---:R-:W-:-:S04]  /*14b70*/  R2UR UR11, R4 ;  /* 0x00000000040b72ca */ /* 0x004fc800000e0000 */
[----:B------:R-:W-:Y:S02]  /*14b80*/  R2UR UR8, R0 ;  /* 0x00000000000872ca */ /* 0x000fe400000e0000 */
[----:B-----5:R-:W-:Y:S02]  /*14b90*/  R2UR UR5, R3 ;  /* 0x00000000030572ca */ /* 0x020fe400000e0000 */
[----:B------:R-:W-:Y:S02]  /*14ba0*/  P2R R0, PR, RZ, 0x1 ;  /* 0x00000001ff007803 */ /* 0x000fe40000000000 */
[----:B---3--:R-:W-:-:S03]  /*14bb0*/  R2UR UR13, R2 ;  /* 0x00000000020d72ca */ /* 0x008fc600000e0000 */
        /* <DEDUP_REMOVED lines=15> */
[----:B----4-:R-:W-:Y:S01]  /*14cb0*/  NOP ;  /* 0x0000000000007918 */ /* 0x010fe20000000000 */
.L_x_2556:
[----:B------:R-:W4:Y:S04]  /*14cc0*/  LDL R2, [R1+0x4] ;  /* 0x0000040001027983 */ /* 0x000f280000100800 */
[----:B------:R-:W5:Y:S04]  /*14cd0*/  LDL.LU R3, [R1+0x30] ;  /* 0x0000300001037983 */ /* 0x000f680000300800 */
[----:B--2---:R-:W2:Y:S04]  /*14ce0*/  LDL.LU R5, [R1+0x28] ;  /* 0x0000280001057983 */ /* 0x004ea80000300800 */
[----:B---3--:R-:W3:Y:S01]  /*14cf0*/  LDL.LU R4, [R1+0x38] ;  /* 0x0000380001047983 */ /* 0x008ee20000300800 */
[----:B------:R-:W-:Y:S05]  /*14d00*/  WARPSYNC.ALL ;  /* 0x0000000000007948 */ /* 0x000fea0003800000 */
[----:B------:R-:W-:Y:S01]  /*14d10*/  ULDC.64 UR4, c[0x0][0x298] ;  /* 0x0000a60000047ab9 */ /* 0x000fe20000000a00 */
[----:B------:R-:W-:Y:S01]  /*14d20*/  ULDC.64 UR6, c[0x0][0xa00] ;  /* 0x0002800000067ab9 */ /* 0x000fe20000000a00 */
[----:B------:R-:W-:Y:S01]  /*14d30*/  BSSY B6, `(.L_x_2561) ;  /* 0x0000024000067945 */ /* 0x000fe20003800000 */
[----:B------:R-:W-:Y:S01]  /*14d40*/  BAR.SYNC.DEFER_BLOCKING 0x8, 0x180 ;  /* 0x0206000000007b1d */ /* 0x000fe20000010000 */
[----:B------:R-:W-:-:S04]  /*14d50*/  ISETP.NE.U32.AND P0, PT, RZ, UR6, PT ;  /* 0x00000006ff007c0c */ /* 0x000fc8000bf05070 */
[----:B------:R-:W-:Y:S01]  /*14d60*/  ISETP.NE.AND.EX P0, PT, RZ, UR7, PT, P0 ;  /* 0x00000007ff007c0c */ /* 0x000fe2000bf05300 */
[----:B----4-:R-:W-:Y:S01]  /*14d70*/  VIADD R2, R2, 0x15400 ;  /* 0x0001540002027836 */ /* 0x010fe20000000000 */
[----:B-----5:R-:W-:-:S04]  /*14d80*/  SHF.R.S32.HI R0, RZ, 0x1f, R3 ;  /* 0x0000001fff007819 */ /* 0x020fc80000011403 */
[----:B------:R-:W-:Y:S02]  /*14d90*/  LOP3.LUT P1, RZ, R2, 0x3ff, RZ, 0xc0, !PT ;  /* 0x000003ff02ff7812 */ /* 0x000fe4000782c0ff */
[----:B--2---:R-:W-:Y:S01]  /*14da0*/  SEL R5, R5, RZ, !P0 ;  /* 0x000000ff05057207 */ /* 0x004fe20004000000 */
[----:B------:R-:W-:Y:S01]  /*14db0*/  IMAD R0, R0, UR4, RZ ;  /* 0x0000000400007c24 */ /* 0x000fe2000f8e02ff */
[----:B---3--:R-:W-:-:S03]  /*14dc0*/  SEL R4, R4, RZ, !P0 ;  /* 0x000000ff04047207 */ /* 0x008fc60004000000 */
[C---:B------:R-:W-:Y:S02]  /*14dd0*/  IMAD R0, R3.reuse, UR5, R0 ;  /* 0x0000000503007c24 */ /* 0x040fe4000f8e0200 */
[----:B------:R-:W-:-:S05]  /*14de0*/  IMAD.WIDE.U32 R2, R3, UR4, RZ ;  /* 0x0000000403027c25 */ /* 0x000fca000f8e00ff */
[----:B------:R2:W-:Y:S04]  /*14df0*/  STL.64 [R1+0x40], R2 ;  /* 0x0000400201007387 */ /* 0x0005e80000100a00 */
[----:B------:R3:W-:Y:S04]  /*14e00*/  STL [R1+0x28], R5 ;  /* 0x0000280501007387 */ /* 0x0007e80000100800 */
[----:B------:R3:W-:Y:S01]  /*14e10*/  STL [R1+0x4c], R4 ;  /* 0x00004c0401007387 */ /* 0x0007e20000100800 */
[----:B--2---:R-:W-:Y:S01]  /*14e20*/  IMAD.IADD R2, R3, 0x1, R0 ;  /* 0x0000000103027824 */ /* 0x004fe200078e0200 */
[----:B------:R-:W-:-:S05]  /*14e30*/  SHF.R.S32.HI R0, RZ, 0x1f, R18 ;  /* 0x0000001fff007819 */ /* 0x000fca0000011412 */
[----:B------:R3:W-:Y:S04]  /*14e40*/  STL [R1+0x38], R0 ;  /* 0x0000380001007387 */ /* 0x0007e80000100800 */
[----:B------:R3:W-:Y:S01]  /*14e50*/  STL [R1+0x30], R2 ;  /* 0x0000300201007387 */ /* 0x0007e20000100800 */
[----:B------:R-:W-:Y:S05]  /*14e60*/  @!P1 BRA `(.L_x_2562) ;  /* 0x0000000000409947 */ /* 0x000fea0003800000 */
[----:B---3--:R-:W-:Y:S01]  /*14e70*/  MOV R2, 0x0 ;  /* 0x0000000000027802 */ /* 0x008fe20000000f00 */
        /* <DEDUP_REMOVED lines=15> */
.L_x_2562:
[----:B------:R-:W-:Y:S05]  /*14f70*/  BSYNC B6 ;  /* 0x0000000000067941 */ /* 0x000fea0003800000 */
.L_x_2561:
[----:B---3--:R-:W2:Y:S01]  /*14f80*/  LDL.LU R5, [R1+0x30] ;  /* 0x0000300001057983 */ /* 0x008ea20000300800 */
[----:B------:R-:W-:Y:S01]  /*14f90*/  ULDC.64 UR4, c[0x0][0x2d8] ;  /* 0x0000b60000047ab9 */ /* 0x000fe20000000a00 */
[----:B------:R-:W3:Y:S01]  /*14fa0*/  LDC R7, c[0x0][0x448] ;  /* 0x00011200ff077b82 */ /* 0x000ee20000000800 */
[----:B------:R-:W-:Y:S01]  /*14fb0*/  ULDC.64 UR6, c[0x0][0x280] ;  /* 0x0000a00000067ab9 */ /* 0x000fe20000000a00 */
[----:B------:R-:W2:Y:S04]  /*14fc0*/  LDL.LU.64 R2, [R1+0x40] ;  /* 0x0000400001027983 */ /* 0x000ea80000300a00 */
[----:B------:R-:W4:Y:S04]  /*14fd0*/  LDL.LU R0, [R1+0x38] ;  /* 0x0000380001007983 */ /* 0x000f280000300800 */
[----:B------:R-:W4:Y:S04]  /*14fe0*/  LDL.LU R6, [R1+0x4c] ;  /* 0x00004c0001067983 */ /* 0x000f280000300800 */
[----:B------:R-:W4:Y:S01]  /*14ff0*/  LDL.LU R4, [R1+0x28] ;  /* 0x0000280001047983 */ /* 0x000f220000300800 */
[----:B01----:R-:W0:Y:S01]  /*15000*/  S2R R9, SR_TID.X ;  /* 0x0000000000097919 */ /* 0x003e220000002100 */
[----:B------:R-:W1:Y:S01]  /*15010*/  S2R R8, SR_TID.X ;  /* 0x0000000000087919 */ /* 0x000e620000002100 */
[----:B---3--:R-:W-:Y:S01]  /*15020*/  ISETP.NE.AND P0, PT, R7, 0x1, PT ;  /* 0x000000010700780c */ /* 0x008fe20003f05270 */
[----:B0-----:R-:W-:-:S02]  /*15030*/  IMAD.SHL.U32 R9, R9, 0x8, RZ ;  /* 0x0000000809097824 */ /* 0x001fc400078e00ff */
[----:B-1----:R-:W-:-:S03]  /*15040*/  IMAD.SHL.U32 R10, R8, 0x8, RZ ;  /* 0x00000008080a7824 */ /* 0x002fc600078e00ff */
[----:B------:R-:W-:-:S04]  /*15050*/  LOP3.LUT R9, R9, 0x38, RZ, 0xc0, !PT ;  /* 0x0000003809097812 */ /* 0x000fc800078ec0ff */
[C---:B------:R-:W-:Y:S02]  /*15060*/  LOP3.LUT R11, R9.reuse, 0x40, RZ, 0xfc, !PT ;  /* 0x00000040090b7812 */ /* 0x040fe400078efcff */
[----:B------:R-:W-:Y:S02]  /*15070*/  LOP3.LUT R9, R9, 0x80, RZ, 0xfc, !PT ;  /* 0x0000008009097812 */ /* 0x000fe400078efcff */
[----:B------:R-:W-:Y:S01]  /*15080*/  LOP3.LUT R10, R10, 0x38, RZ, 0xc0, !PT ;  /* 0x000000380a0a7812 */ /* 0x000fe200078ec0ff */
[----:B--2---:R-:W-:Y:S02]  /*15090*/  IMAD.MOV.U32 R3, RZ, RZ, R5 ;  /* 0x000000ffff037224 */ /* 0x004fe400078e0005 */
[----:B------:R-:W0:Y:S01]  /*150a0*/  S2R R5, SR_TID.X ;  /* 0x0000000000057919 */ /* 0x000e220000002100 */
[----:B----4-:R-:W-:Y:S02]  /*150b0*/  IMAD R0, R0, UR4, RZ ;  /* 0x0000000400007c24 */ /* 0x010fe4000f8e02ff */
[----:B------:R-:W-:-:S04]  /*150c0*/  IMAD.WIDE.U32 R2, R18, UR4, R2 ;  /* 0x0000000412027c25 */ /* 0x000fc8000f8e0002 */
[----:B------:R-:W-:Y:S01]  /*150d0*/  IMAD R0, R18, UR5, R0 ;  /* 0x0000000512007c24 */ /* 0x000fe2000f8e0200 */
[----:B------:R-:W-:-:S03]  /*150e0*/  ULDC.64 UR4, c[0x0][0x2e0] ;  /* 0x0000b80000047ab9 */ /* 0x000fc60000000a00 */
[----:B------:R-:W-:Y:S02]  /*150f0*/  IMAD.IADD R3, R3, 0x1, R0 ;  /* 0x0000000103037824 */ /* 0x000fe400078e0200 */
[----:B------:R-:W-:Y:S02]  /*15100*/  IMAD R0, R6, UR4, RZ ;  /* 0x0000000406007c24 */ /* 0x000fe4000f8e02ff */
[C---:B------:R-:W-:Y:S01]  /*15110*/  IMAD.WIDE.U32 R2, R4.reuse, UR4, R2 ;  /* 0x0000000404027c25 */ /* 0x040fe2000f8e0002 */
[----:B------:R-:W1:Y:S03]  /*15120*/  @P0 LDC R6, c[0x0][0x450] ;  /* 0x00011400ff060b82 */ /* 0x000e660000000800 */
[----:B------:R-:W-:Y:S01]  /*15130*/  IMAD R0, R4, UR5, R0 ;  /* 0x0000000504007c24 */ /* 0x000fe2000f8e0200 */
[----:B------:R-:W-:Y:S01]  /*15140*/  ULDC.64 UR4, c[0x0][0x2d0] ;  /* 0x0000b40000047ab9 */ /* 0x000fe20000000a00 */
[----:B------:R-:W2:Y:S02]  /*15150*/  S2R R4, SR_TID.X ;  /* 0x0000000000047919 */ /* 0x000ea40000002100 */
[----:B------:R-:W-:Y:S01]  /*15160*/  IMAD.IADD R3, R3, 0x1, R0 ;  /* 0x0000000103037824 */ /* 0x000fe200078e0200 */
[----:B0-----:R-:W-:-:S04]  /*15170*/  LOP3.LUT R5, R5, 0x7f, RZ, 0xc0, !PT ;  /* 0x0000007f05057812 */ /* 0x001fc800078ec0ff */
[----:B------:R-:W-:Y:S01]  /*15180*/  SHF.R.U32.HI R5, RZ, 0x3, R5 ;  /* 0x00000003ff057819 */ /* 0x000fe20000011605 */
[----:B--2---:R-:W-:-:S05]  /*15190*/  IMAD.SHL.U32 R4, R4, 0x10, RZ ;  /* 0x0000001004047824 */ /* 0x004fca00078e00ff */
[----:B------:R-:W-:Y:S02]  /*151a0*/  LOP3.LUT R4, R5, 0x70, R4, 0xf8, !PT ;  /* 0x0000007005047812 */ /* 0x000fe400078ef804 */
[----:B------:R-:W0:Y:S03]  /*151b0*/  @P0 LDC R5, c[0x0][0x44c] ;  /* 0x00011300ff050b82 */ /* 0x000e260000000800 */
[----:B------:R-:W-:-:S04]  /*151c0*/  IMAD R0, R17, 0x80, R4 ;  /* 0x0000008011007824 */ /* 0x000fc800078e0204 */
        /* <DEDUP_REMOVED lines=11> */
[----:B------:R-:W-:-:S05]  /*15280*/  SHF.R.S32.HI R4, RZ, 0x1f, R0 ;  /* 0x0000001fff047819 */ /* 0x000fca0000011400 */
[----:B------:R-:W-:Y:S02]  /*15290*/  IMAD R6, R4, UR4, RZ ;  /* 0x0000000404067c24 */ /* 0x000fe4000f8e02ff */
[C---:B------:R-:W-:Y:S01]  /*152a0*/  IMAD.WIDE.U32 R4, R0.reuse, UR4, R2 ;  /* 0x0000000400047c25 */ /* 0x040fe2000f8e0002 */
[----:B------:R-:W-:Y:S02]  /*152b0*/  ULDC UR4, c[0x0][0x2b8] ;  /* 0x0000ae0000047ab9 */ /* 0x000fe40000000800 */
[----:B------:R-:W-:Y:S01]  /*152c0*/  ISETP.GE.AND P0, PT, R9, UR4, PT ;  /* 0x0000000409007c0c */ /* 0x000fe2000bf06270 */
[----:B------:R-:W-:Y:S01]  /*152d0*/  IMAD R0, R0, UR5, R6 ;  /* 0x0000000500007c24 */ /* 0x000fe2000f8e0206 */
[----:B------:R0:W5:Y:S01]  /*152e0*/  LDL R9, [R1+0x24] ;  /* 0x0000240001097983 */ /* 0x0001620000100800 */
[----:B------:R-:W-:Y:S02]  /*152f0*/  LEA R3, P3, R4, UR6, 0x1 ;  /* 0x0000000604037c11 */ /* 0x000fe4000f8608ff */
[----:B------:R-:W-:Y:S01]  /*15300*/  IMAD.IADD R0, R5, 0x1, R0 ;  /* 0x0000000105007824 */ /* 0x000fe200078e0200 */
[----:B------:R-:W-:-:S02]  /*15310*/  ISETP.GE.AND P2, PT, R10, UR4, PT ;  /* 0x000000040a007c0c */ /* 0x000fc4000bf46270 */
[----:B------:R-:W-:Y:S01]  /*15320*/  ISETP.GE.AND P1, PT, R11, UR4, PT ;  /* 0x000000040b007c0c */ /* 0x000fe2000bf26270 */
[----:B------:R-:W-:Y:S01]  /*15330*/  UMOV UR4, 0xffffffff ;  /* 0xffffffff00047882 */ /* 0x000fe20000000000 */
[----:B------:R-:W-:Y:S02]  /*15340*/  LEA.HI.X R0, R4, UR7, R0, 0x1, P3 ;  /* 0x0000000704007c11 */ /* 0x000fe400098f0c00 */
[----:B0-----:R-:W-:Y:S09]  /*15350*/  BRA.DIV UR4, `(.L_x_2563) ;  /* 0x0000004a044c7947 */ /* 0x001ff2000b800000 */
[----:B------:R-:W0:Y:S02]  /*15360*/  S2R R4, SR_TID.X ;  /* 0x0000000000047919 */ /* 0x000e240000002100 */
[----:B0-----:R-:W-:-:S04]  /*15370*/  LOP3.LUT R4, R4, 0x7f, RZ, 0xc0, !PT ;  /* 0x0000007f04047812 */ /* 0x001fc800078ec0ff */
[----:B------:R-:W-:Y:S02]  /*15380*/  SHF.R.U32.HI R5, RZ, 0x3, R4 ;  /* 0x00000003ff057819 */ /* 0x000fe40000011604 */
[----:B------:R-:W2:Y:S01]  /*15390*/  LDL.LU R4, [R1+0x34] ;  /* 0x0000340001047983 */ /* 0x000ea20000300800 */
[----:B------:R-:W-:Y:S02]  /*153a0*/  ULDC.64 UR4, c[0x0][0x208] ;  /* 0x0000820000047ab9 */ /* 0x000fe40000000a00 */
[----:B------:R-:W-:Y:S01]  /*153b0*/  IMAD R17, R17, 0x80, R5 ;  /* 0x0000008011117824 */ /* 0x000fe200078e0205 */
[----:B------:R-:W-:Y:S04]  /*153c0*/  SHFL.IDX PT, R6, R3, 0x1, 0x181f ;  /* 0x00381f0003067f89 */ /* 0x000fe800000e0000 */
[----:B------:R-:W0:Y:S04]  /*153d0*/  SHFL.IDX PT, R5, R3, RZ, 0x181f ;  /* 0x00181fff03057589 */ /* 0x000e2800000e0000 */
[----:B------:R-:W-:Y:S01]  /*153e0*/  SHFL.IDX PT, R8, R0, 0x1, 0x181f ;  /* 0x00381f0000087f89 */ /* 0x000fe200000e0000 */
[----:B--2---:R-:W-:-:S02]  /*153f0*/  IMAD R2, R4, R7, RZ ;  /* 0x0000000704027224 */ /* 0x004fc400078e02ff */
[----:B------:R-:W-:-:S03]  /*15400*/  VIADD R4, R17, 0x10 ;  /* 0x0000001011047836 */ /* 0x000fc60000000000 */
[-C--:B------:R-:W-:Y:S02]  /*15410*/  ISETP.GE.AND P4, PT, R17, R2.reuse, PT ;  /* 0x000000021100720c */ /* 0x080fe40003f86270 */
[----:B------:R-:W-:Y:S02]  /*15420*/  ISETP.GE.AND P3, PT, R4, R2, PT ;  /* 0x000000020400720c */ /* 0x000fe40003f66270 */
[----:B------:R-:W1:Y:S09]  /*15430*/  SHFL.IDX PT, R4, R0, RZ, 0x181f ;  /* 0x00181fff00047589 */ /* 0x000e7200000e0000 */
[----:B0-----:R-:W-:-:S05]  /*15440*/  @!P4 LEA R5, P5, R10, R5, 0x1 ;  /* 0x000000050a05c211 */ /* 0x001fca00078a08ff */
[----:B-1----:R-:W-:Y:S01]  /*15450*/  @!P4 IMAD.X R4, RZ, RZ, R4, P5 ;  /* 0x000000ffff04c224 */ /* 0x002fe200028e0604 */
[----:B------:R-:W-:-:S04]  /*15460*/  @!P3 LEA R7, P5, R10, R6, 0x1 ;  /* 0x000000060a07b211 */ /* 0x000fc800078a08ff */
        /* <DEDUP_REMOVED lines=9> */
[----:B------:R-:W0:Y:S04]  /*15500*/  SHFL.IDX PT, R7, R3, 0x2, 0x181f ;  /* 0x00581f0003077f89 */ /* 0x000e2800000e0000 */
[----:B------:R-:W-:Y:S04]  /*15510*/  @!P3 LDGSTS.E.BYPASS.LTC128B.128 [R9+0x15c00], desc[UR4][R4.64], !P2 ;  /* 0x15c000000409bfae */ /* 0x000fe8000d101d44 */
[----:B------:R-:W-:Y:S04]  /*15520*/  @!P3 LDGSTS.E.BYPASS.LTC128B.128 [R9+0x19c00], desc[UR4][R4.64+0x80], !P1 ;  /* 0x19c000800409bfae */ /* 0x000fe8000c901d44 */
[----:B------:R1:W-:Y:S04]  /*15530*/  @!P3 LDGSTS.E.BYPASS.LTC128B.128 [R9+0x1dc00], desc[UR4][R4.64+0x100], !P0 ;  /* 0x1dc001000409bfae */ /* 0x0003e8000c101d44 */
[----:B------:R-:W2:Y:S01]  /*15540*/  SHFL.IDX PT, R6, R0, 0x2, 0x181f ;  /* 0x00581f0000067f89 */ /* 0x000ea200000e0000 */
[----:B-1----:R-:W-:-:S05]  /*15550*/  VIADD R4, R17, 0x20 ;  /* 0x0000002011047836 */ /* 0x002fca0000000000 */
[----:B------:R-:W-:-:S13]  /*15560*/  ISETP.GE.AND P3, PT, R4, R2, PT ;  /* 0x000000020400720c */ /* 0x000fda0003f66270 */
[----:B0-----:R-:W-:-:S05]  /*15570*/  @!P3 LEA R7, P4, R10, R7, 0x1 ;  /* 0x000000070a07b211 */ /* 0x001fca00078808ff */
[----:B--2---:R-:W-:-:S04]  /*15580*/  @!P3 IMAD.X R4, RZ, RZ, R6, P4 ;  /* 0x000000ffff04b224 */ /* 0x004fc800020e0606 */
[----:B------:R-:W-:Y:S02]  /*15590*/  @!P3 IMAD.MOV.U32 R5, RZ, RZ, R4 ;  /* 0x000000ffff05b224 */ /* 0x000fe400078e0004 */
[----:B------:R-:W-:-:S05]  /*155a0*/  @!P3 IMAD.MOV.U32 R4, RZ, RZ, R7 ;  /* 0x000000ffff04b224 */ /* 0x000fca00078e0007 */
        /* <DEDUP_REMOVED lines=39> */
[----:B0-----:R-:W-:-:S02]  /*15820*/  IADD3 R4, R17, 0x60, RZ ;  /* 0x0000006011047810 */ /* 0x001fc40007ffe0ff */
[----:B------:R-:W0:Y:S02]  /*15830*/  SHFL.IDX PT, R5, R3, 0x6, 0x181f ;  /* 0x00d81f0003057f89 */ /* 0x000e2400000e0000 */
[----:B------:R-:W-:Y:S02]  /*15840*/  ISETP.GE.AND P4, PT, R4, R2, PT ;  /* 0x000000020400720c */ /* 0x000fe40003f86270 */
[----:B------:R-:W-:Y:S04]  /*15850*/  SHFL.IDX PT, R3, R3, 0x7, 0x181f ;  /* 0x00f81f0003037f89 */ /* 0x000fe800000e0000 */
[----:B------:R-:W1:Y:S04]  /*15860*/  SHFL.IDX PT, R4, R0, 0x6, 0x181f ;  /* 0x00d81f0000047f89 */ /* 0x000e6800000e0000 */
[----:B------:R-:W2:Y:S03]  /*15870*/  SHFL.IDX PT, R0, R0, 0x7, 0x181f ;  /* 0x00f81f0000007f89 */ /* 0x000ea600000e0000 */
        /* <DEDUP_REMOVED lines=8> */
.L_x_2686:
        /* <DEDUP_REMOVED lines=13> */
.L_x_2565:
[----:B------:R-:W-:Y:S05]  /*159d0*/  BSYNC B0 ;  /* 0x0000000000007941 */ /* 0x000fea0003800000 */
.L_x_2564:
[----:B01----:R-:W2:Y:S01]  /*159e0*/  LDL R9, [R1+0x4] ;  /* 0x0000040001097983 */ /* 0x003ea20000100800 */
[----:B------:R-:W-:Y:S01]  /*159f0*/  PLOP3.LUT P0, PT, PT, PT, PT, 0x80, 0x0 ;  /* 0x000000000000781c */ /* 0x000fe20003f0f070 */
[----:B------:R-:W-:Y:S01]  /*15a00*/  NOP ;  /* 0x0000000000007918 */ /* 0x000fe20000000000 */
[----:B--2---:R-:W-:-:S11]  /*15a10*/  VIADD R6, R9, 0x36800 ;  /* 0x0003680009067836 */ /* 0x004fd60000000000 */
.L_x_2566:
        /* <DEDUP_REMOVED lines=19> */
.L_x_2687:
[----:B------:R-:W-:Y:S05]  /*15b50*/  BSYNC B0 ;  /* 0x0000000000007941 */ /* 0x000fea0003800000 */
.L_x_2567:
[----:B0-----:R-:W2:Y:S01]  /*15b60*/  LDL R2, [R1+0x2c] ;  /* 0x00002c0001027983 */ /* 0x001ea20000100800 */
[----:B------:R-:W-:Y:S01]  /*15b70*/  BSSY B0, `(.L_x_2569) ;  /* 0x0000256000007945 */ /* 0x000fe20003800000 */
[----:B--2---:R-:W-:-:S13]  /*15b80*/  ISETP.GE.AND P0, PT, R2, 0x2, PT ;  /* 0x000000020200780c */ /* 0x004fda0003f06270 */
[----:B------:R-:W-:Y:S05]  /*15b90*/  @!P0 BRA `(.L_x_2570) ;  /* 0x00000024004c8947 */ /* 0x000fea0003800000 */
[C---:B------:R-:W-:Y:S01]  /*15ba0*/  LOP3.LUT R0, R2.reuse, 0x1, RZ, 0xc0, !PT ;  /* 0x0000000102007812 */ /* 0x040fe200078ec0ff */
[----:B------:R-:W-:Y:S01]  /*15bb0*/  VIADD R4, R2, 0xfffffffe ;  /* 0xfffffffe02047836 */ /* 0x000fe20000000000 */
[----:B------:R-:W-:Y:S02]  /*15bc0*/  BSSY B2, `(.L_x_2571) ;  /* 0x00000cc000027945 */ /* 0x000fe40003800000 */
[----:B------:R-:W-:Y:S01]  /*15bd0*/  ISETP.NE.U32.AND P0, PT, R0, 0x1, PT ;  /* 0x000000010000780c */ /* 0x000fe20003f05070 */
[----:B------:R-:W-:-:S12]  /*15be0*/  IMAD.MOV.U32 R0, RZ, RZ, R4 ;  /* 0x000000ffff007224 */ /* 0x000fd800078e0004 */
[----:B------:R-:W-:Y:S05]  /*15bf0*/  @!P0 BRA `(.L_x_2572) ;  /* 0x0000000c00208947 */ /* 0x000fea0003800000 */
        /* <DEDUP_REMOVED lines=14> */
[----:B------:R-:W-:Y:S01]  /*15ce0*/  ISETP.NE.AND.EX P0, PT, RZ, UR5, PT, P0 ;  /* 0x00000005ff007c0c */ /* 0x000fe2000bf05300 */
[----:B------:R-:W-:-:S12]  /*15cf0*/  IMAD.MOV.U32 R8, RZ, RZ, R4 ;  /* 0x000000ffff087224 */ /* 0x000fd800078e0004 */
[----:B0-----:R-:W-:Y:S05]  /*15d00*/  @!P0 BRA `(.L_x_2575) ;  /* 0x0000000000548947 */ /* 0x001fea0003800000 */
[----:B------:R-:W2:Y:S01]  /*15d10*/  LDL R10, [R1+0x1c] ;  /* 0x00001c00010a7983 */ /* 0x000ea20000100800 */
[----:B------:R-:W0:Y:S03]  /*15d20*/  LDC R5, c[0x0][0x43c] ;  /* 0x00010f00ff057b82 */ /* 0x000e260000000800 */
[----:B------:R-:W3:Y:S01]  /*15d30*/  LDL R7, [R1+0x10] ;  /* 0x0000100001077983 */ /* 0x000ee20000100800 */
[----:B------:R-:W-:Y:S01]  /*15d40*/  IMAD.MOV.U32 R0, RZ, RZ, R4 ;  /* 0x000000ffff007224 */ /* 0x000fe200078e0004 */
[----:B------:R-:W-:Y:S01]  /*15d50*/  ULDC.64 UR6, c[0x0][0x428] ;  /* 0x00010a0000067ab9 */ /* 0x000fe20000000a00 */
[----:B------:R-:W-:Y:S01]  /*15d60*/  ULDC.64 UR8, c[0x0][0x208] ;  /* 0x0000820000087ab9 */ /* 0x000fe20000000a00 */
[----:B0-----:R-:W-:-:S13]  /*15d70*/  ISETP.NE.AND P0, PT, R5, 0x1, PT ;  /* 0x000000010500780c */ /* 0x001fda0003f05270 */
[----:B-----5:R-:W0:Y:S02]  /*15d80*/  @P0 LDC.64 R2, c[0x0][0x440] ;  /* 0x00011000ff020b82 */ /* 0x020e240000000a00 */
[----:B0-----:R-:W-:-:S05]  /*15d90*/  @P0 IMAD.HI.U32 R2, R4, R2, RZ ;  /* 0x0000000204020227 */ /* 0x001fca00078e00ff */
[----:B------:R-:W-:-:S04]  /*15da0*/  @P0 SHF.R.U32.HI R0, RZ, R3, R2 ;  /* 0x00000003ff000219 */ /* 0x000fc80000011602 */
[--C-:B------:R-:W-:Y:S01]  /*15db0*/  SHF.R.S32.HI R3, RZ, 0x1f, R0.reuse ;  /* 0x0000001fff037819 */ /* 0x100fe20000011400 */
[----:B------:R-:W-:-:S04]  /*15dc0*/  IMAD.MOV R8, RZ, RZ, -R0 ;  /* 0x000000ffff087224 */ /* 0x000fc800078e0a00 */
[----:B------:R-:W-:Y:S02]  /*15dd0*/  IMAD R8, R5, R8, R4 ;  /* 0x0000000805087224 */ /* 0x000fe400078e0204 */
[----:B--2---:R-:W-:-:S04]  /*15de0*/  IMAD R2, R10, UR6, RZ ;  /* 0x000000060a027c24 */ /* 0x004fc8000f8e02ff */
[----:B---3--:R-:W-:Y:S02]  /*15df0*/  IMAD R5, R7, UR7, R2 ;  /* 0x0000000707057c24 */ /* 0x008fe4000f8e0202 */
[----:B------:R-:W-:-:S04]  /*15e00*/  IMAD.MOV.U32 R2, RZ, RZ, R0 ;  /* 0x000000ffff027224 */ /* 0x000fc800078e0000 */
[----:B------:R-:W-:-:S04]  /*15e10*/  IMAD.WIDE.U32 R2, R7, UR6, R2 ;  /* 0x0000000607027c25 */ /* 0x000fc8000f8e0002 */
[----:B------:R-:W-:Y:S01]  /*15e20*/  IMAD.IADD R0, R5, 0x1, R3 ;  /* 0x0000000105007824 */ /* 0x000fe200078e0203 */
[----:B------:R-:W-:-:S04]  /*15e30*/  LEA R10, P0, R2, UR4, 0x2 ;  /* 0x00000004020a7c11 */ /* 0x000fc8000f8010ff */
[----:B------:R-:W-:-:S05]  /*15e40*/  LEA.HI.X R11, R2, UR5, R0, 0x2, P0 ;  /* 0x00000005020b7c11 */ /* 0x000fca00080f1400 */
[----:B------:R0:W5:Y:S04]  /*15e50*/  LDG.E R3, desc[UR8][R10.64] ;  /* 0x000000080a037981 */ /* 0x000168000c1e1900 */
.L_x_2575:
[----:B------:R-:W2:Y:S01]  /*15e60*/  LDL R0, [R1+0x4] ;  /* 0x0000040001007983 */ /* 0x000ea20000100800 */
[----:B------:R-:W-:Y:S01]  /*15e70*/  BSSY B3, `(.L_x_2576) ;  /* 0x0000005000037945 */ /* 0x000fe20003800000 */
[----:B--2---:R-:W-:Y:S01]  /*15e80*/  IMAD R2, R9, 0x8, R0 ;  /* 0x0000000809027824 */ /* 0x004fe200078e0200 */
[----:B------:R-:W-:-:S04]  /*15e90*/  SHF.L.U32 R0, R12, 0x1f, RZ ;  /* 0x0000001f0c007819 */ /* 0x000fc800000006ff */
[----:B------:R-:W1:Y:S02]  /*15ea0*/  SYNCS.PHASECHK.TRANS64.TRYWAIT P0, [R2+URZ+0x36840], R0 ;  /* 0x03684000020075a7 */ /* 0x000e64000800017f */
[----:B-1----:R-:W-:Y:S05]  /*15eb0*/  @!P0 BRA `(.L_x_2577) ;  /* 0x0000004800888947 */ /* 0x002fea0003800000 */
.L_x_2688:
[----:B------:R-:W-:Y:S05]  /*15ec0*/  BSYNC B3 ;  /* 0x0000000000037941 */ /* 0x000fea0003800000 */
.L_x_2576:
[----:B------:R-:W2:Y:S01]  /*15ed0*/  S2R R5, SR_TID.X ;  /* 0x0000000000057919 */ /* 0x000ea20000002100 */
        /* <DEDUP_REMOVED lines=11> */
.L_x_2579:
[----:B------:R-:W-:Y:S05]  /*15f90*/  BSYNC B3 ;  /* 0x0000000000037941 */ /* 0x000fea0003800000 */
.L_x_2578:
        /* <DEDUP_REMOVED lines=13> */
.L_x_2580:
        /* <DEDUP_REMOVED lines=10> */
[----:B------:R-:W-:Y:S01]  /*16110*/  IMAD.MOV.U32 R15, RZ, RZ, 0x40 ;  /* 0x00000040ff0f7424 */ /* 0x000fe200078e00ff */
[----:B------:R-:W-:Y:S01]  /*16120*/  PLOP3.LUT P0, PT, PT, PT, PT, 0x80, 0x0 ;  /* 0x000000000000781c */ /* 0x000fe20003f0f070 */
[----:B------:R-:W-:Y:S01]  /*16130*/  VIADD R5, R7, 0x24c00 ;  /* 0x00024c0007057836 */ /* 0x000fe20000000000 */
[----:B------:R-:W-:Y:S01]  /*16140*/  UMOV UR6, 0x0 ;  /* 0x0000000000067882 */ /* 0x000fe20000000000 */
[----:B------:R-:W-:Y:S01]  /*16150*/  UMOV UR7, 0x14f00000 ;  /* 0x14f0000000077882 */ /* 0x000fe20000000000 */
[----:B------:R-:W-:-:S15]  /*16160*/  R2UR UR10, R15 ;  /* 0x000000000f0a72ca */ /* 0x000fde00000e0000 */
.L_x_2581:
        /* <DEDUP_REMOVED lines=16> */
.L_x_2582:
        /* <DEDUP_REMOVED lines=10> */
[----:B0-----:R-:W2:Y:S04]  /*16310*/  LDL.LU R10, [R1+0x14] ;  /* 0x00001400010a7983 */ /* 0x001ea80000300800 */
[----:B------:R-:W3:Y:S01]  /*16320*/  LDL R5, [R1+0x8] ;  /* 0x0000080001057983 */ /* 0x000ee20000100800 */
[----:B------:R-:W-:Y:S01]  /*16330*/  BSSY B3, `(.L_x_2583) ;  /* 0x0000005000037945 */ /* 0x000fe20003800000 */
[----:B--2---:R-:W-:Y:S01]  /*16340*/  SHF.L.U32 R0, R10, 0x1f, RZ ;  /* 0x0000001f0a007819 */ /* 0x004fe200000006ff */
[----:B---3--:R-:W-:-:S04]  /*16350*/  IMAD R2, R5, 0x8, R6 ;  /* 0x0000000805027824 */ /* 0x008fc800078e0206 */
[----:B------:R-:W0:Y:S02]  /*16360*/  SYNCS.PHASECHK.TRANS64.TRYWAIT P0, [R2+URZ+0x60], R0 ;  /* 0x00006000020075a7 */ /* 0x000e24000800017f */
[----:B0-----:R-:W-:Y:S05]  /*16370*/  @!P0 BRA `(.L_x_2584) ;  /* 0x00000044006c8947 */ /* 0x001fea0003800000 */
.L_x_2689:
[----:B------:R-:W-:Y:S05]  /*16380*/  BSYNC B3 ;  /* 0x0000000000037941 */ /* 0x000fea0003800000 */
.L_x_2583:
        /* <DEDUP_REMOVED lines=14> */
.L_x_2586:
[----:B------:R-:W-:Y:S05]  /*16470*/  BSYNC B3 ;  /* 0x0000000000037941 */ /* 0x000fea0003800000 */
.L_x_2585:
        /* <DEDUP_REMOVED lines=8> */
[----:B------:R-:W-:Y:S01]  /*16500*/  PLOP3.LUT P0, PT, PT, PT, PT, 0x80, 0x0 ;  /* 0x000000000000781c */ /* 0x000fe20003f0f070 */
[C-C-:B--2--5:R-:W-:Y:S02]  /*16510*/  IMAD R2, R17.reuse, 0x8, R0.reuse ;  /* 0x0000000811027824 */ /* 0x164fe400078e0200 */
[----:B------:R-:W-:Y:S02]  /*16520*/  IMAD R0, R17, 0xa800, R0 ;  /* 0x0000a80011007824 */ /* 0x000fe400078e0200 */
[----:B------:R-:W-:Y:S02]  /*16530*/  VIADD R2, R2, 0x36850 ;  /* 0x0003685002027836 */ /* 0x000fe40000000000 */
[----:B---3--:R-:W-:Y:S02]  /*16540*/  IMAD R5, R5, 0x70, R7 ;  /* 0x0000007005057824 */ /* 0x008fe400078e0207 */
[----:B------:R-:W-:-:S07]  /*16550*/  VIADD R7, R0, 0x400 ;  /* 0x0000040000077836 */ /* 0x000fce0000000000 */
.L_x_2587:
        /* <DEDUP_REMOVED lines=16> */
.L_x_2588:
        /* <DEDUP_REMOVED lines=16> */
.L_x_2589:
        /* <DEDUP_REMOVED lines=13> */
.L_x_2574:
[----:B------:R-:W-:Y:S05]  /*16830*/  BSYNC B1 ;  /* 0x0000000000017941 */ /* 0x000fea0003800000 */
.L_x_2573:
[----:B------:R-:W2:Y:S04]  /*16840*/  LDL.LU R0, [R1+0x2c] ;  /* 0x00002c0001007983 */ /* 0x000ea80000300800 */
[----:B------:R3:W-:Y:S04]  /*16850*/  STL [R1+0x8], R9 ;  /* 0x0000080901007387 */ /* 0x0007e80000100800 */
[----:B------:R3:W-:Y:S02]  /*16860*/  STL [R1+0x14], R12 ;  /* 0x0000140c01007387 */ /* 0x0007e40000100800 */
[----:B--23--:R-:W-:-:S07]  /*16870*/  VIADD R0, R0, 0xfffffffd ;  /* 0xfffffffd00007836 */ /* 0x00cfce0000000000 */
.L_x_2572:
[----:B------:R-:W-:Y:S05]  /*16880*/  BSYNC B2 ;  /* 0x0000000000027941 */ /* 0x000fea0003800000 */
.L_x_2571:
[----:B------:R-:W-:-:S13]  /*16890*/  ISETP.NE.AND P0, PT, R4, RZ, PT ;  /* 0x000000ff0400720c */ /* 0x000fda0003f05270 */
[----:B------:R-:W-:Y:S05]  /*168a0*/  @!P0 BRA `(.L_x_2570) ;  /* 0x0000001800088947 */ /* 0x000fea0003800000 */
[----:B0-----:R0:W5:Y:S02]  /*168b0*/  LDL R8, [R1] ;  /* 0x0000000001087983 */ /* 0x0011640000100800 */
.L_x_2624:
        /* <DEDUP_REMOVED lines=21> */
[----:B------:R-:W-:Y:S01]  /*16a10*/  ULDC.64 UR8, c[0x0][0x208] ;  /* 0x0000820000087ab9 */ /* 0x000fe20000000a00 */
        /* <DEDUP_REMOVED lines=10> */
[----:B------:R-:W-:-:S04]  /*16ac0*/  IMAD.WIDE.U32 R2, R9, UR6, R2 ;  /* 0x0000000609027c25 */ /* 0x000fc8000f8e0002 */
[----:B------:R-:W-:Y:S01]  /*16ad0*/  IMAD.IADD R3, R8, 0x1, R3 ;  /* 0x0000000108037824 */ /* 0x000fe200078e0203 */
[----:B------:R-:W-:-:S04]  /*16ae0*/  LEA R8, P0, R2, UR4, 0x2 ;  /* 0x0000000402087c11 */ /* 0x000fc8000f8010ff */
[----:B------:R-:W-:-:S05]  /*16af0*/  LEA.HI.X R9, R2, UR5, R3, 0x2, P0 ;  /* 0x0000000502097c11 */ /* 0x000fca00080f1403 */
[----:B------:R2:W5:Y:S04]  /*16b00*/  LDG.E R8, desc[UR8][R8.64] ;  /* 0x0000000808087981 */ /* 0x000568000c1e1900 */
.L_x_2592:
[----:B------:R-:W3:Y:S01]  /*16b10*/  LDL R2, [R1+0x4] ;  /* 0x0000040001027983 */ /* 0x000ee20000100800 */
[----:B------:R-:W-:Y:S01]  /*16b20*/  BSSY B2, `(.L_x_2593) ;  /* 0x0000005000027945 */ /* 0x000fe20003800000 */
[----:B---3--:R-:W-:Y:S01]  /*16b30*/  IMAD R3, R4, 0x8, R2 ;  /* 0x0000000804037824 */ /* 0x008fe200078e0202 */
[----:B------:R-:W-:-:S04]  /*16b40*/  SHF.L.U32 R2, R5, 0x1f, RZ ;  /* 0x0000001f05027819 */ /* 0x000fc800000006ff */
[----:B------:R-:W3:Y:S02]  /*16b50*/  SYNCS.PHASECHK.TRANS64.TRYWAIT P0, [R3+URZ+0x36840], R2 ;  /* 0x03684002030075a7 */ /* 0x000ee4000800017f */
[----:B---3--:R-:W-:Y:S05]  /*16b60*/  @!P0 BRA `(.L_x_2594) ;  /* 0x0000003c00848947 */ /* 0x008fea0003800000 */
.L_x_2690:
[----:B------:R-:W-:Y:S05]  /*16b70*/  BSYNC B2 ;  /* 0x0000000000027941 */ /* 0x000fea0003800000 */
.L_x_2593:
        /* <DEDUP_REMOVED lines=12> */
.L_x_2596:
[----:B------:R-:W-:Y:S05]  /*16c40*/  BSYNC B2 ;  /* 0x0000000000027941 */ /* 0x000fea0003800000 */
.L_x_2595:
        /* <DEDUP_REMOVED lines=13> */
.L_x_2597:
        /* <DEDUP_REMOVED lines=16> */
.L_x_2598:
        /* <DEDUP_REMOVED lines=16> */
.L_x_2599:
        /* <DEDUP_REMOVED lines=17> */
.L_x_2691:
[----:B------:R-:W-:Y:S05]  /*17030*/  BSYNC B2 ;  /* 0x0000000000027941 */ /* 0x000fea0003800000 */
.L_x_2600:
[----:B------:R-:W-:Y:S01]  /*17040*/  BSSY B2, `(.L_x_2602) ;  /* 0x000000b000027945 */ /* 0x000fe20003800000 */
[----:B------:R-:W-:Y:S02]  /*17050*/  IMAD.MOV.U32 R12, RZ, RZ, 0x0 ;  /* 0x00000000ff0c7424 */ /* 0x000fe400078e00ff */
[----:B------:R-:W-:Y:S01]  /*17060*/  IMAD.MOV.U32 R13, RZ, RZ, 0x14f00000 ;  /* 0x14f00000ff0d7424 */ /* 0x000fe200078e00ff */
[----:B------:R-:W-:Y:S06]  /*17070*/  @P1 BRA `(.L_x_2603) ;  /* 0x00000000001c1947 */ /* 0x000fec0003800000 */
[----:B------:R-:W3:Y:S01]  /*17080*/  S2R R9, SR_TID.X ;  /* 0x0000000000097919 */ /* 0x000ee20000002100 */
[----:B--2---:R-:W-:-:S04]  /*17090*/  IMAD.MOV.U32 R3, RZ, RZ, 0xa800 ;  /* 0x0000a800ff037424 */ /* 0x004fc800078e00ff */
[----:B------:R4:W-:Y:S01]  /*170a0*/  SYNCS.ARRIVE.TRANS64 RZ, [R2+URZ+0x50], R3 ;  /* 0x0000500302ff79a7 */ /* 0x0009e2000800003f */
[----:B---3--:R-:W-:-:S04]  /*170b0*/  LOP3.LUT R9, R9, 0x1f, RZ, 0xc0, !PT ;  /* 0x0000001f09097812 */ /* 0x008fc800078ec0ff */
[----:B------:R-:W-:-:S13]  /*170c0*/  ISETP.NE.AND P0, PT, R9, RZ, PT ;  /* 0x000000ff0900720c */ /* 0x000fda0003f05270 */
[----:B----4-:R-:W-:Y:S05]  /*170d0*/  @!P0 BRA `(.L_x_2603) ;  /* 0x0000000000048947 */ /* 0x010fea0003800000 */
[----:B------:R-:W-:Y:S01]  /*170e0*/  BPT.TRAP 0x1 ;  /* 0x000000040000795c */ /* 0x000fe20000300000 */
.L_x_2603:
[----:B------:R-:W-:Y:S05]  /*170f0*/  BSYNC B2 ;  /* 0x0000000000027941 */ /* 0x000fea0003800000 */
.L_x_2602:
        /* <DEDUP_REMOVED lines=14> */
.L_x_2604:
        /* <DEDUP_REMOVED lines=16> */
.L_x_2605:
        /* <DEDUP_REMOVED lines=16> */
.L_x_2606:
        /* <DEDUP_REMOVED lines=13> */
.L_x_2591:
[----:B------:R-:W-:Y:S05]  /*174b0*/  BSYNC B1 ;  /* 0x0000000000017941 */ /* 0x000fea0003800000 */
.L_x_2590:
        /* <DEDUP_REMOVED lines=20> */
[----:B------:R-:W-:Y:S01]  /*17600*/  ULDC.64 UR8, c[0x0][0x208] ;  /* 0x0000820000087ab9 */ /* 0x000fe20000000a00 */
        /* <DEDUP_REMOVED lines=15> */
.L_x_2609:
[----:B------:R-:W4:Y:S01]  /*17700*/  LDL R2, [R1+0x4] ;  /* 0x0000040001027983 */ /* 0x000f220000100800 */
[----:B------:R-:W-:Y:S01]  /*17710*/  SHF.L.U32 R3, R10, 0x1f, RZ ;  /* 0x0000001f0a037819 */ /* 0x000fe200000006ff */
[----:B------:R-:W-:Y:S01]  /*17720*/  BSSY B2, `(.L_x_2610) ;  /* 0x0000004000027945 */ /* 0x000fe20003800000 */
[----:B----4-:R-:W-:-:S04]  /*17730*/  IMAD R2, R11, 0x8, R2 ;  /* 0x000000080b027824 */ /* 0x010fc800078e0202 */
[----:B------:R-:W4:Y:S02]  /*17740*/  SYNCS.PHASECHK.TRANS64.TRYWAIT P0, [R2+URZ+0x36840], R3 ;  /* 0x03684003020075a7 */ /* 0x000f24000800017f */
[----:B----4-:R-:W-:Y:S05]  /*17750*/  @!P0 BRA `(.L_x_2611) ;  /* 0x0000003000b08947 */ /* 0x010fea0003800000 */
.L_x_2692:
[----:B------:R-:W-:Y:S05]  /*17760*/  BSYNC B2 ;  /* 0x0000000000027941 */ /* 0x000fea0003800000 */
.L_x_2610:
        /* <DEDUP_REMOVED lines=12> */
.L_x_2613:
[----:B------:R-:W-:Y:S05]  /*17830*/  BSYNC B2 ;  /* 0x0000000000027941 */ /* 0x000fea0003800000 */
.L_x_2612:
        /* <DEDUP_REMOVED lines=15> */
.L_x_2614:
        /* <DEDUP_REMOVED lines=16> */
.L_x_2615:
        /* <DEDUP_REMOVED lines=16> */
.L_x_2616:
        /* <DEDUP_REMOVED lines=11> */
[----:B------:R-:W-:Y:S01]  /*17be0*/  IMAD R2, R4, 0x8, R6 ;  /* 0x0000000804027824 */ /* 0x000fe200078e0206 */
[----:B------:R-:W-:Y:S03]  /*17bf0*/  BSSY B2, `(.L_x_2617) ;  /* 0x0000003000027945 */ /* 0x000fe60003800000 */
[----:B------:R-:W2:Y:S02]  /*17c00*/  SYNCS.PHASECHK.TRANS64.TRYWAIT P0, [R2+URZ+0x60], R5 ;  /* 0x00006005020075a7 */ /* 0x000ea4000800017f */
[----:B--2---:R-:W-:Y:S05]  /*17c10*/  @!P0 BRA `(.L_x_2618) ;  /* 0x0000002c00948947 */ /* 0x004fea0003800000 */
.L_x_2693:
[----:B------:R-:W-:Y:S05]  /*17c20*/  BSYNC B2 ;  /* 0x0000000000027941 */ /* 0x000fea0003800000 */
.L_x_2617:
        /* <DEDUP_REMOVED lines=11> */
.L_x_2620:
[----:B------:R-:W-:Y:S05]  /*17ce0*/  BSYNC B2 ;  /* 0x0000000000027941 */ /* 0x000fea0003800000 */
.L_x_2619:
        /* <DEDUP_REMOVED lines=13> */
.L_x_2621:
        /* <DEDUP_REMOVED lines=16> */
.L_x_2622:
        /* <DEDUP_REMOVED lines=16> */
.L_x_2623:
        /* <DEDUP_REMOVED lines=13> */
.L_x_2608:
[----:B------:R-:W-:Y:S05]  /*18090*/  BSYNC B1 ;  /* 0x0000000000017941 */ /* 0x000fea0003800000 */
.L_x_2607:
[C---:B------:R-:W-:Y:S01]  /*180a0*/  ISETP.GT.AND P0, PT, R0.reuse, 0x1, PT ;  /* 0x000000010000780c */ /* 0x040fe20003f04270 */
[----:B------:R-:W-:-:S12]  /*180b0*/  VIADD R0, R0, 0xfffffffe ;  /* 0xfffffffe00007836 */ /* 0x000fd80000000000 */
[----:B------:R-:W-:Y:S05]  /*180c0*/  @P0 BRA `(.L_x_2624) ;  /* 0xffffffe400fc0947 */ /* 0x000fea000383ffff */
.L_x_2570:
[----:B------:R-:W-:Y:S05]  /*180d0*/  BSYNC B0 ;  /* 0x0000000000007941 */ /* 0x000fea0003800000 */
.L_x_2569:
        /* <DEDUP_REMOVED lines=18> */
.L_x_2626:
[----:B------:R-:W-:Y:S05]  /*18200*/  BSYNC B0 ;  /* 0x0000000000007941 */ /* 0x000fea0003800000 */
.L_x_2625:
        /* <DEDUP_REMOVED lines=13> */
.L_x_2694:
[----:B------:R-:W-:Y:S05]  /*182e0*/  BSYNC B1 ;  /* 0x0000000000017941 */ /* 0x000fea0003800000 */
.L_x_2629:
        /* <DEDUP_REMOVED lines=9> */
.L_x_2632:
[----:B------:R-:W-:Y:S05]  /*18380*/  BSYNC B1 ;  /* 0x0000000000017941 */ /* 0x000fea0003800000 */
.L_x_2631:
[----:B------:R-:W2:Y:S04]  /*18390*/  LDL.LU R5, [R1+0x18] ;  /* 0x0000180001057983 */ /* 0x000ea80000300800 */
[----:B------:R-:W2:Y:S04]  /*183a0*/  LDL.LU R3, [R1+0xc] ;  /* 0x00000c0001037983 */ /* 0x000ea80000300800 */
[----:B------:R-:W3:Y:S04]  /*183b0*/  LDL R4, [R1+0x4] ;  /* 0x0000040001047983 */ /* 0x000ee80000100800 */
[----:B0-----:R-:W3:Y:S01]  /*183c0*/  LDL R2, [R1+0x8] ;  /* 0x0000080001027983 */ /* 0x001ee20000100800 */
        /* <DEDUP_REMOVED lines=8> */
[----:B---3--:R-:W-:-:S04]  /*18450*/  IMAD R2, R2, 0xa800, R4 ;  /* 0x0000a80002027824 */ /* 0x008fc800078e0204 */
[----:B------:R-:W-:-:S07]  /*18460*/  VIADD R4, R2, 0x400 ;  /* 0x0000040002047836 */ /* 0x000fce0000000000 */
.L_x_2633:
        /* <DEDUP_REMOVED lines=16> */
.L_x_2634:
        /* <DEDUP_REMOVED lines=16> */
.L_x_2635:
        /* <DEDUP_REMOVED lines=11> */
.L_x_2628:
[----:B------:R-:W-:Y:S05]  /*18720*/  BSYNC B0 ;  /* 0x0000000000007941 */ /* 0x000fea0003800000 */
.L_x_2627:
        /* <DEDUP_REMOVED lines=9> */
.L_x_2549:
[----:B------:R-:W-:Y:S05]  /*187c0*/  BSYNC B7 ;  /* 0x0000000000077941 */ /* 0x000fea0003800000 */
.L_x_2547:
[----:B0-----:R-:W2:Y:S02]  /*187d0*/  LDL R0, [R1+0x50] ;  /* 0x0000500001007983 */ /* 0x001ea40000100800 */
        /* <DEDUP_REMOVED lines=12> */
.L_x_2636:
[----:B------:R-:W0:Y:S01]  /*188a0*/  S2R R0, SR_TID.X ;  /* 0x0000000000007919 */ /* 0x000e220000002100 */
[----:B------:R-:W-:Y:S01]  /*188b0*/  UMOV UR4, 0xffffffff ;  /* 0xffffffff00047882 */ /* 0x000fe20000000000 */
[----:B0-----:R-:W-:-:S04]  /*188c0*/  LOP3.LUT R6, R0, 0x1f, RZ, 0xc0, !PT ;  /* 0x0000001f00067812 */ /* 0x001fc800078ec0ff */
[----:B------:R-:W-:Y:S01]  /*188d0*/  ISETP.NE.AND P0, PT, R6, 0x1f, PT ;  /* 0x0000001f0600780c */ /* 0x000fe20003f05270 */
[----:B------:R-:W-:-:S12]  /*188e0*/  BRA.DIV UR4, `(.L_x_2638) ;  /* 0x0000002204887947 */ /* 0x000fd8000b800000 */
[----:B------:R-:W-:Y:S01]  /*188f0*/  IMAD.IADD R5, R19, 0x1, R6 ;  /* 0x0000000113057824 */ /* 0x000fe200078e0206 */
[----:B------:R-:W-:Y:S01]  /*18900*/  ULDC UR4, c[0x0][0xc3c] ;  /* 0x00030f0000047ab9 */ /* 0x000fe20000000800 */
[----:B------:R-:W-:-:S03]  /*18910*/  ULDC.64 UR6, c[0x0][0x208] ;  /* 0x0000820000067ab9 */ /* 0x000fc60000000a00 */
        /* <DEDUP_REMOVED lines=9> */
[----:B0-----:R-:W-:Y:S02]  /*189b0*/  IMAD.MOV.U32 R2, RZ, RZ, RZ ;  /* 0x000000ffff027224 */ /* 0x001fe400078e00ff */
[----:B--2---:R-:W-:Y:S01]  /*189c0*/  @!P1 IMAD.MOV.U32 R2, RZ, RZ, R3 ;  /* 0x000000ffff029224 */ /* 0x004fe200078e0003 */
[----:B------:R-:W-:-:S04]  /*189d0*/  ISETP.NE.AND P1, PT, R6, RZ, PT ;  /* 0x000000ff0600720c */ /* 0x000fc80003f25270 */
[----:B------:R-:W0:Y:S02]  /*189e0*/  SHFL.UP PT, R14, R2, 0x1, RZ ;  /* 0x04200000020e7989 */ /* 0x000e2400000e00ff */
[----:B0-----:R-:W-:-:S05]  /*189f0*/  SEL R5, R14, RZ, P1 ;  /* 0x000000ff0e057207 */ /* 0x001fca0000800000 */
[----:B------:R-:W-:Y:S02]  /*18a00*/  IMAD.IADD R3, R2, 0x1, R5 ;  /* 0x0000000102037824 */ /* 0x000fe400078e0205 */
[----:B------:R-:W-:Y:S04]  /*18a10*/  SHFL.IDX PT, R5, R16, 0x1, 0x1f ;  /* 0x00201f0010057f89 */ /* 0x000fe800000e0000 */
        /* <DEDUP_REMOVED lines=12> */
[----:B------:R0:W2:Y:S02]  /*18ae0*/  SHFL.IDX PT, R16, R3, 0x1f, 0x1f ;  /* 0x03e01f0003107f89 */ /* 0x0000a400000e0000 */
.L_x_2704:
[----:B------:R-:W-:Y:S02]  /*18af0*/  ULDC UR4, c[0x0][0xc38] ;  /* 0x00030e0000047ab9 */ /* 0x000fe40000000800 */
[----:B------:R-:W-:-:S04]  /*18b00*/  IMAD.U32 R4, RZ, RZ, UR4 ;  /* 0x00000004ff047e24 */ /* 0x000fc8000f8e00ff */
[----:B--2---:R-:W-:-:S04]  /*18b10*/  IMAD R16, R16, R4, RZ ;  /* 0x0000000410107224 */ /* 0x004fc800078e02ff */
[----:B------:R-:W-:-:S05]  /*18b20*/  IMAD.IADD R5, R5, 0x1, R16 ;  /* 0x0000000105057824 */ /* 0x000fca00078e0210 */
[----:B------:R-:W-:-:S13]  /*18b30*/  ISETP.GT.AND P6, PT, R5, R0, PT ;  /* 0x000000000500720c */ /* 0x000fda0003fc4270 */
[----:B------:R-:W-:Y:S05]  /*18b40*/  @P6 BRA `(.L_x_2639) ;  /* 0x0000000000a06947 */ /* 0x000fea0003800000 */
.L_x_2644:
[----:B------:R-:W2:Y:S01]  /*18b50*/  LDC R2, c[0x0][0xc3c] ;  /* 0x00030f00ff027b82 */ /* 0x000ea20000000800 */
[----:B------:R-:W-:-:S04]  /*18b60*/  IADD3 R19, R19, 0x1f, RZ ;  /* 0x0000001f13137810 */ /* 0x000fc80007ffe0ff */
[----:B--2---:R-:W-:-:S13]  /*18b70*/  ISETP.GE.AND P6, PT, R19, R2, PT ;  /* 0x000000021300720c */ /* 0x004fda0003fc6270 */
[----:B------:R-:W-:Y:S05]  /*18b80*/  @P6 BRA `(.L_x_2640) ;  /* 0x0000000400dc6947 */ /* 0x000fea0003800000 */
[----:B0-----:R-:W0:Y:S01]  /*18b90*/  S2R R3, SR_TID.X ;  /* 0x0000000000037919 */ /* 0x001e220000002100 */
[----:B------:R-:W-:Y:S01]  /*18ba0*/  BSSY B0, `(.L_x_2641) ;  /* 0x000000a000007945 */ /* 0x000fe20003800000 */
[----:B0-----:R-:W-:-:S05]  /*18bb0*/  LOP3.LUT R3, R3, 0x1f, RZ, 0xc0, !PT ;  /* 0x0000001f03037812 */ /* 0x001fca00078ec0ff */
[----:B------:R-:W-:-:S05]  /*18bc0*/  IMAD.IADD R4, R19, 0x1, R3 ;  /* 0x0000000113047824 */ /* 0x000fca00078e0203 */
[----:B------:R-:W-:Y:S01]  /*18bd0*/  ISETP.GE.OR P6, PT, R4, R2, !P0 ;  /* 0x000000020400720c */ /* 0x000fe200047c6670 */
[----:B------:R-:W-:-:S12]  /*18be0*/  IMAD.MOV.U32 R2, RZ, RZ, RZ ;  /* 0x000000ffff027224 */ /* 0x000fd800078e00ff */
[----:B------:R-:W-:Y:S05]  /*18bf0*/  @P6 BRA `(.L_x_2642) ;  /* 0x0000000000106947 */ /* 0x000fea0003800000 */
[----:B------:R-:W0:Y:S01]  /*18c00*/  LDC.64 R2, c[0x0][0xc80] ;  /* 0x00032000ff027b82 */ /* 0x000e220000000a00 */
[----:B------:R-:W-:Y:S01]  /*18c10*/  ULDC.64 UR4, c[0x0][0x208] ;  /* 0x0000820000047ab9 */ /* 0x000fe20000000a00 */
[----:B0-----:R-:W-:-:S06]  /*18c20*/  IMAD.WIDE R2, R4, 0x4, R2 ;  /* 0x0000000404027825 */ /* 0x001fcc00078e0202 */
[----:B------:R0:W5:Y:S02]  /*18c30*/  LDG.E R2, desc[UR4][R2.64] ;  /* 0x0000000402027981 */ /* 0x000164000c1e1900 */
.L_x_2642:
[----:B------:R-:W-:Y:S05]  /*18c40*/  BSYNC B0 ;  /* 0x0000000000007941 */ /* 0x000fea0003800000 */
.L_x_2641:
        /* <DEDUP_REMOVED lines=18> */
.L_x_2712:
[----:B------:R-:W-:Y:S02]  /*18d70*/  ULDC UR4, c[0x0][0xc38] ;  /* 0x00030e0000047ab9 */ /* 0x000fe40000000800 */
[----:B------:R-:W-:-:S04]  /*18d80*/  IMAD.U32 R4, RZ, RZ, UR4 ;  /* 0x00000004ff047e24 */ /* 0x000fc8000f8e00ff */
[----:B--2---:R-:W-:-:S04]  /*18d90*/  IMAD R16, R16, R4, RZ ;  /* 0x0000000410107224 */ /* 0x004fc800078e02ff */
[----:B------:R-:W-:-:S05]  /*18da0*/  IMAD.IADD R5, R16, 0x1, R5 ;  /* 0x0000000110057824 */ /* 0x000fca00078e0205 */
[----:B------:R-:W-:-:S13]  /*18db0*/  ISETP.GT.AND P6, PT, R5, R0, PT ;  /* 0x000000000500720c */ /* 0x000fda0003fc4270 */
[----:B------:R-:W-:Y:S05]  /*18dc0*/  @!P6 BRA `(.L_x_2644) ;  /* 0xfffffffc0060e947 */ /* 0x000fea000383ffff */
.L_x_2639:
        /* <DEDUP_REMOVED lines=8> */
.L_x_2716:
[----:B------:R-:W-:Y:S01]  /*18e50*/  ISETP.NE.AND P0, PT, R5, RZ, PT ;  /* 0x000000ff0500720c */ /* 0x000fe20003f05270 */
[----:B------:R-:W-:-:S12]  /*18e60*/  IMAD.MOV.U32 R5, RZ, RZ, RZ ;  /* 0x000000ffff057224 */ /* 0x000fd800078e00ff */
[----:B------:R-:W-:Y:S05]  /*18e70*/  @!P0 BRA `(.L_x_2646) ;  /* 0x0000000000148947 */ /* 0x000fea0003800000 */
[----:B------:R-:W-:Y:S01]  /*18e80*/  UMOV UR4, 0xffffffff ;  /* 0xffffffff00047882 */ /* 0x000fe20000000000 */
[----:B------:R-:W-:Y:S02]  /*18e90*/  VIADD R12, R6, 0xffffffff ;  /* 0xffffffff060c7836 */ /* 0x000fe40000000000 */
[----:B------:R-:W-:Y:S05]  /*18ea0*/  BRA.DIV UR4, `(.L_x_2647) ;  /* 0x0000002604607947 */ /* 0x000fea000b800000 */
[----:B0-----:R0:W0:Y:S02]  /*18eb0*/  SHFL.IDX PT, R3, R3, R12, 0x1f ;  /* 0x00001f0c03037589 */ /* 0x00102400000e0000 */
.L_x_2719:
[----:B0-----:R-:W-:-:S07]  /*18ec0*/  IMAD.MOV.U32 R5, RZ, RZ, R3 ;  /* 0x000000ffff057224 */ /* 0x001fce00078e0003 */
.L_x_2646:
[----:B0-2---:R-:W0:Y:S01]  /*18ed0*/  LDC.64 R2, c[0x0][0xc90] ;  /* 0x00032400ff027b82 */ /* 0x005e220000000a00 */
[----:B------:R-:W-:Y:S01]  /*18ee0*/  IMAD.IADD R19, R6, 0x1, R19 ;  /* 0x0000000106137824 */ /* 0x000fe200078e0213 */
[----:B------:R-:W-:-:S03]  /*18ef0*/  ULDC.64 UR4, c[0x0][0x208] ;  /* 0x0000820000047ab9 */ /* 0x000fc60000000a00 */
[----:B0-----:R-:W-:-:S05]  /*18f00*/  IMAD.WIDE R2, R19, 0x4, R2 ;  /* 0x0000000413027825 */ /* 0x001fca00078e0202 */
[----:B----4-:R-:W3:Y:S01]  /*18f10*/  LDG.E R7, desc[UR4][R2.64] ;  /* 0x0000000402077981 */ /* 0x010ee2000c1e1900 */
[----:B------:R-:W-:-:S04]  /*18f20*/  IMAD R16, R5, R4, R16 ;  /* 0x0000000405107224 */ /* 0x000fc800078e0210 */
[----:B------:R-:W-:Y:S02]  /*18f30*/  IMAD.IADD R0, R0, 0x1, -R16 ;  /* 0x0000000100007824 */ /* 0x000fe400078e0a10 */
[----:B---3--:R-:W-:-:S05]  /*18f40*/  IMAD R6, R17, R7, RZ ;  /* 0x0000000711067224 */ /* 0x008fca00078e02ff */
[----:B-----5:R-:W-:-:S04]  /*18f50*/  IABS R8, R6 ;  /* 0x0000000600087213 */ /* 0x020fc80000000000 */
        /* <DEDUP_REMOVED lines=58> */
.L_x_2640:
[----:B------:R-:W-:Y:S01]  /*19300*/  UMOV UR4, URZ ;  /* 0x0000003f00047c82 */ /* 0x000fe20008000000 */
[----:B------:R-:W-:Y:S01]  /*19310*/  UMOV UR5, URZ ;  /* 0x0000003f00057c82 */ /* 0x000fe20008000000 */
[----:B------:R-:W-:Y:S01]  /*19320*/  ULDC UR6, c[0x0][0xc3c] ;  /* 0x00030f0000067ab9 */ /* 0x000fe20000000800 */
[----:B------:R-:W-:Y:S02]  /*19330*/  IMAD.MOV.U32 R16, RZ, RZ, R0 ;  /* 0x000000ffff107224 */ /* 0x000fe400078e0000 */
[----:B------:R-:W-:Y:S02]  /*19340*/  IMAD.U32 R17, RZ, RZ, UR4 ;  /* 0x00000004ff117e24 */ /* 0x000fe4000f8e00ff */
[----:B------:R-:W-:Y:S02]  /*19350*/  IMAD.U32 R18, RZ, RZ, UR5 ;  /* 0x00000005ff127e24 */ /* 0x000fe4000f8e00ff */
[----:B------:R-:W-:-:S07]  /*19360*/  IMAD.U32 R19, RZ, RZ, UR6 ;  /* 0x00000006ff137e24 */ /* 0x000fce000f8e00ff */
.L_x_2648:
        /* <DEDUP_REMOVED lines=12> */
.L_x_2637:
[----:B------:R-:W-:Y:S02]  /*19430*/  ULDC UR4, c[0x0][0xc3c] ;  /* 0x00030f0000047ab9 */ /* 0x000fe40000000800 */
[----:B--2---:R-:W-:-:S13]  /*19440*/  ISETP.GE.AND P0, PT, R19, UR4, PT ;  /* 0x0000000413007c0c */ /* 0x004fda000bf06270 */
[----:B------:R-:W-:Y:S05]  /*19450*/  @!P0 BRA `(.L_x_2649) ;  /* 0xffffffa400788947 */ /* 0x000fea000383ffff */
[----:B------:R-:W-:Y:S05]  /*19460*/  BSYNC B8 ;  /* 0x0000000000087941 */ /* 0x000fea0003800000 */
.L_x_2543:
[----:B0-----:R-:W2:Y:S01]  /*19470*/  LDL.LU R0, [R1+0x48] ;  /* 0x0000480001007983 */ /* 0x001ea20000300800 */
[----:B------:R-:W-:Y:S01]  /*19480*/  BSSY B0, `(.L_x_2650) ;  /* 0x000000b000007945 */ /* 0x000fe20003800000 */
[----:B------:R-:W0:Y:S01]  /*19490*/  S2R R5, SR_CgaCtaId ;  /* 0x0000000000057919 */ /* 0x000e220000008800 */
[----:B--2---:R-:W-:-:S05]  /*194a0*/  VIADD R0, R0, 0x1 ;  /* 0x0000000100007836 */ /* 0x004fca0000000000 */
[----:B---3--:R-:W-:-:S04]  /*194b0*/  LEA.HI R2, R0, R0, RZ, 0x1 ;  /* 0x0000000000027211 */ /* 0x008fc800078f08ff */
[----:B------:R-:W-:-:S05]  /*194c0*/  LOP3.LUT R3, R2, 0xfffffffe, RZ, 0xc0, !PT ;  /* 0xfffffffe02037812 */ /* 0x000fca00078ec0ff */
[----:B------:R-:W-:Y:S01]  /*194d0*/  IMAD.IADD R3, R0, 0x1, -R3 ;  /* 0x0000000100037824 */ /* 0x000fe200078e0a03 */
[----:B------:R-:W-:-:S04]  /*194e0*/  MOV R0, 0x400 ;  /* 0x0000040000007802 */ /* 0x000fc80000000f00 */
[----:B0-----:R-:W-:Y:S02]  /*194f0*/  LEA R0, R5, R0, 0x18 ;  /* 0x0000000005007211 */ /* 0x001fe400078ec0ff */
[----:B------:R-:W-:-:S04]  /*19500*/  SHF.L.U32 R3, R3, 0x1f, RZ ;  /* 0x0000001f03037819 */ /* 0x000fc800000006ff */
[----:B------:R-:W0:Y:S02]  /*19510*/  SYNCS.PHASECHK.TRANS64.TRYWAIT P0, [R0+URZ+0x36820], R3 ;  /* 0x03682003000075a7 */ /* 0x000e24000800017f */
[----:B0-----:R-:W-:Y:S05]  /*19520*/  @!P0 BRA `(.L_x_2651) ;  /* 0x0000001c00e88947 */ /* 0x001fea0003800000 */
.L_x_2720:
[----:B------:R-:W-:Y:S05]  /*19530*/  BSYNC B0 ;  /* 0x0000000000007941 */ /* 0x000fea0003800000 */
.L_x_2650:
[----:B------:R-:W-:-:S03]  /*19540*/  UMOV UR4, 0xffffffff ;  /* 0xffffffff00047882 */ /* 0x000fc60000000000 */
[----:B------:R-:W-:Y:S05]  /*19550*/  BRA.DIV UR4, `(.L_x_2652) ;  /* 0x0000001e04f07947 */ /* 0x000fea000b800000 */
[----:B------:R-:W2:Y:S02]  /*19560*/  S2R R2, SR_TID.X ;  /* 0x0000000000027919 */ /* 0x000ea40000002100 */
[----:B--2---:R-:W-:-:S04]  /*19570*/  SHF.R.U32.HI R2, RZ, 0x5, R2 ;  /* 0x00000005ff027819 */ /* 0x004fc80000011602 */
[----:B------:R-:W-:-:S05]  /*19580*/  LOP3.LUT R2, R2, 0x3, RZ, 0xc0, !PT ;  /* 0x0000000302027812 */ /* 0x000fca00078ec0ff */
[----:B------:R2:W3:Y:S02]  /*19590*/  SHFL.IDX PT, R14, R2, RZ, 0x1f ;  /* 0x00001fff020e7589 */ /* 0x0004e400000e0000 */
.L_x_2723:
[----:B---3--:R-:W-:Y:S01]  /*195a0*/  ISETP.NE.AND P0, PT, R14, RZ, PT ;  /* 0x000000ff0e00720c */ /* 0x008fe20003f05270 */
[----:B------:R-:W-:-:S12]  /*195b0*/  BSSY B0, `(.L_x_2653) ;  /* 0x0000029000007945 */ /* 0x000fd80003800000 */
[----:B------:R-:W-:Y:S05]  /*195c0*/  @P0 BRA `(.L_x_2654) ;  /* 0x00000000009c0947 */ /* 0x000fea0003800000 */
[----:B------:R-:W-:-:S03]  /*195d0*/  UMOV UR4, 0xffffffff ;  /* 0xffffffff00047882 */ /* 0x000fc60000000000 */
[----:B------:R-:W-:Y:S05]  /*195e0*/  BRA.DIV UR4, `(.L_x_2655) ;  /* 0x0000002204007947 */ /* 0x000fea000b800000 */
[----:B------:R-:W-:-:S13]  /*195f0*/  ELECT P6, URZ, PT ;  /* 0x00000000003f782f */ /* 0x000fda00038c0000 */
.L_x_2726:
        /* <DEDUP_REMOVED lines=8> */
.L_x_2656:
[----:B0-----:R-:W2:Y:S04]  /*19680*/  LDL R3, [R1+0x8] ;  /* 0x0000080001037983 */ /* 0x001ea80000100800 */
[----:B----4-:R-:W3:Y:S01]  /*19690*/  LDL.LU R7, [R1+0x14] ;  /* 0x0000140001077983 */ /* 0x010ee20000300800 */
        /* <DEDUP_REMOVED lines=12> */
.L_x_2727:
[----:B------:R-:W2:Y:S02]  /*19760*/  SYNCS.PHASECHK.TRANS64.TRYWAIT P0, [R7+URZ], R2 ;  /* 0x00000002070075a7 */ /* 0x000ea4000800017f */
[----:B--2---:R-:W-:Y:S05]  /*19770*/  @!P0 BRA `(.L_x_2658) ;  /* 0x0000001c00d08947 */ /* 0x004fea0003800000 */
.L_x_2728:
[----:B------:R-:W-:Y:S05]  /*19780*/  @!P2 BRA `(.L_x_2659) ;  /* 0x000000000004a947 */ /* 0x000fea0003800000 */
[----:B------:R-:W-:Y:S01]  /*19790*/  BPT.TRAP 0x1 ;  /* 0x000000040000795c */ /* 0x000fe20000300000 */
.L_x_2659:
[----:B------:R-:W3:Y:S01]  /*197a0*/  LDL.LU R4, [R1+0x8] ;  /* 0x0000080001047983 */ /* 0x000ee20000300800 */
[----:B------:R-:W-:-:S04]  /*197b0*/  VIADD R0, R0, 0x36860 ;  /* 0x0003686000007836 */ /* 0x000fc80000000000 */
[----:B---3--:R-:W-:-:S04]  /*197c0*/  IMAD R4, R4, 0x8, R0 ;  /* 0x0000000804047824 */ /* 0x008fc800078e0200 */
[----:B------:R-:W3:Y:S02]  /*197d0*/  SYNCS.PHASECHK.TRANS64.TRYWAIT P0, [R4+URZ], R5 ;  /* 0x00000005040075a7 */ /* 0x000ee4000800017f */
[----:B---3--:R-:W-:Y:S05]  /*197e0*/  @!P0 BRA `(.L_x_2660) ;  /* 0x0000001c00c88947 */ /* 0x008fea0003800000 */
.L_x_2729:
[----:B------:R-:W-:-:S07]  /*197f0*/  IMAD R3, R3, 0x8, R0 ;  /* 0x0000000803037824 */ /* 0x000fce00078e0200 */
.L_x_2661:
[----:B----4-:R4:W0:Y:S02]  /*19800*/  SYNCS.PHASECHK.TRANS64.TRYWAIT P0, [R3+URZ], R2 ;  /* 0x00000002030075a7 */ /* 0x010824000800017f */
[----:B0-----:R-:W-:Y:S05]  /*19810*/  @!P0 NANOSLEEP.SYNCS 0x989680 ;  /* 0x009896800000895d */ /* 0x001fea0003900000 */
[----:B------:R-:W0:Y:S02]  /*19820*/  @!P0 SYNCS.PHASECHK.TRANS64 P0, [R3+URZ], R2 ;  /* 0x00000002030085a7 */ /* 0x000e24000800007f */
[----:B0-----:R-:W-:Y:S05]  /*19830*/  @!P0 BRA `(.L_x_2661) ;  /* 0xfffffffc00f08947 */ /* 0x001fea000383ffff */
.L_x_2654:
[----:B------:R-:W-:Y:S05]  /*19840*/  BSYNC B0 ;  /* 0x0000000000007941 */ /* 0x000fea0003800000 */
.L_x_2653:
[----:B------:R-:W-:Y:S05]  /*19850*/  EXIT ;  /* 0x000000000000794d */ /* 0x000fea0003800000 */
.L_x_2485:
[----:B0-----:R-:W-:-:S04]  /*19860*/  IMAD.U32 R3, RZ, RZ, UR38 ;  /* 0x00000026ff037e24 */ /* 0x001fc8000f8e00ff */
[----:B------:R0:W1:Y:S03]  /*19870*/  SYNCS.PHASECHK.TRANS64.TRYWAIT P1, [R3+URZ+0x36800], R0 ;  /* 0x03680000030075a7 */ /* 0x000066000802017f */
[----:B-1----:R-:W-:Y:S05]  /*19880*/  @!P1 NANOSLEEP.SYNCS 0x989680 ;  /* 0x009896800000995d */ /* 0x002fea0003900000 */
[----:B------:R-:W1:Y:S02]  /*19890*/  @!P1 SYNCS.PHASECHK.TRANS64 P1, [R3+URZ+0x36800], R0 ;  /* 0x03680000030095a7 */ /* 0x000e64000802007f */
[----:B-1----:R-:W-:Y:S05]  /*198a0*/  @!P1 BRA `(.L_x_2485) ;  /* 0xfffffffc00ec9947 */ /* 0x002fea000383ffff */
[----:B------:R-:W-:Y:S05]  /*198b0*/  BRA `(.L_x_2662) ;  /* 0xfffffe8000987947 */ /* 0x000fea000383ffff */
.L_x_2489:
[----:B-1----:R1:W2:Y:S02]  /*198c0*/  SYNCS.PHASECHK.TRANS64.TRYWAIT P2, [R0+URZ+0x36830], R3 ;  /* 0x03683003000075a7 */ /* 0x0022a4000804017f */
[----:B--2---:R-:W-:Y:S05]  /*198d0*/  @!P2 NANOSLEEP.SYNCS 0x989680 ;  /* 0x009896800000a95d */ /* 0x004fea0003900000 */
[----:B------:R-:W2:Y:S02]  /*198e0*/  @!P2 SYNCS.PHASECHK.TRANS64 P2, [R0+URZ+0x36830], R3 ;  /* 0x036830030000a5a7 */ /* 0x000ea4000804007f */
[----:B--2---:R-:W-:Y:S05]  /*198f0*/  @!P2 BRA `(.L_x_2489) ;  /* 0xfffffffc00f0a947 */ /* 0x004fea000383ffff */
[----:B------:R-:W-:Y:S05]  /*19900*/  BRA `(.L_x_2488) ;  /* 0xfffffe8000bc7947 */ /* 0x000fea000383ffff */
.L_x_2494:
[----:B-1----:R-:W-:-:S04]  /*19910*/  IMAD.U32 R7, RZ, RZ, UR37 ;  /* 0x00000025ff077e24 */ /* 0x002fc8000f8e00ff */
[----:B------:R1:W2:Y:S03]  /*19920*/  SYNCS.PHASECHK.TRANS64.TRYWAIT P3, [R7+URZ+0x36830], R6 ;  /* 0x03683006070075a7 */ /* 0x0002a6000806017f */
[----:B--2---:R-:W-:Y:S05]  /*19930*/  @!P3 NANOSLEEP.SYNCS 0x989680 ;  /* 0x009896800000b95d */ /* 0x004fea0003900000 */
[----:B------:R-:W2:Y:S02]  /*19940*/  @!P3 SYNCS.PHASECHK.TRANS64 P3, [R7+URZ+0x36830], R6 ;  /* 0x036830060700b5a7 */ /* 0x000ea4000806007f */
[----:B--2---:R-:W-:Y:S05]  /*19950*/  @!P3 BRA `(.L_x_2494) ;  /* 0xfffffffc00ecb947 */ /* 0x004fea000383ffff */
[----:B------:R-:W-:Y:S05]  /*19960*/  BRA `(.L_x_2493) ;  /* 0xfffffecc00307947 */ /* 0x000fea000383ffff */
.L_x_2498:
[----:B-1----:R-:W-:-:S04]  /*19970*/  IMAD.U32 R7, RZ, RZ, UR4 ;  /* 0x00000004ff077e24 */ /* 0x002fc8000f8e00ff */
[----:B------:R1:W3:Y:S03]  /*19980*/  SYNCS.PHASECHK.TRANS64.TRYWAIT P3, [R7+URZ+0x36850], R0 ;  /* 0x03685000070075a7 */ /* 0x0002e6000806017f */
[----:B---3--:R-:W-:Y:S05]  /*19990*/  @!P3 NANOSLEEP.SYNCS 0x989680 ;  /* 0x009896800000b95d */ /* 0x008fea0003900000 */
[----:B------:R-:W3:Y:S02]  /*199a0*/  @!P3 SYNCS.PHASECHK.TRANS64 P3, [R7+URZ+0x36850], R0 ;  /* 0x036850000700b5a7 */ /* 0x000ee4000806007f */
[----:B---3--:R-:W-:Y:S05]  /*199b0*/  @!P3 BRA `(.L_x_2498) ;  /* 0xfffffffc00ecb947 */ /* 0x008fea000383ffff */
[----:B------:R-:W-:Y:S05]  /*199c0*/  BRA `(.L_x_2497) ;  /* 0xfffffef0007c7947 */ /* 0x000fea000383ffff */
.L_x_2504:
[----:B-1----:R-:W-:-:S04]  /*199d0*/  IMAD.U32 R7, RZ, RZ, UR4 ;  /* 0x00000004ff077e24 */ /* 0x002fc8000f8e00ff */
[----:B------:R1:W2:Y:S03]  /*199e0*/  SYNCS.PHASECHK.TRANS64.TRYWAIT P2, [R7+URZ+0x36830], R6 ;  /* 0x03683006070075a7 */ /* 0x0002a6000804017f */
[----:B--2---:R-:W-:Y:S05]  /*199f0*/  @!P2 NANOSLEEP.SYNCS 0x989680 ;  /* 0x009896800000a95d */ /* 0x004fea0003900000 */
[----:B------:R-:W2:Y:S02]  /*19a00*/  @!P2 SYNCS.PHASECHK.TRANS64 P2, [R7+URZ+0x36830], R6 ;  /* 0x036830060700a5a7 */ /* 0x000ea4000804007f */
[----:B--2---:R-:W-:Y:S05]  /*19a10*/  @!P2 BRA `(.L_x_2504) ;  /* 0xfffffffc00eca947 */ /* 0x004fea000383ffff */
[----:B------:R-:W-:Y:S05]  /*19a20*/  BRA `(.L_x_2503) ;  /* 0xffffff1400b47947 */ /* 0x000fea000383ffff */
.L_x_2508:
[----:B-1----:R-:W-:-:S04]  /*19a30*/  IMAD.U32 R7, RZ, RZ, UR14 ;  /* 0x0000000eff077e24 */ /* 0x002fc8000f8e00ff */
[----:B------:R1:W3:Y:S03]  /*19a40*/  SYNCS.PHASECHK.TRANS64.TRYWAIT P2, [R7+URZ+0x36850], R0 ;  /* 0x03685000070075a7 */ /* 0x0002e6000804017f */
[----:B---3--:R-:W-:Y:S05]  /*19a50*/  @!P2 NANOSLEEP.SYNCS 0x989680 ;  /* 0x009896800000a95d */ /* 0x008fea0003900000 */
[----:B------:R-:W3:Y:S02]  /*19a60*/  @!P2 SYNCS.PHASECHK.TRANS64 P2, [R7+URZ+0x36850], R0 ;  /* 0x036850000700a5a7 */ /* 0x000ee4000804007f */
[----:B---3--:R-:W-:Y:S05]  /*19a70*/  @!P2 BRA `(.L_x_2508) ;  /* 0xfffffffc00eca947 */ /* 0x008fea000383ffff */
[----:B------:R-:W-:Y:S05]  /*19a80*/  BRA `(.L_x_2507) ;  /* 0xffffff3c00007947 */ /* 0x000fea000383ffff */
.L_x_2513:
[----:B-1----:R-:W-:-:S04]  /*19a90*/  IMAD.U32 R5, RZ, RZ, UR5 ;  /* 0x00000005ff057e24 */ /* 0x002fc8000f8e00ff */
[----:B------:R1:W2:Y:S03]  /*19aa0*/  SYNCS.PHASECHK.TRANS64.TRYWAIT P0, [R5+URZ+0x36850], R0 ;  /* 0x03685000050075a7 */ /* 0x0002a6000800017f */
[----:B--2---:R-:W-:Y:S05]  /*19ab0*/  @!P0 NANOSLEEP.SYNCS 0x989680 ;  /* 0x009896800000895d */ /* 0x004fea0003900000 */
[----:B------:R-:W2:Y:S02]  /*19ac0*/  @!P0 SYNCS.PHASECHK.TRANS64 P0, [R5+URZ+0x36850], R0 ;  /* 0x03685000050085a7 */ /* 0x000ea4000800007f */
[----:B--2---:R-:W-:Y:S05]  /*19ad0*/  @!P0 BRA `(.L_x_2513) ;  /* 0xfffffffc00ec8947 */ /* 0x004fea000383ffff */
[----:B------:R-:W-:Y:S05]  /*19ae0*/  BRA `(.L_x_2512) ;  /* 0xffffff5c00707947 */ /* 0x000fea000383ffff */
.L_x_2555:
        /* <DEDUP_REMOVED lines=8> */
[----:B01----:R-:W-:Y:S05]  /*19b70*/  WARPSYNC.COLLECTIVE R15, `(.L_x_2664) ;  /* 0x000000000f087348 */ /* 0x003fea0003c00000 */
[----:B------:R2:W3:Y:S02]  /*19b80*/  SHFL.IDX P6, R14, R13, R12, R11 ;  /* 0x0000000c0d0e7389 */ /* 0x0004e400000c000b */
[----:B0123--:R-:W-:Y:S01]  /*19b90*/  ENDCOLLECTIVE ;  /* 0x000000000000791b */ /* 0x00ffe20003800000 */
.L_x_2664:
[----:B------:R-:W-:Y:S05]  /*19ba0*/  BSYNC B0 ;  /* 0x0000000000007941 */ /* 0x000fea0003800000 */
.L_x_2663:
[----:B------:R-:W-:Y:S05]  /*19bb0*/  BRA `(.L_x_2665) ;  /* 0xffffffa800d87947 */ /* 0x000fea000383ffff */
.L_x_2557:
[----:B------:R-:W-:Y:S01]  /*19bc0*/  BSSY B0, `(.L_x_2666) ;  /* 0x0000006000007945 */ /* 0x000fe20003800000 */
[----:B------:R-:W-:-:S07]  /*19bd0*/  IMAD.MOV.U32 R15, RZ, RZ, -0x1 ;  /* 0xffffffffff0f7424 */ /* 0x000fce00078e00ff */
[----:B0123--:R-:W-:Y:S05]  /*19be0*/  WARPSYNC.COLLECTIVE R15, `(.L_x_2667) ;  /* 0x000000000f0c7348 */ /* 0x00ffea0003c00000 */
[----:B------:R-:W-:Y:S02]  /*19bf0*/  ELECT P6, UR62, PT ;  /* 0x00000000003e782f */ /* 0x000fe400038c0000 */
[----:B------:R-:W-:Y:S01]  /*19c00*/  MOV R14, UR62 ;  /* 0x0000003e000e7c02 */ /* 0x000fe20008000f00 */
[----:B0123--:R-:W-:Y:S10]  /*19c10*/  ENDCOLLECTIVE ;  /* 0x000000000000791b */ /* 0x00fff40003800000 */
.L_x_2667:
[----:B------:R-:W-:Y:S05]  /*19c20*/  BSYNC B0 ;  /* 0x0000000000007941 */ /* 0x000fea0003800000 */
.L_x_2666:
[----:B------:R-:W-:Y:S05]  /*19c30*/  BRA `(.L_x_2668) ;  /* 0xffffffa800e07947 */ /* 0x000fea000383ffff */
.L_x_2559:
[----:B---3--:R3:W4:Y:S02]  /*19c40*/  SYNCS.PHASECHK.TRANS64.TRYWAIT P0, [R0+URZ+0x36840], R2 ;  /* 0x03684002000075a7 */ /* 0x008724000800017f */
[----:B----4-:R-:W-:Y:S05]  /*19c50*/  @!P0 NANOSLEEP.SYNCS 0x989680 ;  /* 0x009896800000895d */ /* 0x010fea0003900000 */
[----:B------:R-:W4:Y:S02]  /*19c60*/  @!P0 SYNCS.PHASECHK.TRANS64 P0, [R0+URZ+0x36840], R2 ;  /* 0x03684002000085a7 */ /* 0x000f24000800007f */
[----:B----4-:R-:W-:Y:S05]  /*19c70*/  @!P0 BRA `(.L_x_2559) ;  /* 0xfffffffc00f08947 */ /* 0x010fea000383ffff */
[----:B------:R-:W-:Y:S05]  /*19c80*/  BRA `(.L_x_2669) ;  /* 0xffffffac00507947 */ /* 0x000fea000383ffff */
.L_x_2563:
[----:B------:R-:W2:Y:S01]  /*19c90*/  LDL.LU R11, [R1+0x34] ;  /* 0x00003400010b7983 */ /* 0x000ea20000300800 */
[----:B------:R-:W-:Y:S01]  /*19ca0*/  IMAD.MOV.U32 R13, RZ, RZ, R0 ;  /* 0x000000ffff0d7224 */ /* 0x000fe200078e0000 */
[----:B------:R-:W-:Y:S01]  /*19cb0*/  LOP3.LUT R8, R8, 0x7f, RZ, 0xc0, !PT ;  /* 0x0000007f08087812 */ /* 0x000fe200078ec0ff */
[----:B------:R-:W-:Y:S02]  /*19cc0*/  IMAD.MOV.U32 R12, RZ, RZ, RZ ;  /* 0x000000ffff0c7224 */ /* 0x000fe400078e00ff */
[----:B------:R-:W-:Y:S01]  /*19cd0*/  IMAD.MOV.U32 R15, RZ, RZ, -0x1 ;  /* 0xffffffffff0f7424 */ /* 0x000fe200078e00ff */
[----:B------:R-:W-:-:S05]  /*19ce0*/  SHF.R.U32.HI R6, RZ, 0x3, R8 ;  /* 0x00000003ff067819 */ /* 0x000fca0000011608 */
[----:B------:R-:W-:Y:S02]  /*19cf0*/  IMAD R17, R17, 0x80, R6 ;  /* 0x0000008011117824 */ /* 0x000fe400078e0206 */
[----:B--2---:R-:W-:Y:S02]  /*19d00*/  IMAD R2, R11, R7, RZ ;  /* 0x000000070b027224 */ /* 0x004fe400078e02ff */
[----:B------:R-:W-:-:S03]  /*19d10*/  IMAD.MOV.U32 R11, RZ, RZ, 0x181f ;  /* 0x0000181fff0b7424 */ /* 0x000fc600078e00ff */
[----:B------:R-:W-:-:S13]  /*19d20*/  ISETP.GE.AND P3, PT, R17, R2, PT ;  /* 0x000000021100720c */ /* 0x000fda0003f66270 */
[----:B-----5:R-:W-:Y:S05]  /*19d30*/  WARPSYNC.COLLECTIVE R15, `(.L_x_2670) ;  /* 0x000000000f087348 */ /* 0x020fea0003c00000 */
[----:B------:R0:W1:Y:S02]  /*19d40*/  SHFL.IDX P6, R14, R13, R12, R11 ;  /* 0x0000000c0d0e7389 */ /* 0x00006400000c000b */
[----:B01---5:R-:W-:Y:S01]  /*19d50*/  ENDCOLLECTIVE ;  /* 0x000000000000791b */ /* 0x023fe20003800000 */
.L_x_2670:
[----:B------:R-:W-:Y:S02]  /*19d60*/  IMAD.MOV.U32 R13, RZ, RZ, R3 ;  /* 0x000000ffff0d7224 */ /* 0x000fe400078e0003 */
[----:B------:R-:W-:-:S07]  /*19d70*/  IMAD.MOV.U32 R4, RZ, RZ, R14 ;  /* 0x000000ffff047224 */ /* 0x000fce00078e000e */
[----:B------:R-:W-:Y:S05]  /*19d80*/  WARPSYNC.COLLECTIVE R15, `(.L_x_2671) ;  /* 0x000000000f087348 */ /* 0x000fea0003c00000 */
[----:B------:R0:W1:Y:S02]  /*19d90*/  SHFL.IDX P6, R14, R13, R12, R11 ;  /* 0x0000000c0d0e7389 */ /* 0x00006400000c000b */
[----:B01----:R-:W-:Y:S01]  /*19da0*/  ENDCOLLECTIVE ;  /* 0x000000000000791b */ /* 0x003fe20003800000 */
.L_x_2671:
        /* <DEDUP_REMOVED lines=18> */
.L_x_2672:
[----:B------:R-:W-:-:S05]  /*19ed0*/  VIADD R4, R17, 0x10 ;  /* 0x0000001011047836 */ /* 0x000fca0000000000 */
[----:B------:R-:W-:Y:S01]  /*19ee0*/  ISETP.GE.AND P3, PT, R4, R2, PT ;  /* 0x000000020400720c */ /* 0x000fe20003f66270 */
[----:B------:R-:W-:Y:S02]  /*19ef0*/  IMAD.MOV.U32 R13, RZ, RZ, R3 ;  /* 0x000000ffff0d7224 */ /* 0x000fe400078e0003 */
[----:B------:R-:W-:-:S10]  /*19f00*/  IMAD.MOV.U32 R8, RZ, RZ, R14 ;  /* 0x000000ffff087224 */ /* 0x000fd400078e000e */
[----:B------:R-:W-:Y:S05]  /*19f10*/  WARPSYNC.COLLECTIVE R15, `(.L_x_2673) ;  /* 0x000000000f087348 */ /* 0x000fea0003c00000 */
[----:B------:R0:W1:Y:S02]  /*19f20*/  SHFL.IDX P6, R14, R13, R12, R11 ;  /* 0x0000000c0d0e7389 */ /* 0x00006400000c000b */
[----:B01----:R-:W-:Y:S01]  /*19f30*/  ENDCOLLECTIVE ;  /* 0x000000000000791b */ /* 0x003fe20003800000 */
.L_x_2673:
[----:B------:R-:W-:Y:S01]  /*19f40*/  ULDC.64 UR4, c[0x0][0x208] ;  /* 0x0000820000047ab9 */ /* 0x000fe20000000a00 */
[----:B------:R-:W-:Y:S02]  /*19f50*/  IMAD.MOV.U32 R13, RZ, RZ, R0 ;  /* 0x000000ffff0d7224 */ /* 0x000fe400078e0000 */
[----:B------:R-:W-:Y:S02]  /*19f60*/  IMAD.MOV.U32 R12, RZ, RZ, 0x2 ;  /* 0x00000002ff0c7424 */ /* 0x000fe400078e00ff */
[----:B------:R-:W-:-:S05]  /*19f70*/  IMAD.MOV.U32 R6, RZ, RZ, R14 ;  /* 0x000000ffff067224 */ /* 0x000fca00078e000e */
[----:B------:R-:W-:-:S05]  /*19f80*/  @!P3 LEA R7, P5, R10, R6, 0x1 ;  /* 0x000000060a07b211 */ /* 0x000fca00078a08ff */
[----:B------:R-:W-:Y:S02]  /*19f90*/  @!P3 IMAD.X R6, RZ, RZ, R8, P5 ;  /* 0x000000ffff06b224 */ /* 0x000fe400028e0608 */
        /* <DEDUP_REMOVED lines=11> */
.L_x_2674:
[----:B------:R-:W-:-:S05]  /*1a050*/  VIADD R4, R17, 0x20 ;  /* 0x0000002011047836 */ /* 0x000fca0000000000 */
[----:B------:R-:W-:Y:S01]  /*1a060*/  ISETP.GE.AND P3, PT, R4, R2, PT ;  /* 0x000000020400720c */ /* 0x000fe20003f66270 */
[----:B------:R-:W-:Y:S02]  /*1a070*/  IMAD.MOV.U32 R13, RZ, RZ, R3 ;  /* 0x000000ffff0d7224 */ /* 0x000fe400078e0003 */
[----:B------:R-:W-:-:S10]  /*1a080*/  IMAD.MOV.U32 R6, RZ, RZ, R14 ;  /* 0x000000ffff067224 */ /* 0x000fd400078e000e */
[----:B------:R-:W-:Y:S05]  /*1a090*/  WARPSYNC.COLLECTIVE R15, `(.L_x_2675) ;  /* 0x000000000f087348 */ /* 0x000fea0003c00000 */
[----:B------:R0:W1:Y:S02]  /*1a0a0*/  SHFL.IDX P6, R14, R13, R12, R11 ;  /* 0x0000000c0d0e7389 */ /* 0x00006400000c000b */
[----:B01----:R-:W-:Y:S01]  /*1a0b0*/  ENDCOLLECTIVE ;  /* 0x000000000000791b */ /* 0x003fe20003800000 */
.L_x_2675:
        /* <DEDUP_REMOVED lines=18> */
.L_x_2676:
[----:B------:R-:W-:-:S05]  /*1a1e0*/  VIADD R4, R17, 0x30 ;  /* 0x0000003011047836 */ /* 0x000fca0000000000 */
[----:B------:R-:W-:Y:S01]  /*1a1f0*/  ISETP.GE.AND P3, PT, R4, R2, PT ;  /* 0x000000020400720c */ /* 0x000fe20003f66270 */
[----:B------:R-:W-:Y:S02]  /*1a200*/  IMAD.MOV.U32 R13, RZ, RZ, R3 ;  /* 0x000000ffff0d7224 */ /* 0x000fe400078e0003 */
[----:B------:R-:W-:-:S10]  /*1a210*/  IMAD.MOV.U32 R4, RZ, RZ, R14 ;  /* 0x000000ffff047224 */ /* 0x000fd400078e000e */
[----:B------:R-:W-:Y:S05]  /*1a220*/  WARPSYNC.COLLECTIVE R15, `(.L_x_2677) ;  /* 0x000000000f087348 */ /* 0x000fea0003c00000 */
[----:B------:R0:W1:Y:S02]  /*1a230*/  SHFL.IDX P6, R14, R13, R12, R11 ;  /* 0x0000000c0d0e7389 */ /* 0x00006400000c000b */
[----:B01----:R-:W-:Y:S01]  /*1a240*/  ENDCOLLECTIVE ;  /* 0x000000000000791b */ /* 0x003fe20003800000 */
.L_x_2677:
        /* <DEDUP_REMOVED lines=18> */
.L_x_2678:
[----:B------:R-:W-:-:S05]  /*1a370*/  VIADD R4, R17, 0x40 ;  /* 0x0000004011047836 */ /* 0x000fca0000000000 */
[----:B------:R-:W-:Y:S01]  /*1a380*/  ISETP.GE.AND P3, PT, R4, R2, PT ;  /* 0x000000020400720c */ /* 0x000fe20003f66270 */
[----:B------:R-:W-:Y:S01]  /*1a390*/  IMAD.MOV.U32 R13, RZ, RZ, R3 ;  /* 0x000000ffff0d7224 */ /* 0x000fe200078e0003 */
[----:B------:R-:W-:-:S11]  /*1a3a0*/  MOV R4, R14 ;  /* 0x0000000e00047202 */ /* 0x000fd60000000f00 */
[----:B------:R-:W-:Y:S05]  /*1a3b0*/  WARPSYNC.COLLECTIVE R15, `(.L_x_2679) ;  /* 0x000000000f087348 */ /* 0x000fea0003c00000 */
[----:B------:R0:W1:Y:S02]  /*1a3c0*/  SHFL.IDX P6, R14, R13, R12, R11 ;  /* 0x0000000c0d0e7389 */ /* 0x00006400000c000b */
[----:B01----:R-:W-:Y:S01]  /*1a3d0*/  ENDCOLLECTIVE ;  /* 0x000000000000791b */ /* 0x003fe20003800000 */
.L_x_2679:
        /* <DEDUP_REMOVED lines=18> */
.L_x_2680:
[----:B------:R-:W-:-:S05]  /*1a500*/  VIADD R4, R17, 0x50 ;  /* 0x0000005011047836 */ /* 0x000fca0000000000 */
[----:B------:R-:W-:Y:S01]  /*1a510*/  ISETP.GE.AND P3, PT, R4, R2, PT ;  /* 0x000000020400720c */ /* 0x000fe20003f66270 */
[----:B------:R-:W-:Y:S02]  /*1a520*/  IMAD.MOV.U32 R13, RZ, RZ, R3 ;  /* 0x000000ffff0d7224 */ /* 0x000fe400078e0003 */
[----:B------:R-:W-:-:S10]  /*1a530*/  IMAD.MOV.U32 R4, RZ, RZ, R14 ;  /* 0x000000ffff047224 */ /* 0x000fd400078e000e */
[----:B------:R-:W-:Y:S05]  /*1a540*/  WARPSYNC.COLLECTIVE R15, `(.L_x_2681) ;  /* 0x000000000f087348 */ /* 0x000fea0003c00000 */
[----:B------:R0:W1:Y:S02]  /*1a550*/  SHFL.IDX P6, R14, R13, R12, R11 ;  /* 0x0000000c0d0e7389 */ /* 0x00006400000c000b */
[----:B01----:R-:W-:Y:S01]  /*1a560*/  ENDCOLLECTIVE ;  /* 0x000000000000791b */ /* 0x003fe20003800000 */
.L_x_2681:
[----:B------:R-:W-:Y:S01]  /*1a570*/  ULDC.64 UR4, c[0x0][0x208] ;  /* 0x0000820000047ab9 */ /* 0x000fe20000000a00 */
[----:B------:R-:W-:Y:S02]  /*1a580*/  IMAD.MOV.U32 R13, RZ, RZ, R0 ;  /* 0x000000ffff0d7224 */ /* 0x000fe400078e0000 */
[----:B------:R-:W-:Y:S02]  /*1a590*/  IMAD.MOV.U32 R12, RZ, RZ, 0x6 ;  /* 0x00000006ff0c7424 */ /* 0x000fe400078e00ff */
[----:B------:R-:W-:-:S05]  /*1a5a0*/  IMAD.MOV.U32 R5, RZ, RZ, R14 ;  /* 0x000000ffff057224 */ /* 0x000fca00078e000e */
[----:B------:R-:W-:-:S05]  /*1a5b0*/  @!P3 LEA R5, P4, R10, R5, 0x1 ;  /* 0x000000050a05b211 */ /* 0x000fca00078808ff */
[----:B------:R-:W-:Y:S01]  /*1a5c0*/  @!P3 IMAD.X R4, RZ, RZ, R4, P4 ;  /* 0x000000ffff04b224 */ /* 0x000fe200020e0604 */
[----:B------:R-:W-:-:S04]  /*1a5d0*/  ISETP.GE.AND P4, PT, R7, R2, PT ;  /* 0x000000020700720c */ /* 0x000fc80003f86270 */
        /* <DEDUP_REMOVED lines=12> */
.L_x_2682:
[----:B------:R-:W-:Y:S02]  /*1a6a0*/  IMAD.MOV.U32 R13, RZ, RZ, R3 ;  /* 0x000000ffff0d7224 */ /* 0x000fe400078e0003 */
[----:B------:R-:W-:-:S07]  /*1a6b0*/  IMAD.MOV.U32 R4, RZ, RZ, R14 ;  /* 0x000000ffff047224 */ /* 0x000fce00078e000e */
[----:B------:R-:W-:Y:S05]  /*1a6c0*/  WARPSYNC.COLLECTIVE R15, `(.L_x_2683) ;  /* 0x000000000f087348 */ /* 0x000fea0003c00000 */
[----:B------:R0:W1:Y:S02]  /*1a6d0*/  SHFL.IDX P6, R14, R13, R12, R11 ;  /* 0x0000000c0d0e7389 */ /* 0x00006400000c000b */
[----:B01----:R-:W-:Y:S01]  /*1a6e0*/  ENDCOLLECTIVE ;  /* 0x000000000000791b */ /* 0x003fe20003800000 */
.L_x_2683:
        /* <DEDUP_REMOVED lines=18> */
.L_x_2684:
[----:B------:R-:W-:Y:S02]  /*1a810*/  IMAD.MOV.U32 R13, RZ, RZ, R3 ;  /* 0x000000ffff0d7224 */ /* 0x000fe400078e0003 */
[----:B------:R-:W-:-:S07]  /*1a820*/  IMAD.MOV.U32 R0, RZ, RZ, R14 ;  /* 0x000000ffff007224 */ /* 0x000fce00078e000e */
[----:B------:R-:W-:Y:S05]  /*1a830*/  WARPSYNC.COLLECTIVE R15, `(.L_x_2685) ;  /* 0x000000000f087348 */ /* 0x000fea0003c00000 */
[----:B------:R0:W1:Y:S02]  /*1a840*/  SHFL.IDX P6, R14, R13, R12, R11 ;  /* 0x0000000c0d0e7389 */ /* 0x00006400000c000b */
[----:B01----:R-:W-:Y:S01]  /*1a850*/  ENDCOLLECTIVE ;  /* 0x000000000000791b */ /* 0x003fe20003800000 */
.L_x_2685:
[----:B------:R-:W-:Y:S01]  /*1a860*/  IMAD.MOV.U32 R3, RZ, RZ, R14 ;  /* 0x000000ffff037224 */ /* 0x000fe200078e000e */
[----:B------:R-:W-:Y:S06]  /*1a870*/  BRA `(.L_x_2686) ;  /* 0xffffffb000207947 */ /* 0x000fec000383ffff */
.L_x_2568:
[----:B0-----:R-:W2:Y:S02]  /*1a880*/  LDL R2, [R1+0x4] ;  /* 0x0000040001027983 */ /* 0x001ea40000100800 */
[----:B--2---:R0:W1:Y:S02]  /*1a890*/  SYNCS.PHASECHK.TRANS64.TRYWAIT P0, [R2+URZ+0x36820], R0 ;  /* 0x03682000020075a7 */ /* 0x004064000800017f */
[----:B-1----:R-:W-:Y:S05]  /*1a8a0*/  @!P0 NANOSLEEP.SYNCS 0x989680 ;  /* 0x009896800000895d */ /* 0x002fea0003900000 */
[----:B------:R-:W1:Y:S02]  /*1a8b0*/  @!P0 SYNCS.PHASECHK.TRANS64 P0, [R2+URZ+0x36820], R0 ;  /* 0x03682000020085a7 */ /* 0x000e64000800007f */
[----:B-1----:R-:W-:Y:S05]  /*1a8c0*/  @!P0 BRA `(.L_x_2568) ;  /* 0xfffffffc00ec8947 */ /* 0x002fea000383ffff */
[----:B------:R-:W-:Y:S05]  /*1a8d0*/  BRA `(.L_x_2687) ;  /* 0xffffffb0009c7947 */ /* 0x000fea000383ffff */
.L_x_2577:
[----:B-1----:R1:W2:Y:S02]  /*1a8e0*/  SYNCS.PHASECHK.TRANS64.TRYWAIT P0, [R2+URZ+0x36840], R0 ;  /* 0x03684000020075a7 */ /* 0x0022a4000800017f */
[----:B--2---:R-:W-:Y:S05]  /*1a8f0*/  @!P0 NANOSLEEP.SYNCS 0x989680 ;  /* 0x009896800000895d */ /* 0x004fea0003900000 */
[----:B------:R-:W2:Y:S02]  /*1a900*/  @!P0 SYNCS.PHASECHK.TRANS64 P0, [R2+URZ+0x36840], R0 ;  /* 0x03684000020085a7 */ /* 0x000ea4000800007f */
[----:B--2---:R-:W-:Y:S05]  /*1a910*/  @!P0 BRA `(.L_x_2577) ;  /* 0xfffffffc00f08947 */ /* 0x004fea000383ffff */
[----:B------:R-:W-:Y:S05]  /*1a920*/  BRA `(.L_x_2688) ;  /* 0xffffffb400647947 */ /* 0x000fea000383ffff */
.L_x_2584:
[----:B0-----:R0:W1:Y:S02]  /*1a930*/  SYNCS.PHASECHK.TRANS64.TRYWAIT P0, [R2+URZ+0x60], R0 ;  /* 0x00006000020075a7 */ /* 0x001064000800017f */
[----:B-1----:R-:W-:Y:S05]  /*1a940*/  @!P0 NANOSLEEP.SYNCS 0x989680 ;  /* 0x009896800000895d */ /* 0x002fea0003900000 */
[----:B------:R-:W1:Y:S02]  /*1a950*/  @!P0 SYNCS.PHASECHK.TRANS64 P0, [R2+URZ+0x60], R0 ;  /* 0x00006000020085a7 */ /* 0x000e64000800007f */
[----:B-1----:R-:W-:Y:S05]  /*1a960*/  @!P0 BRA `(.L_x_2584) ;  /* 0xfffffffc00f08947 */ /* 0x002fea000383ffff */
[----:B------:R-:W-:Y:S05]  /*1a970*/  BRA `(.L_x_2689) ;  /* 0xffffffb800807947 */ /* 0x000fea000383ffff */
.L_x_2594:
[----:B---3--:R3:W4:Y:S02]  /*1a980*/  SYNCS.PHASECHK.TRANS64.TRYWAIT P0, [R3+URZ+0x36840], R2 ;  /* 0x03684002030075a7 */ /* 0x008724000800017f */
[----:B----4-:R-:W-:Y:S05]  /*1a990*/  @!P0 NANOSLEEP.SYNCS 0x989680 ;  /* 0x009896800000895d */ /* 0x010fea0003900000 */
[----:B------:R-:W4:Y:S02]  /*1a9a0*/  @!P0 SYNCS.PHASECHK.TRANS64 P0, [R3+URZ+0x36840], R2 ;  /* 0x03684002030085a7 */ /* 0x000f24000800007f */
[----:B----4-:R-:W-:Y:S05]  /*1a9b0*/  @!P0 BRA `(.L_x_2594) ;  /* 0xfffffffc00f08947 */ /* 0x010fea000383ffff */
[----:B------:R-:W-:Y:S05]  /*1a9c0*/  BRA `(.L_x_2690) ;  /* 0xffffffc000687947 */ /* 0x000fea000383ffff */
.L_x_2601:
[----:B--2---:R2:W3:Y:S02]  /*1a9d0*/  SYNCS.PHASECHK.TRANS64.TRYWAIT P0, [R2+URZ+0x60], R3 ;  /* 0x00006003020075a7 */ /* 0x0044e4000800017f */
[----:B---3--:R-:W-:Y:S05]  /*1a9e0*/  @!P0 NANOSLEEP.SYNCS 0x989680 ;  /* 0x009896800000895d */ /* 0x008fea0003900000 */
[----:B------:R-:W3:Y:S02]  /*1a9f0*/  @!P0 SYNCS.PHASECHK.TRANS64 P0, [R2+URZ+0x60], R3 ;  /* 0x00006003020085a7 */ /* 0x000ee4000800007f */
[----:B---3--:R-:W-:Y:S05]  /*1aa00*/  @!P0 BRA `(.L_x_2601) ;  /* 0xfffffffc00f08947 */ /* 0x008fea000383ffff */
[----:B------:R-:W-:Y:S05]  /*1aa10*/  BRA `(.L_x_2691) ;  /* 0xffffffc400847947 */ /* 0x000fea000383ffff */
.L_x_2611:
[----:B----4-:R4:W0:Y:S02]  /*1aa20*/  SYNCS.PHASECHK.TRANS64.TRYWAIT P0, [R2+URZ+0x36840], R3 ;  /* 0x03684003020075a7 */ /* 0x010824000800017f */
[----:B0-----:R-:W-:Y:S05]  /*1aa30*/  @!P0 NANOSLEEP.SYNCS 0x989680 ;  /* 0x009896800000895d */ /* 0x001fea0003900000 */
[----:B------:R-:W0:Y:S02]  /*1aa40*/  @!P0 SYNCS.PHASECHK.TRANS64 P0, [R2+URZ+0x36840], R3 ;  /* 0x03684003020085a7 */ /* 0x000e24000800007f */
[----:B0-----:R-:W-:Y:S05]  /*1aa50*/  @!P0 BRA `(.L_x_2611) ;  /* 0xfffffffc00f08947 */ /* 0x001fea000383ffff */
[----:B------:R-:W-:Y:S05]  /*1aa60*/  BRA `(.L_x_2692) ;  /* 0xffffffcc003c7947 */ /* 0x000fea000383ffff */
.L_x_2618:
[----:B--2---:R2:W3:Y:S02]  /*1aa70*/  SYNCS.PHASECHK.TRANS64.TRYWAIT P0, [R2+URZ+0x60], R5 ;  /* 0x00006005020075a7 */ /* 0x0044e4000800017f */
[----:B---3--:R-:W-:Y:S05]  /*1aa80*/  @!P0 NANOSLEEP.SYNCS 0x989680 ;  /* 0x009896800000895d */ /* 0x008fea0003900000 */
[----:B------:R-:W3:Y:S02]  /*1aa90*/  @!P0 SYNCS.PHASECHK.TRANS64 P0, [R2+URZ+0x60], R5 ;  /* 0x00006005020085a7 */ /* 0x000ee4000800007f */
[----:B---3--:R-:W-:Y:S05]  /*1aaa0*/  @!P0 BRA `(.L_x_2618) ;  /* 0xfffffffc00f08947 */ /* 0x008fea000383ffff */
[----:B------:R-:W-:Y:S05]  /*1aab0*/  BRA `(.L_x_2693) ;  /* 0xffffffd000587947 */ /* 0x000fea000383ffff */
.L_x_2630:
[----:B0-----:R0:W2:Y:S02]  /*1aac0*/  SYNCS.PHASECHK.TRANS64.TRYWAIT P0, [R0+URZ+0x36860], R2 ;  /* 0x03686002000075a7 */ /* 0x0010a4000800017f */
[----:B--2---:R-:W-:Y:S05]  /*1aad0*/  @!P0 NANOSLEEP.SYNCS 0x989680 ;  /* 0x009896800000895d */ /* 0x004fea0003900000 */
[----:B------:R-:W2:Y:S02]  /*1aae0*/  @!P0 SYNCS.PHASECHK.TRANS64 P0, [R0+URZ+0x36860], R2 ;  /* 0x03686002000085a7 */ /* 0x000ea4000800007f */
[----:B--2---:R-:W-:Y:S05]  /*1aaf0*/  @!P0 BRA `(.L_x_2630) ;  /* 0xfffffffc00f08947 */ /* 0x004fea000383ffff */
[----:B------:R-:W-:Y:S05]  /*1ab00*/  BRA `(.L_x_2694) ;  /* 0xffffffd400f47947 */ /* 0x000fea000383ffff */
.L_x_2638:
[----:B------:R-:W-:Y:S01]  /*1ab10*/  BSSY B0, `(.L_x_2695) ;  /* 0x0000008000007945 */ /* 0x000fe20003800000 */
[----:B------:R-:W-:Y:S02]  /*1ab20*/  IMAD.MOV.U32 R13, RZ, RZ, R16 ;  /* 0x000000ffff0d7224 */ /* 0x000fe400078e0010 */
[----:B------:R-:W-:Y:S02]  /*1ab30*/  IMAD.MOV.U32 R12, RZ, RZ, RZ ;  /* 0x000000ffff0c7224 */ /* 0x000fe400078e00ff */
[----:B------:R-:W-:Y:S02]  /*1ab40*/  IMAD.MOV.U32 R11, RZ, RZ, 0x1f ;  /* 0x0000001fff0b7424 */ /* 0x000fe400078e00ff */
[----:B------:R-:W-:-:S07]  /*1ab50*/  IMAD.MOV.U32 R15, RZ, RZ, -0x1 ;  /* 0xffffffffff0f7424 */ /* 0x000fce00078e00ff */
[----:B-1--45:R-:W-:Y:S05]  /*1ab60*/  WARPSYNC.COLLECTIVE R15, `(.L_x_2696) ;  /* 0x000000000f087348 */ /* 0x032fea0003c00000 */
[----:B------:R0:W2:Y:S02]  /*1ab70*/  SHFL.IDX P6, R14, R13, R12, R11 ;  /* 0x0000000c0d0e7389 */ /* 0x0000a400000c000b */
[----:B012-45:R-:W-:Y:S01]  /*1ab80*/  ENDCOLLECTIVE ;  /* 0x000000000000791b */ /* 0x037fe20003800000 */
.L_x_2696:
[----:B------:R-:W-:Y:S05]  /*1ab90*/  BSYNC B0 ;  /* 0x0000000000007941 */ /* 0x000fea0003800000 */
.L_x_2695:
        /* <DEDUP_REMOVED lines=9> */
.L_x_2697:
        /* <DEDUP_REMOVED lines=19> */
.L_x_2698:
[----:B------:R-:W-:Y:S01]  /*1ad60*/  IMAD.MOV.U32 R12, RZ, RZ, 0x2 ;  /* 0x00000002ff0c7424 */ /* 0x000fe200078e00ff */
[----:B------:R-:W-:-:S05]  /*1ad70*/  SEL R7, R14, RZ, P1 ;  /* 0x000000ff0e077207 */ /* 0x000fca0000800000 */
[----:B------:R-:W-:-:S04]  /*1ad80*/  IMAD.IADD R3, R2, 0x1, R7 ;  /* 0x0000000102037824 */ /* 0x000fc800078e0207 */
[----:B------:R-:W-:-:S07]  /*1ad90*/  IMAD.MOV.U32 R13, RZ, RZ, R3 ;  /* 0x000000ffff0d7224 */ /* 0x000fce00078e0003 */
[----:B------:R-:W-:Y:S05]  /*1ada0*/  WARPSYNC.COLLECTIVE R15, `(.L_x_2699) ;  /* 0x000000000f087348 */ /* 0x000fea0003c00000 */
[----:B------:R0:W1:Y:S02]  /*1adb0*/  SHFL.UP P6, R14, R13, R12, R11 ;  /* 0x0400000c0d0e7389 */ /* 0x00006400000c000b */
[----:B01----:R-:W-:Y:S01]  /*1adc0*/  ENDCOLLECTIVE ;  /* 0x000000000000791b */ /* 0x003fe20003800000 */
.L_x_2699:
        /* <DEDUP_REMOVED lines=8> */
.L_x_2700:
        /* <DEDUP_REMOVED lines=8> */
.L_x_2701:
        /* <DEDUP_REMOVED lines=8> */
.L_x_2702:
        /* <DEDUP_REMOVED lines=9> */
.L_x_2703:
[----:B------:R-:W-:Y:S01]  /*1afe0*/  IMAD.MOV.U32 R16, RZ, RZ, R14 ;  /* 0x000000ffff107224 */ /* 0x000fe200078e000e */
[----:B------:R-:W-:Y:S06]  /*1aff0*/  BRA `(.L_x_2704) ;  /* 0xffffffd800bc7947 */ /* 0x000fec000383ffff */
.L_x_2643:
[----:B------:R-:W-:Y:S01]  /*1b000*/  BSSY B0, `(.L_x_2705) ;  /* 0x0000008000007945 */ /* 0x000fe20003800000 */
[----:B-----5:R-:W-:Y:S02]  /*1b010*/  IMAD.MOV.U32 R13, RZ, RZ, R2 ;  /* 0x000000ffff0d7224 */ /* 0x020fe400078e0002 */
[----:B------:R-:W-:Y:S02]  /*1b020*/  IMAD.MOV.U32 R12, RZ, RZ, 0x1 ;  /* 0x00000001ff0c7424 */ /* 0x000fe400078e00ff */
[----:B------:R-:W-:Y:S02]  /*1b030*/  IMAD.MOV.U32 R11, RZ, RZ, RZ ;  /* 0x000000ffff0b7224 */ /* 0x000fe400078e00ff */
[----:B------:R-:W-:-:S07]  /*1b040*/  IMAD.MOV.U32 R15, RZ, RZ, -0x1 ;  /* 0xffffffffff0f7424 */ /* 0x000fce00078e00ff */
[----:B01--4-:R-:W-:Y:S05]  /*1b050*/  WARPSYNC.COLLECTIVE R15, `(.L_x_2706) ;  /* 0x000000000f087348 */ /* 0x013fea0003c00000 */
[----:B------:R2:W3:Y:S02]  /*1b060*/  SHFL.UP P6, R14, R13, R12, R11 ;  /* 0x0400000c0d0e7389 */ /* 0x0004e400000c000b */
[----:B01234-:R-:W-:Y:S01]  /*1b070*/  ENDCOLLECTIVE ;  /* 0x000000000000791b */ /* 0x01ffe20003800000 */
.L_x_2706:
[----:B------:R-:W-:Y:S05]  /*1b080*/  BSYNC B0 ;  /* 0x0000000000007941 */ /* 0x000fea0003800000 */
.L_x_2705:
        /* <DEDUP_REMOVED lines=9> */
.L_x_2707:
[----:B------:R-:W-:Y:S01]  /*1b120*/  IMAD.MOV.U32 R12, RZ, RZ, 0x4 ;  /* 0x00000004ff0c7424 */ /* 0x000fe200078e00ff */
[----:B------:R-:W-:-:S05]  /*1b130*/  SEL R14, R14, RZ, P2 ;  /* 0x000000ff0e0e7207 */ /* 0x000fca0001000000 */
[----:B------:R-:W-:-:S04]  /*1b140*/  IMAD.IADD R3, R3, 0x1, R14 ;  /* 0x0000000103037824 */ /* 0x000fc800078e020e */
[----:B------:R-:W-:-:S07]  /*1b150*/  IMAD.MOV.U32 R13, RZ, RZ, R3 ;  /* 0x000000ffff0d7224 */ /* 0x000fce00078e0003 */
[----:B------:R-:W-:Y:S05]  /*1b160*/  WARPSYNC.COLLECTIVE R15, `(.L_x_2708) ;  /* 0x000000000f087348 */ /* 0x000fea0003c00000 */
[----:B------:R0:W1:Y:S02]  /*1b170*/  SHFL.UP P6, R14, R13, R12, R11 ;  /* 0x0400000c0d0e7389 */ /* 0x00006400000c000b */
[----:B01----:R-:W-:Y:S01]  /*1b180*/  ENDCOLLECTIVE ;  /* 0x000000000000791b */ /* 0x003fe20003800000 */
.L_x_2708:
[----:B------:R-:W-:Y:S01]  /*1b190*/  IMAD.MOV.U32 R12, RZ, RZ, 0x8 ;  /* 0x00000008ff0c7424 */ /* 0x000fe200078e00ff */
[----:B------:R-:W-:-:S05]  /*1b1a0*/  SEL R14, R14, RZ, P3 ;  /* 0x000000ff0e0e7207 */ /* 0x000fca0001800000 */
[----:B------:R-:W-:-:S04]  /*1b1b0*/  IMAD.IADD R3, R3, 0x1, R14 ;  /* 0x0000000103037824 */ /* 0x000fc800078e020e */
[----:B------:R-:W-:-:S07]  /*1b1c0*/  IMAD.MOV.U32 R13, RZ, RZ, R3 ;  /* 0x000000ffff0d7224 */ /* 0x000fce00078e0003 */
[----:B------:R-:W-:Y:S05]  /*1b1d0*/  WARPSYNC.COLLECTIVE R15, `(.L_x_2709) ;  /* 0x000000000f087348 */ /* 0x000fea0003c00000 */
[----:B------:R0:W1:Y:S02]  /*1b1e0*/  SHFL.UP P6, R14, R13, R12, R11 ;  /* 0x0400000c0d0e7389 */ /* 0x00006400000c000b */
[----:B01----:R-:W-:Y:S01]  /*1b1f0*/  ENDCOLLECTIVE ;  /* 0x000000000000791b */ /* 0x003fe20003800000 */
.L_x_2709:
[----:B------:R-:W-:Y:S01]  /*1b200*/  IMAD.MOV.U32 R12, RZ, RZ, 0x10 ;  /* 0x00000010ff0c7424 */ /* 0x000fe200078e00ff */
[----:B------:R-:W-:-:S05]  /*1b210*/  SEL R14, R14, RZ, P4 ;  /* 0x000000ff0e0e7207 */ /* 0x000fca0002000000 */
[----:B------:R-:W-:-:S04]  /*1b220*/  IMAD.IADD R3, R3, 0x1, R14 ;  /* 0x0000000103037824 */ /* 0x000fc800078e020e */
[----:B------:R-:W-:-:S07]  /*1b230*/  IMAD.MOV.U32 R13, RZ, RZ, R3 ;  /* 0x000000ffff0d7224 */ /* 0x000fce00078e0003 */
[----:B------:R-:W-:Y:S05]  /*1b240*/  WARPSYNC.COLLECTIVE R15, `(.L_x_2710) ;  /* 0x000000000f087348 */ /* 0x000fea0003c00000 */
[----:B------:R0:W1:Y:S02]  /*1b250*/  SHFL.UP P6, R14, R13, R12, R11 ;  /* 0x0400000c0d0e7389 */ /* 0x00006400000c000b */
[----:B01----:R-:W-:Y:S01]  /*1b260*/  ENDCOLLECTIVE ;  /* 0x000000000000791b */ /* 0x003fe20003800000 */
.L_x_2710:
        /* <DEDUP_REMOVED lines=8> */
.L_x_2711:
[----:B------:R-:W-:Y:S01]  /*1b2f0*/  IMAD.MOV.U32 R16, RZ, RZ, R14 ;  /* 0x000000ffff107224 */ /* 0x000fe200078e000e */
[----:B------:R-:W-:Y:S06]  /*1b300*/  BRA `(.L_x_2712) ;  /* 0xffffffd800987947 */ /* 0x000fec000383ffff */
.L_x_2645:
[----:B------:R-:W-:Y:S01]  /*1b310*/  BSSY B0, `(.L_x_2713) ;  /* 0x0000006000007945 */ /* 0x000fe20003800000 */
[----:B------:R-:W-:Y:S01]  /*1b320*/  PLOP3.LUT P6, PT, P6, PT, PT, 0x8, 0x0 ;  /* 0x000000000000781c */ /* 0x000fe200037ce170 */
[----:B------:R-:W-:-:S12]  /*1b330*/  IMAD.MOV.U32 R15, RZ, RZ, -0x1 ;  /* 0xffffffffff0f7424 */ /* 0x000fd800078e00ff */
[----:B01--45:R-:W-:Y:S05]  /*1b340*/  WARPSYNC.COLLECTIVE R15, `(.L_x_2714) ;  /* 0x000000000f087348 */ /* 0x033fea0003c00000 */
[----:B------:R-:W-:Y:S01]  /*1b350*/  VOTE.ANY R14, PT, P6 ;  /* 0x00000000000e7806 */ /* 0x000fe200030e0100 */
[----:B01--45:R-:W-:Y:S06]  /*1b360*/  ENDCOLLECTIVE ;  /* 0x000000000000791b */ /* 0x033fec0003800000 */
.L_x_2714:
[----:B------:R-:W-:Y:S05]  /*1b370*/  BSYNC B0 ;  /* 0x0000000000007941 */ /* 0x000fea0003800000 */
.L_x_2713:
        /* <DEDUP_REMOVED lines=9> */
.L_x_2715:
[----:B------:R-:W-:Y:S01]  /*1b410*/  IMAD.MOV.U32 R17, RZ, RZ, R14 ;  /* 0x000000ffff117224 */ /* 0x000fe200078e000e */
[----:B------:R-:W-:Y:S06]  /*1b420*/  BRA `(.L_x_2716) ;  /* 0xffffffd800887947 */ /* 0x000fec000383ffff */
.L_x_2647:
[----:B------:R-:W-:Y:S01]  /*1b430*/  BSSY B0, `(.L_x_2717) ;  /* 0x0000007000007945 */ /* 0x000fe20003800000 */
[----:B------:R-:W-:Y:S02]  /*1b440*/  IMAD.MOV.U32 R13, RZ, RZ, R3 ;  /* 0x000000ffff0d7224 */ /* 0x000fe400078e0003 */
[----:B------:R-:W-:Y:S02]  /*1b450*/  IMAD.MOV.U32 R11, RZ, RZ, 0x1f ;  /* 0x0000001fff0b7424 */ /* 0x000fe400078e00ff */
[----:B------:R-:W-:-:S07]  /*1b460*/  IMAD.MOV.U32 R15, RZ, RZ, -0x1 ;  /* 0xffffffffff0f7424 */ /* 0x000fce00078e00ff */
[----:B012345:R-:W-:Y:S05]  /*1b470*/  WARPSYNC.COLLECTIVE R15, `(.L_x_2718) ;  /* 0x000000000f087348 */ /* 0x03ffea0003c00000 */
[----:B------:R0:W0:Y:S02]  /*1b480*/  SHFL.IDX P6, R14, R13, R12, R11 ;  /* 0x0000000c0d0e7389 */ /* 0x00002400000c000b */
[----:B012345:R-:W-:Y:S01]  /*1b490*/  ENDCOLLECTIVE ;  /* 0x000000000000791b */ /* 0x03ffe20003800000 */
.L_x_2718:
[----:B------:R-:W-:Y:S05]  /*1b4a0*/  BSYNC B0 ;  /* 0x0000000000007941 */ /* 0x000fea0003800000 */
.L_x_2717:
[----:B------:R-:W-:Y:S01]  /*1b4b0*/  IMAD.MOV.U32 R3, RZ, RZ, R14 ;  /* 0x000000ffff037224 */ /* 0x000fe200078e000e */
[----:B------:R-:W-:Y:S06]  /*1b4c0*/  BRA `(.L_x_2719) ;  /* 0xffffffd8007c7947 */ /* 0x000fec000383ffff */
.L_x_2651:
[----:B0-----:R0:W2:Y:S02]  /*1b4d0*/  SYNCS.PHASECHK.TRANS64.TRYWAIT P0, [R0+URZ+0x36820], R3 ;  /* 0x03682003000075a7 */ /* 0x0010a4000800017f */
[----:B--2---:R-:W-:Y:S05]  /*1b4e0*/  @!P0 NANOSLEEP.SYNCS 0x989680 ;  /* 0x009896800000895d */ /* 0x004fea0003900000 */
[----:B------:R-:W2:Y:S02]  /*1b4f0*/  @!P0 SYNCS.PHASECHK.TRANS64 P0, [R0+URZ+0x36820], R3 ;  /* 0x03682003000085a7 */ /* 0x000ea4000800007f */
[----:B--2---:R-:W-:Y:S05]  /*1b500*/  @!P0 BRA `(.L_x_2651) ;  /* 0xfffffffc00f08947 */ /* 0x004fea000383ffff */
[----:B------:R-:W-:Y:S05]  /*1b510*/  BRA `(.L_x_2720) ;  /* 0xffffffe000047947 */ /* 0x000fea000383ffff */
.L_x_2652:
        /* <DEDUP_REMOVED lines=11> */
.L_x_2722:
[----:B------:R-:W-:Y:S05]  /*1b5d0*/  BSYNC B0 ;  /* 0x0000000000007941 */ /* 0x000fea0003800000 */
.L_x_2721:
[----:B------:R-:W-:Y:S05]  /*1b5e0*/  BRA `(.L_x_2723) ;  /* 0xffffffdc00ec7947 */ /* 0x000fea000383ffff */
.L_x_2655:
[----:B------:R-:W-:Y:S01]  /*1b5f0*/  BSSY B1, `(.L_x_2724) ;  /* 0x0000006000017945 */ /* 0x000fe20003800000 */
[----:B------:R-:W-:-:S07]  /*1b600*/  IMAD.MOV.U32 R15, RZ, RZ, -0x1 ;  /* 0xffffffffff0f7424 */ /* 0x000fce00078e00ff */
[----:B012-45:R-:W-:Y:S05]  /*1b610*/  WARPSYNC.COLLECTIVE R15, `(.L_x_2725) ;  /* 0x000000000f0c7348 */ /* 0x037fea0003c00000 */
[----:B------:R-:W-:Y:S02]  /*1b620*/  ELECT P6, UR62, PT ;  /* 0x00000000003e782f */ /* 0x000fe400038c0000 */
[----:B------:R-:W-:Y:S01]  /*1b630*/  MOV R14, UR62 ;  /* 0x0000003e000e7c02 */ /* 0x000fe20008000f00 */
[----:B012-45:R-:W-:Y:S10]  /*1b640*/  ENDCOLLECTIVE ;  /* 0x000000000000791b */ /* 0x037ff40003800000 */
.L_x_2725:
[----:B------:R-:W-:Y:S05]  /*1b650*/  BSYNC B1 ;  /* 0x0000000000017941 */ /* 0x000fea0003800000 */
.L_x_2724:
[----:B------:R-:W-:Y:S05]  /*1b660*/  BRA `(.L_x_2726) ;  /* 0xffffffdc00e47947 */ /* 0x000fea000383ffff */
.L_x_2657:
[----:B0-----:R0:W2:Y:S02]  /*1b670*/  SYNCS.PHASECHK.TRANS64.TRYWAIT P0, [R6+URZ], R5 ;  /* 0x00000005060075a7 */ /* 0x0010a4000800017f */
[----:B--2---:R-:W-:Y:S05]  /*1b680*/  @!P0 NANOSLEEP.SYNCS 0x989680 ;  /* 0x009896800000895d */ /* 0x004fea0003900000 */
[----:B------:R-:W2:Y:S02]  /*1b690*/  @!P0 SYNCS.PHASECHK.TRANS64 P0, [R6+URZ], R5 ;  /* 0x00000005060085a7 */ /* 0x000ea4000800007f */
[----:B--2---:R-:W-:Y:S05]  /*1b6a0*/  @!P0 BRA `(.L_x_2657) ;  /* 0xfffffffc00f08947 */ /* 0x004fea000383ffff */
[----:B------:R-:W-:Y:S05]  /*1b6b0*/  BRA `(.L_x_2727) ;  /* 0xffffffe000287947 */ /* 0x000fea000383ffff */
.L_x_2658:
[----:B--2---:R2:W3:Y:S02]  /*1b6c0*/  SYNCS.PHASECHK.TRANS64.TRYWAIT P0, [R7+URZ], R2 ;  /* 0x00000002070075a7 */ /* 0x0044e4000800017f */
[----:B---3--:R-:W-:Y:S05]  /*1b6d0*/  @!P0 NANOSLEEP.SYNCS 0x989680 ;  /* 0x009896800000895d */ /* 0x008fea0003900000 */
[----:B------:R-:W3:Y:S02]  /*1b6e0*/  @!P0 SYNCS.PHASECHK.TRANS64 P0, [R7+URZ], R2 ;  /* 0x00000002070085a7 */ /* 0x000ee4000800007f */
[----:B---3--:R-:W-:Y:S05]  /*1b6f0*/  @!P0 BRA `(.L_x_2658) ;  /* 0xfffffffc00f08947 */ /* 0x008fea000383ffff */
[----:B------:R-:W-:Y:S05]  /*1b700*/  BRA `(.L_x_2728) ;  /* 0xffffffe0001c7947 */ /* 0x000fea000383ffff */
.L_x_2660:
[----:B---3--:R3:W4:Y:S02]  /*1b710*/  SYNCS.PHASECHK.TRANS64.TRYWAIT P0, [R4+URZ], R5 ;  /* 0x00000005040075a7 */ /* 0x008724000800017f */
[----:B----4-:R-:W-:Y:S05]  /*1b720*/  @!P0 NANOSLEEP.SYNCS 0x989680 ;  /* 0x009896800000895d */ /* 0x010fea0003900000 */
[----:B------:R-:W4:Y:S02]  /*1b730*/  @!P0 SYNCS.PHASECHK.TRANS64 P0, [R4+URZ], R5 ;  /* 0x00000005040085a7 */ /* 0x000f24000800007f */
[----:B----4-:R-:W-:Y:S05]  /*1b740*/  @!P0 BRA `(.L_x_2660) ;  /* 0xfffffffc00f08947 */ /* 0x010fea000383ffff */
[----:B------:R-:W-:Y:S05]  /*1b750*/  BRA `(.L_x_2729) ;  /* 0xffffffe000247947 */ /* 0x000fea000383ffff */
.L_x_2730:
        /* <DEDUP_REMOVED lines=10> */
.L_x_3248:


//--------------------- .text._ZN7cutlass13device_kernelIN5flash11enable_sm90INS1_16FlashAttnFwdSm90INS1_25CollectiveMainloopFwdSm90ILi2EN4cute5tupleIJNS5_1CILi1EEES8_S8_EEENS6_IJNS7_ILi128EEENS7_ILi112EEENS7_ILi192EEEEEELi192ENS_6half_tEfNS_4arch4Sm90ELb1ELb0ELb1ELb1ELb0ELb1ELb0ELb1ELb1ELb1ELb0ELb0EEENS1_21CollectiveEpilogueFwdINS6_IJSA_SC_SB_EEES9_SE_SG_Li256ELb1ELb1ELb0ELb0EEENS1_36VarlenDynamicPersistentTileSchedulerILi128ELi112ELi256ELi128ELb0ELb1ELb1ELb1ELb1ELb1EEEEEEEEEvNT_6ParamsE --------------------------
	.section	.text._ZN7cutlass13device_kernelIN5flash11enable_sm90INS1_16FlashAttnFwdSm90INS1_25CollectiveMainloopFwdSm90ILi2EN4cute5tupleIJNS5_1CILi1EEES8_S8_EEENS6_IJNS7_ILi128EEENS7_ILi112EEENS7_ILi192EEEEEELi192ENS_6half_tEfNS_4arch4Sm90ELb1ELb0ELb1ELb1ELb0ELb1ELb0ELb1ELb1ELb1ELb0ELb0EEENS1_21CollectiveEpilogueFwdINS6_IJSA_SC_SB_EEES9_SE_SG_Li256ELb1ELb1ELb0ELb0EEENS1_36VarlenDynamicPersistentTileSchedulerILi128ELi112ELi256ELi128ELb0ELb1ELb1ELb1ELb1ELb1EEEEEEEEEvNT_6ParamsE,"ax",@progbits
	.align	128
.text._ZN7cutlass13device_kernelIN5flash11enable_sm90INS1_16FlashAttnFwdSm90INS1_25CollectiveMainloopFwdSm90ILi2EN4cute5tupleIJNS5_1CILi1EEES8_S8_EEENS6_IJNS7_ILi128EEENS7_ILi112EEENS7_ILi192EEEEEELi192ENS_6half_tEfNS_4arch4Sm90ELb1ELb0ELb1ELb1ELb0ELb1ELb0ELb1ELb1ELb1ELb0ELb0EEENS1_21CollectiveEpilogueFwdINS6_IJSA_SC_SB_EEES9_SE_SG_Li256ELb1ELb1ELb0ELb0EEENS1_36VarlenDynamicPersistentTileSchedulerILi128ELi112ELi256ELi128ELb0ELb1ELb1ELb1ELb1ELb1EEEEEEEEEvNT_6ParamsE:
        .type           _ZN7cutlass13device_kernelIN5flash11enable_sm90INS1_16FlashAttnFwdSm90INS1_25CollectiveMainloopFwdSm90ILi2EN4cute5tupleIJNS5_1CILi1EEES8_S8_EEENS6_IJNS7_ILi128EEENS7_ILi112EEENS7_ILi192EEEEEELi192ENS_6half_tEfNS_4arch4Sm90ELb1ELb0ELb1ELb1ELb0ELb1ELb0ELb1ELb1ELb1ELb0ELb0EEENS1_21CollectiveEpilogueFwdINS6_IJSA_SC_SB_EEES9_SE_SG_Li256ELb1ELb1ELb0ELb0EEENS1_36VarlenDynamicPersistentTileSchedulerILi128ELi112ELi256ELi128ELb0ELb1ELb1ELb1ELb1ELb1EEEEEEEEEvNT_6ParamsE,@function
        .size           _ZN7cutlass13device_kernelIN5flash11enable_sm90INS1_16FlashAttnFwdSm90INS1_25CollectiveMainloopFwdSm90ILi2EN4cute5tupleIJNS5_1CILi1EEES8_S8_EEENS6_IJNS7_ILi128EEENS7_ILi112EEENS7_ILi192EEEEEELi192ENS_6half_tEfNS_4arch4Sm90ELb1ELb0ELb1ELb1ELb0ELb1ELb0ELb1ELb1ELb1ELb0ELb0EEENS1_21CollectiveEpilogueFwdINS6_IJSA_SC_SB_EEES9_SE_SG_Li256ELb1ELb1ELb0ELb0EEENS1_36VarlenDynamicPersistentTileSchedulerILi128ELi112ELi256ELi128ELb0ELb1ELb1ELb1ELb1ELb1EEEEEEEEEvNT_6ParamsE,(.L_x_3249 - _ZN7cutlass13device_kernelIN5flash11enable_sm90INS1_16FlashAttnFwdSm90INS1_25CollectiveMainloopFwdSm90ILi2EN4cute5tupleIJNS5_1CILi1EEES8_S8_EEENS6_IJNS7_ILi128EEENS7_ILi112EEENS7_ILi192EEEEEELi192ENS_6half_tEfNS_4arch4Sm90ELb1ELb0ELb1ELb1ELb0ELb1ELb0ELb1ELb1ELb1ELb0ELb0EEENS1_21CollectiveEpilogueFwdINS6_IJSA_SC_SB_EEES9_SE_SG_Li256ELb1ELb1ELb0ELb0EEENS1_36VarlenDynamicPersistentTileSchedulerILi128ELi112ELi256ELi128ELb0ELb1ELb1ELb1ELb1ELb1EEEEEEEEEvNT_6ParamsE)
        .other          _ZN7cutlass13device_kernelIN5flash11enable_sm90INS1_16FlashAttnFwdSm90INS1_25CollectiveMainloopFwdSm90ILi2EN4cute5tupleIJNS5_1CILi1EEES8_S8_EEENS6_IJNS7_ILi128EEENS7_ILi112EEENS7_ILi192EEEEEELi192ENS_6half_tEfNS_4arch4Sm90ELb1ELb0ELb1ELb1ELb0ELb1ELb0ELb1ELb1ELb1ELb0ELb0EEENS1_21CollectiveEpilogueFwdINS6_IJSA_SC_SB_EEES9_SE_SG_Li256ELb1ELb1ELb0ELb0EEENS1_36VarlenDynamicPersistentTileSchedulerILi128ELi112ELi256ELi128ELb0ELb1ELb1ELb1ELb1ELb1EEEEEEEEEvNT_6ParamsE,@"STO_CUDA_ENTRY STV_DEFAULT"
_ZN7cutlass13device_kernelIN5flash11enable_sm90INS1_16FlashAttnFwdSm90INS1_25CollectiveMainloopFwdSm90ILi2EN4cute5tupleIJNS5_1CILi1EEES8_S8_EEENS6_IJNS7_ILi128EEENS7_ILi112EEENS7_ILi192EEEEEELi192ENS_6half_tEfNS_4arch4Sm90ELb1ELb0ELb1ELb1ELb0ELb1ELb0ELb1ELb1ELb1ELb0ELb0EEENS1_21CollectiveEpilogueFwdINS6_IJSA_SC_SB_EEES9_SE_SG_Li256ELb1ELb1ELb0ELb0EEENS1_36VarlenDynamicPersistentTileSchedulerILi128ELi112ELi256ELi128ELb0ELb1ELb1ELb1ELb1ELb1EEEEEEEEEvNT_6ParamsE:
        /* <DEDUP_REMOVED lines=24> */
.L_x_2732:
[----:B------:R-:W-:Y:S05]  /*0180*/  BSYNC B0 ;  /* 0x0000000000007941 */ /* 0x000fea0003800000 */
.L_x_2731:
        /* <DEDUP_REMOVED lines=41> */
.L_x_2733:
        /* <DEDUP_REMOVED lines=22> */
.L_x_2734:
        /* <DEDUP_REMOVED lines=18> */
.L_x_2735:
        /* <DEDUP_REMOVED lines=22> */
.L_x_2736:
        /* <DEDUP_REMOVED lines=22> */
.L_x_2737:
        /* <DEDUP_REMOVED lines=10> */
.L_x_2740:
        /* <DEDUP_REMOVED lines=15> */
[----:B------:R-:W2:Y:S01]  /*0af0*/  LDL R0, [R1+0x98] ;  /* 0x0000980001007983 */ /* 0x000ea20000100800 */
[----:B------:R-:W-:Y:S01]  /*0b00*/  VIADD R18, R4, 0xffffff80 ;  /* 0xffffff8004127836 */ /* 0x000fe20000000000 */
[----:B------:R-:W-:Y:S01]  /*0b10*/  R2UR UR4, R16 ;  /* 0x00000000100472ca */ /* 0x000fe200000e0000 */
[----:B------:R-:W-:Y:S01]  /*0b20*/  IMAD.MOV.U32 R17, RZ, RZ, RZ ;  /* 0x000000ffff117224 */ /* 0x000fe200078e00ff */
[----:B------:R-:W-:Y:S01]  /*0b30*/  CS2R R208, SRZ ;  /* 0x0000000000d07805 */ /* 0x000fe2000001ff00 */
[----:B------:R-:W-:-:S10]  /*0b40*/  IMAD.MOV.U32 R205, RZ, RZ, RZ ;  /* 0x000000ffffcd7224 */ /* 0x000fd400078e00ff */
[----:B------:R-:W-:Y:S01]  /*0b50*/  UIADD3 UR4, UR4, 0x15400, URZ ;  /* 0x0001540004047890 */ /* 0x000fe2000fffe03f */
[----:B--2---:R-:W-:Y:S02]  /*0b60*/  R2UR UR5, R0 ;  /* 0x00000000000572ca */ /* 0x004fe400000e0000 */
[----:B------:R-:W-:-:S04]  /*0b70*/  SHF.R.S32.HI R0, RZ, 0x1f, R18 ;  /* 0x0000001fff007819 */ /* 0x000fc80000011412 */
[----:B0-----:R-:W-:-:S04]  /*0b80*/  LEA.HI R2, R0, R18, RZ, 0x7 ;  /* 0x0000001200027211 */ /* 0x001fc800078f38ff */
[----:B------:R-:W-:Y:S02]  /*0b90*/  LOP3.LUT R3, R2, 0xffffff80, RZ, 0xc0, !PT ;  /* 0xffffff8002037812 */ /* 0x000fe400078ec0ff */
[----:B------:R-:W-:Y:S01]  /*0ba0*/  SHF.R.S32.HI R11, RZ, 0x7, R2 ;  /* 0x00000007ff0b7819 */ /* 0x000fe20000011402 */
[----:B------:R-:W-:Y:S01]  /*0bb0*/  ULOP3.LUT UR5, UR5, 0x1, URZ, 0xfc, !UPT ;  /* 0x0000000105057892 */ /* 0x000fe2000f8efc3f */
[----:B------:R-:W-:Y:S02]  /*0bc0*/  IADD3 R15, R18, -R3, RZ ;  /* 0x80000003120f7210 */ /* 0x000fe40007ffe0ff */
[----:B------:R-:W-:Y:S02]  /*0bd0*/  LEA.HI R3, R0, R18, RZ, 0x4 ;  /* 0x0000001200037211 */ /* 0x000fe400078f20ff */
[----:B------:R-:W-:Y:S02]  /*0be0*/  SHF.R.S32.HI R7, RZ, 0x1f, R15 ;  /* 0x0000001fff077819 */ /* 0x000fe4000001140f */
[----:B------:R-:W-:-:S02]  /*0bf0*/  SHF.R.S32.HI R6, RZ, 0x4, R3 ;  /* 0x00000004ff067819 */ /* 0x000fc40000011403 */
[-C--:B------:R-:W-:Y:S02]  /*0c00*/  LEA.HI R8, R7, R15.reuse, RZ, 0x2 ;  /* 0x0000000f07087211 */ /* 0x080fe400078f10ff */
[----:B------:R-:W-:Y:S02]  /*0c10*/  LEA.HI R4, R3, R6, RZ, 0x1 ;  /* 0x0000000603047211 */ /* 0x000fe400078f08ff */
[--C-:B------:R-:W-:Y:S02]  /*0c20*/  SHF.R.S32.HI R9, RZ, 0x2, R8.reuse ;  /* 0x00000002ff097819 */ /* 0x100fe40000011408 */
[----:B------:R-:W-:Y:S02]  /*0c30*/  SHF.R.S32.HI R10, RZ, 0x1f, R8 ;  /* 0x0000001fff0a7819 */ /* 0x000fe40000011408 */
[----:B------:R-:W-:Y:S02]  /*0c40*/  LEA.HI R7, R7, R15, RZ, 0x5 ;  /* 0x0000000f07077211 */ /* 0x000fe400078f28ff */
[----:B------:R-:W-:-:S02]  /*0c50*/  LEA.HI R10, R10, R9, RZ, 0x3 ;  /* 0x000000090a0a7211 */ /* 0x000fc400078f18ff */
[----:B------:R-:W-:Y:S02]  /*0c60*/  LOP3.LUT R3, R3, 0x3fffff0, RZ, 0xc0, !PT ;  /* 0x03fffff003037812 */ /* 0x000fe400078ec0ff */
[----:B------:R-:W-:Y:S02]  /*0c70*/  LOP3.LUT R10, R10, 0xfffffff8, RZ, 0xc0, !PT ;  /* 0xfffffff80a0a7812 */ /* 0x000fe400078ec0ff */
[----:B------:R-:W-:Y:S01]  /*0c80*/  LOP3.LUT R5, R4, 0x1ffffffe, RZ, 0xc0, !PT ;  /* 0x1ffffffe04057812 */ /* 0x000fe200078ec0ff */
[----:B------:R-:W-:Y:S01]  /*0c90*/  IMAD.IADD R3, R18, 0x1, -R3 ;  /* 0x0000000112037824 */ /* 0x000fe200078e0a03 */
[----:B------:R-:W-:Y:S01]  /*0ca0*/  LEA.HI R4, R0, R18, RZ, 0x5 ;  /* 0x0000001200047211 */ /* 0x000fe200078f28ff */
[----:B------:R-:W-:Y:S01]  /*0cb0*/  IMAD.IADD R10, R9, 0x1, -R10 ;  /* 0x00000001090a7824 */ /* 0x000fe200078e0a0a */
[----:B------:R-:W-:Y:S01]  /*0cc0*/  SHF.R.S32.HI R7, RZ, 0x5, R7 ;  /* 0x00000005ff077819 */ /* 0x000fe20000011407 */
[----:B------:R-:W-:Y:S01]  /*0cd0*/  IMAD.IADD R5, R6, 0x1, -R5 ;  /* 0x0000000106057824 */ /* 0x000fe200078e0a05 */
[----:B------:R-:W-:-:S02]  /*0ce0*/  SHF.R.S32.HI R4, RZ, 0x5, R4 ;  /* 0x00000005ff047819 */ /* 0x000fc40000011404 */
[----:B------:R-:W-:Y:S01]  /*0cf0*/  LEA.HI R6, R0, R18, RZ, 0x2 ;  /* 0x0000001200067211 */ /* 0x000fe200078f10ff */
[----:B------:R-:W-:Y:S01]  /*0d00*/  IMAD R7, R7, 0x10, R10 ;  /* 0x0000001007077824 */ /* 0x000fe200078e020a */
[----:B------:R-:W-:Y:S01]  /*0d10*/  LEA.HI R2, R2, R11, RZ, 0x1 ;  /* 0x0000000b02027211 */ /* 0x000fe200078f08ff */
[C---:B------:R-:W-:Y:S01]  /*0d20*/  IMAD.SHL.U32 R220, R4.reuse, 0x200, RZ ;  /* 0x0000020004dc7824 */ /* 0x040fe200078e00ff */
[----:B------:R-:W-:Y:S02]  /*0d30*/  LEA R10, R4, R3, 0x4 ;  /* 0x00000003040a7211 */ /* 0x000fe400078e20ff */
[--C-:B------:R-:W-:Y:S02]  /*0d40*/  SHF.R.S32.HI R204, RZ, 0x2, R6.reuse ;  /* 0x00000002ffcc7819 */ /* 0x100fe40000011406 */
[----:B------:R-:W-:Y:S01]  /*0d50*/  SHF.R.S32.HI R3, RZ, 0x1f, R6 ;  /* 0x0000001fff037819 */ /* 0x000fe20000011406 */
[----:B------:R-:W-:Y:S01]  /*0d60*/  IMAD R12, R10, 0x8, R5 ;  /* 0x000000080a0c7824 */ /* 0x000fe200078e0205 */
[----:B------:R-:W-:Y:S01]  /*0d70*/  LOP3.LUT R6, R6, 0xfffffffc, RZ, 0xc0, !PT ;  /* 0xfffffffc06067812 */ /* 0x000fe200078ec0ff */
[----:B------:R-:W-:Y:S01]  /*0d80*/  VIADD R9, R204, 0x40 ;  /* 0x00000040cc097836 */ /* 0x000fe20000000000 */
[----:B------:R-:W-:-:S02]  /*0d90*/  LOP3.LUT R2, R2, 0x3fffffe, RZ, 0xc0, !PT ;  /* 0x03fffffe02027812 */ /* 0x000fc400078ec0ff */
[----:B------:R-:W-:Y:S01]  /*0da0*/  IADD3 R20, R18, -R6, RZ ;  /* 0x8000000612147210 */ /* 0x000fe20007ffe0ff */
[----:B------:R-:W-:Y:S01]  /*0db0*/  IMAD.SHL.U32 R217, R9, 0x40, RZ ;  /* 0x0000004009d97824 */ /* 0x000fe200078e00ff */
[----:B------:R-:W-:Y:S01]  /*0dc0*/  LEA.HI R3, R3, R204, RZ, 0x3 ;  /* 0x000000cc03037211 */ /* 0x000fe200078f18ff */
[----:B------:R-:W-:Y:S01]  /*0dd0*/  IMAD.IADD R2, R11, 0x1, -R2 ;  /* 0x000000010b027824 */ /* 0x000fe200078e0a02 */
[----:B------:R-:W-:Y:S01]  /*0de0*/  LEA.HI R0, R0, R18, RZ, 0x3 ;  /* 0x0000001200007211 */ /* 0x000fe200078f18ff */
[----:B------:R-:W-:Y:S01]  /*0df0*/  IMAD.SHL.U32 R22, R20, 0x4, RZ ;  /* 0x0000000414167824 */ /* 0x000fe200078e00ff */
[----:B------:R-:W-:Y:S01]  /*0e00*/  LOP3.LUT R3, R3, 0xfffffff8, RZ, 0xc0, !PT ;  /* 0xfffffff803037812 */ /* 0x000fe200078ec0ff */
[----:B------:R-:W-:Y:S01]  /*0e10*/  IMAD R13, R2, 0x40, R7 ;  /* 0x00000040020d7824 */ /* 0x000fe200078e0207 */
[----:B------:R-:W-:Y:S01]  /*0e20*/  SHF.R.S32.HI R2, RZ, 0x1f, R9 ;  /* 0x0000001fff027819 */ /* 0x000fe20000011409 */
[C---:B------:R-:W-:Y:S01]  /*0e30*/  VIADD R212, R22.reuse, 0x40 ;  /* 0x0000004016d47836 */ /* 0x040fe20000000000 */
[----:B------:R-:W-:Y:S01]  /*0e40*/  IADD3 R213, R22, 0x20, RZ ;  /* 0x0000002016d57810 */ /* 0x000fe20007ffe0ff */
[----:B------:R-:W-:Y:S01]  /*0e50*/  IMAD.IADD R228, R204, 0x1, -R3 ;  /* 0x00000001cce47824 */ /* 0x000fe200078e0a03 */
[----:B------:R-:W-:Y:S01]  /*0e60*/  LEA.HI R2, R2, R9, RZ, 0x3 ;  /* 0x0000000902027211 */ /* 0x000fe200078f18ff */
[----:B------:R-:W-:Y:S01]  /*0e70*/  STL [R1+0x90], R13 ;  /* 0x0000900d01007387 */ /* 0x000fe20000100800 */
[C---:B------:R-:W-:Y:S01]  /*0e80*/  IADD3 R207, R22.reuse, R212, RZ ;  /* 0x000000d416cf7210 */ /* 0x040fe20007ffe0ff */
[----:B------:R-:W-:Y:S01]  /*0e90*/  IMAD.IADD R206, R22, 0x1, R213 ;  /* 0x0000000116ce7824 */ /* 0x000fe200078e02d5 */
[----:B------:R-:W-:Y:S01]  /*0ea0*/  LOP3.LUT R217, R217, 0x1c0, RZ, 0xc0, !PT ;  /* 0x000001c0d9d97812 */ /* 0x000fe200078ec0ff */
[----:B------:R-:W-:Y:S01]  /*0eb0*/  IMAD.SHL.U32 R2, R2, 0x40, RZ ;  /* 0x0000004002027824 */ /* 0x000fe200078e00ff */
[----:B------:R-:W-:Y:S01]  /*0ec0*/  LOP3.LUT R233, R0, 0xfffffff8, RZ, 0xc0, !PT ;  /* 0xfffffff800e97812 */ /* 0x000fe200078ec0ff */
[----:B------:R-:W-:Y:S01]  /*0ed0*/  IMAD.SHL.U32 R218, R228, 0x40, RZ ;  /* 0x00000040e4da7824 */ /* 0x000fe200078e00ff */
[----:B------:R-:W-:Y:S01]  /*0ee0*/  SHF.R.S32.HI R3, RZ, 0x1f, R206 ;  /* 0x0000001fff037819 */ /* 0x000fe200000114ce */
[----:B------:R-:W-:Y:S01]  /*0ef0*/  STL [R1+0x48], RZ ;  /* 0x000048ff01007387 */ /* 0x000fe20000100800 */
[----:B------:R-:W-:Y:S01]  /*0f00*/  LOP3.LUT R222, R2, 0xfffffe00, RZ, 0xc0, !PT ;  /* 0xfffffe0002de7812 */ /* 0x000fe200078ec0ff */
[C---:B------:R-:W-:Y:S01]  /*0f10*/  VIADD R214, R22.reuse, 0x30 ;  /* 0x0000003016d67836 */ /* 0x040fe20000000000 */
[----:B------:R-:W-:Y:S01]  /*0f20*/  SHF.R.S32.HI R2, RZ, 0x1f, R207 ;  /* 0x0000001fff027819 */ /* 0x000fe200000114cf */
[----:B------:R-:W-:Y:S01]  /*0f30*/  VIADD R216, R22, 0x50 ;  /* 0x0000005016d87836 */ /* 0x000fe20000000000 */
[----:B------:R-:W-:-:S02]  /*0f40*/  LEA.HI R5, R3, R206, RZ, 0x6 ;  /* 0x000000ce03057211 */ /* 0x000fc400078f30ff */
[----:B------:R-:W-:Y:S02]  /*0f50*/  LOP3.LUT R218, R218, 0x1c0, RZ, 0xc0, !PT ;  /* 0x000001c0dada7812 */ /* 0x000fe400078ec0ff */
[----:B------:R-:W-:Y:S01]  /*0f60*/  LEA.HI R4, R3, R206, RZ, 0x3 ;  /* 0x000000ce03047211 */ /* 0x000fe200078f18ff */
[----:B------:R-:W-:Y:S01]  /*0f70*/  IMAD.SHL.U32 R5, R5, 0x80, RZ ;  /* 0x0000008005057824 */ /* 0x000fe200078e00ff */
[CC--:B------:R-:W-:Y:S02]  /*0f80*/  LEA.HI R6, R2.reuse, R207.reuse, RZ, 0x6 ;  /* 0x000000cf02067211 */ /* 0x0c0fe400078f30ff */
[----:B------:R-:W-:Y:S02]  /*0f90*/  LEA.HI R3, R2, R207, RZ, 0x3 ;  /* 0x000000cf02037211 */ /* 0x000fe400078f18ff */
[----:B------:R-:W-:Y:S01]  /*0fa0*/  SHF.R.U32.HI R14, RZ, 0x3, R217 ;  /* 0x00000003ff0e7819 */ /* 0x000fe200000116d9 */
[----:B------:R-:W-:Y:S01]  /*0fb0*/  IMAD.SHL.U32 R7, R6, 0x80, RZ ;  /* 0x0000008006077824 */ /* 0x000fe200078e00ff */
[----:B------:R-:W-:-:S02]  /*0fc0*/  SHF.R.U32.HI R219, RZ, 0x3, R218 ;  /* 0x00000003ffdb7819 */ /* 0x000fc400000116da */
[C-C-:B------:R-:W-:Y:S02]  /*0fd0*/  LOP3.LUT R2, R218.reuse, 0x38, R4.reuse, 0xf8, !PT ;  /* 0x00000038da027812 */ /* 0x140fe400078ef804 */
[----:B------:R-:W-:Y:S02]  /*0fe0*/  LOP3.LUT R9, R217, 0x38, R4, 0xf8, !PT ;  /* 0x00000038d9097812 */ /* 0x000fe400078ef804 */
[----:B------:R-:W-:Y:S02]  /*0ff0*/  LOP3.LUT R6, R218, 0x38, R3, 0xf8, !PT ;  /* 0x00000038da067812 */ /* 0x000fe400078ef803 */
[----:B------:R-:W-:Y:S02]  /*1000*/  LOP3.LUT R5, R5, 0xffffe000, RZ, 0xc0, !PT ;  /* 0xffffe00005057812 */ /* 0x000fe400078ec0ff */
[----:B------:R-:W-:Y:S02]  /*1010*/  LOP3.LUT R2, R2, R219, RZ, 0x3c, !PT ;  /* 0x000000db02027212 */ /* 0x000fe400078e3cff */
[----:B------:R-:W-:-:S02]  /*1020*/  LOP3.LUT R10, R9, R14, RZ, 0x3c, !PT ;  /* 0x0000000e090a7212 */ /* 0x000fc400078e3cff */
[----:B------:R-:W-:Y:S01]  /*1030*/  IADD3 R233, R18, -R233, RZ ;  /* 0x800000e912e97210 */ /* 0x000fe20007ffe0ff */
[----:B------:R-:W-:Y:S01]  /*1040*/  IMAD.SHL.U32 R18, R20, 0x8, RZ ;  /* 0x0000000814127824 */ /* 0x000fe200078e00ff */
[----:B------:R-:W-:Y:S02]  /*1050*/  LOP3.LUT R9, R6, R219, RZ, 0x3c, !PT ;  /* 0x000000db06097212 */ /* 0x000fe400078e3cff */
[-C--:B------:R-:W-:Y:S01]  /*1060*/  IADD3 R6, R2, R5.reuse, R220 ;  /* 0x0000000502067210 */ /* 0x080fe20007ffe0dc */
[----:B------:R-:W-:Y:S01]  /*1070*/  IMAD.U32 R2, RZ, RZ, UR5 ;  /* 0x00000005ff027e24 */ /* 0x000fe2000f8e00ff */
[----:B------:R-:W-:Y:S01]  /*1080*/  IADD3 R10, R10, R5, R222 ;  /* 0x000000050a0a7210 */ /* 0x000fe20007ffe0de */
[----:B------:R-:W-:Y:S01]  /*1090*/  IMAD.SHL.U32 R225, R233, 0x8, RZ ;  /* 0x00000008e9e17824 */ /* 0x000fe200078e00ff */
[----:B------:R-:W-:Y:S02]  /*10a0*/  LOP3.LUT R11, R217, 0x38, R3, 0xf8, !PT ;  /* 0x00000038d90b7812 */ /* 0x000fe400078ef803 */
[----:B------:R-:W-:Y:S01]  /*10b0*/  SHF.R.S32.HI R5, RZ, 0x3, R0 ;  /* 0x00000003ff057819 */ /* 0x000fe20000011400 */
[----:B------:R-:W-:Y:S01]  /*10c0*/  IMAD.U32 R0, RZ, RZ, UR4 ;  /* 0x00000004ff007e24 */ /* 0x000fe2000f8e00ff */
[----:B------:R-:W-:Y:S01]  /*10d0*/  LOP3.LUT R7, R7, 0xffffe000, RZ, 0xc0, !PT ;  /* 0xffffe00007077812 */ /* 0x000fe200078ec0ff */
[----:B------:R-:W-:Y:S01]  /*10e0*/  STL [R1+0x44], R2 ;  /* 0x0000440201007387 */ /* 0x000fe20000100800 */
[----:B------:R-:W-:Y:S01]  /*10f0*/  LOP3.LUT R11, R11, R14, RZ, 0x3c, !PT ;  /* 0x0000000e0b0b7212 */ /* 0x000fe200078e3cff */
[----:B------:R-:W-:Y:S01]  /*1100*/  VIADD R231, R225, 0x40 ;  /* 0x00000040e1e77836 */ /* 0x000fe20000000000 */
[----:B------:R-:W-:Y:S01]  /*1110*/  IADD3 R215, R22, 0x10, RZ ;  /* 0x0000001016d77810 */ /* 0x000fe20007ffe0ff */
[----:B------:R0:W-:Y:S01]  /*1120*/  STL [R1+0x8c], R0 ;  /* 0x00008c0001007387 */ /* 0x0001e20000100800 */
[-C--:B------:R-:W-:Y:S01]  /*1130*/  IADD3 R9, R9, R7.reuse, R220 ;  /* 0x0000000709097210 */ /* 0x080fe20007ffe0dc */
[----:B------:R-:W-:Y:S01]  /*1140*/  VIADD R232, R225, 0x80 ;  /* 0x00000080e1e87836 */ /* 0x000fe20000000000 */
[----:B------:R-:W-:-:S02]  /*1150*/  IADD3 R11, R11, R7, R222 ;  /* 0x000000070b0b7210 */ /* 0x000fc40007ffe0de */
[----:B------:R-:W-:Y:S02]  /*1160*/  SHF.R.S32.HI R7, RZ, 0x1f, R213 ;  /* 0x0000001fff077819 */ /* 0x000fe400000114d5 */
[----:B------:R-:W-:Y:S02]  /*1170*/  LOP3.LUT R229, R8, 0x7ffffffc, RZ, 0xc0, !PT ;  /* 0x7ffffffc08e57812 */ /* 0x000fe400078ec0ff */
[----:B------:R-:W-:Y:S02]  /*1180*/  SHF.R.S32.HI R8, RZ, 0x1f, R231 ;  /* 0x0000001fff087819 */ /* 0x000fe400000114e7 */
[----:B0-----:R-:W-:Y:S01]  /*1190*/  SHF.R.S32.HI R0, RZ, 0x1f, R225 ;  /* 0x0000001fff007819 */ /* 0x001fe200000114e1 */
[----:B------:R-:W-:Y:S01]  /*11a0*/  IMAD.IADD R229, R15, 0x1, -R229 ;  /* 0x000000010fe57824 */ /* 0x000fe200078e0ae5 */
[----:B------:R-:W-:Y:S02]  /*11b0*/  SHF.R.S32.HI R0, RZ, 0x1f, R215 ;  /* 0x0000001fff007819 */ /* 0x000fe400000114d7 */
[----:B------:R-:W-:-:S02]  /*11c0*/  SHF.R.S32.HI R8, RZ, 0x1f, R214 ;  /* 0x0000001fff087819 */ /* 0x000fc400000114d6 */
[----:B------:R-:W-:Y:S01]  /*11d0*/  LOP3.LUT R5, R217, 0x38, R18, 0xf8, !PT ;  /* 0x00000038d9057812 */ /* 0x000fe200078ef812 */
[----:B------:R0:W-:Y:S01]  /*11e0*/  STL [R1+0x74], R0 ;  /* 0x0000740001007387 */ /* 0x0001e20000100800 */
[----:B------:R-:W-:Y:S02]  /*11f0*/  LEA.HI R2, R20, R20, RZ, 0x1 ;  /* 0x0000001414027211 */ /* 0x000fe400078f08ff */
[----:B------:R-:W-:Y:S01]  /*1200*/  LOP3.LUT R5, R222, R5, R14, 0xf6, !PT ;  /* 0x00000005de057212 */ /* 0x000fe200078ef60e */
[----:B------:R1:W-:Y:S01]  /*1210*/  STL [R1+0x70], R7 ;  /* 0x0000700701007387 */ /* 0x0003e20000100800 */
[----:B------:R-:W-:-:S03]  /*1220*/  LOP3.LUT R2, R2, 0x1ffffffe, RZ, 0xc0, !PT ;  /* 0x1ffffffe02027812 */ /* 0x000fc600078ec0ff */
[----:B------:R-:W-:Y:S01]  /*1230*/  STL [R1+0x6c], R8 ;  /* 0x00006c0801007387 */ /* 0x000fe20000100800 */
[----:B------:R-:W-:Y:S02]  /*1240*/  IADD3 R2, R20, -R2, RZ ;  /* 0x8000000214027210 */ /* 0x000fe40007ffe0ff */
[----:B0-----:R-:W-:Y:S02]  /*1250*/  SHF.R.S32.HI R0, RZ, 0x1f, R232 ;  /* 0x0000001fff007819 */ /* 0x001fe400000114e8 */
[----:B------:R-:W-:Y:S01]  /*1260*/  SHF.R.S32.HI R0, RZ, 0x1f, R216 ;  /* 0x0000001fff007819 */ /* 0x000fe200000114d8 */
[----:B------:R-:W-:Y:S01]  /*1270*/  IMAD R230, R2, 0x8, R13 ;  /* 0x0000000802e67824 */ /* 0x000fe200078e020d */
[----:B-1----:R-:W-:-:S05]  /*1280*/  SHF.R.S32.HI R7, RZ, 0x1f, R212 ;  /* 0x0000001fff077819 */ /* 0x002fca00000114d4 */
[----:B------:R0:W-:Y:S04]  /*1290*/  STL [R1+0x68], R7 ;  /* 0x0000680701007387 */ /* 0x0001e80000100800 */
[----:B------:R1:W-:Y:S01]  /*12a0*/  STL [R1+0x64], R0 ;  /* 0x0000640001007387 */ /* 0x0003e20000100800 */
[----:B0-----:R-:W-:Y:S01]  /*12b0*/  IMAD.SHL.U32 R7, R12, 0x8, RZ ;  /* 0x000000080c077824 */ /* 0x001fe200078e00ff */
[----:B-1----:R-:W-:-:S04]  /*12c0*/  SHF.R.S32.HI R0, RZ, 0x3, R4 ;  /* 0x00000003ff007819 */ /* 0x002fc80000011404 */
[----:B------:R-:W-:Y:S01]  /*12d0*/  STL [R1+0x94], R7 ;  /* 0x0000940701007387 */ /* 0x000fe20000100800 */
[----:B------:R-:W-:Y:S02]  /*12e0*/  SHF.R.S32.HI R4, RZ, 0x3, R3 ;  /* 0x00000003ff047819 */ /* 0x000fe40000011403 */
[----:B------:R-:W-:Y:S01]  /*12f0*/  LEA R3, R5, UR4, 0x1 ;  /* 0x0000000405037c11 */ /* 0x000fe2000f8e08ff */
[----:B------:R0:W-:Y:S04]  /*1300*/  STL [R1+0x5c], R0 ;  /* 0x00005c0001007387 */ /* 0x0001e80000100800 */
[----:B------:R1:W-:Y:S04]  /*1310*/  STL [R1+0x60], R4 ;  /* 0x0000600401007387 */ /* 0x0003e80000100800 */
[----:B------:R2:W-:Y:S01]  /*1320*/  STL [R1+0x84], R3 ;  /* 0x0000840301007387 */ /* 0x0005e20000100800 */
[----:B0-----:R-:W-:-:S02]  /*1330*/  LEA R0, R6, UR4, 0x1 ;  /* 0x0000000406007c11 */ /* 0x001fc4000f8e08ff */
[----:B-1----:R-:W-:-:S03]  /*1340*/  LEA R4, R10, UR4, 0x1 ;  /* 0x000000040a047c11 */ /* 0x002fc6000f8e08ff */
[----:B------:R0:W-:Y:S01]  /*1350*/  STL [R1+0x88], R0 ;  /* 0x0000880001007387 */ /* 0x0001e20000100800 */
[----:B--2---:R-:W-:-:S03]  /*1360*/  LEA R3, R9, UR4, 0x1 ;  /* 0x0000000409037c11 */ /* 0x004fc6000f8e08ff */
[----:B------:R1:W-:Y:S04]  /*1370*/  STL [R1+0x7c], R4 ;  /* 0x00007c0401007387 */ /* 0x0003e80000100800 */
[----:B------:R1:W-:Y:S01]  /*1380*/  STL [R1+0x80], R3 ;  /* 0x0000800301007387 */ /* 0x0003e20000100800 */
[----:B0-----:R-:W-:-:S05]  /*1390*/  LEA R0, R11, UR4, 0x1 ;  /* 0x000000040b007c11 */ /* 0x001fca000f8e08ff */
[----:B------:R1:W-:Y:S02]  /*13a0*/  STL [R1+0x78], R0 ;  /* 0x0000780001007387 */ /* 0x0003e40000100800 */
.L_x_2965:
[----:B01--4-:R-:W0:Y:S01]  /*13b0*/  LDC.64 R2, c[0x0][0xc88] ;  /* 0x00032200ff027b82 */ /* 0x013e220000000a00 */
[----:B------:R-:W-:Y:S01]  /*13c0*/  ULDC.64 UR4, c[0x0][0xa28] ;  /* 0x00028a0000047ab9 */ /* 0x000fe20000000a00 */
[----:B------:R-:W-:Y:S01]  /*13d0*/  ULDC.64 UR8, c[0x0][0xa18] ;  /* 0x0002860000087ab9 */ /* 0x000fe20000000a00 */
[----:B------:R-:W-:Y:S01]  /*13e0*/  ULDC.64 UR6, c[0x0][0xa08] ;  /* 0x0002820000067ab9 */ /* 0x000fe20000000a00 */
[----:B0-----:R-:W-:-:S05]  /*13f0*/  IMAD.WIDE R2, R27, 0x4, R2 ;  /* 0x000000041b027825 */ /* 0x001fca00078e0202 */
[----:B--2---:R-:W2:Y:S01]  /*1400*/  LDG.E R237, desc[UR60][R2.64] ;  /* 0x0000003c02ed7981 */ /* 0x004ea2000c1e1900 */
[----:B------:R-:W-:Y:S01]  /*1410*/  ISETP.NE.U32.AND P2, PT, RZ, UR4, PT ;  /* 0x00000004ff007c0c */ /* 0x000fe2000bf45070 */
[----:B------:R-:W-:Y:S01]  /*1420*/  IMAD.MOV.U32 R121, RZ, RZ, RZ ;  /* 0x000000ffff797224 */ /* 0x000fe200078e00ff */
[----:B------:R-:W-:Y:S02]  /*1430*/  ISETP.NE.U32.AND P1, PT, RZ, UR8, PT ;  /* 0x00000008ff007c0c */ /* 0x000fe4000bf25070 */
[----:B------:R-:W-:Y:S02]  /*1440*/  ISETP.NE.AND.EX P2, PT, RZ, UR5, PT, P2 ;  /* 0x00000005ff007c0c */ /* 0x000fe4000bf45320 */
[----:B------:R-:W-:Y:S02]  /*1450*/  ISETP.NE.AND.EX P1, PT, RZ, UR9, PT, P1 ;  /* 0x00000009ff007c0c */ /* 0x000fe4000bf25310 */
[----:B------:R-:W-:Y:S02]  /*1460*/  ISETP.NE.U32.AND P0, PT, RZ, UR6, PT ;  /* 0x00000006ff007c0c */ /* 0x000fe4000bf05070 */
[----:B------:R-:W-:-:S02]  /*1470*/  MOV R9, RZ ;  /* 0x000000ff00097202 */ /* 0x000fc40000000f00 */
[----:B------:R-:W-:Y:S02]  /*1480*/  ISETP.NE.AND.EX P0, PT, RZ, UR7, PT, P0 ;  /* 0x00000007ff007c0c */ /* 0x000fe4000bf05300 */
[----:B--2---:R-:W-:Y:S01]  /*1490*/  SHF.R.S32.HI R0, RZ, 0x1f, R237 ;  /* 0x0000001fff007819 */ /* 0x004fe200000114ed */
[C---:B------:R-:W-:Y:S02]  /*14a0*/  IMAD.SHL.U32 R235, R237.reuse, 0x4, RZ ;  /* 0x00000004edeb7824 */ /* 0x040fe400078e00ff */
[C---:B------:R-:W-:Y:S02]  /*14b0*/  @P2 LEA R2, P3, R237.reuse, UR4, 0x2 ;  /* 0x00000004ed022c11 */ /* 0x040fe4000f8610ff */
[C-C-:B------:R-:W-:Y:S01]  /*14c0*/  SHF.L.U64.HI R236, R237.reuse, 0x2, R0.reuse ;  /* 0x00000002edec7819 */ /* 0x140fe20000010200 */
[----:B------:R0:W-:Y:S01]  /*14d0*/  STL [R1+0x58], R0 ;  /* 0x0000580001007387 */ /* 0x0001e20000100800 */
[----:B------:R-:W-:Y:S01]  /*14e0*/  @P2 LEA.HI.X R3, R237, UR5, R0, 0x2, P3 ;  /* 0x00000005ed032c11 */ /* 0x000fe200098f1400 */
[----:B------:R-:W-:Y:S01]  /*14f0*/  ULDC UR4, c[0x0][0x288] ;  /* 0x0000a20000047ab9 */ /* 0x000fe20000000800 */
[----:B---3--:R-:W-:-:S03]  /*1500*/  IADD3 R6, P4, R235, UR6, RZ ;  /* 0x00000006eb067c10 */ /* 0x008fc6000ff9e0ff */
[----:B------:R0:W5:Y:S01]  /*1510*/  @P2 LDG.E R9, desc[UR60][R2.64] ;  /* 0x0000003c02092981 */ /* 0x000162000c1e1900 */
[----:B------:R-:W-:Y:S01]  /*1520*/  @P1 IADD3 R4, P2, R235, UR8, RZ ;  /* 0x00000008eb041c10 */ /* 0x000fe2000ff5e0ff */
[----:B------:R-:W-:Y:S01]  /*1530*/  IMAD.U32 R226, RZ, RZ, UR4 ;  /* 0x00000004ffe27e24 */ /* 0x000fe2000f8e00ff */
[C---:B------:R-:W-:Y:S01]  /*1540*/  IADD3.X R7, R236.reuse, UR7, RZ, P4, !PT ;  /* 0x00000007ec077c10 */ /* 0x040fe2000a7fe4ff */
[----:B------:R-:W-:Y:S01]  /*1550*/  ULDC.64 UR4, c[0x0][0x418] ;  /* 0x0001060000047ab9 */ /* 0x000fe20000000a00 */
[----:B------:R-:W-:Y:S01]  /*1560*/  @P1 IADD3.X R5, R236, UR9, RZ, P2, !PT ;  /* 0x00000009ec051c10 */ /* 0x000fe200097fe4ff */
[----:B------:R-:W-:Y:S02]  /*1570*/  ULDC.64 UR6, c[0x0][0xa20] ;  /* 0x0002880000067ab9 */ /* 0x000fe40000000a00 */
[----:B------:R0:W5:Y:S04]  /*1580*/  @P0 LDG.E R121, desc[UR60][R6.64] ;  /* 0x0000003c06790981 */ /* 0x000168000c1e1900 */
[----:B------:R0:W5:Y:S01]  /*1590*/  @P1 LDG.E R226, desc[UR60][R4.64] ;  /* 0x0000003c04e21981 */ /* 0x000162000c1e1900 */
[----:B------:R-:W-:-:S03]  /*15a0*/  UISETP.NE.U32.AND UP0, UPT, UR4, URZ, UPT ;  /* 0x0000003f0400728c */ /* 0x000fc6000bf05070 */
[----:B------:R-:W-:Y:S01]  /*15b0*/  ULDC UR4, c[0x0][0x424] ;  /* 0x0001090000047ab9 */ /* 0x000fe20000000800 */
        /* <DEDUP_REMOVED lines=8> */
[----:B------:R-:W-:Y:S01]  /*1640*/  IMAD.MOV.U32 R27, RZ, RZ, R237 ;  /* 0x000000ffff1b7224 */ /* 0x000fe200078e00ed */
[----:B0-----:R-:W-:Y:S06]  /*1650*/  @P1 BRA `(.L_x_2742) ;  /* 0x0000000000241947 */ /* 0x001fec0003800000 */
        /* <DEDUP_REMOVED lines=9> */
.L_x_2742:
[----:B------:R-:W-:Y:S02]  /*16f0*/  IMAD.U32 R2, RZ, RZ, UR5 ;  /* 0x00000005ff027e24 */ /* 0x000fe4000f8e00ff */
[----:B------:R-:W-:Y:S01]  /*1700*/  IMAD.U32 R28, RZ, RZ, UR4 ;  /* 0x00000004ff1c7e24 */ /* 0x000fe2000f8e00ff */
[----:B------:R-:W-:Y:S06]  /*1710*/  @!P2 BRA `(.L_x_2743) ;  /* 0x000000000010a947 */ /* 0x000fec0003800000 */
[----:B------:R-:W-:-:S04]  /*1720*/  IADD3 R4, P0, R235, UR6, RZ ;  /* 0x00000006eb047c10 */ /* 0x000fc8000ff1e0ff */
[----:B------:R-:W-:-:S05]  /*1730*/  IADD3.X R5, R236, UR7, RZ, P0, !PT ;  /* 0x00000007ec057c10 */ /* 0x000fca00087fe4ff */
[----:B------:R0:W5:Y:S01]  /*1740*/  LDG.E R28, desc[UR60][R4.64] ;  /* 0x0000003c041c7981 */ /* 0x000162000c1e1900 */
[----:B------:R-:W-:Y:S05]  /*1750*/  BRA `(.L_x_2744) ;  /* 0x0000000000107947 */ /* 0x000fea0003800000 */
.L_x_2743:
[----:B------:R-:W-:Y:S05]  /*1760*/  @!P0 BRA `(.L_x_2744) ;  /* 0x00000000000c8947 */ /* 0x000fea0003800000 */
[----:B------:R-:W2:Y:S04]  /*1770*/  LDG.E R3, desc[UR60][R6.64] ;  /* 0x0000003c06037981 */ /* 0x000ea8000c1e1900 */
[----:B------:R-:W2:Y:S02]  /*1780*/  LDG.E R28, desc[UR60][R6.64+0x4] ;  /* 0x0000043c061c7981 */ /* 0x000ea4000c1e1900 */
[----:B--2---:R-:W-:-:S07]  /*1790*/  IMAD.IADD R28, R28, 0x1, -R3 ;  /* 0x000000011c1c7824 */ /* 0x004fce00078e0a03 */
.L_x_2744:
[----:B------:R-:W-:Y:S01]  /*17a0*/  ULDC.64 UR4, c[0x0][0xa10] ;  /* 0x0002840000047ab9 */ /* 0x000fe20000000a00 */
[----:B------:R-:W1:Y:S01]  /*17b0*/  LDC R8, c[0x0][0x448] ;  /* 0x00011200ff087b82 */ /* 0x000e620000000800 */
[----:B------:R-:W-:-:S04]  /*17c0*/  ISETP.NE.U32.AND P0, PT, RZ, UR4, PT ;  /* 0x00000004ff007c0c */ /* 0x000fc8000bf05070 */
[----:B------:R-:W-:Y:S01]  /*17d0*/  ISETP.NE.AND.EX P0, PT, RZ, UR5, PT, P0 ;  /* 0x00000005ff007c0c */ /* 0x000fe2000bf05300 */
[----:B------:R-:W-:-:S12]  /*17e0*/  ULDC.64 UR4, c[0x0][0xa30] ;  /* 0x00028c0000047ab9 */ /* 0x000fd80000000a00 */
[----:B0-----:R-:W0:Y:S02]  /*17f0*/  @P0 LDC.64 R4, c[0x0][0xa10] ;  /* 0x00028400ff040b82 */ /* 0x001e240000000a00 */
[----:B0-----:R-:W-:-:S05]  /*1800*/  @P0 IMAD.WIDE R4, R27, 0x4, R4 ;  /* 0x000000041b040825 */ /* 0x001fca00078e0204 */
[----:B------:R-:W2:Y:S04]  /*1810*/  @P0 LDG.E R0, desc[UR60][R4.64] ;  /* 0x0000003c04000981 */ /* 0x000ea8000c1e1900 */
[----:B------:R0:W2:Y:S01]  /*1820*/  @P0 LDG.E R3, desc[UR60][R4.64+0x4] ;  /* 0x0000043c04030981 */ /* 0x0000a2000c1e1900 */
[----:B------:R-:W-:Y:S01]  /*1830*/  ISETP.NE.U32.AND P1, PT, RZ, UR4, PT ;  /* 0x00000004ff007c0c */ /* 0x000fe2000bf25070 */
[----:B-----5:R-:W-:-:S03]  /*1840*/  IMAD.MOV.U32 R144, RZ, RZ, R28 ;  /* 0x000000ffff907224 */ /* 0x020fc600078e001c */
[----:B------:R-:W-:-:S13]  /*1850*/  ISETP.NE.AND.EX P1, PT, RZ, UR5, PT, P1 ;  /* 0x00000005ff007c0c */ /* 0x000fda000bf25310 */
[----:B------:R-:W-:-:S04]  /*1860*/  @P1 IADD3 R6, P2, R235, UR4, RZ ;  /* 0x00000004eb061c10 */ /* 0x000fc8000ff5e0ff */
[----:B------:R-:W-:-:S05]  /*1870*/  @P1 IADD3.X R7, R236, UR5, RZ, P2, !PT ;  /* 0x00000005ec071c10 */ /* 0x000fca00097fe4ff */
[----:B------:R3:W5:Y:S01]  /*1880*/  @P1 LDG.E R144, desc[UR60][R6.64] ;  /* 0x0000003c06901981 */ /* 0x000762000c1e1900 */
[----:B-1----:R-:W-:Y:S01]  /*1890*/  ISETP.NE.AND P1, PT, R8, 0x1, PT ;  /* 0x000000010800780c */ /* 0x002fe20003f25270 */
[----:B------:R-:W-:Y:S01]  /*18a0*/  IMAD.IADD R9, R28, 0x1, -R9 ;  /* 0x000000011c097824 */ /* 0x000fe200078e0a09 */
[----:B------:R-:W-:Y:S02]  /*18b0*/  SHF.L.U32 R224, R25, 0x7, RZ ;  /* 0x0000000719e07819 */ /* 0x000fe400000006ff */
[----:B------:R-:W-:-:S03]  /*18c0*/  PLOP3.LUT P2, PT, PT, PT, PT, 0x80, 0x0 ;  /* 0x000000000000781c */ /* 0x000fc60003f4f070 */
[----:B0-----:R-:W-:Y:S02]  /*18d0*/  VIADD R4, R224, 0x7f ;  /* 0x0000007fe0047836 */ /* 0x001fe40000000000 */
[----:B---3--:R-:W-:-:S04]  /*18e0*/  IMAD.MOV.U32 R6, RZ, RZ, RZ ;  /* 0x000000ffff067224 */ /* 0x008fc800078e00ff */
[----:B------:R-:W0:Y:S08]  /*18f0*/  @P1 LDC R11, c[0x0][0x44c] ;  /* 0x00011300ff0b1b82 */ /* 0x000e300000000800 */
[----:B------:R-:W1:Y:S01]  /*1900*/  @P1 LDC R5, c[0x0][0x450] ;  /* 0x00011400ff051b82 */ /* 0x000e620000000800 */
[----:B--2---:R-:W-:Y:S02]  /*1910*/  @P0 IMAD.IADD R2, R3, 0x1, -R0 ;  /* 0x0000000103020824 */ /* 0x004fe400078e0a00 */
[----:B0-----:R-:W-:-:S04]  /*1920*/  @P1 IMAD.HI.U32 R0, R4, R11, RZ ;  /* 0x0000000b04001227 */ /* 0x001fc800078e00ff */
[----:B------:R-:W-:Y:S01]  /*1930*/  IMAD.IADD R227, R9, 0x1, R2 ;  /* 0x0000000109e37824 */ /* 0x000fe200078e0202 */
[----:B-1----:R-:W-:Y:S01]  /*1940*/  @P1 SHF.R.U32.HI R4, RZ, R5, R0 ;  /* 0x00000005ff041219 */ /* 0x002fe20000011600 */
[----:B------:R-:W-:-:S03]  /*1950*/  IMAD.MOV R0, RZ, RZ, -R9 ;  /* 0x000000ffff007224 */ /* 0x000fc600078e0a09 */
[C---:B------:R-:W-:Y:S02]  /*1960*/  IADD3 R149, R227.reuse, 0x70, -R226 ;  /* 0x00000070e3957810 */ /* 0x040fe40007ffe8e2 */
[----:B------:R-:W-:Y:S02]  /*1970*/  IADD3 R5, R227, 0x6f, RZ ;  /* 0x0000006fe3057810 */ /* 0x000fe40007ffe0ff */
[----:B------:R-:W-:Y:S01]  /*1980*/  VIMNMX R0, RZ, R0, !PT ;  /* 0x00000000ff007248 */ /* 0x000fe20007fe0100 */
[----:B------:R-:W-:Y:S02]  /*1990*/  IMAD.IADD R7, R149, 0x1, R4 ;  /* 0x0000000195077824 */ /* 0x000fe400078e0204 */
[----:B------:R-:W-:Y:S01]  /*19a0*/  IMAD.MOV.U32 R4, RZ, RZ, RZ ;  /* 0x000000ffff047224 */ /* 0x000fe200078e00ff */
[----:B------:R-:W-:Y:S01]  /*19b0*/  SHF.R.U32.HI R124, RZ, 0x4, R0 ;  /* 0x00000004ff7c7819 */ /* 0x000fe20000011600 */
[----:B------:R-:W-:-:S04]  /*19c0*/  IMAD.HI R6, R7, -0x6db6db6d, R6 ;  /* 0x9249249307067827 */ /* 0x000fc800078e0206 */
[----:B------:R-:W-:Y:S01]  /*19d0*/  IMAD.HI R4, R5, -0x6db6db6d, R4 ;  /* 0x9249249305047827 */ /* 0x000fe200078e0204 */
[----:B------:R-:W-:-:S03]  /*19e0*/  SHF.R.U32.HI R5, RZ, 0x1f, R6 ;  /* 0x0000001fff057819 */ /* 0x000fc60000011606 */
[----:B------:R-:W-:Y:S01]  /*19f0*/  IMAD.WIDE.U32 R124, R124, 0x24924925, RZ ;  /* 0x249249257c7c7825 */ /* 0x000fe200078e00ff */
[----:B------:R-:W-:Y:S02]  /*1a00*/  SHF.R.U32.HI R3, RZ, 0x1f, R4 ;  /* 0x0000001fff037819 */ /* 0x000fe40000011604 */
[----:B------:R-:W-:Y:S01]  /*1a10*/  LEA.HI.SX32 R5, R6, R5, 0x1a ;  /* 0x0000000506057211 */ /* 0x000fe200078fd2ff */
[----:B------:R-:W-:Y:S01]  /*1a20*/  IMAD.MOV.U32 R24, RZ, RZ, R125 ;  /* 0x000000ffff187224 */ /* 0x000fe200078e007d */
[----:B------:R-:W-:-:S04]  /*1a30*/  LEA.HI.SX32 R150, R4, R3, 0x1a ;  /* 0x0000000304967211 */ /* 0x000fc800078fd2ff */
[----:B------:R-:W-:-:S05]  /*1a40*/  VIMNMX R5, R150, R5, PT ;  /* 0x0000000596057248 */ /* 0x000fca0003fe0100 */
[----:B------:R-:W-:-:S05]  /*1a50*/  IMAD R5, R5, 0x70, -R9 ;  /* 0x0000007005057824 */ /* 0x000fca00078e0a09 */
[----:B------:R-:W-:-:S04]  /*1a60*/  VIMNMX R5, R5, R2, PT ;  /* 0x0000000205057248 */ /* 0x000fc80003fe0100 */
[----:B------:R-:W-:-:S13]  /*1a70*/  ISETP.GT.AND P0, PT, R5, R0, PT ;  /* 0x000000000500720c */ /* 0x000fda0003f04270 */
[----:B------:R-:W-:Y:S01]  /*1a80*/  @P0 IADD3 R5, R5, 0x6f, RZ ;  /* 0x0000006f05050810 */ /* 0x000fe20007ffe0ff */
[----:B------:R-:W-:-:S04]  /*1a90*/  @P0 IMAD.MOV.U32 R4, RZ, RZ, RZ ;  /* 0x000000ffff040224 */ /* 0x000fc800078e00ff */
[----:B------:R-:W-:-:S05]  /*1aa0*/  @P0 IMAD.HI R4, R5, -0x6db6db6d, R4 ;  /* 0x9249249305040827 */ /* 0x000fca00078e0204 */
[----:B------:R-:W-:-:S04]  /*1ab0*/  @P0 SHF.R.U32.HI R3, RZ, 0x1f, R4 ;  /* 0x0000001fff030819 */ /* 0x000fc80000011604 */
[----:B------:R-:W-:-:S04]  /*1ac0*/  @P0 LEA.HI.SX32 R24, R4, R3, 0x1a ;  /* 0x0000000304180211 */ /* 0x000fc800078fd2ff */
[----:B------:R-:W-:-:S13]  /*1ad0*/  ISETP.GT.AND P0, PT, R24, R125, PT ;  /* 0x0000007d1800720c */ /* 0x000fda0003f04270 */
[----:B------:R-:W-:Y:S05]  /*1ae0*/  @!P0 BRA `(.L_x_2745) ;  /* 0x0000008c00008947 */ /* 0x000fea0003800000 */
        /* <DEDUP_REMOVED lines=20> */
.L_x_2747:
[----:B------:R-:W-:Y:S05]  /*1c30*/  BSYNC B6 ;  /* 0x0000000000067941 */ /* 0x000fea0003800000 */
.L_x_2746:
        /* <DEDUP_REMOVED lines=20> */
.L_x_2749:
[----:B------:R-:W-:Y:S05]  /*1d80*/  BSYNC B6 ;  /* 0x0000000000067941 */ /* 0x000fea0003800000 */
.L_x_2748:
[----:B------:R-:W-:Y:S01]  /*1d90*/  ULDC.64 UR4, c[0x0][0x9f8] ;  /* 0x00027e0000047ab9 */ /* 0x000fe20000000a00 */
[----:B------:R-:W2:Y:S01]  /*1da0*/  LDL.LU R30, [R1+0x20] ;  /* 0x00002000011e7983 */ /* 0x000ea20000300800 */
        /* <DEDUP_REMOVED lines=9> */
[----:B------:R-:W-:-:S07]  /*1e40*/  SHF.R.S32.HI R147, RZ, 0x1f, R204 ;  /* 0x0000001fff937819 */ /* 0x000fce00000114cc */
[----:B------:R-:W3:Y:S03]  /*1e50*/  LDC.64 R100, c[0x0][0x3f8] ;  /* 0x0000fe00ff647b82 */ /* 0x000ee60000000a00 */
[----:B------:R-:W-:-:S04]  /*1e60*/  @P0 IADD3 R4, P1, R235, UR4, RZ ;  /* 0x00000004eb040c10 */ /* 0x000fc8000ff3e0ff */
[----:B------:R-:W-:Y:S01]  /*1e70*/  @P0 IADD3.X R5, R236, UR5, RZ, P1, !PT ;  /* 0x00000005ec050c10 */ /* 0x000fe20008ffe4ff */
[----:B------:R-:W-:Y:S01]  /*1e80*/  ULDC.64 UR4, c[0x0][0x330] ;  /* 0x0000cc0000047ab9 */ /* 0x000fe20000000a00 */
[----:B------:R-:W4:Y:S03]  /*1e90*/  LDC R31, c[0x0][0x3f4] ;  /* 0x0000fd00ff1f7b82 */ /* 0x000f260000000800 */
        /* <DEDUP_REMOVED lines=10> */
[----:B0-----:R-:W-:Y:S01]  /*1f40*/  SHF.L.U32 R5, R0, 0x1, RZ ;  /* 0x0000000100057819 */ /* 0x001fe200000006ff */
[C---:B------:R-:W-:Y:S01]  /*1f50*/  VIADD R0, R18.reuse, 0x60 ;  /* 0x0000006012007836 */ /* 0x040fe20000000000 */
[----:B------:R-:W-:Y:S01]  /*1f60*/  SEL R4, RZ, 0x1, P0 ;  /* 0x00000001ff047807 */ /* 0x000fe20000000000 */
[----:B------:R-:W-:Y:S01]  /*1f70*/  IMAD.IADD R115, R115, 0x1, R3 ;  /* 0x0000000173737824 */ /* 0x000fe200078e0203 */
[----:B------:R-:W-:Y:S01]  /*1f80*/  ISETP.GE.AND P0, PT, R207, UR6, PT ;  /* 0x00000006cf007c0c */ /* 0x000fe2000bf06270 */
[----:B------:R-:W-:Y:S01]  /*1f90*/  VIADD R3, R18, 0x80 ;  /* 0x0000008012037836 */ /* 0x000fe20000000000 */
[----:B------:R-:W-:Y:S01]  /*1fa0*/  ISETP.GE.AND P1, PT, R0, UR6, PT ;  /* 0x0000000600007c0c */ /* 0x000fe2000bf26270 */
[-C--:B------:R-:W-:Y:S01]  /*1fb0*/  IMAD R10, R12, R112.reuse, RZ ;  /* 0x000000700c0a7224 */ /* 0x080fe200078e02ff */
[----:B------:R-:W-:Y:S01]  /*1fc0*/  LOP3.LUT R6, R5, 0x2, R4, 0xe2, !PT ;  /* 0x0000000205067812 */ /* 0x000fe200078ee204 */
[----:B------:R-:W-:Y:S01]  /*1fd0*/  IMAD.WIDE.U32 R4, R121, R112, RZ ;  /* 0x0000007079047225 */ /* 0x000fe200078e00ff */
[----:B------:R-:W-:-:S02]  /*1fe0*/  ISETP.GE.AND P2, PT, R3, UR6, PT ;  /* 0x0000000603007c0c */ /* 0x000fc4000bf46270 */
[----:B------:R-:W-:Y:S01]  /*1ff0*/  SEL R7, RZ, 0x4, P0 ;  /* 0x00000004ff077807 */ /* 0x000fe20000000000 */
[----:B------:R-:W-:Y:S01]  /*2000*/  IMAD R11, R121, R113, R10 ;  /* 0x00000071790b7224 */ /* 0x000fe200078e020a */
[----:B------:R-:W-:Y:S01]  /*2010*/  SEL R8, RZ, 0x8, P1 ;  /* 0x00000008ff087807 */ /* 0x000fe20000800000 */
[----:B------:R-:W-:Y:S01]  /*2020*/  IMAD R9, R9, UR4, RZ ;  /* 0x0000000409097c24 */ /* 0x000fe2000f8e02ff */
[----:B------:R-:W-:Y:S01]  /*2030*/  SEL R29, RZ, 0x10, P2 ;  /* 0x00000010ff1d7807 */ /* 0x000fe20001000000 */
[----:B------:R-:W-:Y:S01]  /*2040*/  IMAD.IADD R5, R5, 0x1, R11 ;  /* 0x0000000105057824 */ /* 0x000fe200078e020b */
[----:B------:R-:W-:Y:S01]  /*2050*/  LOP3.LUT R6, R8, R6, R7, 0xfe, !PT ;  /* 0x0000000608067212 */ /* 0x000fe200078efe07 */
[C---:B------:R-:W-:Y:S01]  /*2060*/  IMAD R9, R26.reuse, UR5, R9 ;  /* 0x000000051a097c24 */ /* 0x040fe2000f8e0209 */
[----:B------:R-:W-:Y:S01]  /*2070*/  ISETP.NE.U32.AND P0, PT, RZ, UR8, PT ;  /* 0x00000008ff007c0c */ /* 0x000fe2000bf05070 */
[----:B------:R-:W-:Y:S01]  /*2080*/  IMAD.WIDE.U32 R4, R26, UR4, R4 ;  /* 0x000000041a047c25 */ /* 0x000fe2000f8e0004 */
[----:B------:R-:W-:Y:S01]  /*2090*/  LOP3.LUT R29, R6, R29, RZ, 0xfc, !PT ;  /* 0x0000001d061d7212 */ /* 0x000fe200078efcff */
[----:B------:R-:W-:Y:S01]  /*20a0*/  ULDC.64 UR4, c[0x0][0x310] ;  /* 0x0000c40000047ab9 */ /* 0x000fe20000000a00 */
[----:B------:R-:W-:Y:S01]  /*20b0*/  ISETP.NE.AND.EX P0, PT, RZ, UR9, PT, P0 ;  /* 0x00000009ff007c0c */ /* 0x000fe2000bf05300 */
[----:B------:R-:W-:Y:S01]  /*20c0*/  IMAD.IADD R5, R5, 0x1, R9 ;  /* 0x0000000105057824 */ /* 0x000fe200078e0209 */
[----:B------:R-:W-:Y:S01]  /*20d0*/  SHF.R.S32.HI R23, RZ, 0x1f, R22 ;  /* 0x0000001fff177819 */ /* 0x000fe20000011416 */
[----:B-1----:R-:W-:Y:S01]  /*20e0*/  IMAD.WIDE.U32 R108, R204, R106, R18 ;  /* 0x0000006acc6c7225 */ /* 0x002fe200078e0012 */
[----:B----4-:R-:W-:-:S02]  /*20f0*/  ISETP.GE.AND P1, PT, R206, R31, PT ;  /* 0x0000001fce00720c */ /* 0x010fc40003f26270 */
[----:B------:R-:W-:Y:S01]  /*2100*/  ISETP.GE.AND P3, PT, R207, R31, PT ;  /* 0x0000001fcf00720c */ /* 0x000fe20003f66270 */
[----:B------:R-:W-:Y:S01]  /*2110*/  IMAD.WIDE.U32 R110, R204, R106, R22 ;  /* 0x0000006acc6e7225 */ /* 0x000fe200078e0016 */
[----:B------:R-:W-:Y:S02]  /*2120*/  SHF.R.U32.HI R25, RZ, 0x3, R217 ;  /* 0x00000003ff197819 */ /* 0x000fe400000116d9 */
[----:B------:R-:W-:Y:S01]  /*2130*/  LOP3.LUT P2, RZ, R228, 0x4, RZ, 0xc0, !PT ;  /* 0x00000004e4ff7812 */ /* 0x000fe2000784c0ff */
[-C--:B---3--:R-:W-:Y:S01]  /*2140*/  IMAD.WIDE.U32 R104, R204, R100.reuse, R22 ;  /* 0x00000064cc687225 */ /* 0x088fe200078e0016 */
[----:B------:R-:W-:Y:S02]  /*2150*/  SHF.L.U64.HI R135, R112, 0x6, R113 ;  /* 0x0000000670877819 */ /* 0x000fe40000010271 */
[----:B------:R-:W-:Y:S01]  /*2160*/  LEA.HI R151, R151, 0x8, RZ, 0x19 ;  /* 0x0000000897977811 */ /* 0x000fe200078fc8ff */
[----:B------:R-:W-:-:S04]  /*2170*/  IMAD.WIDE.U32 R102, R204, R100, R18 ;  /* 0x00000064cc667225 */ /* 0x000fc800078e0012 */
[----:B------:R-:W-:Y:S02]  /*2180*/  IMAD.SHL.U32 R136, R112, 0x40, RZ ;  /* 0x0000004070887824 */ /* 0x000fe400078e00ff */
[----:B------:R-:W-:Y:S02]  /*2190*/  IMAD R15, R107, 0x70, RZ ;  /* 0x000000706b0f7824 */ /* 0x000fe400078e02ff */
[----:B------:R-:W-:Y:S02]  /*21a0*/  VIADD R32, R204, 0x40 ;  /* 0x00000040cc207836 */ /* 0x000fe40000000000 */
[----:B------:R-:W-:Y:S02]  /*21b0*/  IMAD R133, R101, 0x70, RZ ;  /* 0x0000007065857824 */ /* 0x000fe400078e02ff */
[----:B------:R-:W-:Y:S01]  /*21c0*/  IMAD.SHL.U32 R124, R31, 0x2, RZ ;  /* 0x000000021f7c7824 */ /* 0x000fe200078e00ff */
[----:B------:R-:W-:Y:S02]  /*21d0*/  SHF.R.S32.HI R148, RZ, 0x1f, R32 ;  /* 0x0000001fff947819 */ /* 0x000fe40000011420 */
[----:B--2---:R-:W-:-:S04]  /*21e0*/  LOP3.LUT R30, R30, 0xfffffffe, RZ, 0xc0, !PT ;  /* 0xfffffffe1e1e7812 */ /* 0x004fc800078ec0ff */
[----:B------:R-:W-:-:S04]  /*21f0*/  @P3 LOP3.LUT R30, R30, 0x1, RZ, 0xfc, !PT ;  /* 0x000000011e1e3812 */ /* 0x000fc800078efcff */
[----:B------:R-:W-:-:S04]  /*2200*/  LOP3.LUT R30, R30, 0xfffffffb, RZ, 0xc0, !PT ;  /* 0xfffffffb1e1e7812 */ /* 0x000fc800078ec0ff */
[----:B------:R-:W-:-:S05]  /*2210*/  @P2 LOP3.LUT R30, R30, 0x4, RZ, 0xfc, !PT ;  /* 0x000000041e1e2812 */ /* 0x000fca00078efcff */
[----:B------:R0:W-:Y:S01]  /*2220*/  STL [R1+0x20], R30 ;  /* 0x0000201e01007387 */ /* 0x0001e20000100800 */
[----:B------:R-:W-:Y:S02]  /*2230*/  SHF.R.S32.HI R6, RZ, 0x1f, R27 ;  /* 0x0000001fff067819 */ /* 0x000fe4000001141b */
[----:B------:R-:W-:Y:S02]  /*2240*/  SEL R9, R27, RZ, !P0 ;  /* 0x000000ff1b097207 */ /* 0x000fe40004000000 */
[----:B------:R-:W-:Y:S01]  /*2250*/  SEL R8, R6, RZ, !P0 ;  /* 0x000000ff06087207 */ /* 0x000fe20004000000 */
[----:B------:R-:W-:Y:S02]  /*2260*/  IMAD R6, R147, R106, RZ ;  /* 0x0000006a93067224 */ /* 0x000fe400078e02ff */
[----:B------:R-:W-:-:S04]  /*2270*/  IMAD.WIDE.U32 R116, R9, UR4, R4 ;  /* 0x0000000409747c25 */ /* 0x000fc8000f8e0004 */
[----:B------:R-:W-:Y:S02]  /*2280*/  IMAD R10, R8, UR4, RZ ;  /* 0x00000004080a7c24 */ /* 0x000fe4000f8e02ff */
[C---:B------:R-:W-:Y:S02]  /*2290*/  IMAD R11, R204.reuse, R107, R6 ;  /* 0x0000006bcc0b7224 */ /* 0x040fe400078e0206 */
        /* <DEDUP_REMOVED lines=13> */
[----:B------:R-:W-:-:S04]  /*2370*/  IMAD.WIDE.U32 R114, R9, UR4, R114 ;  /* 0x0000000409727c25 */ /* 0x000fc8000f8e0072 */
[----:B------:R-:W-:Y:S01]  /*2380*/  IMAD R39, R9, UR5, R8 ;  /* 0x0000000509277c24 */ /* 0x000fe2000f8e0208 */
[C---:B------:R-:W-:Y:S01]  /*2390*/  SEL R9, R31.reuse, RZ, P1 ;  /* 0x000000ff1f097207 */ /* 0x040fe20000800000 */
[----:B------:R-:W-:Y:S01]  /*23a0*/  IMAD R11, R204, R101, R7 ;  /* 0x00000065cc0b7224 */ /* 0x000fe200078e0207 */
[C---:B------:R-:W-:Y:S01]  /*23b0*/  SEL R7, R31.reuse, RZ, P0 ;  /* 0x000000ff1f077207 */ /* 0x040fe20000000000 */
[-C--:B-----5:R-:W-:Y:S01]  /*23c0*/  IMAD.WIDE.U32 R110, R144, R106.reuse, R110 ;  /* 0x0000006a906e7225 */ /* 0x0a0fe200078e006e */
[----:B------:R-:W-:Y:S02]  /*23d0*/  SEL R8, R31, RZ, P3 ;  /* 0x000000ff1f087207 */ /* 0x000fe40001800000 */
[----:B------:R-:W-:Y:S01]  /*23e0*/  IADD3 R7, R18, R7, RZ ;  /* 0x0000000712077210 */ /* 0x000fe20007ffe0ff */
[----:B------:R-:W-:Y:S01]  /*23f0*/  IMAD.IADD R9, R206, 0x1, R9 ;  /* 0x00000001ce097824 */ /* 0x000fe200078e0209 */
[----:B------:R-:W-:Y:S01]  /*2400*/  IADD3 R120, P3, R204, R121, RZ ;  /* 0x00000079cc787210 */ /* 0x000fe20007f7e0ff */
[----:B------:R-:W-:Y:S01]  /*2410*/  IMAD.IADD R13, R207, 0x1, R8 ;  /* 0x00000001cf0d7824 */ /* 0x000fe200078e0208 */
[----:B------:R-:W-:Y:S01]  /*2420*/  SHF.R.S32.HI R8, RZ, 0x1f, R7 ;  /* 0x0000001fff087819 */ /* 0x000fe20000011407 */
[----:B------:R-:W-:Y:S01]  /*2430*/  IMAD.IADD R105, R105, 0x1, R11 ;  /* 0x0000000169697824 */ /* 0x000fe200078e020b */
[----:B------:R-:W-:Y:S01]  /*2440*/  SHF.R.S32.HI R10, RZ, 0x1f, R9 ;  /* 0x0000001fff0a7819 */ /* 0x000fe20000011409 */
[----:B------:R-:W-:Y:S01]  /*2450*/  IMAD.IADD R103, R11, 0x1, R103 ;  /* 0x000000010b677824 */ /* 0x000fe200078e0267 */
[-C--:B------:R-:W-:Y:S01]  /*2460*/  LEA.HI R21, R8, R7.reuse, RZ, 0x3 ;  /* 0x0000000708157211 */ /* 0x080fe200078f18ff */
[----:B------:R-:W-:Y:S01]  /*2470*/  IMAD.WIDE.U32 R108, R144, R106, R108 ;  /* 0x0000006a906c7225 */ /* 0x000fe200078e006c */
[----:B------:R-:W-:-:S02]  /*2480*/  LEA.HI R7, R8, R7, RZ, 0x6 ;  /* 0x0000000708077211 */ /* 0x000fc400078f30ff */
[-C--:B------:R-:W-:Y:S01]  /*2490*/  LEA.HI R8, R10, R9.reuse, RZ, 0x6 ;  /* 0x000000090a087211 */ /* 0x080fe200078f30ff */
[-C--:B------:R-:W-:Y:S01]  /*24a0*/  IMAD.WIDE.U32 R104, R144, R100.reuse, R104 ;  /* 0x0000006490687225 */ /* 0x080fe200078e0068 */
[----:B------:R-:W-:Y:S02]  /*24b0*/  LEA.HI R26, R10, R9, RZ, 0x3 ;  /* 0x000000090a1a7211 */ /* 0x000fe400078f18ff */
[----:B------:R-:W-:Y:S01]  /*24c0*/  SHF.R.S32.HI R7, RZ, 0x6, R7 ;  /* 0x00000006ff077819 */ /* 0x000fe20000011407 */
[----:B------:R-:W-:Y:S01]  /*24d0*/  IMAD.WIDE.U32 R102, R144, R100, R102 ;  /* 0x0000006490667225 */ /* 0x000fe200078e0066 */
[----:B------:R-:W-:Y:S02]  /*24e0*/  SHF.R.S32.HI R9, RZ, 0x6, R8 ;  /* 0x00000006ff097819 */ /* 0x000fe40000011408 */
[----:B------:R-:W-:Y:S01]  /*24f0*/  SHF.R.S32.HI R20, RZ, 0x1f, R13 ;  /* 0x0000001fff147819 */ /* 0x000fe2000001140d */
[C---:B------:R-:W-:Y:S01]  /*2500*/  IMAD R143, R7.reuse, 0x1c00, R220 ;  /* 0x00001c00078f7824 */ /* 0x040fe200078e02dc */
[C-C-:B------:R-:W-:Y:S01]  /*2510*/  LOP3.LUT R8, R218.reuse, 0x38, R21.reuse, 0xf8, !PT ;  /* 0x00000038da087812 */ /* 0x140fe200078ef815 */
[----:B------:R-:W-:Y:S01]  /*2520*/  IMAD R141, R7, 0x1c00, R222 ;  /* 0x00001c00078d7824 */ /* 0x000fe200078e02de */
[----:B------:R-:W-:Y:S01]  /*2530*/  LOP3.LUT R10, R218, 0x38, R26, 0xf8, !PT ;  /* 0x00000038da0a7812 */ /* 0x000fe200078ef81a */
[C---:B------:R-:W-:Y:S01]  /*2540*/  IMAD R142, R9.reuse, 0x1c00, R220 ;  /* 0x00001c00098e7824 */ /* 0x040fe200078e02dc */
[----:B------:R-:W-:Y:S01]  /*2550*/  LEA.HI R28, R20, R13, RZ, 0x3 ;  /* 0x0000000d141c7211 */ /* 0x000fe200078f18ff */
[----:B------:R-:W-:Y:S01]  /*2560*/  IMAD R139, R9, 0x1c00, R222 ;  /* 0x00001c00098b7824 */ /* 0x000fe200078e02de */
[----:B------:R-:W-:Y:S01]  /*2570*/  LOP3.LUT R11, R217, 0x38, R21, 0xf8, !PT ;  /* 0x00000038d90b7812 */ /* 0x000fe200078ef815 */
[----:B------:R-:W-:Y:S01]  /*2580*/  IMAD.IADD R38, R115, 0x1, R39 ;  /* 0x0000000173267824 */ /* 0x000fe200078e0227 */
[----:B------:R-:W-:-:S02]  /*2590*/  LOP3.LUT R8, R8, R219, RZ, 0x3c, !PT ;  /* 0x000000db08087212 */ /* 0x000fc400078e3cff */
[----:B------:R-:W-:Y:S02]  /*25a0*/  LOP3.LUT R7, R10, R219, RZ, 0x3c, !PT ;  /* 0x000000db0a077212 */ /* 0x000fe400078e3cff */
[----:B------:R-:W-:Y:S01]  /*25b0*/  LEA.HI R13, R20, R13, RZ, 0x6 ;  /* 0x0000000d140d7211 */ /* 0x000fe200078f30ff */
[----:B------:R-:W-:Y:S01]  /*25c0*/  IMAD.IADD R143, R143, 0x1, R8 ;  /* 0x000000018f8f7824 */ /* 0x000fe200078e0208 */
[----:B------:R-:W-:Y:S02]  /*25d0*/  LOP3.LUT R14, R11, R25, RZ, 0x3c, !PT ;  /* 0x000000190b0e7212 */ /* 0x000fe400078e3cff */
[----:B------:R-:W-:Y:S02]  /*25e0*/  IADD3 R142, R142, R7, RZ ;  /* 0x000000078e8e7210 */ /* 0x000fe40007ffe0ff */
[----:B------:R-:W-:Y:S01]  /*25f0*/  SHF.R.S32.HI R13, RZ, 0x6, R13 ;  /* 0x00000006ff0d7819 */ /* 0x000fe2000001140d */
[----:B------:R-:W-:Y:S01]  /*2600*/  IMAD.IADD R141, R141, 0x1, R14 ;  /* 0x000000018d8d7824 */ /* 0x000fe200078e020e */
[----:B------:R-:W-:-:S02]  /*2610*/  LOP3.LUT R7, R217, 0x38, R26, 0xf8, !PT ;  /* 0x00000038d9077812 */ /* 0x000fc400078ef81a */
[----:B------:R-:W-:Y:S01]  /*2620*/  LOP3.LUT R11, R217, 0x38, R28, 0xf8, !PT ;  /* 0x00000038d90b7812 */ /* 0x000fe200078ef81c */
[C---:B------:R-:W-:Y:S01]  /*2630*/  IMAD R138, R13.reuse, 0x1c00, R222 ;  /* 0x00001c000d8a7824 */ /* 0x040fe200078e02de */
[----:B------:R-:W-:Y:S01]  /*2640*/  LOP3.LUT R8, R218, 0x38, R28, 0xf8, !PT ;  /* 0x00000038da087812 */ /* 0x000fe200078ef81c */
[----:B------:R-:W-:Y:S01]  /*2650*/  IMAD R140, R13, 0x1c00, R220 ;  /* 0x00001c000d8c7824 */ /* 0x000fe200078e02dc */
[-C--:B------:R-:W-:Y:S01]  /*2660*/  LOP3.LUT R10, R7, R25.reuse, RZ, 0x3c, !PT ;  /* 0x00000019070a7212 */ /* 0x080fe200078e3cff */
[----:B------:R-:W-:Y:S01]  /*2670*/  IMAD R13, R113, 0x70, RZ ;  /* 0x00000070710d7824 */ /* 0x000fe200078e02ff */
[----:B------:R-:W-:Y:S01]  /*2680*/  LOP3.LUT R11, R11, R25, RZ, 0x3c, !PT ;  /* 0x000000190b0b7212 */ /* 0x000fe200078e3cff */
[----:B------:R-:W-:Y:S01]  /*2690*/  IMAD.WIDE.U32 R112, R112, 0x70, RZ ;  /* 0x0000007070707825 */ /* 0x000fe200078e00ff */
[----:B------:R-:W-:Y:S02]  /*26a0*/  LOP3.LUT R7, R8, R219, RZ, 0x3c, !PT ;  /* 0x000000db08077212 */ /* 0x000fe400078e3cff */
[----:B------:R-:W-:Y:S01]  /*26b0*/  SHF.R.S32.HI R9, RZ, 0x1f, R144 ;  /* 0x0000001fff097819 */ /* 0x000fe20000011490 */
[----:B------:R-:W-:Y:S01]  /*26c0*/  IMAD.IADD R138, R138, 0x1, R11 ;  /* 0x000000018a8a7824 */ /* 0x000fe200078e020b */
[----:B------:R-:W-:Y:S01]  /*26d0*/  SHF.L.U32 R8, R106, 0x6, RZ ;  /* 0x000000066a087819 */ /* 0x000fe200000006ff */
[----:B------:R-:W-:Y:S01]  /*26e0*/  IMAD.IADD R140, R140, 0x1, R7 ;  /* 0x000000018c8c7824 */ /* 0x000fe200078e0207 */
[----:B------:R-:W-:Y:S01]  /*26f0*/  LOP3.LUT R14, R218, 0x18, R18, 0xf8, !PT ;  /* 0x00000018da0e7812 */ /* 0x000fe200078ef812 */
[----:B------:R-:W-:Y:S01]  /*2700*/  VIADD R11, R18, 0xa0 ;  /* 0x000000a0120b7836 */ /* 0x000fe20000000000 */
[----:B------:R-:W-:Y:S01]  /*2710*/  IADD3.X R121, R12, R147, RZ, P3, !PT ;  /* 0x000000930c797210 */ /* 0x000fe20001ffe4ff */
[C---:B------:R-:W-:Y:S01]  /*2720*/  IMAD R7, R9.reuse, R106, RZ ;  /* 0x0000006a09077224 */ /* 0x040fe200078e02ff */
[----:B------:R-:W-:Y:S01]  /*2730*/  LOP3.LUT R137, R14, R219, RZ, 0x3c, !PT ;  /* 0x000000db0e897212 */ /* 0x000fe200078e3cff */
[----:B------:R-:W-:Y:S01]  /*2740*/  IMAD R9, R9, R100, RZ ;  /* 0x0000006409097224 */ /* 0x000fe200078e02ff */
[----:B------:R-:W-:Y:S01]  /*2750*/  ISETP.GE.AND P2, PT, R11, UR6, PT ;  /* 0x000000060b007c0c */ /* 0x000fe2000bf46270 */
[----:B------:R-:W-:Y:S01]  /*2760*/  IMAD R27, R144, R107, R7 ;  /* 0x0000006b901b7224 */ /* 0x000fe200078e0207 */
[C---:B------:R-:W-:Y:S01]  /*2770*/  SHF.L.U64.HI R7, R106.reuse, 0x6, R107 ;  /* 0x000000066a077819 */ /* 0x040fe2000001026b */
[----:B------:R-:W-:Y:S01]  /*2780*/  IMAD.WIDE.U32 R106, R106, 0x70, RZ ;  /* 0x000000706a6a7825 */ /* 0x000fe200078e00ff */
[----:B0-----:R-:W-:-:S02]  /*2790*/  SEL R30, RZ, 0x20, P2 ;  /* 0x00000020ff1e7807 */ /* 0x001fc40001000000 */
[----:B------:R-:W-:Y:S01]  /*27a0*/  IADD3 R12, R111, R27, RZ ;  /* 0x0000001b6f0c7210 */ /* 0x000fe20007ffe0ff */
[----:B------:R-:W-:Y:S01]  /*27b0*/  IMAD R25, R144, R101, R9 ;  /* 0x0000006590197224 */ /* 0x000fe200078e0209 */
[----:B------:R-:W-:Y:S01]  /*27c0*/  SHF.L.U64.HI R9, R100, 0x6, R101 ;  /* 0x0000000664097819 */ /* 0x000fe20000010265 */
[----:B------:R-:W-:Y:S01]  /*27d0*/  IMAD.IADD R132, R113, 0x1, R13 ;  /* 0x0000000171847824 */ /* 0x000fe200078e020d */
[----:B------:R-:W-:Y:S01]  /*27e0*/  SHF.R.S32.HI R20, RZ, 0x3, R21 ;  /* 0x00000003ff147819 */ /* 0x000fe20000011415 */
[----:B------:R-:W-:Y:S01]  /*27f0*/  IMAD.IADD R134, R107, 0x1, R15 ;  /* 0x000000016b867824 */ /* 0x000fe200078e020f */
[----:B------:R-:W-:Y:S01]  /*2800*/  LOP3.LUT R37, R29, R30, RZ, 0xfc, !PT ;  /* 0x0000001e1d257212 */ /* 0x000fe200078efcff */
[----:B------:R-:W-:Y:S01]  /*2810*/  IMAD.IADD R139, R139, 0x1, R10 ;  /* 0x000000018b8b7824 */ /* 0x000fe200078e020a */
[----:B------:R-:W-:Y:S01]  /*2820*/  LOP3.LUT R21, R21, 0xfffffff8, RZ, 0xc0, !PT ;  /* 0xfffffff815157812 */ /* 0x000fe200078ec0ff */
[----:B------:R-:W-:Y:S01]  /*2830*/  IMAD.IADD R13, R27, 0x1, R109 ;  /* 0x000000011b0d7824 */ /* 0x000fe200078e026d */
[----:B------:R-:W-:Y:S01]  /*2840*/  SHF.R.S32.HI R27, RZ, 0x3, R28 ;  /* 0x00000003ff1b7819 */ /* 0x000fe2000001141c */
[----:B------:R-:W-:Y:S01]  /*2850*/  IMAD.IADD R14, R105, 0x1, R25 ;  /* 0x00000001690e7824 */ /* 0x000fe200078e0219 */
[----:B------:R-:W-:Y:S01]  /*2860*/  LOP3.LUT R28, R28, 0xfffffff8, RZ, 0xc0, !PT ;  /* 0xfffffff81c1c7812 */ /* 0x000fe200078ec0ff */
[----:B------:R-:W-:Y:S01]  /*2870*/  IMAD.IADD R15, R25, 0x1, R103 ;  /* 0x00000001190f7824 */ /* 0x000fe200078e0267 */
[----:B------:R-:W-:Y:S01]  /*2880*/  SHF.R.S32.HI R25, RZ, 0x3, R26 ;  /* 0x00000003ff197819 */ /* 0x000fe2000001141a */
[----:B------:R-:W-:Y:S01]  /*2890*/  IMAD.SHL.U32 R10, R100, 0x40, RZ ;  /* 0x00000040640a7824 */ /* 0x000fe200078e00ff */
[----:B------:R-:W-:Y:S01]  /*28a0*/  LOP3.LUT R26, R26, 0xfffffff8, RZ, 0xc0, !PT ;  /* 0xfffffff81a1a7812 */ /* 0x000fe200078ec0ff */
[----:B------:R-:W-:Y:S01]  /*28b0*/  IMAD.WIDE.U32 R100, R100, 0x70, RZ ;  /* 0x0000007064647825 */ /* 0x000fe200078e00ff */
[----:B------:R-:W-:-:S02]  /*28c0*/  LOP3.LUT R33, R37, 0x2, RZ, 0xc0, !PT ;  /* 0x0000000225217812 */ /* 0x000fc400078ec0ff */
[C---:B------:R-:W-:Y:S01]  /*28d0*/  LOP3.LUT R34, R37.reuse, 0x4, RZ, 0xc0, !PT ;  /* 0x0000000425227812 */ /* 0x040fe200078ec0ff */
[----:B------:R-:W-:Y:S01]  /*28e0*/  IMAD.IADD R137, R220, 0x1, R137 ;  /* 0x00000001dc897824 */ /* 0x000fe200078e0289 */
[----:B------:R-:W-:Y:S01]  /*28f0*/  LOP3.LUT R35, R37, 0x8, RZ, 0xc0, !PT ;  /* 0x0000000825237812 */ /* 0x000fe200078ec0ff */
[----:B------:R-:W-:Y:S01]  /*2900*/  IMAD.IADD R133, R101, 0x1, R133 ;  /* 0x0000000165857824 */ /* 0x000fe200078e0285 */
[----:B------:R-:W-:Y:S02]  /*2910*/  LOP3.LUT R36, R37, 0x10, RZ, 0xc0, !PT ;  /* 0x0000001025247812 */ /* 0x000fe400078ec0ff */
[----:B------:R-:W-:Y:S02]  /*2920*/  LOP3.LUT R29, R29, 0x1, RZ, 0xc0, !PT ;  /* 0x000000011d1d7812 */ /* 0x000fe400078ec0ff */
[----:B------:R-:W-:Y:S02]  /*2930*/  SHF.R.S32.HI R30, RZ, 0x1f, R21 ;  /* 0x0000001fff1e7819 */ /* 0x000fe40000011415 */
[----:B------:R-:W-:-:S02]  /*2940*/  SHF.R.S32.HI R31, RZ, 0x1f, R26 ;  /* 0x0000001fff1f7819 */ /* 0x000fc4000001141a */
[----:B------:R-:W-:Y:S02]  /*2950*/  SHF.R.S32.HI R32, RZ, 0x1f, R28 ;  /* 0x0000001fff207819 */ /* 0x000fe4000001141c */
[----:B------:R-:W-:-:S07]  /*2960*/  LOP3.LUT R37, R37, 0x20, RZ, 0xc0, !PT ;  /* 0x0000002025257812 */ /* 0x000fce00078ec0ff */
.L_x_2849:
[----:B------:R-:W2:Y:S01]  /*2970*/  LDL.LU R43, [R1+0x20] ;  /* 0x00002000012b7983 */ /* 0x000ea20000300800 */
[----:B-----5:R-:W-:Y:S01]  /*2980*/  IADD3 R49, R24, -0x1, RZ ;  /* 0xffffffff18317810 */ /* 0x020fe20007ffe0ff */
[----:B------:R-:W0:Y:S01]  /*2990*/  LDC.64 R122, c[0x0][0x2e8] ;  /* 0x0000ba00ff7a7b82 */ /* 0x000e220000000a00 */
[----:B------:R-:W-:Y:S01]  /*29a0*/  LOP3.LUT P5, RZ, R228, 0x4, RZ, 0xc0, !PT ;  /* 0x00000004e4ff7812 */ /* 0x000fe200078ac0ff */
[----:B------:R-:W-:Y:S05]  /*29b0*/  YIELD ;  /* 0x0000000000007946 */ /* 0x000fea0003800000 */
[----:B------:R-:W-:Y:S01]  /*29c0*/  SHF.R.S32.HI R48, RZ, 0x1f, R49 ;  /* 0x0000001fff307819 */ /* 0x000fe20000011431 */
[-C--:B------:R-:W-:Y:S01]  /*29d0*/  IMAD R39, R132, R49.reuse, RZ ;  /* 0x0000003184277224 */ /* 0x080fe200078e02ff */
[----:B------:R-:W1:Y:S01]  /*29e0*/  LDC R119, c[0x0][0x3f4] ;  /* 0x0000fd00ff777b82 */ /* 0x000e620000000800 */
[----:B------:R-:W-:Y:S01]  /*29f0*/  IMAD.WIDE.U32 R126, R112, R49, RZ ;  /* 0x00000031707e7225 */ /* 0x000fe200078e00ff */
[----:B------:R-:W-:Y:S03]  /*2a00*/  BSSY B0, `(.L_x_2750) ;  /* 0x000074d000007945 */ /* 0x000fe60003800000 */
[----:B------:R-:W-:Y:S01]  /*2a10*/  IMAD R39, R48, R112, R39 ;  /* 0x0000007030277224 */ /* 0x000fe200078e0227 */
[----:B------:R-:W-:-:S02]  /*2a20*/  IADD3 R24, P2, P3, R4, R126, R136 ;  /* 0x0000007e04187210 */ /* 0x000fc40007b5e088 */
[----:B------:R-:W-:Y:S01]  /*2a30*/  IADD3 R41, P4, R4, R126, RZ ;  /* 0x0000007e04297210 */ /* 0x000fe20007f9e0ff */
[----:B------:R-:W-:Y:S02]  /*2a40*/  IMAD.IADD R92, R127, 0x1, R39 ;  /* 0x000000017f5c7824 */ /* 0x000fe400078e0227 */
[----:B------:R-:W-:Y:S02]  /*2a50*/  IMAD R39, R17, 0x5400, R137 ;  /* 0x0000540011277824 */ /* 0x000fe400078e0289 */
[----:B------:R-:W-:Y:S01]  /*2a60*/  IMAD.X R42, R92, 0x1, R6, P4 ;  /* 0x000000015c2a7824 */ /* 0x000fe200020e0606 */
[----:B------:R-:W-:Y:S02]  /*2a70*/  IADD3.X R40, R6, R92, R135, P2, P3 ;  /* 0x0000005c06287210 */ /* 0x000fe400017e6487 */
[----:B------:R-:W-:Y:S02]  /*2a80*/  ISETP.GT.AND P3, PT, R49, R125, PT ;  /* 0x0000007d3100720c */ /* 0x000fe40003f64270 */
[----:B0-----:R-:W-:-:S02]  /*2a90*/  LEA R44, P2, R24, R122, 0x1 ;  /* 0x0000007a182c7211 */ /* 0x001fc400078408ff */
[----:B------:R-:W-:Y:S02]  /*2aa0*/  LEA R46, P4, R41, R122, 0x1 ;  /* 0x0000007a292e7211 */ /* 0x000fe400078808ff */
[-C--:B------:R-:W-:Y:S01]  /*2ab0*/  LEA.HI.X R45, R24, R123.reuse, R40, 0x1, P2 ;  /* 0x0000007b182d7211 */ /* 0x080fe200010f0c28 */
[----:B------:R-:W-:Y:S01]  /*2ac0*/  IMAD.MOV.U32 R24, RZ, RZ, R49 ;  /* 0x000000ffff187224 */ /* 0x000fe200078e0031 */
[----:B-1----:R-:W-:Y:S02]  /*2ad0*/  ISETP.GE.AND P2, PT, R119, 0x1, PT ;  /* 0x000000017700780c */ /* 0x002fe40003f46270 */
[----:B------:R-:W-:Y:S01]  /*2ae0*/  LEA.HI.X R47, R41, R123, R42, 0x1, P4 ;  /* 0x0000007b292f7211 */ /* 0x000fe200020f0c2a */
[C---:B------:R-:W-:Y:S02]  /*2af0*/  VIADD R41, R39.reuse, 0x20 ;  /* 0x0000002027297836 */ /* 0x040fe40000000000 */
[C---:B------:R-:W-:Y:S01]  /*2b00*/  @P5 VIADD R41, R39.reuse, 0xffffffe0 ;  /* 0xffffffe027295836 */ /* 0x040fe20000000000 */
[----:B------:R-:W-:-:S03]  /*2b10*/  LEA R39, R39, R118, 0x1 ;  /* 0x0000007627277211 */ /* 0x000fc600078e08ff */
[----:B------:R-:W-:Y:S01]  /*2b20*/  IMAD R96, R41, 0x2, R118 ;  /* 0x0000000229607824 */ /* 0x000fe200078e0276 */
[----:B--2---:R-:W-:-:S04]  /*2b30*/  LOP3.LUT R43, R43, 0xfffffffd, RZ, 0xc0, !PT ;  /* 0xfffffffd2b2b7812 */ /* 0x004fc800078ec0ff */
[----:B------:R-:W-:-:S05]  /*2b40*/  @P3 LOP3.LUT R43, R43, 0x2, RZ, 0xfc, !PT ;  /* 0x000000022b2b3812 */ /* 0x000fca00078efcff */
[----:B------:R0:W-:Y:S01]  /*2b50*/  STL [R1+0x20], R43 ;  /* 0x0000202b01007387 */ /* 0x0001e20000100800 */
[----:B------:R-:W-:Y:S05]  /*2b60*/  @!P2 BRA `(.L_x_2751) ;  /* 0x0000006c00f4a947 */ /* 0x000fea0003800000 */
[----:B------:R-:W-:Y:S01]  /*2b70*/  ULDC.U8 UR4, c[0x0][0x410] ;  /* 0x0001040000047ab9 */ /* 0x000fe20000000000 */
[-C--:B------:R-:W-:Y:S01]  /*2b80*/  IMAD R41, R133, R49.reuse, RZ ;  /* 0x0000003185297224 */ /* 0x080fe200078e02ff */
[----:B------:R-:W-:Y:S01]  /*2b90*/  ISETP.NE.AND P2, PT, RZ, UR4, PT ;  /* 0x00000004ff007c0c */ /* 0x000fe2000bf45270 */
[-C--:B0-----:R-:W-:Y:S02]  /*2ba0*/  IMAD R43, R134, R49.reuse, RZ ;  /* 0x00000031862b7224 */ /* 0x081fe400078e02ff */
        /* <DEDUP_REMOVED lines=65> */
.L_x_2754:
[----:B------:R-:W-:Y:S05]  /*2fc0*/  BSYNC B1 ;  /* 0x0000000000017941 */ /* 0x000fea0003800000 */
.L_x_2753:
[----:B0-----:R-:W-:Y:S01]  /*2fd0*/  VIADD R40, R204, 0x40 ;  /* 0x00000040cc287836 */ /* 0x001fe20000000000 */
        /* <DEDUP_REMOVED lines=20> */
[----:B------:R-:W-:Y:S02]  /*3120*/  IADD3.X R41, R14, R98, R9, P2, P5 ;  /* 0x000000620e297210 */ /* 0x000fe400017ea409 */
        /* <DEDUP_REMOVED lines=35> */
.L_x_2756:
[----:B------:R-:W-:Y:S05]  /*3360*/  BSYNC B1 ;  /* 0x0000000000017941 */ /* 0x000fea0003800000 */
.L_x_2755:
[----:B0-----:R-:W2:Y:S01]  /*3370*/  LDL R40, [R1+0x44] ;  /* 0x0000440001287983 */ /* 0x001ea20000100800 */
[----:B------:R-:W-:Y:S01]  /*3380*/  IMAD.MOV.U32 R41, RZ, RZ, R77 ;  /* 0x000000ffff297224 */ /* 0x000fe200078e004d */
[----:B------:R-:W-:Y:S01]  /*3390*/  MOV R43, R85 ;  /* 0x00000055002b7202 */ /* 0x000fe20000000f00 */
[----:B------:R-:W-:Y:S01]  /*33a0*/  IMAD.MOV.U32 R42, RZ, RZ, R84 ;  /* 0x000000ffff2a7224 */ /* 0x000fe200078e0054 */
[----:B------:R-:W-:Y:S02]  /*33b0*/  PRMT R156, R129, 0x7610, R156 ;  /* 0x00007610819c7816 */ /* 0x000fe4000000009c */
[----:B------:R-:W-:Y:S02]  /*33c0*/  PRMT R155, R155, 0x5410, R128 ;  /* 0x000054109b9b7816 */ /* 0x000fe40000000080 */
        /* <DEDUP_REMOVED lines=8> */
[----:B------:R-:W-:Y:S02]  /*3450*/  IMAD.MOV.U32 R42, RZ, RZ, R86 ;  /* 0x000000ffff2a7224 */ /* 0x000fe400078e0056 */
[----:B------:R-:W-:-:S05]  /*3460*/  IMAD.MOV.U32 R43, RZ, RZ, R87 ;  /* 0x000000ffff2b7224 */ /* 0x000fca00078e0057 */
[----:B------:R-:W-:Y:S01]  /*3470*/  PRMT R166, R43, 0x7610, R166 ;  /* 0x000076102ba67816 */ /* 0x000fe200000000a6 */
[----:B------:R-:W-:Y:S01]  /*3480*/  IMAD.MOV.U32 R43, RZ, RZ, R95 ;  /* 0x000000ffff2b7224 */ /* 0x000fe200078e005f */
[----:B--2---:R-:W-:Y:S02]  /*3490*/  R2UR UR4, R40 ;  /* 0x00000000280472ca */ /* 0x004fe400000e0000 */
[----:B------:R-:W-:-:S04]  /*34a0*/  MOV R40, R76 ;  /* 0x0000004c00287202 */ /* 0x000fc80000000f00 */
[----:B------:R-:W-:Y:S01]  /*34b0*/  PRMT R158, R41, 0x5410, R40 ;  /* 0x00005410299e7816 */ /* 0x000fe20000000028 */
[----:B------:R-:W-:Y:S02]  /*34c0*/  IMAD.MOV.U32 R40, RZ, RZ, R80 ;  /* 0x000000ffff287224 */ /* 0x000fe400078e0050 */
[----:B------:R-:W-:-:S04]  /*34d0*/  IMAD.MOV.U32 R41, RZ, RZ, R81 ;  /* 0x000000ffff297224 */ /* 0x000fc800078e0051 */
[----:B------:R-:W-:Y:S01]  /*34e0*/  UISETP.NE.AND UP0, UPT, UR4, 0x3, UPT ;  /* 0x000000030400788c */ /* 0x000fe2000bf05270 */
[----:B------:R-:W-:Y:S01]  /*34f0*/  PRMT R161, R41, 0x5410, R40 ;  /* 0x0000541029a17816 */ /* 0x000fe20000000028 */
[----:B------:R-:W-:Y:S02]  /*3500*/  IMAD.MOV.U32 R40, RZ, RZ, R92 ;  /* 0x000000ffff287224 */ /* 0x000fe400078e005c */
[----:B------:R-:W-:Y:S02]  /*3510*/  IMAD.MOV.U32 R41, RZ, RZ, R93 ;  /* 0x000000ffff297224 */ /* 0x000fe400078e005d */
[----:B------:R-:W-:-:S03]  /*3520*/  PLOP3.LUT P2, PT, PT, PT, UP0, 0x80, 0x0 ;  /* 0x000000000000781c */ /* 0x000fc60003f4f008 */
[----:B------:R-:W-:Y:S01]  /*3530*/  PRMT R163, R40, 0x5410, R41 ;  /* 0x0000541028a37816 */ /* 0x000fe20000000029 */
[----:B------:R-:W-:Y:S01]  /*3540*/  IMAD.MOV.U32 R41, RZ, RZ, R75 ;  /* 0x000000ffff297224 */ /* 0x000fe200078e004b */
[----:B------:R-:W-:-:S04]  /*3550*/  MOV R40, R74 ;  /* 0x0000004a00287202 */ /* 0x000fc80000000f00 */
[----:B------:R-:W-:Y:S01]  /*3560*/  PRMT R156, R156, 0x5410, R40 ;  /* 0x000054109c9c7816 */ /* 0x000fe20000000028 */
[----:B------:R-:W-:Y:S01]  /*3570*/  IMAD.MOV.U32 R40, RZ, RZ, R82 ;  /* 0x000000ffff287224 */ /* 0x000fe200078e0052 */
[----:B------:R-:W-:Y:S02]  /*3580*/  PRMT R157, R41, 0x7610, R157 ;  /* 0x00007610299d7816 */ /* 0x000fe4000000009d */
[----:B------:R-:W-:Y:S02]  /*3590*/  MOV R41, R83 ;  /* 0x0000005300297202 */ /* 0x000fe40000000f00 */
[----:B------:R-:W-:Y:S01]  /*35a0*/  PRMT R164, R164, 0x5410, R40 ;  /* 0x00005410a4a47816 */ /* 0x000fe20000000028 */
[----:B------:R-:W-:Y:S01]  /*35b0*/  IMAD.MOV.U32 R40, RZ, RZ, R127 ;  /* 0x000000ffff287224 */ /* 0x000fe200078e007f */
[----:B------:R-:W-:Y:S01]  /*35c0*/  PRMT R165, R41, 0x5410, R42 ;  /* 0x0000541029a57816 */ /* 0x000fe2000000002a */
[----:B------:R-:W-:Y:S01]  /*35d0*/  IMAD.MOV.U32 R42, RZ, RZ, R94 ;  /* 0x000000ffff2a7224 */ /* 0x000fe200078e005e */
[----:B------:R-:W-:-:S02]  /*35e0*/  MOV R41, R126 ;  /* 0x0000007e00297202 */ /* 0x000fc40000000f00 */
[----:B------:R-:W-:Y:S01]  /*35f0*/  PRMT R167, R43, 0x5410, R40 ;  /* 0x000054102ba77816 */ /* 0x000fe20000000028 */
[----:B-----5:R-:W-:Y:S01]  /*3600*/  IMAD.MOV.U32 R43, RZ, RZ, R48 ;  /* 0x000000ffff2b7224 */ /* 0x020fe200078e0030 */
        /* <DEDUP_REMOVED lines=8> */
[----:B------:R-:W-:Y:S02]  /*3690*/  IMAD.MOV.U32 R40, RZ, RZ, R61 ;  /* 0x000000ffff287224 */ /* 0x000fe400078e003d */
[----:B------:R-:W-:Y:S02]  /*36a0*/  IMAD.MOV.U32 R43, RZ, RZ, R56 ;  /* 0x000000ffff2b7224 */ /* 0x000fe400078e0038 */
        /* <DEDUP_REMOVED lines=25> */
[----:B------:R-:W-:Y:S01]  /*3840*/  IMAD.MOV.U32 R40, RZ, RZ, R67 ;  /* 0x000000ffff287224 */ /* 0x000fe200078e0043 */
[----:B------:R-:W-:Y:S02]  /*3850*/  MOV R42, R71 ;  /* 0x00000047002a7202 */ /* 0x000fe40000000f00 */
[----:B------:R-:W-:Y:S02]  /*3860*/  PRMT R155, R43, 0x7610, R155 ;  /* 0x000076102b9b7816 */ /* 0x000fe4000000009b */
[----:B------:R-:W-:-:S02]  /*3870*/  PRMT R157, R157, 0x5410, R40 ;  /* 0x000054109d9d7816 */ /* 0x000fc40000000028 */
[----:B------:R-:W-:Y:S01]  /*3880*/  PRMT R160, R41, 0x5410, R42 ;  /* 0x0000541029a07816 */ /* 0x000fe2000000002a */
[----:B------:R-:W-:Y:S06]  /*3890*/  @!P2 BRA `(.L_x_2757) ;  /* 0x000000000004a947 */ /* 0x000fec0003800000 */
[----:B------:R-:W-:Y:S01]  /*38a0*/  BPT.TRAP 0x1 ;  /* 0x000000040000795c */ /* 0x000fe20000300000 */
.L_x_2757:
[----:B------:R-:W-:Y:S01]  /*38b0*/  IMAD R98, R17, 0x8, R16 ;  /* 0x0000000811627824 */ /* 0x000fe200078e0210 */
[----:B------:R-:W-:Y:S01]  /*38c0*/  SHF.L.U32 R99, R209, 0x1f, RZ ;  /* 0x0000001fd1637819 */ /* 0x000fe200000006ff */
[----:B------:R-:W-:Y:S03]  /*38d0*/  BSSY B1, `(.L_x_2758) ;  /* 0x0000003000017945 */ /* 0x000fe60003800000 */
[----:B------:R-:W0:Y:S02]  /*38e0*/  SYNCS.PHASECHK.TRANS64.TRYWAIT P5, [R98+URZ+0x36890], R99 ;  /* 0x03689063620075a7 */ /* 0x000e2400080a017f */
[----:B0-----:R-:W-:Y:S05]  /*38f0*/  @!P5 BRA `(.L_x_2759) ;  /* 0x000002a800d0d947 */ /* 0x001fea0003800000 */
.L_x_3132:
[----:B------:R-:W-:Y:S05]  /*3900*/  BSYNC B1 ;  /* 0x0000000000017941 */ /* 0x000fea0003800000 */
.L_x_2758:
        /* <DEDUP_REMOVED lines=20> */
[-C--:B------:R-:W-:Y:S01]  /*3a50*/  FFMA.FTZ R91, R91, R122.reuse, -R126 ;  /* 0x0000007a5b5b7223 */ /* 0x080fe2000001087e */
[--C-:B------:R-:W-:Y:S02]  /*3a60*/  HADD2.F32 R126, -RZ, R43.reuse.H0_H0 ;  /* 0x2000002bff7e7230 */ /* 0x100fe40000004100 */
[----:B------:R-:W-:Y:S01]  /*3a70*/  FFMA.FTZ R90, R41, R122, R90 ;  /* 0x0000007a295a7223 */ /* 0x000fe2000001005a */
[----:B------:R-:W-:Y:S01]  /*3a80*/  SHF.R.U32.HI R41, RZ, 0x10, R127 ;  /* 0x00000010ff297819 */ /* 0x000fe2000001167f */
[----:B------:R-:W-:Y:S02]  /*3a90*/  IMAD.MOV.U32 R122, RZ, RZ, R40 ;  /* 0x000000ffff7a7224 */ /* 0x000fe400078e0028 */
[----:B------:R-:W-:Y:S01]  /*3aa0*/  HADD2.F32 R40, -RZ, R43.H1_H1 ;  /* 0x3000002bff287230 */ /* 0x000fe20000004100 */
[----:B------:R-:W-:Y:S01]  /*3ab0*/  F2FP.F16.F32.PACK_AB R90, R90, R91 ;  /* 0x0000005b5a5a723e */ /* 0x000fe200000000ff */
[----:B------:R-:W-:-:S05]  /*3ac0*/  HADD2.F32 R41, -RZ, R41.H0_H0 ;  /* 0x20000029ff297230 */ /* 0x000fca0000004100 */
[-C--:B------:R-:W-:Y:S01]  /*3ad0*/  FMUL.FTZ R43, R40, R41.reuse ;  /* 0x00000029282b7220 */ /* 0x080fe20000410000 */
[----:B------:R-:W-:-:S03]  /*3ae0*/  FMUL.FTZ R127, R126, R41 ;  /* 0x000000297e7f7220 */ /* 0x000fc60000410000 */
[-C--:B------:R-:W-:Y:S01]  /*3af0*/  FFMA.FTZ R41, R126, R123.reuse, -R43 ;  /* 0x0000007b7e297223 */ /* 0x080fe2000001082b */
[----:B------:R-:W-:Y:S01]  /*3b00*/  FFMA.FTZ R40, R40, R123, R127 ;  /* 0x0000007b28287223 */ /* 0x000fe2000001007f */
[----:B------:R-:W-:Y:S02]  /*3b10*/  HADD2.F32 R126, -RZ, R152.H1_H1 ;  /* 0x30000098ff7e7230 */ /* 0x000fe40000004100 */
[--C-:B------:R-:W-:Y:S02]  /*3b20*/  HADD2.F32 R123, -RZ, R122.reuse.H1_H1 ;  /* 0x3000007aff7b7230 */ /* 0x100fe40000004100 */
[----:B------:R-:W-:Y:S01]  /*3b30*/  HADD2.F32 R43, -RZ, R122.H0_H0 ;  /* 0x2000007aff2b7230 */ /* 0x000fe20000004100 */
[----:B------:R-:W-:Y:S01]  /*3b40*/  F2FP.F16.F32.PACK_AB R91, R40, R41 ;  /* 0x00000029285b723e */ /* 0x000fe200000000ff */
[----:B------:R-:W-:Y:S02]  /*3b50*/  HADD2.F32 R122, -RZ, R152.H0_H0 ;  /* 0x20000098ff7a7230 */ /* 0x000fe40000004100 */
[----:B------:R-:W-:Y:S01]  /*3b60*/  FMUL.FTZ R152, R123, R126 ;  /* 0x0000007e7b987220 */ /* 0x000fe20000410000 */
[----:B------:R-:W-:-:S02]  /*3b70*/  HADD2.F32 R127, -RZ, R42.H0_H0 ;  /* 0x2000002aff7f7230 */ /* 0x000fc40000004100 */
[C---:B------:R-:W-:Y:S01]  /*3b80*/  FMUL.FTZ R126, R43.reuse, R126 ;  /* 0x0000007e2b7e7220 */ /* 0x040fe20000410000 */
[----:B------:R-:W-:Y:S02]  /*3b90*/  IMAD.MOV.U32 R41, RZ, RZ, R90 ;  /* 0x000000ffff297224 */ /* 0x000fe400078e005a */
[-C--:B------:R-:W-:Y:S01]  /*3ba0*/  FFMA.FTZ R43, R43, R122.reuse, -R152 ;  /* 0x0000007a2b2b7223 */ /* 0x080fe20000010898 */
[----:B------:R-:W-:Y:S01]  /*3bb0*/  FFMA.FTZ R122, R123, R122, R126 ;  /* 0x0000007a7b7a7223 */ /* 0x000fe2000001007e */
[----:B------:R-:W-:Y:S02]  /*3bc0*/  HADD2.F32 R126, -RZ, R167.H1_H1 ;  /* 0x300000a7ff7e7230 */ /* 0x000fe40000004100 */
[----:B------:R-:W-:Y:S02]  /*3bd0*/  HADD2.F32 R123, -RZ, R42.H1_H1 ;  /* 0x3000002aff7b7230 */ /* 0x000fe40000004100 */
[----:B------:R-:W-:Y:S01]  /*3be0*/  HADD2.F32 R42, -RZ, R164.H0_H0 ;  /* 0x200000a4ff2a7230 */ /* 0x000fe20000004100 */
[----:B------:R-:W-:-:S02]  /*3bf0*/  F2FP.F16.F32.PACK_AB R40, R122, R43 ;  /* 0x0000002b7a28723e */ /* 0x000fc400000000ff */
[-C--:B------:R-:W-:Y:S01]  /*3c00*/  FMUL.FTZ R152, R123, R126.reuse ;  /* 0x0000007e7b987220 */ /* 0x080fe20000410000 */
[C---:B------:R-:W-:Y:S01]  /*3c10*/  FMUL.FTZ R126, R127.reuse, R126 ;  /* 0x0000007e7f7e7220 */ /* 0x040fe20000410000 */
[----:B------:R-:W-:Y:S02]  /*3c20*/  MOV R43, R91 ;  /* 0x0000005b002b7202 */ /* 0x000fe40000000f00 */
[-C--:B------:R-:W-:Y:S01]  /*3c30*/  FFMA.FTZ R152, R127, R42.reuse, -R152 ;  /* 0x0000002a7f987223 */ /* 0x080fe20000010898 */
[----:B------:R-:W-:-:S05]  /*3c40*/  FFMA.FTZ R123, R123, R42, R126 ;  /* 0x0000002a7b7b7223 */ /* 0x000fca000001007e */
[----:B------:R-:W-:-:S07]  /*3c50*/  F2FP.F16.F32.PACK_AB R42, R123, R152 ;  /* 0x000000987b2a723e */ /* 0x000fce00000000ff */
.L_x_2765:
[----:B------:R-:W-:Y:S05]  /*3c60*/  BSYNC B3 ;  /* 0x0000000000037941 */ /* 0x000fea0003800000 */
.L_x_2764:
[----:B--2---:R1:W-:Y:S02]  /*3c70*/  STG.E.128 desc[UR60][R46.64], R40 ;  /* 0x000000282e007986 */ /* 0x0043e4000c101d3c */
.L_x_2763:
[----:B------:R-:W-:Y:S05]  /*3c80*/  BSYNC B2 ;  /* 0x0000000000027941 */ /* 0x000fea0003800000 */
.L_x_2762:
[----:B------:R-:W-:Y:S01]  /*3c90*/  ISETP.NE.AND P3, PT, R33, RZ, PT ;  /* 0x000000ff2100720c */ /* 0x000fe20003f65270 */
[----:B------:R-:W-:-:S12]  /*3ca0*/  BSSY B2, `(.L_x_2766) ;  /* 0x0000031000027945 */ /* 0x000fd80003800000 */
[----:B------:R-:W-:Y:S05]  /*3cb0*/  @!P3 BRA `(.L_x_2767) ;  /* 0x0000000000bcb947 */ /* 0x000fea0003800000 */
[----:B-1----:R1:W2:Y:S01]  /*3cc0*/  LDS.128 R40, [R96+0x21000] ;  /* 0x0210000060287984 */ /* 0x0022a20000000c00 */
[----:B------:R-:W-:Y:S01]  /*3cd0*/  ISETP.GE.AND P3, PT, R215, R119, PT ;  /* 0x00000077d700720c */ /* 0x000fe20003f66270 */
[----:B------:R-:W-:-:S12]  /*3ce0*/  BSSY B3, `(.L_x_2768) ;  /* 0x000002b000037945 */ /* 0x000fd80003800000 */
[----:B-1----:R-:W-:Y:S05]  /*3cf0*/  @P3 BRA `(.L_x_2769) ;  /* 0x0000000000a43947 */ /* 0x002fea0003800000 */
[--C-:B------:R-:W-:Y:S01]  /*3d00*/  SHF.R.U64 R91, R94, 0x10, R95.reuse ;  /* 0x000000105e5b7819 */ /* 0x100fe2000000125f */
[----:B------:R-:W-:Y:S01]  /*3d10*/  HADD2.F32 R127, -RZ, R163.H1_H1 ;  /* 0x300000a3ff7f7230 */ /* 0x000fe20000004100 */
[----:B------:R-:W-:Y:S01]  /*3d20*/  SHF.R.U32.HI R94, RZ, 0x10, R95 ;  /* 0x00000010ff5e7819 */ /* 0x000fe2000001165f */
[----:B--2---:R-:W-:Y:S01]  /*3d30*/  HADD2.F32 R95, -RZ, R40.H1_H1 ;  /* 0x30000028ff5f7230 */ /* 0x004fe20000004100 */
[--C-:B------:R-:W-:Y:S01]  /*3d40*/  SHF.R.U64 R90, R92, 0x10, R93.reuse ;  /* 0x000000105c5a7819 */ /* 0x100fe2000000125d */
[----:B------:R-:W-:Y:S01]  /*3d50*/  HADD2.F32 R122, -RZ, R91.H0_H0 ;  /* 0x2000005bff7a7230 */ /* 0x000fe20000004100 */
[----:B------:R-:W-:Y:S01]  /*3d60*/  SHF.R.U32.HI R92, RZ, 0x10, R93 ;  /* 0x00000010ff5c7819 */ /* 0x000fe2000001165d */
[--C-:B------:R-:W-:Y:S02]  /*3d70*/  HADD2.F32 R93, -RZ, R41.reuse.H1_H1 ;  /* 0x30000029ff5d7230 */ /* 0x100fe40000004100 */
[----:B------:R-:W-:Y:S02]  /*3d80*/  HADD2.F32 R41, -RZ, R41.H0_H0 ;  /* 0x20000029ff297230 */ /* 0x000fe40000004100 */
[----:B------:R-:W-:-:S02]  /*3d90*/  HADD2.F32 R94, -RZ, R94.H0_H0 ;  /* 0x2000005eff5e7230 */ /* 0x000fc40000004100 */
[-C--:B------:R-:W-:Y:S01]  /*3da0*/  FMUL.FTZ R126, R93, R122.reuse ;  /* 0x0000007a5d7e7220 */ /* 0x080fe20000410000 */
[--C-:B------:R-:W-:Y:S02]  /*3db0*/  HADD2.F32 R91, -RZ, R43.reuse.H1_H1 ;  /* 0x3000002bff5b7230 */ /* 0x100fe40000004100 */
[----:B------:R-:W-:Y:S01]  /*3dc0*/  FMUL.FTZ R152, R41, R122 ;  /* 0x0000007a29987220 */ /* 0x000fe20000410000 */
[----:B------:R-:W-:Y:S02]  /*3dd0*/  HADD2.F32 R90, -RZ, R90.H0_H0 ;  /* 0x2000005aff5a7230 */ /* 0x000fe40000004100 */
[----:B------:R-:W-:Y:S02]  /*3de0*/  HADD2.F32 R43, -RZ, R43.H0_H0 ;  /* 0x2000002bff2b7230 */ /* 0x000fe40000004100 */
[----:B------:R-:W-:Y:S01]  /*3df0*/  FMUL.FTZ R122, R91, R94 ;  /* 0x0000005e5b7a7220 */ /* 0x000fe20000410000 */
[----:B------:R-:W-:Y:S02]  /*3e00*/  HADD2.F32 R92, -RZ, R92.H0_H0 ;  /* 0x2000005cff5c7230 */ /* 0x000fe40000004100 */
[-C--:B------:R-:W-:Y:S01]  /*3e10*/  FFMA.FTZ R41, R41, R90.reuse, -R126 ;  /* 0x0000005a29297223 */ /* 0x080fe2000001087e */
[----:B------:R-:W-:Y:S01]  /*3e20*/  FFMA.FTZ R90, R93, R90, R152 ;  /* 0x0000005a5d5a7223 */ /* 0x000fe20000010098 */
[----:B------:R-:W-:Y:S01]  /*3e30*/  FMUL.FTZ R94, R43, R94 ;  /* 0x0000005e2b5e7220 */ /* 0x000fe20000410000 */
[----:B------:R-:W-:-:S02]  /*3e40*/  HADD2.F32 R93, -RZ, R166.H1_H1 ;  /* 0x300000a6ff5d7230 */ /* 0x000fc40000004100 */
[-C--:B------:R-:W-:Y:S01]  /*3e50*/  FFMA.FTZ R43, R43, R92.reuse, -R122 ;  /* 0x0000005c2b2b7223 */ /* 0x080fe2000001087a */
[----:B------:R-:W-:Y:S02]  /*3e60*/  HADD2.F32 R122, -RZ, R40.H0_H0 ;  /* 0x20000028ff7a7230 */ /* 0x000fe40000004100 */
[----:B------:R-:W-:Y:S01]  /*3e70*/  FFMA.FTZ R92, R91, R92, R94 ;  /* 0x0000005c5b5c7223 */ /* 0x000fe2000001005e */
[----:B------:R-:W-:Y:S02]  /*3e80*/  HADD2.F32 R91, -RZ, R167.H0_H0 ;  /* 0x200000a7ff5b7230 */ /* 0x000fe40000004100 */
[-C--:B------:R-:W-:Y:S01]  /*3e90*/  FMUL.FTZ R123, R95, R93.reuse ;  /* 0x0000005d5f7b7220 */ /* 0x080fe20000410000 */
[--C-:B------:R-:W-:Y:S02]  /*3ea0*/  HADD2.F32 R40, -RZ, R42.reuse.H1_H1 ;  /* 0x3000002aff287230 */ /* 0x100fe40000004100 */
[----:B------:R-:W-:Y:S01]  /*3eb0*/  FMUL.FTZ R126, R122, R93 ;  /* 0x0000005d7a7e7220 */ /* 0x000fe20000410000 */
[----:B------:R-:W-:Y:S01]  /*3ec0*/  HADD2.F32 R94, -RZ, R163.H0_H0 ;  /* 0x200000a3ff5e7230 */ /* 0x000fe20000004100 */
[----:B------:R-:W-:Y:S01]  /*3ed0*/  F2FP.F16.F32.PACK_AB R41, R90, R41 ;  /* 0x000000295a29723e */ /* 0x000fe200000000ff */
[----:B------:R-:W-:-:S02]  /*3ee0*/  HADD2.F32 R42, -RZ, R42.H0_H0 ;  /* 0x2000002aff2a7230 */ /* 0x000fc40000004100 */
[----:B------:R-:W-:Y:S01]  /*3ef0*/  FMUL.FTZ R93, R40, R91 ;  /* 0x0000005b285d7220 */ /* 0x000fe20000410000 */
[----:B------:R-:W-:Y:S01]  /*3f00*/  F2FP.F16.F32.PACK_AB R43, R92, R43 ;  /* 0x0000002b5c2b723e */ /* 0x000fe200000000ff */
        /* <DEDUP_REMOVED lines=8> */
.L_x_2769:
[----:B------:R-:W-:Y:S05]  /*3f90*/  BSYNC B3 ;  /* 0x0000000000037941 */ /* 0x000fea0003800000 */
.L_x_2768:
[----:B--2---:R2:W-:Y:S02]  /*3fa0*/  STG.E.128 desc[UR60][R46.64+0x40], R40 ;  /* 0x000040282e007986 */ /* 0x0045e4000c101d3c */
.L_x_2767:
[----:B------:R-:W-:Y:S05]  /*3fb0*/  BSYNC B2 ;  /* 0x0000000000027941 */ /* 0x000fea0003800000 */
.L_x_2766:
        /* <DEDUP_REMOVED lines=26> */
[----:B------:R-:W-:-:S02]  /*4160*/  HADD2.F32 R87, -RZ, R165.H1_H1 ;  /* 0x300000a5ff577230 */ /* 0x000fc40000004100 */
[-C--:B------:R-:W-:Y:S01]  /*4170*/  FFMA.FTZ R41, R41, R90.reuse, -R84 ;  /* 0x0000005a29297223 */ /* 0x080fe20000010854 */
[--C-:B------:R-:W-:Y:S02]  /*4180*/  HADD2.F32 R91, -RZ, R40.reuse.H1_H1 ;  /* 0x30000028ff5b7230 */ /* 0x100fe40000004100 */
[----:B------:R-:W-:Y:S01]  /*4190*/  FFMA.FTZ R84, R85, R90, R94 ;  /* 0x0000005a55547223 */ /* 0x000fe2000001005e */
[----:B------:R-:W-:Y:S01]  /*41a0*/  HADD2.F32 R92, -RZ, R40.H0_H0 ;  /* 0x20000028ff5c7230 */ /* 0x000fe20000004100 */
[----:B------:R-:W-:Y:S01]  /*41b0*/  F2FP.F16.F32.PACK_AB R43, R86, R43 ;  /* 0x0000002b562b723e */ /* 0x000fe200000000ff */
[----:B------:R-:W-:Y:S02]  /*41c0*/  HADD2.F32 R85, -RZ, R166.H0_H0 ;  /* 0x200000a6ff557230 */ /* 0x000fe40000004100 */
        /* <DEDUP_REMOVED lines=15> */
.L_x_2773:
[----:B------:R-:W-:Y:S05]  /*42c0*/  BSYNC B3 ;  /* 0x0000000000037941 */ /* 0x000fea0003800000 */
.L_x_2772:
[----:B--2---:R3:W-:Y:S02]  /*42d0*/  STG.E.128 desc[UR60][R46.64+0x80], R40 ;  /* 0x000080282e007986 */ /* 0x0047e4000c101d3c */
.L_x_2771:
[----:B------:R-:W-:Y:S05]  /*42e0*/  BSYNC B2 ;  /* 0x0000000000027941 */ /* 0x000fea0003800000 */
.L_x_2770:
        /* <DEDUP_REMOVED lines=34> */
[--C-:B------:R-:W-:Y:S02]  /*4510*/  HADD2.F32 R40, -RZ, R42.reuse.H1_H1 ;  /* 0x3000002aff287230 */ /* 0x100fe40000004100 */
        /* <DEDUP_REMOVED lines=13> */
.L_x_2777:
[----:B------:R-:W-:Y:S05]  /*45f0*/  BSYNC B3 ;  /* 0x0000000000037941 */ /* 0x000fea0003800000 */
.L_x_2776:
[----:B--2---:R4:W-:Y:S02]  /*4600*/  STG.E.128 desc[UR60][R46.64+0xc0], R40 ;  /* 0x0000c0282e007986 */ /* 0x0049e4000c101d3c */
.L_x_2775:
[----:B------:R-:W-:Y:S05]  /*4610*/  BSYNC B2 ;  /* 0x0000000000027941 */ /* 0x000fea0003800000 */
.L_x_2774:
        /* <DEDUP_REMOVED lines=8> */
[----:B--2---:R-:W-:Y:S01]  /*46a0*/  HADD2.F32 R81, -RZ, R41.H1_H1 ;  /* 0x30000029ff517230 */ /* 0x004fe20000004100 */
[----:B------:R-:W-:Y:S01]  /*46b0*/  SHF.R.U32.HI R79, RZ, 0x10, R79 ;  /* 0x00000010ff4f7819 */ /* 0x000fe2000001164f */
[----:B------:R-:W-:Y:S01]  /*46c0*/  HADD2.F32 R80, -RZ, R43.H1_H1 ;  /* 0x3000002bff507230 */ /* 0x000fe20000004100 */
[--C-:B------:R-:W-:Y:S01]  /*46d0*/  SHF.R.U64 R76, R76, 0x10, R77.reuse ;  /* 0x000000104c4c7819 */ /* 0x100fe2000000124d */
[----:B------:R-:W-:Y:S01]  /*46e0*/  HADD2.F32 R78, -RZ, R78.H0_H0 ;  /* 0x2000004eff4e7230 */ /* 0x000fe20000004100 */
[----:B------:R-:W-:Y:S01]  /*46f0*/  SHF.R.U32.HI R77, RZ, 0x10, R77 ;  /* 0x00000010ff4d7819 */ /* 0x000fe2000001164d */
[----:B------:R-:W-:Y:S02]  /*4700*/  HADD2.F32 R79, -RZ, R79.H0_H0 ;  /* 0x2000004fff4f7230 */ /* 0x000fe40000004100 */
[----:B------:R-:W-:Y:S02]  /*4710*/  HADD2.F32 R41, -RZ, R41.H0_H0 ;  /* 0x20000029ff297230 */ /* 0x000fe40000004100 */
[----:B------:R-:W-:Y:S01]  /*4720*/  FMUL.FTZ R84, R81, R78 ;  /* 0x0000004e51547220 */ /* 0x000fe20000410000 */
[----:B------:R-:W-:-:S02]  /*4730*/  HADD2.F32 R82, -RZ, R43.H0_H0 ;  /* 0x2000002bff527230 */ /* 0x000fc40000004100 */
[-C--:B------:R-:W-:Y:S01]  /*4740*/  FMUL.FTZ R43, R80, R79.reuse ;  /* 0x0000004f502b7220 */ /* 0x080fe20000410000 */
[----:B------:R-:W-:Y:S02]  /*4750*/  HADD2.F32 R76, -RZ, R76.H0_H0 ;  /* 0x2000004cff4c7230 */ /* 0x000fe40000004100 */
[C---:B------:R-:W-:Y:S01]  /*4760*/  FMUL.FTZ R78, R41.reuse, R78 ;  /* 0x0000004e294e7220 */ /* 0x040fe20000410000 */
[----:B------:R-:W-:Y:S02]  /*4770*/  HADD2.F32 R77, -RZ, R77.H0_H0 ;  /* 0x2000004dff4d7230 */ /* 0x000fe40000004100 */
[C---:B------:R-:W-:Y:S01]  /*4780*/  FMUL.FTZ R79, R82.reuse, R79 ;  /* 0x0000004f524f7220 */ /* 0x040fe20000410000 */
[-C--:B------:R-:W-:Y:S01]  /*4790*/  FFMA.FTZ R84, R41, R76.reuse, -R84 ;  /* 0x0000004c29547223 */ /* 0x080fe20000010854 */
[----:B------:R-:W-:Y:S01]  /*47a0*/  FFMA.FTZ R81, R81, R76, R78 ;  /* 0x0000004c51517223 */ /* 0x000fe2000001004e */
[-C--:B------:R-:W-:Y:S01]  /*47b0*/  FFMA.FTZ R43, R82, R77.reuse, -R43 ;  /* 0x0000004d522b7223 */ /* 0x080fe2000001082b */
[----:B------:R-:W-:Y:S01]  /*47c0*/  FFMA.FTZ R80, R80, R77, R79 ;  /* 0x0000004d50507223 */ /* 0x000fe2000001004f */
[----:B------:R-:W-:-:S02]  /*47d0*/  HADD2.F32 R76, -RZ, R159.H0_H0 ;  /* 0x2000009fff4c7230 */ /* 0x000fc40000004100 */
[--C-:B------:R-:W-:Y:S02]  /*47e0*/  HADD2.F32 R77, -RZ, R40.reuse.H1_H1 ;  /* 0x30000028ff4d7230 */ /* 0x100fe40000004100 */
[----:B------:R-:W-:Y:S01]  /*47f0*/  HADD2.F32 R78, -RZ, R40.H0_H0 ;  /* 0x20000028ff4e7230 */ /* 0x000fe20000004100 */
[----:B------:R-:W-:Y:S01]  /*4800*/  F2FP.F16.F32.PACK_AB R43, R80, R43 ;  /* 0x0000002b502b723e */ /* 0x000fe200000000ff */
[----:B------:R-:W-:Y:S02]  /*4810*/  HADD2.F32 R159, -RZ, R159.H1_H1 ;  /* 0x3000009fff9f7230 */ /* 0x000fe40000004100 */
[-C--:B------:R-:W-:Y:S01]  /*4820*/  FMUL.FTZ R83, R77, R76.reuse ;  /* 0x0000004c4d537220 */ /* 0x080fe20000410000 */
[----:B------:R-:W-:Y:S02]  /*4830*/  HADD2.F32 R40, -RZ, R42.H1_H1 ;  /* 0x3000002aff287230 */ /* 0x000fe40000004100 */
[----:B------:R-:W-:Y:S01]  /*4840*/  FMUL.FTZ R76, R78, R76 ;  /* 0x0000004c4e4c7220 */ /* 0x000fe20000410000 */
[----:B------:R-:W-:-:S02]  /*4850*/  HADD2.F32 R41, -RZ, R158.H1_H1 ;  /* 0x3000009eff297230 */ /* 0x000fc40000004100 */
[----:B------:R-:W-:Y:S02]  /*4860*/  HADD2.F32 R42, -RZ, R42.H0_H0 ;  /* 0x2000002aff2a7230 */ /* 0x000fe40000004100 */
[----:B------:R-:W-:Y:S01]  /*4870*/  FMUL.FTZ R85, R40, R159 ;  /* 0x0000009f28557220 */ /* 0x000fe20000410000 */
[----:B------:R-:W-:Y:S02]  /*4880*/  HADD2.F32 R79, -RZ, R158.H0_H0 ;  /* 0x2000009eff4f7230 */ /* 0x000fe40000004100 */
[-C--:B------:R-:W-:Y:S01]  /*4890*/  FFMA.FTZ R83, R78, R41.reuse, -R83 ;  /* 0x000000294e537223 */ /* 0x080fe20000010853 */
[----:B------:R-:W-:Y:S01]  /*48a0*/  FFMA.FTZ R76, R77, R41, R76 ;  /* 0x000000294d4c7223 */ /* 0x000fe2000001004c */
[C---:B------:R-:W-:Y:S01]  /*48b0*/  FMUL.FTZ R159, R42.reuse, R159 ;  /* 0x0000009f2a9f7220 */ /* 0x040fe20000410000 */
[----:B------:R-:W-:Y:S01]  /*48c0*/  F2FP.F16.F32.PACK_AB R41, R81, R84 ;  /* 0x000000545129723e */ /* 0x000fe200000000ff */
[-C--:B------:R-:W-:Y:S02]  /*48d0*/  FFMA.FTZ R85, R42, R79.reuse, -R85 ;  /* 0x0000004f2a557223 */ /* 0x080fe40000010855 */
[----:B------:R-:W-:Y:S01]  /*48e0*/  FFMA.FTZ R40, R40, R79, R159 ;  /* 0x0000004f28287223 */ /* 0x000fe2000001009f */
[----:B------:R-:W-:-:S04]  /*48f0*/  F2FP.F16.F32.PACK_AB R76, R76, R83 ;  /* 0x000000534c4c723e */ /* 0x000fc800000000ff */
[----:B------:R-:W-:Y:S01]  /*4900*/  F2FP.F16.F32.PACK_AB R42, R40, R85 ;  /* 0x00000055282a723e */ /* 0x000fe200000000ff */
[----:B------:R-:W-:-:S07]  /*4910*/  IMAD.MOV.U32 R40, RZ, RZ, R76 ;  /* 0x000000ffff287224 */ /* 0x000fce00078e004c */
.L_x_2781:
[----:B------:R-:W-:Y:S05]  /*4920*/  BSYNC B3 ;  /* 0x0000000000037941 */ /* 0x000fea0003800000 */
.L_x_2780:
[----:B--2---:R1:W-:Y:S02]  /*4930*/  STG.E.128 desc[UR60][R46.64+0x100], R40 ;  /* 0x000100282e007986 */ /* 0x0043e4000c101d3c */
.L_x_2779:
[----:B------:R-:W-:Y:S05]  /*4940*/  BSYNC B2 ;  /* 0x0000000000027941 */ /* 0x000fea0003800000 */
.L_x_2778:
[----:B------:R-:W-:-:S13]  /*4950*/  ISETP.NE.AND P3, PT, R37, RZ, PT ;  /* 0x000000ff2500720c */ /* 0x000fda0003f65270 */
[----:B------:R-:W-:Y:S05]  /*4960*/  @!P3 BRA `(.L_x_2761) ;  /* 0x0000000000bcb947 */ /* 0x000fea0003800000 */
[----:B-1234-:R1:W2:Y:S01]  /*4970*/  LDS.128 R40, [R96+0x28000] ;  /* 0x0280000060287984 */ /* 0x01e2a20000000c00 */
[----:B------:R-:W-:Y:S01]  /*4980*/  ISETP.GE.AND P3, PT, R216, R119, PT ;  /* 0x00000077d800720c */ /* 0x000fe20003f66270 */
[----:B------:R-:W-:-:S12]  /*4990*/  BSSY B2, `(.L_x_2782) ;  /* 0x000002b000027945 */ /* 0x000fd80003800000 */
[----:B-1----:R-:W-:Y:S05]  /*49a0*/  @P3 BRA `(.L_x_2783) ;  /* 0x0000000000a43947 */ /* 0x002fea0003800000 */
[----:B------:R-:W-:Y:S02]  /*49b0*/  SHF.R.U64 R76, R72, 0x10, R73 ;  /* 0x00000010484c7819 */ /* 0x000fe40000001249 */
[----:B------:R-:W-:Y:S01]  /*49c0*/  SHF.R.U64 R77, R74, 0x10, R75 ;  /* 0x000000104a4d7819 */ /* 0x000fe2000000124b */
[----:B--2---:R-:W-:Y:S01]  /*49d0*/  HADD2.F32 R74, -RZ, R41.H0_H0 ;  /* 0x20000029ff4a7230 */ /* 0x004fe20000004100 */
[----:B------:R-:W-:Y:S02]  /*49e0*/  SHF.R.U32.HI R72, RZ, 0x10, R73 ;  /* 0x00000010ff487819 */ /* 0x000fe40000011649 */
[----:B------:R-:W-:Y:S01]  /*49f0*/  SHF.R.U32.HI R80, RZ, 0x10, R75 ;  /* 0x00000010ff507819 */ /* 0x000fe2000001164b */
[----:B------:R-:W-:Y:S01]  /*4a00*/  HADD2.F32 R77, -RZ, R77.H0_H0 ;  /* 0x2000004dff4d7230 */ /* 0x000fe20000004100 */
[----:B------:R-:W-:Y:S01]  /*4a10*/  MOV R73, R43 ;  /* 0x0000002b00497202 */ /* 0x000fe20000000f00 */
[----:B------:R-:W-:Y:S02]  /*4a20*/  HADD2.F32 R43, -RZ, R76.H0_H0 ;  /* 0x2000004cff2b7230 */ /* 0x000fe40000004100 */
[----:B------:R-:W-:-:S02]  /*4a30*/  HADD2.F32 R76, -RZ, R41.H1_H1 ;  /* 0x30000029ff4c7230 */ /* 0x000fc40000004100 */
[----:B------:R-:W-:Y:S02]  /*4a40*/  HADD2.F32 R80, -RZ, R80.H0_H0 ;  /* 0x20000050ff507230 */ /* 0x000fe40000004100 */
[--C-:B------:R-:W-:Y:S02]  /*4a50*/  HADD2.F32 R75, -RZ, R73.reuse.H1_H1 ;  /* 0x30000049ff4b7230 */ /* 0x100fe40000004100 */
[-C--:B------:R-:W-:Y:S01]  /*4a60*/  FMUL.FTZ R41, R76, R77.reuse ;  /* 0x0000004d4c297220 */ /* 0x080fe20000410000 */
[----:B------:R-:W-:Y:S02]  /*4a70*/  HADD2.F32 R73, -RZ, R73.H0_H0 ;  /* 0x20000049ff497230 */ /* 0x000fe40000004100 */
[C---:B------:R-:W-:Y:S01]  /*4a80*/  FMUL.FTZ R77, R74.reuse, R77 ;  /* 0x0000004d4a4d7220 */ /* 0x040fe20000410000 */
[----:B------:R-:W-:Y:S02]  /*4a90*/  HADD2.F32 R78, -RZ, R72.H0_H0 ;  /* 0x20000048ff4e7230 */ /* 0x000fe40000004100 */
[-C--:B------:R-:W-:Y:S01]  /*4aa0*/  FMUL.FTZ R82, R75, R80.reuse ;  /* 0x000000504b527220 */ /* 0x080fe20000410000 */
[-C--:B------:R-:W-:Y:S01]  /*4ab0*/  FFMA.FTZ R41, R74, R43.reuse, -R41 ;  /* 0x0000002b4a297223 */ /* 0x080fe20000010829 */
[C---:B------:R-:W-:Y:S01]  /*4ac0*/  FMUL.FTZ R80, R73.reuse, R80 ;  /* 0x0000005049507220 */ /* 0x040fe20000410000 */
[----:B------:R-:W-:Y:S01]  /*4ad0*/  FFMA.FTZ R72, R76, R43, R77 ;  /* 0x0000002b4c487223 */ /* 0x000fe2000001004d */
[----:B------:R-:W-:Y:S01]  /*4ae0*/  FFMA.FTZ R43, R73, R78, -R82 ;  /* 0x0000004e492b7223 */ /* 0x000fe20000010852 */
[----:B------:R-:W-:-:S02]  /*4af0*/  HADD2.F32 R73, -RZ, R40.H1_H1 ;  /* 0x30000028ff497230 */ /* 0x000fc40000004100 */
[----:B------:R-:W-:Y:S01]  /*4b00*/  FFMA.FTZ R74, R75, R78, R80 ;  /* 0x0000004e4b4a7223 */ /* 0x000fe20000010050 */
[----:B------:R-:W-:Y:S01]  /*4b10*/  HADD2.F32 R77, -RZ, R156.H1_H1 ;  /* 0x3000009cff4d7230 */ /* 0x000fe20000004100 */
[----:B------:R-:W-:Y:S01]  /*4b20*/  F2FP.F16.F32.PACK_AB R41, R72, R41 ;  /* 0x000000294829723e */ /* 0x000fe200000000ff */
[----:B------:R-:W-:Y:S02]  /*4b30*/  HADD2.F32 R40, -RZ, R40.H0_H0 ;  /* 0x20000028ff287230 */ /* 0x000fe40000004100 */
[----:B------:R-:W-:Y:S02]  /*4b40*/  HADD2.F32 R78, -RZ, R157.H0_H0 ;  /* 0x2000009dff4e7230 */ /* 0x000fe40000004100 */
[-C--:B------:R-:W-:Y:S01]  /*4b50*/  FMUL.FTZ R79, R73, R77.reuse ;  /* 0x0000004d494f7220 */ /* 0x080fe20000410000 */
[--C-:B------:R-:W-:Y:S02]  /*4b60*/  HADD2.F32 R75, -RZ, R42.reuse.H1_H1 ;  /* 0x3000002aff4b7230 */ /* 0x100fe40000004100 */
[----:B------:R-:W-:Y:S01]  /*4b70*/  FMUL.FTZ R80, R40, R77 ;  /* 0x0000004d28507220 */ /* 0x000fe20000410000 */
[----:B------:R-:W-:Y:S01]  /*4b80*/  HADD2.F32 R42, -RZ, R42.H0_H0 ;  /* 0x2000002aff2a7230 */ /* 0x000fe20000004100 */
[----:B------:R-:W-:Y:S01]  /*4b90*/  F2FP.F16.F32.PACK_AB R43, R74, R43 ;  /* 0x0000002b4a2b723e */ /* 0x000fe200000000ff */
[----:B------:R-:W-:-:S02]  /*4ba0*/  HADD2.F32 R76, -RZ, R155.H1_H1 ;  /* 0x3000009bff4c7230 */ /* 0x000fc40000004100 */
[-C--:B------:R-:W-:Y:S01]  /*4bb0*/  FMUL.FTZ R77, R75, R78.reuse ;  /* 0x0000004e4b4d7220 */ /* 0x080fe20000410000 */
[----:B------:R-:W-:Y:S02]  /*4bc0*/  HADD2.F32 R156, -RZ, R156.H0_H0 ;  /* 0x2000009cff9c7230 */ /* 0x000fe40000004100 */
[----:B------:R-:W-:Y:S01]  /*4bd0*/  FMUL.FTZ R78, R42, R78 ;  /* 0x0000004e2a4e7220 */ /* 0x000fe20000410000 */
[-C--:B------:R-:W-:Y:S01]  /*4be0*/  FFMA.FTZ R79, R40, R76.reuse, -R79 ;  /* 0x0000004c284f7223 */ /* 0x080fe2000001084f */
[----:B------:R-:W-:Y:S01]  /*4bf0*/  FFMA.FTZ R80, R73, R76, R80 ;  /* 0x0000004c49507223 */ /* 0x000fe20000010050 */
[-C--:B------:R-:W-:Y:S01]  /*4c00*/  FFMA.FTZ R77, R42, R156.reuse, -R77 ;  /* 0x0000009c2a4d7223 */ /* 0x080fe2000001084d */
[----:B------:R-:W-:-:S03]  /*4c10*/  FFMA.FTZ R78, R75, R156, R78 ;  /* 0x0000009c4b4e7223 */ /* 0x000fc6000001004e */
[----:B------:R-:W-:Y:S02]  /*4c20*/  F2FP.F16.F32.PACK_AB R40, R80, R79 ;  /* 0x0000004f5028723e */ /* 0x000fe400000000ff */
[----:B------:R-:W-:-:S07]  /*4c30*/  F2FP.F16.F32.PACK_AB R42, R78, R77 ;  /* 0x0000004d4e2a723e */ /* 0x000fce00000000ff */
.L_x_2783:
[----:B------:R-:W-:Y:S05]  /*4c40*/  BSYNC B2 ;  /* 0x0000000000027941 */ /* 0x000fea0003800000 */
.L_x_2782:
[----:B--2---:R1:W-:Y:S02]  /*4c50*/  STG.E.128 desc[UR60][R46.64+0x140], R40 ;  /* 0x000140282e007986 */ /* 0x0043e4000c101d3c */
.L_x_2761:
[----:B------:R-:W-:Y:S05]  /*4c60*/  BSYNC B1 ;  /* 0x0000000000017941 */ /* 0x000fea0003800000 */
.L_x_2760:
        /* <DEDUP_REMOVED lines=17> */
[----:B------:R-:W-:-:S02]  /*4d80*/  HADD2.F32 R72, -RZ, R72.H0_H0 ;  /* 0x20000048ff487230 */ /* 0x000fc40000004100 */
[--C-:B------:R-:W-:Y:S02]  /*4d90*/  HADD2.F32 R41, -RZ, R47.reuse.H1_H1 ;  /* 0x3000002fff297230 */ /* 0x100fe40000004100 */
[-C--:B------:R-:W-:Y:S01]  /*4da0*/  FMUL.FTZ R71, R43, R69.reuse ;  /* 0x000000452b477220 */ /* 0x080fe20000410000 */
[----:B------:R-:W-:Y:S02]  /*4db0*/  HADD2.F32 R47, -RZ, R47.H0_H0 ;  /* 0x2000002fff2f7230 */ /* 0x000fe40000004100 */
[C---:B------:R-:W-:Y:S01]  /*4dc0*/  FMUL.FTZ R74, R40.reuse, R69 ;  /* 0x00000045284a7220 */ /* 0x040fe20000410000 */
[----:B------:R-:W-:Y:S02]  /*4dd0*/  HADD2.F32 R68, -RZ, R68.H0_H0 ;  /* 0x20000044ff447230 */ /* 0x000fe40000004100 */
[-C--:B------:R-:W-:Y:S01]  /*4de0*/  FMUL.FTZ R76, R41, R72.reuse ;  /* 0x00000048294c7220 */ /* 0x080fe20000410000 */
[----:B------:R-:W-:Y:S02]  /*4df0*/  HADD2.F32 R70, -RZ, R73.H0_H0 ;  /* 0x20000049ff467230 */ /* 0x000fe40000004100 */
[----:B------:R-:W-:Y:S01]  /*4e00*/  FMUL.FTZ R72, R47, R72 ;  /* 0x000000482f487220 */ /* 0x000fe20000410000 */
[-C--:B------:R-:W-:Y:S01]  /*4e10*/  FFMA.FTZ R40, R40, R68.reuse, -R71 ;  /* 0x0000004428287223 */ /* 0x080fe20000010847 */
[----:B------:R-:W-:-:S02]  /*4e20*/  FFMA.FTZ R71, R43, R68, R74 ;  /* 0x000000442b477223 */ /* 0x000fc4000001004a */
[-C--:B------:R-:W-:Y:S01]  /*4e30*/  FFMA.FTZ R75, R41, R70.reuse, R72 ;  /* 0x00000046294b7223 */ /* 0x080fe20000010048 */
[--C-:B------:R-:W-:Y:S02]  /*4e40*/  HADD2.F32 R68, -RZ, R160.reuse.H0_H0 ;  /* 0x200000a0ff447230 */ /* 0x100fe40000004100 */
[----:B------:R-:W-:Y:S01]  /*4e50*/  FFMA.FTZ R76, R47, R70, -R76 ;  /* 0x000000462f4c7223 */ /* 0x000fe2000001084c */
[----:B------:R-:W-:Y:S02]  /*4e60*/  HADD2.F32 R160, -RZ, R160.H1_H1 ;  /* 0x300000a0ffa07230 */ /* 0x000fe40000004100 */
[----:B------:R-:W-:Y:S02]  /*4e70*/  HADD2.F32 R41, -RZ, R46.H1_H1 ;  /* 0x3000002eff297230 */ /* 0x000fe40000004100 */
[----:B------:R-:W-:Y:S02]  /*4e80*/  HADD2.F32 R43, -RZ, R42.H1_H1 ;  /* 0x3000002aff2b7230 */ /* 0x000fe40000004100 */
[----:B------:R-:W-:-:S02]  /*4e90*/  HADD2.F32 R46, -RZ, R46.H0_H0 ;  /* 0x2000002eff2e7230 */ /* 0x000fc40000004100 */
[----:B------:R-:W-:Y:S01]  /*4ea0*/  FMUL.FTZ R69, R41, R68 ;  /* 0x0000004429457220 */ /* 0x000fe20000410000 */
[----:B------:R-:W-:Y:S02]  /*4eb0*/  HADD2.F32 R42, -RZ, R42.H0_H0 ;  /* 0x2000002aff2a7230 */ /* 0x000fe40000004100 */
[----:B------:R-:W-:Y:S01]  /*4ec0*/  FMUL.FTZ R73, R43, R160 ;  /* 0x000000a02b497220 */ /* 0x000fe20000410000 */
        /* <DEDUP_REMOVED lines=12> */
.L_x_2788:
[----:B------:R-:W-:Y:S05]  /*4f90*/  BSYNC B2 ;  /* 0x0000000000027941 */ /* 0x000fea0003800000 */
.L_x_2787:
[----:B--2---:R1:W-:Y:S02]  /*4fa0*/  STG.E.128 desc[UR60][R44.64], R40 ;  /* 0x000000282c007986 */ /* 0x0043e4000c101d3c */
.L_x_2786:
[----:B------:R-:W-:Y:S05]  /*4fb0*/  BSYNC B1 ;  /* 0x0000000000017941 */ /* 0x000fea0003800000 */
.L_x_2785:
        /* <DEDUP_REMOVED lines=32> */
[----:B------:R-:W-:Y:S02]  /*51c0*/  HADD2.F32 R40, -RZ, R40.H0_H0 ;  /* 0x20000028ff287230 */ /* 0x000fe40000004100 */
[----:B------:R-:W-:Y:S01]  /*51d0*/  FMUL.FTZ R69, R42, R157 ;  /* 0x0000009d2a457220 */ /* 0x000fe20000410000 */
[----:B------:R-:W-:-:S02]  /*51e0*/  HADD2.F32 R46, -RZ, R46.H0_H0 ;  /* 0x2000002eff2e7230 */ /* 0x000fc40000004100 */
[CC--:B------:R-:W-:Y:S01]  /*51f0*/  FMUL.FTZ R65, R41.reuse, R155.reuse ;  /* 0x0000009b29417220 */ /* 0x0c0fe20000410000 */
[----:B------:R-:W-:Y:S02]  /*5200*/  HADD2.F32 R43, -RZ, R146.H1_H1 ;  /* 0x30000092ff2b7230 */ /* 0x000fe40000004100 */
        /* <DEDUP_REMOVED lines=11> */
.L_x_2792:
[----:B------:R-:W-:Y:S05]  /*52c0*/  BSYNC B2 ;  /* 0x0000000000027941 */ /* 0x000fea0003800000 */
.L_x_2791:
[----:B--2---:R1:W-:Y:S02]  /*52d0*/  STG.E.128 desc[UR60][R44.64+0x40], R40 ;  /* 0x000040282c007986 */ /* 0x0043e4000c101d3c */
.L_x_2790:
[----:B------:R-:W-:Y:S05]  /*52e0*/  BSYNC B1 ;  /* 0x0000000000017941 */ /* 0x000fea0003800000 */
.L_x_2789:
        /* <DEDUP_REMOVED lines=48> */
.L_x_2796:
[----:B------:R-:W-:Y:S05]  /*55f0*/  BSYNC B2 ;  /* 0x0000000000027941 */ /* 0x000fea0003800000 */
.L_x_2795:
[----:B--2---:R1:W-:Y:S02]  /*5600*/  STG.E.128 desc[UR60][R44.64+0x80], R40 ;  /* 0x000080282c007986 */ /* 0x0043e4000c101d3c */
.L_x_2794:
[----:B------:R-:W-:Y:S05]  /*5610*/  BSYNC B1 ;  /* 0x0000000000017941 */ /* 0x000fea0003800000 */
.L_x_2793:
        /* <DEDUP_REMOVED lines=48> */
.L_x_2800:
[----:B------:R-:W-:Y:S05]  /*5920*/  BSYNC B2 ;  /* 0x0000000000027941 */ /* 0x000fea0003800000 */
.L_x_2799:
[----:B--2---:R1:W-:Y:S02]  /*5930*/  STG.E.128 desc[UR60][R44.64+0xc0], R40 ;  /* 0x0000c0282c007986 */ /* 0x0043e4000c101d3c */
.L_x_2798:
[----:B------:R-:W-:Y:S05]  /*5940*/  BSYNC B1 ;  /* 0x0000000000017941 */ /* 0x000fea0003800000 */
.L_x_2797:
        /* <DEDUP_REMOVED lines=48> */
.L_x_2804:
[----:B------:R-:W-:Y:S05]  /*5c50*/  BSYNC B2 ;  /* 0x0000000000027941 */ /* 0x000fea0003800000 */
.L_x_2803:
[----:B--2---:R1:W-:Y:S02]  /*5c60*/  STG.E.128 desc[UR60][R44.64+0x100], R40 ;  /* 0x000100282c007986 */ /* 0x0043e4000c101d3c */
.L_x_2802:
[----:B------:R-:W-:Y:S05]  /*5c70*/  BSYNC B1 ;  /* 0x0000000000017941 */ /* 0x000fea0003800000 */
.L_x_2801:
        /* <DEDUP_REMOVED lines=47> */
.L_x_2806:
[----:B------:R-:W-:Y:S05]  /*5f70*/  BSYNC B1 ;  /* 0x0000000000017941 */ /* 0x000fea0003800000 */
.L_x_2805:
[----:B--2---:R1:W-:Y:S01]  /*5f80*/  STG.E.128 desc[UR60][R44.64+0x140], R40 ;  /* 0x000140282c007986 */ /* 0x0043e2000c101d3c */
[----:B------:R-:W-:Y:S05]  /*5f90*/  BRA `(.L_x_2784) ;  /* 0x0000003c00cc7947 */ /* 0x000fea0003800000 */
.L_x_2752:
        /* <DEDUP_REMOVED lines=47> */
.L_x_2808:
[----:B------:R-:W-:Y:S05]  /*6290*/  BSYNC B1 ;  /* 0x0000000000017941 */ /* 0x000fea0003800000 */
.L_x_2807:
[----:B0-----:R-:W-:Y:S01]  /*62a0*/  IADD3 R64, R204, 0x40, RZ ;  /* 0x00000040cc407810 */ /* 0x001fe20007ffe0ff */
[----:B------:R-:W-:Y:S01]  /*62b0*/  BSSY B1, `(.L_x_2809) ;  /* 0x000002f000017945 */ /* 0x000fe20003800000 */
[----:B------:R-:W-:Y:S02]  /*62c0*/  CS2R R70, SRZ ;  /* 0x0000000000467805 */ /* 0x000fe4000001ff00 */
[----:B------:R-:W-:Y:S02]  /*62d0*/  CS2R R68, SRZ ;  /* 0x0000000000447805 */ /* 0x000fe4000001ff00 */
[----:B------:R-:W-:Y:S02]  /*62e0*/  ISETP.GE.AND P3, PT, R64, R97, PT ;  /* 0x000000614000720c */ /* 0x000fe40003f66270 */
        /* <DEDUP_REMOVED lines=43> */
.L_x_2810:
[----:B------:R-:W-:Y:S05]  /*65a0*/  BSYNC B1 ;  /* 0x0000000000017941 */ /* 0x000fea0003800000 */
.L_x_2809:
[----:B0-----:R-:W2:Y:S01]  /*65b0*/  LDL R88, [R1+0x44] ;  /* 0x0000440001587983 */ /* 0x001ea20000100800 */
[----:B------:R-:W-:Y:S01]  /*65c0*/  IMAD.MOV.U32 R89, RZ, RZ, R41 ;  /* 0x000000ffff597224 */ /* 0x000fe200078e0029 */
[----:B------:R-:W-:Y:S01]  /*65d0*/  PRMT R171, R93, 0x5410, R94 ;  /* 0x000054105dab7816 */ /* 0x000fe2000000005e */
[----:B------:R-:W-:Y:S02]  /*65e0*/  IMAD.MOV.U32 R91, RZ, RZ, R45 ;  /* 0x000000ffff5b7224 */ /* 0x000fe400078e002d */
[----:B------:R-:W-:-:S05]  /*65f0*/  IMAD.MOV.U32 R90, RZ, RZ, R44 ;  /* 0x000000ffff5a7224 */ /* 0x000fca00078e002c */
[----:B------:R-:W-:Y:S01]  /*6600*/  PRMT R176, R90, 0x7610, R176 ;  /* 0x000076105ab07816 */ /* 0x000fe200000000b0 */
[----:B------:R-:W-:-:S05]  /*6610*/  IMAD.MOV.U32 R90, RZ, RZ, R48 ;  /* 0x000000ffff5a7224 */ /* 0x000fca00078e0030 */
[----:B------:R-:W-:Y:S02]  /*6620*/  PRMT R179, R90, 0x7610, R179 ;  /* 0x000076105ab37816 */ /* 0x000fe400000000b3 */
[----:B------:R-:W-:Y:S02]  /*6630*/  MOV R90, R52 ;  /* 0x00000034005a7202 */ /* 0x000fe40000000f00 */
        /* <DEDUP_REMOVED lines=15> */
[----:B------:R-:W-:Y:S01]  /*6730*/  PLOP3.LUT P2, PT, PT, PT, UP0, 0x80, 0x0 ;  /* 0x000000000000781c */ /* 0x000fe20003f4f008 */
        /* <DEDUP_REMOVED lines=52> */
[----:B------:R-:W-:-:S05]  /*6a80*/  IMAD.MOV.U32 R88, RZ, RZ, R85 ;  /* 0x000000ffff587224 */ /* 0x000fca00078e0055 */
[----:B------:R-:W-:Y:S01]  /*6a90*/  PRMT R170, R89, 0x5410, R88 ;  /* 0x0000541059aa7816 */ /* 0x000fe20000000058 */
[----:B------:R-:W-:Y:S06]  /*6aa0*/  @!P2 BRA `(.L_x_2811) ;  /* 0x000000000004a947 */ /* 0x000fec0003800000 */
[----:B------:R-:W-:Y:S01]  /*6ab0*/  BPT.TRAP 0x1 ;  /* 0x000000040000795c */ /* 0x000fe20000300000 */
.L_x_2811:
        /* <DEDUP_REMOVED lines=8> */
.L_x_3133:
[----:B------:R-:W-:Y:S05]  /*6b40*/  BSYNC B1 ;  /* 0x0000000000017941 */ /* 0x000fea0003800000 */
.L_x_2812:
        /* <DEDUP_REMOVED lines=34> */
[----:B------:R-:W-:Y:S01]  /*6d70*/  SHF.R.U32.HI R49, RZ, 0x10, R49 ;  /* 0x00000010ff317819 */ /* 0x000fe20000011631 */
[----:B------:R-:W-:Y:S01]  /*6d80*/  HADD2.F32 R161, -RZ, R161.H0_H0 ;  /* 0x200000a1ffa17230 */ /* 0x000fe20000004100 */
[----:B------:R-:W-:Y:S01]  /*6d90*/  SHF.R.U64 R50, R50, 0x10, R51 ;  /* 0x0000001032327819 */ /* 0x000fe20000001233 */
[----:B------:R-:W-:Y:S02]  /*6da0*/  HADD2.F32 R89, -RZ, R163.H0_H0 ;  /* 0x200000a3ff597230 */ /* 0x000fe40000004100 */
[----:B------:R-:W-:Y:S02]  /*6db0*/  HADD2.F32 R165, -RZ, R162.H0_H0 ;  /* 0x200000a2ffa57230 */ /* 0x000fe40000004100 */
[----:B------:R-:W-:-:S02]  /*6dc0*/  HADD2.F32 R164, -RZ, R164.H0_H0 ;  /* 0x200000a4ffa47230 */ /* 0x000fc40000004100 */
[-C--:B------:R-:W-:Y:S01]  /*6dd0*/  FMUL.FTZ R93, R89, R161.reuse ;  /* 0x000000a1595d7220 */ /* 0x080fe20000410000 */
[----:B------:R-:W-:Y:S02]  /*6de0*/  HADD2.F32 R49, -RZ, R49.H0_H0 ;  /* 0x20000031ff317230 */ /* 0x000fe40000004100 */
[C---:B------:R-:W-:Y:S01]  /*6df0*/  FMUL.FTZ R161, R165.reuse, R161 ;  /* 0x000000a1a5a17220 */ /* 0x040fe20000410000 */
[----:B------:R-:W-:Y:S02]  /*6e00*/  HADD2.F32 R50, -RZ, R50.H0_H0 ;  /* 0x20000032ff327230 */ /* 0x000fe40000004100 */
[-C--:B------:R-:W-:Y:S01]  /*6e10*/  FFMA.FTZ R93, R165, R164.reuse, -R93 ;  /* 0x000000a4a55d7223 */ /* 0x080fe2000001085d */
[----:B------:R-:W-:Y:S01]  /*6e20*/  FFMA.FTZ R89, R89, R164, R161 ;  /* 0x000000a459597223 */ /* 0x000fe200000100a1 */
[--C-:B------:R-:W-:Y:S02]  /*6e30*/  SHF.R.U32.HI R164, RZ, 0x10, R61.reuse ;  /* 0x00000010ffa47819 */ /* 0x100fe4000001163d */
[----:B------:R-:W-:Y:S01]  /*6e40*/  SHF.R.U64 R161, R60, 0x10, R61 ;  /* 0x000000103ca17819 */ /* 0x000fe2000000123d */
[----:B------:R-:W-:-:S02]  /*6e50*/  HADD2.F32 R60, -RZ, R163.H1_H1 ;  /* 0x300000a3ff3c7230 */ /* 0x000fc40000004100 */
[----:B------:R-:W-:Y:S02]  /*6e60*/  HADD2.F32 R164, -RZ, R164.H0_H0 ;  /* 0x200000a4ffa47230 */ /* 0x000fe40000004100 */
[----:B------:R-:W-:Y:S02]  /*6e70*/  HADD2.F32 R61, -RZ, R162.H1_H1 ;  /* 0x300000a2ff3d7230 */ /* 0x000fe40000004100 */
[----:B------:R-:W-:Y:S02]  /*6e80*/  HADD2.F32 R161, -RZ, R161.H0_H0 ;  /* 0x200000a1ffa17230 */ /* 0x000fe40000004100 */
[-C--:B------:R-:W-:Y:S01]  /*6e90*/  FMUL.FTZ R162, R60, R164.reuse ;  /* 0x000000a43ca27220 */ /* 0x080fe20000410000 */
[----:B------:R-:W-:-:S03]  /*6ea0*/  FMUL.FTZ R164, R61, R164 ;  /* 0x000000a43da47220 */ /* 0x000fc60000410000 */
[-C--:B------:R-:W-:Y:S01]  /*6eb0*/  FFMA.FTZ R61, R61, R49.reuse, -R162 ;  /* 0x000000313d3d7223 */ /* 0x080fe200000108a2 */
[----:B------:R-:W-:Y:S02]  /*6ec0*/  HADD2.F32 R162, -RZ, R178.H1_H1 ;  /* 0x300000b2ffa27230 */ /* 0x000fe40000004100 */
[----:B------:R-:W-:Y:S01]  /*6ed0*/  FFMA.FTZ R49, R60, R49, R164 ;  /* 0x000000313c317223 */ /* 0x000fe200000100a4 */
[----:B------:R-:W-:Y:S02]  /*6ee0*/  IMAD.MOV.U32 R60, RZ, RZ, R91 ;  /* 0x000000ffff3c7224 */ /* 0x000fe400078e005b */
[----:B------:R-:W-:Y:S01]  /*6ef0*/  HADD2.F32 R164, -RZ, R181.H0_H0 ;  /* 0x200000b5ffa47230 */ /* 0x000fe20000004100 */
[----:B------:R-:W-:Y:S01]  /*6f00*/  F2FP.F16.F32.PACK_AB R61, R61, R93 ;  /* 0x0000005d3d3d723e */ /* 0x000fe200000000ff */
[----:B------:R-:W-:Y:S01]  /*6f10*/  HADD2.F32 R91, -RZ, R95.H0_H0 ;  /* 0x2000005fff5b7230 */ /* 0x000fe20000004100 */
[----:B------:R-:W-:Y:S01]  /*6f20*/  F2FP.F16.F32.PACK_AB R49, R49, R89 ;  /* 0x000000593131723e */ /* 0x000fe200000000ff */
[----:B------:R-:W-:-:S02]  /*6f30*/  HADD2.F32 R163, -RZ, R60.H0_H0 ;  /* 0x2000003cffa37230 */ /* 0x000fc40000004100 */
[----:B------:R-:W-:Y:S02]  /*6f40*/  HADD2.F32 R60, -RZ, R60.H1_H1 ;  /* 0x3000003cff3c7230 */ /* 0x000fe40000004100 */
[----:B------:R-:W-:Y:S01]  /*6f50*/  FMUL.FTZ R165, R91, R164 ;  /* 0x000000a45ba57220 */ /* 0x000fe20000410000 */
[----:B------:R-:W-:Y:S02]  /*6f60*/  IMAD.MOV.U32 R89, RZ, RZ, R61 ;  /* 0x000000ffff597224 */ /* 0x000fe400078e003d */
[----:B------:R-:W-:Y:S02]  /*6f70*/  IMAD.MOV.U32 R93, RZ, RZ, R49 ;  /* 0x000000ffff5d7224 */ /* 0x000fe400078e0031 */
        /* <DEDUP_REMOVED lines=14> */
[----:B------:R-:W-:-:S03]  /*7060*/  HADD2.F32 R63, -RZ, R179.H0_H0 ;  /* 0x200000b3ff3f7230 */ /* 0x000fc60000004100 */
        /* <DEDUP_REMOVED lines=21> */
[----:B------:R-:W-:Y:S01]  /*71c0*/  HADD2.F32 R88, -RZ, R178.H0_H0 ;  /* 0x200000b2ff587230 */ /* 0x000fe20000004100 */
        /* <DEDUP_REMOVED lines=8> */
[----:B------:R-:W-:Y:S01]  /*7250*/  MOV R88, R48 ;  /* 0x0000003000587202 */ /* 0x000fe20000000f00 */
[----:B------:R-:W-:Y:S02]  /*7260*/  IMAD.MOV.U32 R92, RZ, RZ, R62 ;  /* 0x000000ffff5c7224 */ /* 0x000fe400078e003e */
[-C--:B------:R-:W-:Y:S01]  /*7270*/  FFMA.FTZ R63, R90, R50.reuse, -R63 ;  /* 0x000000325a3f7223 */ /* 0x080fe2000001083f */
[----:B------:R-:W-:-:S04]  /*7280*/  FFMA.FTZ R51, R94, R50, R51 ;  /* 0x000000325e337223 */ /* 0x000fc80000010033 */
[----:B------:R-:W-:Y:S01]  /*7290*/  F2FP.F16.F32.PACK_AB R63, R63, R95 ;  /* 0x0000005f3f3f723e */ /* 0x000fe200000000ff */
[----:B------:R-:W-:Y:S01]  /*72a0*/  IMAD.MOV.U32 R95, RZ, RZ, R60 ;  /* 0x000000ffff5f7224 */ /* 0x000fe200078e003c */
[----:B------:R-:W-:-:S03]  /*72b0*/  F2FP.F16.F32.PACK_AB R51, R51, R161 ;  /* 0x000000a13333723e */ /* 0x000fc600000000ff */
[----:B------:R-:W-:Y:S01]  /*72c0*/  IMAD.MOV.U32 R90, RZ, RZ, R63 ;  /* 0x000000ffff5a7224 */ /* 0x000fe200078e003f */
[----:B------:R-:W-:-:S07]  /*72d0*/  MOV R94, R51 ;  /* 0x00000033005e7202 */ /* 0x000fce0000000f00 */
.L_x_2819:
[----:B------:R-:W-:Y:S05]  /*72e0*/  BSYNC B3 ;  /* 0x0000000000037941 */ /* 0x000fea0003800000 */
.L_x_2818:
        /* <DEDUP_REMOVED lines=12> */
.L_x_2817:
[----:B------:R-:W-:Y:S05]  /*73b0*/  BSYNC B2 ;  /* 0x0000000000027941 */ /* 0x000fea0003800000 */
.L_x_2816:
        /* <DEDUP_REMOVED lines=26> */
[----:B--2---:R-:W-:Y:S01]  /*7560*/  IMAD.MOV.U32 R93, RZ, RZ, R61 ;  /* 0x000000ffff5d7224 */ /* 0x004fe200078e003d */
[----:B------:R-:W-:Y:S01]  /*7570*/  SHF.R.U64 R56, R56, 0x10, R57 ;  /* 0x0000001038387819 */ /* 0x000fe20000001239 */
[----:B0-----:R-:W-:Y:S01]  /*7580*/  IMAD.MOV.U32 R61, RZ, RZ, R49 ;  /* 0x000000ffff3d7224 */ /* 0x001fe200078e0031 */
[----:B------:R-:W-:Y:S01]  /*7590*/  SHF.R.U64 R44, R44, 0x10, R45 ;  /* 0x000000102c2c7819 */ /* 0x000fe2000000122d */
[----:B------:R-:W-:Y:S01]  /*75a0*/  HADD2.F32 R94, -RZ, R180.H0_H0 ;  /* 0x200000b4ff5e7230 */ /* 0x000fe20000004100 */
[----:B------:R-:W-:Y:S01]  /*75b0*/  SHF.R.U64 R58, R58, 0x10, R59 ;  /* 0x000000103a3a7819 */ /* 0x000fe2000000123b */
[----:B------:R-:W-:Y:S01]  /*75c0*/  HADD2.F32 R91, -RZ, R93.H0_H0 ;  /* 0x2000005dff5b7230 */ /* 0x000fe20000004100 */
[----:B------:R-:W-:Y:S01]  /*75d0*/  SHF.R.U64 R46, R46, 0x10, R47 ;  /* 0x000000102e2e7819 */ /* 0x000fe2000000122f */
[----:B------:R-:W-:Y:S02]  /*75e0*/  HADD2.F32 R92, -RZ, R61.H0_H0 ;  /* 0x2000003dff5c7230 */ /* 0x000fe40000004100 */
[----:B------:R-:W-:-:S02]  /*75f0*/  HADD2.F32 R49, -RZ, R177.H1_H1 ;  /* 0x300000b1ff317230 */ /* 0x000fc40000004100 */
        /* <DEDUP_REMOVED lines=10> */
[----:B------:R-:W-:-:S02]  /*76a0*/  HADD2.F32 R162, -RZ, R176.H1_H1 ;  /* 0x300000b0ffa27230 */ /* 0x000fc40000004100 */
[----:B------:R-:W-:Y:S02]  /*76b0*/  HADD2.F32 R94, -RZ, R94.H0_H0 ;  /* 0x2000005eff5e7230 */ /* 0x000fe40000004100 */
[----:B------:R-:W-:Y:S02]  /*76c0*/  HADD2.F32 R93, -RZ, R93.H0_H0 ;  /* 0x2000005dff5d7230 */ /* 0x000fe40000004100 */
[----:B------:R-:W-:Y:S02]  /*76d0*/  HADD2.F32 R44, -RZ, R44.H0_H0 ;  /* 0x2000002cff2c7230 */ /* 0x000fe40000004100 */
[-C--:B------:R-:W-:Y:S01]  /*76e0*/  FMUL.FTZ R95, R49, R94.reuse ;  /* 0x0000005e315f7220 */ /* 0x080fe20000410000 */
[C---:B------:R-:W-:Y:S01]  /*76f0*/  FMUL.FTZ R94, R61.reuse, R94 ;  /* 0x0000005e3d5e7220 */ /* 0x040fe20000410000 */
[----:B------:R-:W-:Y:S02]  /*7700*/  HADD2.F32 R57, -RZ, R176.H0_H0 ;  /* 0x200000b0ff397230 */ /* 0x000fe40000004100 */
[-C--:B------:R-:W-:Y:S01]  /*7710*/  FFMA.FTZ R61, R61, R93.reuse, -R95 ;  /* 0x0000005d3d3d7223 */ /* 0x080fe2000001085f */
[----:B------:R-:W-:Y:S01]  /*7720*/  FFMA.FTZ R49, R49, R93, R94 ;  /* 0x0000005d31317223 */ /* 0x000fe2000001005e */
[----:B------:R-:W-:-:S02]  /*7730*/  IMAD.MOV.U32 R93, RZ, RZ, R63 ;  /* 0x000000ffff5d7224 */ /* 0x000fc400078e003f */
[----:B------:R-:W-:Y:S01]  /*7740*/  HADD2.F32 R63, -RZ, R51.H0_H0 ;  /* 0x20000033ff3f7230 */ /* 0x000fe20000004100 */
[----:B------:R-:W-:Y:S01]  /*7750*/  F2FP.F16.F32.PACK_AB R61, R61, R92 ;  /* 0x0000005c3d3d723e */ /* 0x000fe200000000ff */
[----:B------:R-:W-:Y:S01]  /*7760*/  HADD2.F32 R95, -RZ, R177.H0_H0 ;  /* 0x200000b1ff5f7230 */ /* 0x000fe20000004100 */
[----:B------:R-:W-:Y:S01]  /*7770*/  F2FP.F16.F32.PACK_AB R91, R49, R91 ;  /* 0x0000005b315b723e */ /* 0x000fe200000000ff */
[--C-:B------:R-:W-:Y:S01]  /*7780*/  HADD2.F32 R94, -RZ, R93.reuse.H0_H0 ;  /* 0x2000005dff5e7230 */ /* 0x100fe20000004100 */
[----:B------:R-:W-:Y:S01]  /*7790*/  MOV R49, R61 ;  /* 0x0000003d00317202 */ /* 0x000fe20000000f00 */
[----:B------:R-:W-:Y:S02]  /*77a0*/  HADD2.F32 R93, -RZ, R93.H1_H1 ;  /* 0x3000005dff5d7230 */ /* 0x000fe40000004100 */
[----:B------:R-:W-:Y:S02]  /*77b0*/  HADD2.F32 R51, -RZ, R51.H1_H1 ;  /* 0x30000033ff337230 */ /* 0x000fe40000004100 */
[-C--:B------:R-:W-:Y:S01]  /*77c0*/  FMUL.FTZ R161, R94, R160.reuse ;  /* 0x000000a05ea17220 */ /* 0x080fe20000410000 */
[----:B------:R-:W-:Y:S01]  /*77d0*/  FMUL.FTZ R160, R63, R160 ;  /* 0x000000a03fa07220 */ /* 0x000fe20000410000 */
[----:B------:R-:W-:-:S02]  /*77e0*/  HADD2.F32 R58, -RZ, R58.H0_H0 ;  /* 0x2000003aff3a7230 */ /* 0x000fc40000004100 */
[-C--:B------:R-:W-:Y:S01]  /*77f0*/  FFMA.FTZ R63, R63, R95.reuse, -R161 ;  /* 0x0000005f3f3f7223 */ /* 0x080fe200000108a1 */
[----:B------:R-:W-:Y:S01]  /*7800*/  FFMA.FTZ R160, R94, R95, R160 ;  /* 0x0000005f5ea07223 */ /* 0x000fe200000100a0 */
[----:B------:R-:W-:Y:S01]  /*7810*/  SHF.R.U32.HI R94, RZ, 0x10, R59 ;  /* 0x00000010ff5e7819 */ /* 0x000fe2000001163b */
[----:B------:R-:W-:Y:S01]  /*7820*/  HADD2.F32 R59, -RZ, R175.H1_H1 ;  /* 0x300000afff3b7230 */ /* 0x000fe20000004100 */
[----:B------:R-:W-:Y:S01]  /*7830*/  SHF.R.U32.HI R95, RZ, 0x10, R47 ;  /* 0x00000010ff5f7819 */ /* 0x000fe2000001162f */
[----:B------:R-:W-:Y:S02]  /*7840*/  HADD2.F32 R46, -RZ, R46.H0_H0 ;  /* 0x2000002eff2e7230 */ /* 0x000fe40000004100 */
[----:B------:R-:W-:Y:S02]  /*7850*/  HADD2.F32 R94, -RZ, R94.H0_H0 ;  /* 0x2000005eff5e7230 */ /* 0x000fe40000004100 */
[----:B------:R-:W-:Y:S02]  /*7860*/  HADD2.F32 R95, -RZ, R95.H0_H0 ;  /* 0x2000005fff5f7230 */ /* 0x000fe40000004100 */
[----:B------:R-:W-:-:S02]  /*7870*/  IMAD.MOV.U32 R61, RZ, RZ, R91 ;  /* 0x000000ffff3d7224 */ /* 0x000fc400078e005b */
        /* <DEDUP_REMOVED lines=10> */
[C---:B------:R-:W-:Y:S01]  /*7920*/  FMUL.FTZ R162, R93.reuse, R162 ;  /* 0x000000a25da27220 */ /* 0x040fe20000410000 */
[----:B------:R-:W-:Y:S01]  /*7930*/  F2FP.F16.F32.PACK_AB R94, R94, R160 ;  /* 0x000000a05e5e723e */ /* 0x000fe200000000ff */
[-C--:B------:R-:W-:Y:S01]  /*7940*/  FMUL.FTZ R45, R60, R56.reuse ;  /* 0x000000383c2d7220 */ /* 0x080fe20000410000 */
[-C--:B------:R-:W-:Y:S01]  /*7950*/  FFMA.FTZ R95, R93, R57.reuse, -R95 ;  /* 0x000000395d5f7223 */ /* 0x080fe2000001085f */
[C---:B------:R-:W-:Y:S01]  /*7960*/  FMUL.FTZ R56, R48.reuse, R56 ;  /* 0x0000003830387220 */ /* 0x040fe20000410000 */
[----:B------:R-:W-:Y:S01]  /*7970*/  FFMA.FTZ R162, R51, R57, R162 ;  /* 0x0000003933a27223 */ /* 0x000fe200000100a2 */
[----:B------:R-:W-:Y:S01]  /*7980*/  FFMA.FTZ R45, R48, R44, -R45 ;  /* 0x0000002c302d7223 */ /* 0x000fe2000001082d */
[----:B------:R-:W-:-:S02]  /*7990*/  HADD2.F32 R51, -RZ, R50.H0_H0 ;  /* 0x20000032ff337230 */ /* 0x000fc40000004100 */
[----:B------:R-:W-:Y:S01]  /*79a0*/  FFMA.FTZ R56, R60, R44, R56 ;  /* 0x0000002c3c387223 */ /* 0x000fe20000010038 */
[--C-:B------:R-:W-:Y:S02]  /*79b0*/  HADD2.F32 R44, -RZ, R62.reuse.H0_H0 ;  /* 0x2000003eff2c7230 */ /* 0x100fe40000004100 */
[----:B------:R-:W-:Y:S01]  /*79c0*/  HADD2.F32 R48, -RZ, R175.H0_H0 ;  /* 0x200000afff307230 */ /* 0x000fe20000004100 */
[----:B------:R-:W-:Y:S01]  /*79d0*/  F2FP.F16.F32.PACK_AB R45, R45, R95 ;  /* 0x0000005f2d2d723e */ /* 0x000fe200000000ff */
[----:B------:R-:W-:Y:S02]  /*79e0*/  HADD2.F32 R62, -RZ, R62.H1_H1 ;  /* 0x3000003eff3e7230 */ /* 0x000fe40000004100 */
[-C--:B------:R-:W-:Y:S01]  /*79f0*/  FMUL.FTZ R57, R44, R59.reuse ;  /* 0x0000003b2c397220 */ /* 0x080fe20000410000 */
[C---:B------:R-:W-:Y:S01]  /*7a00*/  FMUL.FTZ R59, R51.reuse, R59 ;  /* 0x0000003b333b7220 */ /* 0x040fe20000410000 */
[----:B------:R-:W-:Y:S01]  /*7a10*/  HADD2.F32 R50, -RZ, R50.H1_H1 ;  /* 0x30000032ff327230 */ /* 0x000fe20000004100 */
[----:B------:R-:W-:Y:S01]  /*7a20*/  F2FP.F16.F32.PACK_AB R56, R56, R162 ;  /* 0x000000a23838723e */ /* 0x000fe200000000ff */
[-C--:B------:R-:W-:Y:S01]  /*7a30*/  FFMA.FTZ R57, R51, R48.reuse, -R57 ;  /* 0x0000003033397223 */ /* 0x080fe20000010839 */
[----:B------:R-:W-:Y:S01]  /*7a40*/  FFMA.FTZ R59, R44, R48, R59 ;  /* 0x000000302c3b7223 */ /* 0x000fe2000001003b */
[-C--:B------:R-:W-:Y:S01]  /*7a50*/  FMUL.FTZ R44, R62, R58.reuse ;  /* 0x0000003a3e2c7220 */ /* 0x080fe20000410000 */
[----:B------:R-:W-:Y:S01]  /*7a60*/  FMUL.FTZ R58, R50, R58 ;  /* 0x0000003a323a7220 */ /* 0x000fe20000410000 */
[----:B------:R-:W-:-:S02]  /*7a70*/  IMAD.MOV.U32 R51, RZ, RZ, R63 ;  /* 0x000000ffff337224 */ /* 0x000fc400078e003f */
[-C--:B------:R-:W-:Y:S01]  /*7a80*/  FFMA.FTZ R44, R50, R46.reuse, -R44 ;  /* 0x0000002e322c7223 */ /* 0x080fe2000001082c */
[----:B------:R-:W-:Y:S01]  /*7a90*/  FFMA.FTZ R58, R62, R46, R58 ;  /* 0x0000002e3e3a7223 */ /* 0x000fe2000001003a */
[----:B------:R-:W-:Y:S02]  /*7aa0*/  IMAD.MOV.U32 R48, RZ, RZ, R45 ;  /* 0x000000ffff307224 */ /* 0x000fe400078e002d */
[----:B------:R-:W-:Y:S01]  /*7ab0*/  IMAD.MOV.U32 R60, RZ, RZ, R56 ;  /* 0x000000ffff3c7224 */ /* 0x000fe200078e0038 */
[----:B------:R-:W-:Y:S01]  /*7ac0*/  F2FP.F16.F32.PACK_AB R44, R44, R57 ;  /* 0x000000392c2c723e */ /* 0x000fe200000000ff */
[----:B------:R-:W-:Y:S01]  /*7ad0*/  IMAD.MOV.U32 R63, RZ, RZ, R94 ;  /* 0x000000ffff3f7224 */ /* 0x000fe200078e005e */
[----:B------:R-:W-:-:S03]  /*7ae0*/  F2FP.F16.F32.PACK_AB R58, R58, R59 ;  /* 0x0000003b3a3a723e */ /* 0x000fc600000000ff */
[----:B------:R-:W-:Y:S01]  /*7af0*/  IMAD.MOV.U32 R50, RZ, RZ, R44 ;  /* 0x000000ffff327224 */ /* 0x000fe200078e002c */
[----:B------:R-:W-:-:S07]  /*7b00*/  MOV R62, R58 ;  /* 0x0000003a003e7202 */ /* 0x000fce0000000f00 */
.L_x_2823:
[----:B------:R-:W-:Y:S05]  /*7b10*/  BSYNC B3 ;  /* 0x0000000000037941 */ /* 0x000fea0003800000 */
.L_x_2822:
        /* <DEDUP_REMOVED lines=10> */
.L_x_2821:
[----:B------:R-:W-:Y:S05]  /*7bc0*/  BSYNC B2 ;  /* 0x0000000000027941 */ /* 0x000fea0003800000 */
.L_x_2820:
[----:B------:R-:W-:-:S13]  /*7bd0*/  ISETP.NE.AND P4, PT, R34, RZ, PT ;  /* 0x000000ff2200720c */ /* 0x000fda0003f85270 */
[----:B------:R-:W-:Y:S05]  /*7be0*/  @!P4 BRA `(.L_x_2815) ;  /* 0x0000000400f0c947 */ /* 0x000fea0003800000 */
[----:B0-----:R-:W3:Y:S01]  /*7bf0*/  LDL R44, [R1+0x20] ;  /* 0x00002000012c7983 */ /* 0x001ee20000100800 */
        /* <DEDUP_REMOVED lines=18> */
[----:B--2---:R-:W-:Y:S02]  /*7d20*/  IMAD R48, R17, 0x5400, R45 ;  /* 0x0000540011307824 */ /* 0x004fe400078e022d */
        /* <DEDUP_REMOVED lines=34> */
[----:B------:R-:W-:Y:S01]  /*7f50*/  HADD2.F32 R54, -RZ, R54.H0_H0 ;  /* 0x20000036ff367230 */ /* 0x000fe20000004100 */
[----:B------:R-:W-:Y:S01]  /*7f60*/  F2FP.F16.F32.PACK_AB R52, R52, R88 ;  /* 0x000000583434723e */ /* 0x000fe200000000ff */
        /* <DEDUP_REMOVED lines=14> */
[----:B------:R-:W-:Y:S01]  /*8050*/  HADD2.F32 R48, -RZ, R48.H1_H1 ;  /* 0x30000030ff307230 */ /* 0x000fe20000004100 */
[----:B------:R-:W-:Y:S01]  /*8060*/  F2FP.F16.F32.PACK_AB R43, R49, R43 ;  /* 0x0000002b312b723e */ /* 0x000fe200000000ff */
        /* <DEDUP_REMOVED lines=18> */
[----:B------:R-:W-:Y:S01]  /*8190*/  HADD2.F32 R46, -RZ, R46.H1_H1 ;  /* 0x3000002eff2e7230 */ /* 0x000fe20000004100 */
[----:B------:R-:W-:Y:S01]  /*81a0*/  F2FP.F16.F32.PACK_AB R40, R55, R40 ;  /* 0x000000283728723e */ /* 0x000fe200000000ff */
[----:B------:R-:W-:Y:S02]  /*81b0*/  HADD2.F32 R47, -RZ, R42.H0_H0 ;  /* 0x2000002aff2f7230 */ /* 0x000fe40000004100 */
[----:B------:R-:W-:Y:S01]  /*81c0*/  FMUL.FTZ R42, R45, R173 ;  /* 0x000000ad2d2a7220 */ /* 0x000fe20000410000 */
[----:B------:R-:W-:-:S02]  /*81d0*/  HADD2.F32 R171, -RZ, R171.H0_H0 ;  /* 0x200000abffab7230 */ /* 0x000fc40000004100 */
[----:B------:R-:W-:Y:S01]  /*81e0*/  FMUL.FTZ R48, R50, R53 ;  /* 0x0000003532307220 */ /* 0x000fe20000410000 */
[----:B------:R-:W-:Y:S01]  /*81f0*/  FMUL.FTZ R173, R44, R173 ;  /* 0x000000ad2cad7220 */ /* 0x000fe20000410000 */
[----:B------:R-:W-:Y:S01]  /*8200*/  FMUL.FTZ R53, R46, R53 ;  /* 0x000000352e357220 */ /* 0x000fe20000410000 */
[----:B------:R-:W-:Y:S01]  /*8210*/  F2FP.F16.F32.PACK_AB R41, R41, R174 ;  /* 0x000000ae2929723e */ /* 0x000fe200000000ff */
[-C--:B------:R-:W-:Y:S01]  /*8220*/  FFMA.FTZ R42, R44, R171.reuse, -R42 ;  /* 0x000000ab2c2a7223 */ /* 0x080fe2000001082a */
[----:B------:R-:W-:Y:S01]  /*8230*/  FFMA.FTZ R173, R45, R171, R173 ;  /* 0x000000ab2dad7223 */ /* 0x000fe200000100ad */
[-C--:B------:R-:W-:Y:S01]  /*8240*/  FFMA.FTZ R53, R50, R47.reuse, R53 ;  /* 0x0000002f32357223 */ /* 0x080fe20000010035 */
[----:B------:R-:W-:Y:S01]  /*8250*/  FFMA.FTZ R48, R46, R47, -R48 ;  /* 0x0000002f2e307223 */ /* 0x000fe20000010830 */
[----:B------:R-:W-:Y:S02]  /*8260*/  IMAD.MOV.U32 R44, RZ, RZ, R40 ;  /* 0x000000ffff2c7224 */ /* 0x000fe400078e0028 */
[----:B------:R-:W-:Y:S01]  /*8270*/  IMAD.MOV.U32 R45, RZ, RZ, R59 ;  /* 0x000000ffff2d7224 */ /* 0x000fe200078e003b */
[----:B------:R-:W-:Y:S01]  /*8280*/  F2FP.F16.F32.PACK_AB R53, R53, R173 ;  /* 0x000000ad3535723e */ /* 0x000fe200000000ff */
[----:B------:R-:W-:Y:S01]  /*8290*/  IMAD.MOV.U32 R49, RZ, RZ, R52 ;  /* 0x000000ffff317224 */ /* 0x000fe200078e0034 */
[----:B------:R-:W-:Y:S01]  /*82a0*/  F2FP.F16.F32.PACK_AB R42, R48, R42 ;  /* 0x0000002a302a723e */ /* 0x000fe200000000ff */
[----:B------:R-:W-:-:S02]  /*82b0*/  IMAD.MOV.U32 R48, RZ, RZ, R41 ;  /* 0x000000ffff307224 */ /* 0x000fc400078e0029 */
[----:B------:R-:W-:Y:S01]  /*82c0*/  IMAD.MOV.U32 R47, RZ, RZ, R43 ;  /* 0x000000ffff2f7224 */ /* 0x000fe200078e002b */
[----:B------:R-:W-:Y:S01]  /*82d0*/  MOV R46, R42 ;  /* 0x0000002a002e7202 */ /* 0x000fe20000000f00 */
[----:B------:R-:W-:Y:S02]  /*82e0*/  IMAD.MOV.U32 R50, RZ, RZ, R53 ;  /* 0x000000ffff327224 */ /* 0x000fe400078e0035 */
[----:B------:R-:W-:-:S07]  /*82f0*/  IMAD.MOV.U32 R51, RZ, RZ, R54 ;  /* 0x000000ffff337224 */ /* 0x000fce00078e0036 */
.L_x_2825:
[----:B------:R-:W-:Y:S05]  /*8300*/  BSYNC B2 ;  /* 0x0000000000027941 */ /* 0x000fea0003800000 */
.L_x_2824:
        /* <DEDUP_REMOVED lines=10> */
.L_x_2815:
[----:B------:R-:W-:Y:S05]  /*83b0*/  BSYNC B1 ;  /* 0x0000000000017941 */ /* 0x000fea0003800000 */
.L_x_2814:
[----:B---3--:R-:W-:Y:S02]  /*83c0*/  VIADD R41, R204, 0x40 ;  /* 0x00000040cc297836 */ /* 0x008fe40000000000 */
[-C--:B--2---:R-:W-:Y:S02]  /*83d0*/  IMAD R40, R148, R128.reuse, RZ ;  /* 0x0000008094287224 */ /* 0x084fe400078e02ff */
        /* <DEDUP_REMOVED lines=39> */
[--C-:B------:R-:W-:Y:S01]  /*8650*/  SHF.R.U64 R54, R84, 0x10, R85.reuse ;  /* 0x0000001054367819 */ /* 0x100fe20000001255 */
[----:B------:R-:W-:Y:S01]  /*8660*/  HADD2.F32 R61, -RZ, R170.H1_H1 ;  /* 0x300000aaff3d7230 */ /* 0x000fe20000004100 */
[----:B------:R-:W-:Y:S01]  /*8670*/  SHF.R.U32.HI R84, RZ, 0x10, R85 ;  /* 0x00000010ff547819 */ /* 0x000fe20000011655 */
[--C-:B--2---:R-:W-:Y:S01]  /*8680*/  HADD2.F32 R58, -RZ, R45.reuse.H0_H0 ;  /* 0x2000002dff3a7230 */ /* 0x104fe20000004100 */
[--C-:B------:R-:W-:Y:S01]  /*8690*/  SHF.R.U64 R53, R72, 0x10, R73.reuse ;  /* 0x0000001048357819 */ /* 0x100fe20000001249 */
[----:B------:R-:W-:Y:S01]  /*86a0*/  HADD2.F32 R60, -RZ, R45.H1_H1 ;  /* 0x3000002dff3c7230 */ /* 0x000fe20000004100 */
[----:B------:R-:W-:Y:S01]  /*86b0*/  SHF.R.U32.HI R72, RZ, 0x10, R73 ;  /* 0x00000010ff487819 */ /* 0x000fe20000011649 */
[--C-:B0-----:R-:W-:Y:S01]  /*86c0*/  HADD2.F32 R88, -RZ, R41.reuse.H0_H0 ;  /* 0x20000029ff587230 */ /* 0x101fe20000004100 */
[--C-:B------:R-:W-:Y:S01]  /*86d0*/  SHF.R.U64 R56, R86, 0x10, R87.reuse ;  /* 0x0000001056387819 */ /* 0x100fe20000001257 */
[----:B------:R-:W-:Y:S01]  /*86e0*/  HADD2.F32 R45, -RZ, R84.H0_H0 ;  /* 0x20000054ff2d7230 */ /* 0x000fe20000004100 */
[----:B------:R-:W-:Y:S01]  /*86f0*/  SHF.R.U32.HI R86, RZ, 0x10, R87 ;  /* 0x00000010ff567819 */ /* 0x000fe20000011657 */
[----:B------:R-:W-:-:S02]  /*8700*/  HADD2.F32 R62, -RZ, R41.H1_H1 ;  /* 0x30000029ff3e7230 */ /* 0x000fc40000004100 */
[-C--:B------:R-:W-:Y:S01]  /*8710*/  FMUL.FTZ R41, R58, R61.reuse ;  /* 0x0000003d3a297220 */ /* 0x080fe20000410000 */
[----:B------:R-:W-:Y:S02]  /*8720*/  HADD2.F32 R57, -RZ, R168.H1_H1 ;  /* 0x300000a8ff397230 */ /* 0x000fe40000004100 */
[----:B------:R-:W-:Y:S01]  /*8730*/  FMUL.FTZ R61, R88, R61 ;  /* 0x0000003d583d7220 */ /* 0x000fe20000410000 */
[----:B------:R-:W-:Y:S02]  /*8740*/  HADD2.F32 R59, -RZ, R72.H0_H0 ;  /* 0x20000048ff3b7230 */ /* 0x000fe40000004100 */
[-C--:B------:R-:W-:Y:S01]  /*8750*/  FMUL.FTZ R63, R60, R45.reuse ;  /* 0x0000002d3c3f7220 */ /* 0x080fe20000410000 */
[----:B------:R-:W-:Y:S01]  /*8760*/  FMUL.FTZ R73, R62, R45 ;  /* 0x0000002d3e497220 */ /* 0x000fe20000410000 */
[----:B------:R-:W-:Y:S01]  /*8770*/  FFMA.FTZ R45, R58, R57, R61 ;  /* 0x000000393a2d7223 */ /* 0x000fe2000001003d */
[----:B------:R-:W-:Y:S02]  /*8780*/  HADD2.F32 R61, -RZ, R169.H1_H1 ;  /* 0x300000a9ff3d7230 */ /* 0x000fe40000004100 */
[----:B------:R-:W-:Y:S01]  /*8790*/  FFMA.FTZ R58, R62, R59, -R63 ;  /* 0x0000003b3e3a7223 */ /* 0x000fe2000001083f */
[----:B------:R-:W-:Y:S01]  /*87a0*/  HADD2.F32 R62, -RZ, R47.H0_H0 ;  /* 0x2000002fff3e7230 */ /* 0x000fe20000004100 */
[--C-:B------:R-:W-:Y:S01]  /*87b0*/  SHF.R.U64 R55, R74, 0x10, R75.reuse ;  /* 0x000000104a377819 */ /* 0x100fe2000000124b */
[----:B------:R-:W-:Y:S01]  /*87c0*/  HADD2.F32 R84, -RZ, R43.H0_H0 ;  /* 0x2000002bff547230 */ /* 0x000fe20000004100 */
[----:B------:R-:W-:Y:S01]  /*87d0*/  SHF.R.U32.HI R74, RZ, 0x10, R75 ;  /* 0x00000010ff4a7819 */ /* 0x000fe2000001164b */
[----:B------:R-:W-:Y:S01]  /*87e0*/  FFMA.FTZ R41, R88, R57, -R41 ;  /* 0x0000003958297223 */ /* 0x000fe20000010829 */
[----:B------:R-:W-:Y:S01]  /*87f0*/  FFMA.FTZ R60, R60, R59, R73 ;  /* 0x0000003b3c3c7223 */ /* 0x000fe20000010049 */
[----:B------:R-:W-:-:S02]  /*8800*/  HADD2.F32 R72, -RZ, R47.H1_H1 ;  /* 0x3000002fff487230 */ /* 0x000fc40000004100 */
[----:B------:R-:W-:Y:S01]  /*8810*/  FMUL.FTZ R47, R84, R61 ;  /* 0x0000003d542f7220 */ /* 0x000fe20000410000 */
[----:B------:R-:W-:Y:S01]  /*8820*/  HADD2.F32 R86, -RZ, R86.H0_H0 ;  /* 0x20000056ff567230 */ /* 0x000fe20000004100 */
[----:B------:R-:W-:Y:S01]  /*8830*/  F2FP.F16.F32.PACK_AB R41, R58, R41 ;  /* 0x000000293a29723e */ /* 0x000fe200000000ff */
[----:B------:R-:W-:Y:S01]  /*8840*/  HADD2.F32 R57, -RZ, R167.H1_H1 ;  /* 0x300000a7ff397230 */ /* 0x000fe20000004100 */
[----:B------:R-:W-:Y:S01]  /*8850*/  F2FP.F16.F32.PACK_AB R45, R60, R45 ;  /* 0x0000002d3c2d723e */ /* 0x000fe200000000ff */
[----:B------:R-:W-:Y:S02]  /*8860*/  HADD2.F32 R59, -RZ, R43.H1_H1 ;  /* 0x3000002bff3b7230 */ /* 0x000fe40000004100 */
[----:B------:R-:W-:Y:S01]  /*8870*/  FMUL.FTZ R43, R62, R61 ;  /* 0x0000003d3e2b7220 */ /* 0x000fe20000410000 */
[----:B------:R-:W-:Y:S02]  /*8880*/  HADD2.F32 R74, -RZ, R74.H0_H0 ;  /* 0x2000004aff4a7230 */ /* 0x000fe40000004100 */
[-C--:B------:R-:W-:Y:S01]  /*8890*/  FMUL.FTZ R88, R72, R86.reuse ;  /* 0x0000005648587220 */ /* 0x080fe20000410000 */
[-C--:B------:R-:W-:Y:S01]  /*88a0*/  FFMA.FTZ R47, R62, R57.reuse, R47 ;  /* 0x000000393e2f7223 */ /* 0x080fe2000001002f */
[----:B------:R-:W-:Y:S01]  /*88b0*/  FFMA.FTZ R43, R84, R57, -R43 ;  /* 0x00000039542b7223 */ /* 0x000fe2000001082b */
[----:B------:R-:W-:Y:S01]  /*88c0*/  FMUL.FTZ R61, R59, R86 ;  /* 0x000000563b3d7220 */ /* 0x000fe20000410000 */
[----:B------:R-:W-:-:S02]  /*88d0*/  HADD2.F32 R84, -RZ, R54.H0_H0 ;  /* 0x20000036ff547230 */ /* 0x000fc40000004100 */
[-C--:B------:R-:W-:Y:S01]  /*88e0*/  FFMA.FTZ R62, R59, R74.reuse, -R88 ;  /* 0x0000004a3b3e7223 */ /* 0x080fe20000010858 */
[----:B------:R-:W-:Y:S02]  /*88f0*/  HADD2.F32 R170, -RZ, R170.H0_H0 ;  /* 0x200000aaffaa7230 */ /* 0x000fe40000004100 */
[----:B------:R-:W-:Y:S01]  /*8900*/  FFMA.FTZ R72, R72, R74, R61 ;  /* 0x0000004a48487223 */ /* 0x000fe2000001003d */
[----:B------:R-:W-:Y:S02]  /*8910*/  HADD2.F32 R54, -RZ, R40.H0_H0 ;  /* 0x20000028ff367230 */ /* 0x000fe40000004100 */
[----:B------:R-:W-:Y:S01]  /*8920*/  HADD2.F32 R59, -RZ, R44.H0_H0 ;  /* 0x2000002cff3b7230 */ /* 0x000fe20000004100 */
[----:B------:R-:W-:Y:S01]  /*8930*/  F2FP.F16.F32.PACK_AB R43, R62, R43 ;  /* 0x0000002b3e2b723e */ /* 0x000fe200000000ff */
[----:B------:R-:W-:Y:S01]  /*8940*/  HADD2.F32 R168, -RZ, R168.H0_H0 ;  /* 0x200000a8ffa87230 */ /* 0x000fe20000004100 */
[----:B------:R-:W-:Y:S01]  /*8950*/  F2FP.F16.F32.PACK_AB R47, R72, R47 ;  /* 0x0000002f482f723e */ /* 0x000fe200000000ff */
[----:B------:R-:W-:-:S02]  /*8960*/  HADD2.F32 R61, -RZ, R44.H1_H1 ;  /* 0x3000002cff3d7230 */ /* 0x000fc40000004100 */
[CC--:B------:R-:W-:Y:S01]  /*8970*/  FMUL.FTZ R44, R54.reuse, R170.reuse ;  /* 0x000000aa362c7220 */ /* 0x0c0fe20000410000 */
[----:B------:R-:W-:Y:S02]  /*8980*/  HADD2.F32 R74, -RZ, R53.H0_H0 ;  /* 0x20000035ff4a7230 */ /* 0x000fe40000004100 */
        /* <DEDUP_REMOVED lines=12> */
[----:B------:R-:W-:Y:S02]  /*8a50*/  HADD2.F32 R46, -RZ, R46.H1_H1 ;  /* 0x3000002eff2e7230 */ /* 0x000fe40000004100 */
[----:B------:R-:W-:Y:S01]  /*8a60*/  FMUL.FTZ R61, R56, R169 ;  /* 0x000000a9383d7220 */ /* 0x000fe20000410000 */
        /* <DEDUP_REMOVED lines=11> */
[----:B------:R-:W-:-:S03]  /*8b20*/  F2FP.F16.F32.PACK_AB R44, R57, R44 ;  /* 0x0000002c392c723e */ /* 0x000fc600000000ff */
[----:B------:R-:W-:Y:S02]  /*8b30*/  F2FP.F16.F32.PACK_AB R42, R42, R61 ;  /* 0x0000003d2a2a723e */ /* 0x000fe400000000ff */
[----:B------:R-:W-:-:S07]  /*8b40*/  F2FP.F16.F32.PACK_AB R46, R46, R169 ;  /* 0x000000a92e2e723e */ /* 0x000fce00000000ff */
.L_x_2829:
[----:B------:R-:W-:Y:S05]  /*8b50*/  BSYNC B2 ;  /* 0x0000000000027941 */ /* 0x000fea0003800000 */
.L_x_2828:
[----:B0-----:R3:W-:Y:S04]  /*8b60*/  STG.E.128 desc[UR60][R48.64], R40 ;  /* 0x0000002830007986 */ /* 0x0017e8000c101d3c */
[----:B--2---:R3:W-:Y:S02]  /*8b70*/  @!P3 STG.E.128 desc[UR60][R50.64], R44 ;  /* 0x0000002c3200b986 */ /* 0x0047e4000c101d3c */
.L_x_2827:
[----:B------:R-:W-:Y:S05]  /*8b80*/  BSYNC B1 ;  /* 0x0000000000017941 */ /* 0x000fea0003800000 */
.L_x_2826:
        /* <DEDUP_REMOVED lines=63> */
[----:B------:R-:W-:Y:S01]  /*8f80*/  HADD2.F32 R59, -RZ, R59.H1_H1 ;  /* 0x3000003bff3b7230 */ /* 0x000fe20000004100 */
[----:B------:R-:W-:Y:S01]  /*8f90*/  SHF.R.U64 R55, R80, 0x10, R81 ;  /* 0x0000001050377819 */ /* 0x000fe20000001251 */
[--C-:B------:R-:W-:Y:S02]  /*8fa0*/  HADD2.F32 R47, -RZ, R45.reuse.H0_H0 ;  /* 0x2000002dff2f7230 */ /* 0x100fe40000004100 */
[-C--:B------:R-:W-:Y:S01]  /*8fb0*/  FMUL.FTZ R74, R57, R72.reuse ;  /* 0x00000048394a7220 */ /* 0x080fe20000410000 */
[----:B------:R-:W-:Y:S01]  /*8fc0*/  HADD2.F32 R82, -RZ, R82.H0_H0 ;  /* 0x20000052ff527230 */ /* 0x000fe20000004100 */
[----:B------:R-:W-:Y:S01]  /*8fd0*/  F2FP.F16.F32.PACK_AB R41, R58, R41 ;  /* 0x000000293a29723e */ /* 0x000fe200000000ff */
[----:B------:R-:W-:Y:S02]  /*8fe0*/  HADD2.F32 R62, -RZ, R45.H1_H1 ;  /* 0x3000002dff3e7230 */ /* 0x000fe40000004100 */
[----:B------:R-:W-:Y:S01]  /*8ff0*/  FMUL.FTZ R72, R47, R72 ;  /* 0x000000482f487220 */ /* 0x000fe20000410000 */
[----:B------:R-:W-:-:S02]  /*9000*/  HADD2.F32 R68, -RZ, R157.H1_H1 ;  /* 0x3000009dff447230 */ /* 0x000fc40000004100 */
[-C--:B------:R-:W-:Y:S01]  /*9010*/  FMUL.FTZ R61, R59, R82.reuse ;  /* 0x000000523b3d7220 */ /* 0x080fe20000410000 */
[----:B------:R-:W-:Y:S02]  /*9020*/  HADD2.F32 R70, -RZ, R70.H0_H0 ;  /* 0x20000046ff467230 */ /* 0x000fe40000004100 */
[C---:B------:R-:W-:Y:S01]  /*9030*/  FMUL.FTZ R82, R62.reuse, R82 ;  /* 0x000000523e527220 */ /* 0x040fe20000410000 */
[----:B------:R-:W-:Y:S02]  /*9040*/  HADD2.F32 R166, -RZ, R166.H0_H0 ;  /* 0x200000a6ffa67230 */ /* 0x000fe40000004100 */
[-C--:B------:R-:W-:Y:S01]  /*9050*/  FFMA.FTZ R45, R47, R68.reuse, -R74 ;  /* 0x000000442f2d7223 */ /* 0x080fe2000001084a */
[----:B------:R-:W-:Y:S01]  /*9060*/  FFMA.FTZ R47, R57, R68, R72 ;  /* 0x00000044392f7223 */ /* 0x000fe20000010048 */
        /* <DEDUP_REMOVED lines=13> */
[C---:B------:R-:W-:Y:S01]  /*9140*/  FMUL.FTZ R59, R40.reuse, R59 ;  /* 0x0000003b283b7220 */ /* 0x040fe20000410000 */
[----:B------:R-:W-:Y:S02]  /*9150*/  HADD2.F32 R159, -RZ, R159.H0_H0 ;  /* 0x2000009fff9f7230 */ /* 0x000fe40000004100 */
[-C--:B------:R-:W-:Y:S01]  /*9160*/  FFMA.FTZ R61, R40, R53.reuse, -R61 ;  /* 0x00000035283d7223 */ /* 0x080fe2000001083d */
[----:B------:R-:W-:Y:S02]  /*9170*/  HADD2.F32 R40, -RZ, R42.H0_H0 ;  /* 0x2000002aff287230 */ /* 0x000fe40000004100 */
[----:B------:R-:W-:Y:S01]  /*9180*/  FFMA.FTZ R59, R44, R53, R59 ;  /* 0x000000352c3b7223 */ /* 0x000fe2000001003b */
[-C--:B------:R-:W-:Y:S01]  /*9190*/  FFMA.FTZ R70, R55, R158.reuse, -R70 ;  /* 0x0000009e37467223 */ /* 0x080fe20000010846 */
[----:B------:R-:W-:Y:S02]  /*91a0*/  HADD2.F32 R44, -RZ, R46.H0_H0 ;  /* 0x2000002eff2c7230 */ /* 0x000fe40000004100 */
[----:B------:R-:W-:Y:S01]  /*91b0*/  FFMA.FTZ R166, R57, R158, R166 ;  /* 0x0000009e39a67223 */ /* 0x000fe200000100a6 */
[----:B------:R-:W-:Y:S01]  /*91c0*/  HADD2.F32 R55, -RZ, R56.H0_H0 ;  /* 0x20000038ff377230 */ /* 0x000fe20000004100 */
[----:B------:R-:W-:Y:S01]  /*91d0*/  F2FP.F16.F32.PACK_AB R62, R62, R45 ;  /* 0x0000002d3e3e723e */ /* 0x000fe200000000ff */
[----:B------:R-:W-:-:S02]  /*91e0*/  HADD2.F32 R46, -RZ, R46.H1_H1 ;  /* 0x3000002eff2e7230 */ /* 0x000fc40000004100 */
[-C--:B------:R-:W-:Y:S01]  /*91f0*/  FMUL.FTZ R57, R44, R159.reuse ;  /* 0x0000009f2c397220 */ /* 0x080fe20000410000 */
[----:B------:R-:W-:Y:S02]  /*9200*/  HADD2.F32 R42, -RZ, R42.H1_H1 ;  /* 0x3000002aff2a7230 */ /* 0x000fe40000004100 */
        /* <DEDUP_REMOVED lines=14> */
[----:B------:R-:W-:-:S07]  /*92f0*/  F2FP.F16.F32.PACK_AB R46, R46, R159 ;  /* 0x0000009f2e2e723e */ /* 0x000fce00000000ff */
.L_x_2833:
[----:B------:R-:W-:Y:S05]  /*9300*/  BSYNC B2 ;  /* 0x0000000000027941 */ /* 0x000fea0003800000 */
.L_x_2832:
[----:B0-----:R4:W-:Y:S04]  /*9310*/  STG.E.128 desc[UR60][R48.64], R40 ;  /* 0x0000002830007986 */ /* 0x0019e8000c101d3c */
[----:B--2---:R4:W-:Y:S02]  /*9320*/  @!P3 STG.E.128 desc[UR60][R50.64], R44 ;  /* 0x0000002c3200b986 */ /* 0x0049e4000c101d3c */
.L_x_2831:
[----:B------:R-:W-:Y:S05]  /*9330*/  BSYNC B1 ;  /* 0x0000000000017941 */ /* 0x000fea0003800000 */
.L_x_2830:
[----:B------:R-:W-:-:S13]  /*9340*/  ISETP.NE.AND P3, PT, R34, RZ, PT ;  /* 0x000000ff2200720c */ /* 0x000fda0003f65270 */
[----:B------:R-:W-:Y:S05]  /*9350*/  @!P3 BRA `(.L_x_2784) ;  /* 0x0000000800dcb947 */ /* 0x000fea0003800000 */
[----:B---34-:R-:W2:Y:S01]  /*9360*/  LDL R40, [R1+0x20] ;  /* 0x0000200001287983 */ /* 0x018ea20000100800 */
        /* <DEDUP_REMOVED lines=18> */
[----:B------:R-:W-:-:S04]  /*9490*/  IMAD R41, R41, 0x1c00, R222 ;  /* 0x00001c0029297824 */ /* 0x000fc800078e02de */
[----:B------:R-:W-:Y:S02]  /*94a0*/  IMAD.IADD R40, R41, 0x1, R40 ;  /* 0x0000000129287824 */ /* 0x000fe400078e0228 */
[C---:B------:R-:W-:Y:S02]  /*94b0*/  IMAD R41, R17.reuse, 0x5400, R138 ;  /* 0x0000540011297824 */ /* 0x040fe400078e028a */
[----:B------:R-:W-:-:S03]  /*94c0*/  IMAD R43, R17, 0x5400, R40 ;  /* 0x00005400112b7824 */ /* 0x000fc600078e0228 */
[----:B------:R-:W-:Y:S01]  /*94d0*/  LEA R41, R41, R16, 0x1 ;  /* 0x0000001029297211 */ /* 0x000fe200078e08ff */
[----:B------:R-:W-:-:S05]  /*94e0*/  IMAD R44, R43, 0x2, R16 ;  /* 0x000000022b2c7824 */ /* 0x000fca00078e0210 */
[----:B------:R-:W0:Y:S04]  /*94f0*/  LDS.128 R40, [R41+0x21400] ;  /* 0x0214000029287984 */ /* 0x000e280000000c00 */
[----:B------:R-:W2:Y:S01]  /*9500*/  LDS.128 R44, [R44+0x21400] ;  /* 0x021400002c2c7984 */ /* 0x000ea20000000c00 */
[----:B------:R-:W-:Y:S05]  /*9510*/  @P3 BRA `(.L_x_2835) ;  /* 0x00000004005c3947 */ /* 0x000fea0003800000 */
[----:B0-----:R-:W-:Y:S01]  /*9520*/  IMAD.MOV.U32 R56, RZ, RZ, R40 ;  /* 0x000000ffff387224 */ /* 0x001fe200078e0028 */
[----:B------:R-:W-:Y:S01]  /*9530*/  SHF.R.U32.HI R62, RZ, 0x10, R77 ;  /* 0x00000010ff3e7819 */ /* 0x000fe2000001164d */
[----:B--2---:R-:W-:Y:S01]  /*9540*/  IMAD.MOV.U32 R40, RZ, RZ, R45 ;  /* 0x000000ffff287224 */ /* 0x004fe200078e002d */
[----:B------:R-:W-:Y:S01]  /*9550*/  SHF.R.U32.HI R60, RZ, 0x10, R65 ;  /* 0x00000010ff3c7819 */ /* 0x000fe20000011641 */
[----:B------:R-:W-:Y:S01]  /*9560*/  IMAD.MOV.U32 R57, RZ, RZ, R44 ;  /* 0x000000ffff397224 */ /* 0x000fe200078e002c */
[----:B------:R-:W-:Y:S01]  /*9570*/  MOV R45, R43 ;  /* 0x0000002b002d7202 */ /* 0x000fe20000000f00 */
[----:B------:R-:W-:Y:S01]  /*9580*/  IMAD.MOV.U32 R58, RZ, RZ, R47 ;  /* 0x000000ffff3a7224 */ /* 0x000fe200078e002f */
[----:B------:R-:W-:Y:S01]  /*9590*/  SHF.R.U64 R54, R64, 0x10, R65 ;  /* 0x0000001040367819 */ /* 0x000fe20000001241 */
[----:B------:R-:W-:Y:S01]  /*95a0*/  HADD2.F32 R61, -RZ, R156.H1_H1 ;  /* 0x3000009cff3d7230 */ /* 0x000fe20000004100 */
[----:B------:R-:W-:Y:S01]  /*95b0*/  SHF.R.U32.HI R63, RZ, 0x10, R79 ;  /* 0x00000010ff3f7819 */ /* 0x000fe2000001164f */
[--C-:B------:R-:W-:Y:S01]  /*95c0*/  HADD2.F32 R44, -RZ, R40.reuse.H0_H0 ;  /* 0x20000028ff2c7230 */ /* 0x100fe20000004100 */
[--C-:B------:R-:W-:Y:S01]  /*95d0*/  SHF.R.U64 R51, R66, 0x10, R67.reuse ;  /* 0x0000001042337819 */ /* 0x100fe20000001243 */
[----:B------:R-:W-:Y:S01]  /*95e0*/  HADD2.F32 R47, -RZ, R40.H1_H1 ;  /* 0x30000028ff2f7230 */ /* 0x000fe20000004100 */
        /* <DEDUP_REMOVED lines=11> */
[----:B------:R-:W-:Y:S01]  /*96a0*/  FMUL.FTZ R62, R43, R62 ;  /* 0x0000003e2b3e7220 */ /* 0x000fe20000410000 */
[-C--:B------:R-:W-:Y:S01]  /*96b0*/  FFMA.FTZ R40, R40, R59.reuse, -R41 ;  /* 0x0000003b28287223 */ /* 0x080fe20000010829 */
[----:B------:R-:W-:Y:S01]  /*96c0*/  FFMA.FTZ R41, R44, R59, R61 ;  /* 0x0000003b2c297223 */ /* 0x000fe2000001003d */
[----:B------:R-:W-:-:S02]  /*96d0*/  HADD2.F32 R59, -RZ, R58.H0_H0 ;  /* 0x2000003aff3b7230 */ /* 0x000fc40000004100 */
[-C--:B------:R-:W-:Y:S01]  /*96e0*/  FFMA.FTZ R44, R47, R60.reuse, R62 ;  /* 0x0000003c2f2c7223 */ /* 0x080fe2000001003e */
[----:B------:R-:W-:Y:S02]  /*96f0*/  HADD2.F32 R62, -RZ, R153.H0_H0 ;  /* 0x20000099ff3e7230 */ /* 0x000fe40000004100 */
[----:B------:R-:W-:Y:S01]  /*9700*/  FFMA.FTZ R43, R43, R60, -R64 ;  /* 0x0000003c2b2b7223 */ /* 0x000fe20000010840 */
[----:B------:R-:W-:Y:S02]  /*9710*/  HADD2.F32 R58, -RZ, R58.H1_H1 ;  /* 0x3000003aff3a7230 */ /* 0x000fe40000004100 */
[----:B------:R-:W-:Y:S02]  /*9720*/  HADD2.F32 R63, -RZ, R63.H0_H0 ;  /* 0x2000003fff3f7230 */ /* 0x000fe40000004100 */
[----:B------:R-:W-:Y:S01]  /*9730*/  FMUL.FTZ R64, R59, R62 ;  /* 0x0000003e3b407220 */ /* 0x000fe20000410000 */
[----:B------:R-:W-:Y:S01]  /*9740*/  HADD2.F32 R47, -RZ, R45.H0_H0 ;  /* 0x2000002dff2f7230 */ /* 0x000fe20000004100 */
[----:B------:R-:W-:Y:S01]  /*9750*/  F2FP.F16.F32.PACK_AB R43, R43, R40 ;  /* 0x000000282b2b723e */ /* 0x000fe200000000ff */
[----:B------:R-:W-:-:S02]  /*9760*/  HADD2.F32 R60, -RZ, R155.H0_H0 ;  /* 0x2000009bff3c7230 */ /* 0x000fc40000004100 */
[----:B------:R-:W-:Y:S02]  /*9770*/  HADD2.F32 R45, -RZ, R45.H1_H1 ;  /* 0x3000002dff2d7230 */ /* 0x000fe40000004100 */
[C---:B------:R-:W-:Y:S01]  /*9780*/  FMUL.FTZ R62, R47.reuse, R62 ;  /* 0x0000003e2f3e7220 */ /* 0x040fe20000410000 */
[----:B------:R-:W-:Y:S02]  /*9790*/  HADD2.F32 R61, -RZ, R66.H0_H0 ;  /* 0x20000042ff3d7230 */ /* 0x000fe40000004100 */
[-C--:B------:R-:W-:Y:S01]  /*97a0*/  FMUL.FTZ R66, R58, R63.reuse ;  /* 0x0000003f3a427220 */ /* 0x080fe20000410000 */
[----:B------:R-:W-:Y:S01]  /*97b0*/  FFMA.FTZ R64, R47, R60, -R64 ;  /* 0x0000003c2f407223 */ /* 0x000fe20000010840 */
[C---:B------:R-:W-:Y:S01]  /*97c0*/  FMUL.FTZ R65, R45.reuse, R63 ;  /* 0x0000003f2d417220 */ /* 0x040fe20000410000 */
[----:B------:R-:W-:Y:S02]  /*97d0*/  HADD2.F32 R156, -RZ, R156.H0_H0 ;  /* 0x2000009cff9c7230 */ /* 0x000fe40000004100 */
[----:B------:R-:W-:Y:S01]  /*97e0*/  FFMA.FTZ R63, R45, R61, -R66 ;  /* 0x0000003d2d3f7223 */ /* 0x000fe20000010842 */
[----:B------:R-:W-:-:S02]  /*97f0*/  HADD2.F32 R47, -RZ, R57.H0_H0 ;  /* 0x20000039ff2f7230 */ /* 0x000fc40000004100 */
[----:B------:R-:W-:Y:S01]  /*9800*/  FFMA.FTZ R65, R58, R61, R65 ;  /* 0x0000003d3a417223 */ /* 0x000fe20000010041 */
[----:B------:R-:W-:Y:S02]  /*9810*/  HADD2.F32 R45, -RZ, R56.H0_H0 ;  /* 0x20000038ff2d7230 */ /* 0x000fe40000004100 */
[----:B------:R-:W-:Y:S01]  /*9820*/  FFMA.FTZ R62, R59, R60, R62 ;  /* 0x0000003c3b3e7223 */ /* 0x000fe2000001003e */
[----:B------:R-:W-:Y:S02]  /*9830*/  HADD2.F32 R55, -RZ, R55.H0_H0 ;  /* 0x20000037ff377230 */ /* 0x000fe40000004100 */
[-C--:B------:R-:W-:Y:S01]  /*9840*/  FMUL.FTZ R58, R47, R156.reuse ;  /* 0x0000009c2f3a7220 */ /* 0x080fe20000410000 */
[----:B------:R-:W-:Y:S02]  /*9850*/  HADD2.F32 R57, -RZ, R57.H1_H1 ;  /* 0x30000039ff397230 */ /* 0x000fe40000004100 */
[----:B------:R-:W-:Y:S01]  /*9860*/  FMUL.FTZ R156, R45, R156 ;  /* 0x0000009c2d9c7220 */ /* 0x000fe20000410000 */
[----:B------:R-:W-:Y:S01]  /*9870*/  HADD2.F32 R154, -RZ, R154.H1_H1 ;  /* 0x3000009aff9a7230 */ /* 0x000fe20000004100 */
[----:B------:R-:W-:Y:S01]  /*9880*/  F2FP.F16.F32.PACK_AB R63, R63, R64 ;  /* 0x000000403f3f723e */ /* 0x000fe200000000ff */
[----:B------:R-:W-:-:S02]  /*9890*/  HADD2.F32 R56, -RZ, R56.H1_H1 ;  /* 0x30000038ff387230 */ /* 0x000fc40000004100 */
[-C--:B------:R-:W-:Y:S01]  /*98a0*/  FMUL.FTZ R59, R57, R55.reuse ;  /* 0x00000037393b7220 */ /* 0x080fe20000410000 */
[----:B------:R-:W-:Y:S02]  /*98b0*/  HADD2.F32 R54, -RZ, R54.H0_H0 ;  /* 0x20000036ff367230 */ /* 0x000fe40000004100 */
[-C--:B------:R-:W-:Y:S01]  /*98c0*/  FFMA.FTZ R156, R47, R154.reuse, R156 ;  /* 0x0000009a2f9c7223 */ /* 0x080fe2000001009c */
[----:B------:R-:W-:Y:S01]  /*98d0*/  FFMA.FTZ R58, R45, R154, -R58 ;  /* 0x0000009a2d3a7223 */ /* 0x000fe2000001083a */
[C---:B------:R-:W-:Y:S01]  /*98e0*/  FMUL.FTZ R60, R56.reuse, R55 ;  /* 0x00000037383c7220 */ /* 0x040fe20000410000 */
[----:B------:R-:W-:Y:S02]  /*98f0*/  HADD2.F32 R47, -RZ, R46.H0_H0 ;  /* 0x2000002eff2f7230 */ /* 0x000fe40000004100 */
[-C--:B------:R-:W-:Y:S01]  /*9900*/  FFMA.FTZ R59, R56, R54.reuse, -R59 ;  /* 0x00000036383b7223 */ /* 0x080fe2000001083b */
[----:B------:R-:W-:Y:S02]  /*9910*/  HADD2.F32 R56, -RZ, R153.H1_H1 ;  /* 0x30000099ff387230 */ /* 0x000fe40000004100 */
[----:B------:R-:W-:Y:S01]  /*9920*/  FFMA.FTZ R57, R57, R54, R60 ;  /* 0x0000003639397223 */ /* 0x000fe2000001003c */
[----:B------:R-:W-:-:S02]  /*9930*/  HADD2.F32 R53, -RZ, R53.H0_H0 ;  /* 0x20000035ff357230 */ /* 0x000fc40000004100 */
[----:B------:R-:W-:Y:S02]  /*9940*/  HADD2.F32 R45, -RZ, R42.H0_H0 ;  /* 0x2000002aff2d7230 */ /* 0x000fe40000004100 */
[----:B------:R-:W-:Y:S01]  /*9950*/  FMUL.FTZ R60, R47, R56 ;  /* 0x000000382f3c7220 */ /* 0x000fe20000410000 */
[----:B------:R-:W-:Y:S01]  /*9960*/  HADD2.F32 R46, -RZ, R46.H1_H1 ;  /* 0x3000002eff2e7230 */ /* 0x000fe20000004100 */
[----:B------:R-:W-:Y:S01]  /*9970*/  F2FP.F16.F32.PACK_AB R40, R59, R58 ;  /* 0x0000003a3b28723e */ /* 0x000fe200000000ff */
[----:B------:R-:W-:Y:S02]  /*9980*/  HADD2.F32 R42, -RZ, R42.H1_H1 ;  /* 0x3000002aff2a7230 */ /* 0x000fe40000004100 */
[----:B------:R-:W-:Y:S01]  /*9990*/  FMUL.FTZ R56, R45, R56 ;  /* 0x000000382d387220 */ /* 0x000fe20000410000 */
[----:B------:R-:W-:Y:S02]  /*99a0*/  HADD2.F32 R54, -RZ, R155.H1_H1 ;  /* 0x3000009bff367230 */ /* 0x000fe40000004100 */
[----:B------:R-:W-:Y:S01]  /*99b0*/  FMUL.FTZ R55, R46, R53 ;  /* 0x000000352e377220 */ /* 0x000fe20000410000 */
[----:B------:R-:W-:-:S02]  /*99c0*/  HADD2.F32 R51, -RZ, R51.H0_H0 ;  /* 0x20000033ff337230 */ /* 0x000fc40000004100 */
[C---:B------:R-:W-:Y:S01]  /*99d0*/  FMUL.FTZ R53, R42.reuse, R53 ;  /* 0x000000352a357220 */ /* 0x040fe20000410000 */
[-C--:B------:R-:W-:Y:S01]  /*99e0*/  FFMA.FTZ R60, R45, R54.reuse, -R60 ;  /* 0x000000362d3c7223 */ /* 0x080fe2000001083c */
[----:B------:R-:W-:Y:S01]  /*99f0*/  FFMA.FTZ R56, R47, R54, R56 ;  /* 0x000000362f387223 */ /* 0x000fe20000010038 */
[-C--:B------:R-:W-:Y:S01]  /*9a00*/  FFMA.FTZ R55, R42, R51.reuse, -R55 ;  /* 0x000000332a377223 */ /* 0x080fe20000010837 */
[----:B------:R-:W-:Y:S01]  /*9a10*/  FFMA.FTZ R53, R46, R51, R53 ;  /* 0x000000332e357223 */ /* 0x000fe20000010035 */
[----:B------:R-:W-:Y:S01]  /*9a20*/  F2FP.F16.F32.PACK_AB R45, R44, R41 ;  /* 0x000000292c2d723e */ /* 0x000fe200000000ff */
[----:B------:R-:W-:Y:S01]  /*9a30*/  IMAD.MOV.U32 R41, RZ, RZ, R43 ;  /* 0x000000ffff297224 */ /* 0x000fe200078e002b */
[----:B------:R-:W-:Y:S01]  /*9a40*/  F2FP.F16.F32.PACK_AB R47, R65, R62 ;  /* 0x0000003e412f723e */ /* 0x000fe200000000ff */
[----:B------:R-:W-:Y:S01]  /*9a50*/  IMAD.MOV.U32 R43, RZ, RZ, R63 ;  /* 0x000000ffff2b7224 */ /* 0x000fe200078e003f */
[----:B------:R-:W-:Y:S02]  /*9a60*/  F2FP.F16.F32.PACK_AB R44, R57, R156 ;  /* 0x0000009c392c723e */ /* 0x000fe400000000ff */
[----:B------:R-:W-:-:S02]  /*9a70*/  F2FP.F16.F32.PACK_AB R42, R55, R60 ;  /* 0x0000003c372a723e */ /* 0x000fc400000000ff */
[----:B------:R-:W-:-:S07]  /*9a80*/  F2FP.F16.F32.PACK_AB R46, R53, R56 ;  /* 0x00000038352e723e */ /* 0x000fce00000000ff */
.L_x_2835:
[----:B------:R-:W-:Y:S05]  /*9a90*/  BSYNC B1 ;  /* 0x0000000000017941 */ /* 0x000fea0003800000 */
.L_x_2834:
        /* <DEDUP_REMOVED lines=10> */
.L_x_2751:
[----:B------:R-:W2:Y:S02]  /*9b40*/  LDL R40, [R1+0x44] ;  /* 0x0000440001287983 */ /* 0x000ea40000100800 */
[----:B--2---:R-:W-:-:S13]  /*9b50*/  R2UR UR4, R40 ;  /* 0x00000000280472ca */ /* 0x004fda00000e0000 */
[----:B------:R-:W-:-:S06]  /*9b60*/  UISETP.NE.AND UP0, UPT, UR4, 0x3, UPT ;  /* 0x000000030400788c */ /* 0x000fcc000bf05270 */
[----:B------:R-:W-:-:S13]  /*9b70*/  PLOP3.LUT P2, PT, PT, PT, UP0, 0x80, 0x0 ;  /* 0x000000000000781c */ /* 0x000fda0003f4f008 */
[----:B------:R-:W-:Y:S05]  /*9b80*/  @!P2 BRA `(.L_x_2836) ;  /* 0x000000000004a947 */ /* 0x000fea0003800000 */
[----:B------:R-:W-:Y:S01]  /*9b90*/  BPT.TRAP 0x1 ;  /* 0x000000040000795c */ /* 0x000fe20000300000 */
.L_x_2836:
[----:B------:R-:W-:Y:S01]  /*9ba0*/  IMAD R98, R17, 0x8, R16 ;  /* 0x0000000811627824 */ /* 0x000fe200078e0210 */
[----:B------:R-:W-:Y:S01]  /*9bb0*/  SHF.L.U32 R99, R209, 0x1f, RZ ;  /* 0x0000001fd1637819 */ /* 0x000fe200000006ff */
[----:B------:R-:W-:Y:S01]  /*9bc0*/  IMAD R97, R24, -0x70, R2 ;  /* 0xffffff9018617824 */ /* 0x000fe200078e0202 */
[----:B------:R-:W-:Y:S02]  /*9bd0*/  BSSY B1, `(.L_x_2837) ;  /* 0x0000004000017945 */ /* 0x000fe40003800000 */
[----:B------:R-:W1:Y:S02]  /*9be0*/  SYNCS.PHASECHK.TRANS64.TRYWAIT P3, [R98+URZ+0x36890], R99 ;  /* 0x03689063620075a7 */ /* 0x000e64000806017f */
[----:B------:R-:W-:Y:S01]  /*9bf0*/  VIMNMX R97, R97, 0x70, PT ;  /* 0x0000007061617848 */ /* 0x000fe20003fe0100 */
[----:B-1----:R-:W-:Y:S06]  /*9c00*/  @!P3 BRA `(.L_x_2838) ;  /* 0x000002480034b947 */ /* 0x002fec0003800000 */
.L_x_3134:
[----:B------:R-:W-:Y:S05]  /*9c10*/  BSYNC B1 ;  /* 0x0000000000017941 */ /* 0x000fea0003800000 */
.L_x_2837:
        /* <DEDUP_REMOVED lines=21> */
.L_x_2840:
[----:B------:R-:W-:Y:S05]  /*9d70*/  BSYNC B1 ;  /* 0x0000000000017941 */ /* 0x000fea0003800000 */
.L_x_2839:
[----:B--2---:R-:W-:-:S04]  /*9d80*/  IADD3 R40, R204, 0x40, RZ ;  /* 0x00000040cc287810 */ /* 0x004fc80007ffe0ff */
[----:B------:R-:W-:-:S13]  /*9d90*/  ISETP.GE.AND P3, PT, R40, R97, PT ;  /* 0x000000612800720c */ /* 0x000fda0003f66270 */
        /* <DEDUP_REMOVED lines=19> */
.L_x_2784:
[----:B------:R-:W-:Y:S05]  /*9ed0*/  BSYNC B0 ;  /* 0x0000000000007941 */ /* 0x000fea0003800000 */
.L_x_2750:
        /* <DEDUP_REMOVED lines=17> */
.L_x_2842:
[----:B------:R-:W-:Y:S05]  /*9ff0*/  BSYNC B0 ;  /* 0x0000000000007941 */ /* 0x000fea0003800000 */
.L_x_2841:
[----:B------:R-:W1:Y:S01]  /*a000*/  SYNCS.PHASECHK.TRANS64.TRYWAIT P2, [R98+URZ+0x368b0], R99 ;  /* 0x0368b063620075a7 */ /* 0x000e62000804017f */
[----:B------:R-:W-:Y:S01]  /*a010*/  ULDC.64 UR4, c[0x0][0x318] ;  /* 0x0000c60000047ab9 */ /* 0x000fe20000000a00 */
[----:B------:R-:W-:Y:S01]  /*a020*/  ULDC.64 UR6, c[0x0][0x328] ;  /* 0x0000ca0000067ab9 */ /* 0x000fe20000000a00 */
[----:B0-----:R-:W-:Y:S01]  /*a030*/  IMAD.U32 R40, RZ, RZ, UR4 ;  /* 0x00000004ff287e24 */ /* 0x001fe2000f8e00ff */
[----:B------:R-:W-:Y:S01]  /*a040*/  BSSY B0, `(.L_x_2843) ;  /* 0x0000009000007945 */ /* 0x000fe20003800000 */
[----:B------:R-:W-:Y:S02]  /*a050*/  IMAD.U32 R42, RZ, RZ, UR6 ;  /* 0x00000006ff2a7e24 */ /* 0x000fe4000f8e00ff */
[----:B------:R-:W-:Y:S01]  /*a060*/  IMAD.U32 R41, RZ, RZ, UR7 ;  /* 0x00000007ff297e24 */ /* 0x000fe2000f8e00ff */
[----:B------:R0:W-:Y:S04]  /*a070*/  STL [R1+0x38], R40 ;  /* 0x0000382801007387 */ /* 0x0001e80000100800 */
[----:B------:R2:W-:Y:S01]  /*a080*/  STL [R1+0x40], R42 ;  /* 0x0000402a01007387 */ /* 0x0005e20000100800 */
[----:B0-----:R-:W-:-:S05]  /*a090*/  MOV R40, UR5 ;  /* 0x0000000500287c02 */ /* 0x001fca0008000f00 */
[----:B------:R2:W-:Y:S04]  /*a0a0*/  STL [R1+0x24], R40 ;  /* 0x0000242801007387 */ /* 0x0005e80000100800 */
[----:B------:R2:W-:Y:S02]  /*a0b0*/  STL [R1+0x3c], R41 ;  /* 0x00003c2901007387 */ /* 0x0005e40000100800 */
[----:B-12---:R-:W-:Y:S05]  /*a0c0*/  @!P2 BRA `(.L_x_2844) ;  /* 0x000002440018a947 */ /* 0x006fea0003800000 */
.L_x_3135:
[----:B------:R-:W-:Y:S05]  /*a0d0*/  BSYNC B0 ;  /* 0x0000000000007941 */ /* 0x000fea0003800000 */
.L_x_2843:
[----:B------:R1:W5:Y:S04]  /*a0e0*/  LDL R51, [R1+0x40] ;  /* 0x0000400001337983 */ /* 0x0003680000100800 */
[----:B------:R1:W5:Y:S04]  /*a0f0*/  LDL R50, [R1+0x3c] ;  /* 0x00003c0001327983 */ /* 0x0003680000100800 */
[----:B------:R1:W5:Y:S04]  /*a100*/  LDL R49, [R1+0x38] ;  /* 0x0000380001317983 */ /* 0x0003680000100800 */
[----:B------:R1:W5:Y:S01]  /*a110*/  LDL R48, [R1+0x24] ;  /* 0x0000240001307983 */ /* 0x0003620000100800 */
[----:B------:R-:W-:Y:S01]  /*a120*/  ISETP.GE.AND P2, PT, R204, R97, PT ;  /* 0x00000061cc00720c */ /* 0x000fe20003f46270 */
[----:B------:R-:W-:Y:S01]  /*a130*/  BSSY B0, `(.L_x_2845) ;  /* 0x0000022000007945 */ /* 0x000fe20003800000 */
[----:B------:R-:W-:-:S11]  /*a140*/  IMAD.WIDE R44, R24, 0x70, R120 ;  /* 0x00000070182c7825 */ /* 0x000fd600078e0278 */
[----:B-1----:R-:W-:Y:S05]  /*a150*/  @P2 BRA `(.L_x_2846) ;  /* 0x00000000007c2947 */ /* 0x002fea0003800000 */
[----:B-----5:R-:W-:Y:S01]  /*a160*/  R2UR UR7, R51 ;  /* 0x00000000330772ca */ /* 0x020fe200000e0000 */
[----:B------:R-:W-:Y:S01]  /*a170*/  IMAD.MOV.U32 R40, RZ, RZ, R114 ;  /* 0x000000ffff287224 */ /* 0x000fe200078e0072 */
[----:B------:R-:W-:Y:S01]  /*a180*/  R2UR UR4, R50 ;  /* 0x00000000320472ca */ /* 0x000fe200000e0000 */
[----:B------:R-:W-:Y:S01]  /*a190*/  IMAD.MOV.U32 R41, RZ, RZ, R38 ;  /* 0x000000ffff297224 */ /* 0x000fe200078e0026 */
[----:B------:R-:W-:Y:S02]  /*a1a0*/  R2UR UR6, R49 ;  /* 0x00000000310672ca */ /* 0x000fe400000e0000 */
[----:B------:R-:W-:-:S07]  /*a1b0*/  R2UR UR5, R48 ;  /* 0x00000000300572ca */ /* 0x000fce00000e0000 */
        /* <DEDUP_REMOVED lines=25> */
.L_x_2846:
[----:B------:R-:W-:Y:S05]  /*a350*/  BSYNC B0 ;  /* 0x0000000000007941 */ /* 0x000fea0003800000 */
.L_x_2845:
[----:B-1----:R-:W-:Y:S01]  /*a360*/  VIADD R40, R204, 0x40 ;  /* 0x00000040cc287836 */ /* 0x002fe20000000000 */
[----:B------:R-:W-:Y:S04]  /*a370*/  BSSY B0, `(.L_x_2847) ;  /* 0x0000024000007945 */ /* 0x000fe80003800000 */
[----:B------:R-:W-:-:S13]  /*a380*/  ISETP.GE.AND P2, PT, R40, R97, PT ;  /* 0x000000612800720c */ /* 0x000fda0003f46270 */
[----:B------:R-:W-:Y:S05]  /*a390*/  @P2 BRA `(.L_x_2848) ;  /* 0x0000000000842947 */ /* 0x000fea0003800000 */
[----:B-----5:R-:W-:Y:S01]  /*a3a0*/  R2UR UR7, R51 ;  /* 0x00000000330772ca */ /* 0x020fe200000e0000 */
[----:B------:R-:W-:Y:S01]  /*a3b0*/  IMAD.MOV.U32 R40, RZ, RZ, R114 ;  /* 0x000000ffff287224 */ /* 0x000fe200078e0072 */
[----:B------:R-:W-:Y:S01]  /*a3c0*/  R2UR UR4, R50 ;  /* 0x00000000320472ca */ /* 0x000fe200000e0000 */
[----:B------:R-:W-:Y:S01]  /*a3d0*/  IMAD.MOV.U32 R41, RZ, RZ, R38 ;  /* 0x000000ffff297224 */ /* 0x000fe200078e0026 */
[----:B------:R-:W-:Y:S02]  /*a3e0*/  IADD3 R43, P2, R44, 0x40, RZ ;  /* 0x000000402c2b7810 */ /* 0x000fe40007f5e0ff */
[----:B------:R-:W-:Y:S02]  /*a3f0*/  R2UR UR6, R49 ;  /* 0x00000000310672ca */ /* 0x000fe400000e0000 */
[----:B------:R-:W-:Y:S02]  /*a400*/  IADD3.X R44, RZ, R45, RZ, P2, !PT ;  /* 0x0000002dff2c7210 */ /* 0x000fe400017fe4ff */
        /* <DEDUP_REMOVED lines=26> */
.L_x_2848:
[----:B------:R-:W-:Y:S05]  /*a5b0*/  BSYNC B0 ;  /* 0x0000000000007941 */ /* 0x000fea0003800000 */
.L_x_2847:
[----:B------:R-:W2:Y:S01]  /*a5c0*/  LDL R39, [R1+0x20] ;  /* 0x0000200001277983 */ /* 0x000ea20000100800 */
        /* <DEDUP_REMOVED lines=13> */
[----:B-1----:R-:W-:Y:S02]  /*a6a0*/  SEL R40, RZ, 0x1, P3 ;  /* 0x00000001ff287807 */ /* 0x002fe40001800000 */
[----:B------:R-:W-:Y:S02]  /*a6b0*/  SEL R17, R17, RZ, P3 ;  /* 0x000000ff11117207 */ /* 0x000fe40001800000 */
[----:B------:R-:W-:Y:S02]  /*a6c0*/  LOP3.LUT R209, R209, R40, RZ, 0x3c, !PT ;  /* 0x00000028d1d17212 */ /* 0x000fe400078e3cff */
[----:B--2---:R-:W-:-:S13]  /*a6d0*/  LOP3.LUT P4, RZ, R39, 0x2, RZ, 0xc0, !PT ;  /* 0x0000000227ff7812 */ /* 0x004fda000788c0ff */
[----:B0-----:R-:W-:Y:S05]  /*a6e0*/  @P4 BRA `(.L_x_2849) ;  /* 0xffffff8000a04947 */ /* 0x001fea000383ffff */
.L_x_2745:
[----:B------:R-:W0:Y:S01]  /*a6f0*/  LDC R0, c[0x0][0x448] ;  /* 0x00011200ff007b82 */ /* 0x000e220000000800 */
[----:B------:R-:W-:Y:S01]  /*a700*/  VIADD R2, R224, 0x7f ;  /* 0x0000007fe0027836 */ /* 0x000fe20000000000 */
[----:B------:R-:W-:Y:S01]  /*a710*/  BSSY B0, `(.L_x_2850) ;  /* 0x0000047000007945 */ /* 0x000fe20003800000 */
[----:B------:R-:W-:Y:S02]  /*a720*/  CS2R R118, SRZ ;  /* 0x0000000000767805 */ /* 0x000fe4000001ff00 */
[----:B------:R-:W-:Y:S02]  /*a730*/  CS2R R116, SRZ ;  /* 0x0000000000747805 */ /* 0x000fe4000001ff00 */
[----:B------:R-:W-:Y:S02]  /*a740*/  CS2R R114, SRZ ;  /* 0x0000000000727805 */ /* 0x000fe4000001ff00 */
[----:B------:R-:W-:Y:S01]  /*a750*/  CS2R R112, SRZ ;  /* 0x0000000000707805 */ /* 0x000fe2000001ff00 */
[----:B------:R-:W-:Y:S01]  /*a760*/  IMAD.MOV.U32 R111, RZ, RZ, RZ ;  /* 0x000000ffff6f7224 */ /* 0x000fe200078e00ff */
[----:B------:R-:W-:-:S02]  /*a770*/  CS2R R106, SRZ ;  /* 0x00000000006a7805 */ /* 0x000fc4000001ff00 */
[----:B------:R-:W-:Y:S02]  /*a780*/  CS2R R108, SRZ ;  /* 0x00000000006c7805 */ /* 0x000fe4000001ff00 */
[----:B------:R-:W-:Y:S02]  /*a790*/  CS2R R70, SRZ ;  /* 0x0000000000467805 */ /* 0x000fe4000001ff00 */
[----:B------:R-:W-:Y:S01]  /*a7a0*/  CS2R R104, SRZ ;  /* 0x0000000000687805 */ /* 0x000fe2000001ff00 */
[----:B------:R-:W-:Y:S01]  /*a7b0*/  IMAD.MOV.U32 R103, RZ, RZ, RZ ;  /* 0x000000ffff677224 */ /* 0x000fe200078e00ff */
        /* <DEDUP_REMOVED lines=11> */
[----:B0-----:R-:W-:-:S02]  /*a870*/  ISETP.NE.AND P0, PT, R0, 0x1, PT ;  /* 0x000000010000780c */ /* 0x001fc40003f05270 */
        /* <DEDUP_REMOVED lines=17> */
[----:B-----5:R-:W-:Y:S02]  /*a990*/  CS2R R48, SRZ ;  /* 0x0000000000307805 */ /* 0x020fe4000001ff00 */
        /* <DEDUP_REMOVED lines=9> */
[----:B------:R-:W-:Y:S01]  /*aa30*/  MOV R10, RZ ;  /* 0x000000ff000a7202 */ /* 0x000fe20000000f00 */
[----:B------:R-:W-:Y:S01]  /*aa40*/  IMAD.MOV.U32 R30, RZ, RZ, RZ ;  /* 0x000000ffff1e7224 */ /* 0x000fe200078e00ff */
[----:B------:R-:W-:Y:S01]  /*aa50*/  MOV R5, RZ ;  /* 0x000000ff00057202 */ /* 0x000fe20000000f00 */
[----:B------:R-:W-:-:S02]  /*aa60*/  IMAD.MOV.U32 R6, RZ, RZ, RZ ;  /* 0x000000ffff067224 */ /* 0x000fc400078e00ff */
[----:B------:R-:W-:Y:S02]  /*aa70*/  IMAD.MOV.U32 R28, RZ, RZ, RZ ;  /* 0x000000ffff1c7224 */ /* 0x000fe400078e00ff */
[----:B------:R-:W-:Y:S02]  /*aa80*/  IMAD.MOV.U32 R136, RZ, RZ, RZ ;  /* 0x000000ffff887224 */ /* 0x000fe400078e00ff */
[----:B0-----:R-:W-:-:S05]  /*aa90*/  @P0 IMAD.HI.U32 R3, R2, R3, RZ ;  /* 0x0000000302030227 */ /* 0x001fca00078e00ff */
[----:B-1----:R-:W-:Y:S01]  /*aaa0*/  @P0 SHF.R.U32.HI R2, RZ, R0, R3 ;  /* 0x00000000ff020219 */ /* 0x002fe20000011603 */
[----:B------:R-:W-:Y:S01]  /*aab0*/  IMAD.MOV.U32 R0, RZ, RZ, RZ ;  /* 0x000000ffff007224 */ /* 0x000fe200078e00ff */
[----:B------:R-:W-:-:S03]  /*aac0*/  PLOP3.LUT P0, PT, PT, PT, PT, 0x80, 0x0 ;  /* 0x000000000000781c */ /* 0x000fc60003f0f070 */
[----:B------:R-:W-:Y:S02]  /*aad0*/  IMAD.IADD R3, R149, 0x1, R2 ;  /* 0x0000000195037824 */ /* 0x000fe400078e0202 */
[----:B------:R-:W-:-:S04]  /*aae0*/  IMAD.MOV.U32 R2, RZ, RZ, RZ ;  /* 0x000000ffff027224 */ /* 0x000fc800078e00ff */
[----:B------:R-:W-:-:S05]  /*aaf0*/  IMAD.HI R2, R3, -0x6db6db6d, R2 ;  /* 0x9249249303027827 */ /* 0x000fca00078e0202 */
[----:B------:R-:W-:-:S04]  /*ab00*/  SHF.R.U32.HI R3, RZ, 0x1f, R2 ;  /* 0x0000001fff037819 */ /* 0x000fc80000011602 */
[----:B------:R-:W-:Y:S02]  /*ab10*/  LEA.HI.SX32 R3, R2, R3, 0x1a ;  /* 0x0000000302037211 */ /* 0x000fe400078fd2ff */
[----:B------:R-:W-:Y:S02]  /*ab20*/  MOV R2, RZ ;  /* 0x000000ff00027202 */ /* 0x000fe40000000f00 */
[----:B------:R-:W-:-:S04]  /*ab30*/  VIMNMX R150, R150, R3, PT ;  /* 0x0000000396967248 */ /* 0x000fc80003fe0100 */
[----:B------:R-:W-:Y:S01]  /*ab40*/  ISETP.GE.AND P1, PT, R150, 0x1, PT ;  /* 0x000000019600780c */ /* 0x000fe20003f26270 */
[----:B------:R-:W-:-:S12]  /*ab50*/  @P2 BRA `(.L_x_2851) ;  /* 0x0000000000082947 */ /* 0x000fd80003800000 */
[----:B------:R-:W0:Y:S02]  /*ab60*/  FENCE.VIEW.ASYNC.G ;  /* 0x00000000000073c6 */ /* 0x000e240000000100 */
[----:B0-----:R-:W-:Y:S06]  /*ab70*/  BAR.ARV 0xc, 0x180 ;  /* 0x0306000000007b1d */ /* 0x001fec0000002000 */
.L_x_2851:
[----:B------:R-:W-:Y:S05]  /*ab80*/  BSYNC B0 ;  /* 0x0000000000007941 */ /* 0x000fea0003800000 */
.L_x_2850:
[----:B------:R-:W-:Y:S02]  /*ab90*/  IMAD.MOV.U32 R4, RZ, RZ, RZ ;  /* 0x000000ffff047224 */ /* 0x000fe400078e00ff */
[----:B------:R-:W-:Y:S01]  /*aba0*/  IMAD.MOV.U32 R3, RZ, RZ, RZ ;  /* 0x000000ffff037224 */ /* 0x000fe200078e00ff */
        /* <DEDUP_REMOVED lines=34> */
.L_x_2853:
[----:B------:R-:W-:Y:S02]  /*add0*/  ULDC UR4, c[0x0][0x3f4] ;  /* 0x0000fd0000047ab9 */ /* 0x000fe40000000800 */
[----:B------:R-:W-:-:S13]  /*ade0*/  ISETP.LT.AND P0, PT, RZ, UR4, PT ;  /* 0x00000004ff007c0c */ /* 0x000fda000bf01270 */
[----:B------:R-:W-:Y:S05]  /*adf0*/  @P0 BRA `(.L_x_2854) ;  /* 0x0000000000400947 */ /* 0x000fea0003800000 */
[----:B------:R-:W2:Y:S02]  /*ae00*/  LDL R20, [R1+0x48] ;  /* 0x0000480001147983 */ /* 0x000ea40000100800 */
[----:B--2---:R-:W-:-:S04]  /*ae10*/  LEA.HI R0, R20, R20, RZ, 0x1 ;  /* 0x0000001414007211 */ /* 0x004fc800078f08ff */
        /* <DEDUP_REMOVED lines=8> */
.L_x_2857:
[----:B-1----:R1:W2:Y:S02]  /*aea0*/  SYNCS.PHASECHK.TRANS64.TRYWAIT P0, [R16+URZ+0x36800], R3 ;  /* 0x03680003100075a7 */ /* 0x0022a4000800017f */
[----:B--2---:R-:W-:Y:S05]  /*aeb0*/  @!P0 NANOSLEEP.SYNCS 0x989680 ;  /* 0x009896800000895d */ /* 0x004fea0003900000 */
[----:B------:R-:W2:Y:S02]  /*aec0*/  @!P0 SYNCS.PHASECHK.TRANS64 P0, [R16+URZ+0x36800], R3 ;  /* 0x03680003100085a7 */ /* 0x000ea4000800007f */
[----:B--2---:R-:W-:Y:S05]  /*aed0*/  @!P0 BRA `(.L_x_2857) ;  /* 0xfffffffc00f08947 */ /* 0x004fea000383ffff */
.L_x_2856:
[----:B------:R-:W-:Y:S05]  /*aee0*/  BSYNC B0 ;  /* 0x0000000000007941 */ /* 0x000fea0003800000 */
.L_x_2855:
[----:B------:R-:W-:Y:S05]  /*aef0*/  BRA `(.L_x_2858) ;  /* 0x0000006c00d87947 */ /* 0x000fea0003800000 */
.L_x_2854:
[----:B------:R-:W2:Y:S01]  /*af00*/  LDL R0, [R1+0x8c] ;  /* 0x00008c0001007983 */ /* 0x000ea20000100800 */
[----:B------:R-:W-:Y:S01]  /*af10*/  ULDC.64 UR6, c[0x0][0x408] ;  /* 0x0001020000067ab9 */ /* 0x000fe20000000a00 */
[----:B--2---:R-:W-:Y:S02]  /*af20*/  R2UR UR4, R0 ;  /* 0x00000000000472ca */ /* 0x004fe400000e0000 */
[----:B------:R-:W-:-:S05]  /*af30*/  SHF.R.S32.HI R0, RZ, 0x1f, R144 ;  /* 0x0000001fff007819 */ /* 0x000fca0000011490 */
        /* <DEDUP_REMOVED lines=8> */
[----:B------:R-:W-:-:S03]  /*afc0*/  IMAD.WIDE.U32 R144, R144, UR6, RZ ;  /* 0x0000000690907c25 */ /* 0x000fc6000f8e00ff */
[----:B------:R-:W-:Y:S01]  /*afd0*/  IADD3 R27, R3, R25, RZ ;  /* 0x00000019031b7210 */ /* 0x000fe20007ffe0ff */
[----:B------:R-:W-:Y:S02]  /*afe0*/  IMAD.IADD R29, R5, 0x1, R145 ;  /* 0x00000001051d7824 */ /* 0x000fe400078e0291 */
        /* <DEDUP_REMOVED lines=11> */
[----:B------:R-:W-:Y:S01]  /*b0a0*/  MOV R13, RZ ;  /* 0x000000ff000d7202 */ /* 0x000fe20000000f00 */
[----:B------:R-:W-:-:S02]  /*b0b0*/  IMAD.U32 R11, RZ, RZ, UR5 ;  /* 0x00000005ff0b7e24 */ /* 0x000fc4000f8e00ff */
[----:B------:R-:W-:Y:S02]  /*b0c0*/  IMAD.MOV.U32 R8, RZ, RZ, 0x70 ;  /* 0x00000070ff087424 */ /* 0x000fe400078e00ff */
[----:B0-----:R-:W-:-:S07]  /*b0d0*/  IMAD.MOV.U32 R12, RZ, RZ, 0x1 ;  /* 0x00000001ff0c7424 */ /* 0x001fce00078e00ff */
[----:B------:R-:W-:-:S07]  /*b0e0*/  LEPC R20, `(.L_x_2859) ;  /* 0x000000001014794e */ /* 0x000fce0000000000 */
[----:B-1----:R-:W-:Y:S05]  /*b0f0*/  CALL.ABS.NOINC R14 ;  /* 0x000000000e007343 */ /* 0x002fea0003c00000 */
.L_x_2859:
[----:B------:R-:W-:Y:S01]  /*b100*/  ULDC.U8 UR4, c[0x0][0x410] ;  /* 0x0001040000047ab9 */ /* 0x000fe20000000000 */
[----:B------:R-:W-:Y:S01]  /*b110*/  BSSY B0, `(.L_x_2860) ;  /* 0x00006cc000007945 */ /* 0x000fe20003800000 */
[----:B------:R-:W-:Y:S01]  /*b120*/  ISETP.NE.AND P0, PT, RZ, UR4, PT ;  /* 0x00000004ff007c0c */ /* 0x000fe2000bf05270 */
[----:B------:R-:W-:-:S12]  /*b130*/  IMAD.IADD R10, R204, 0x1, R224 ;  /* 0x00000001cc0a7824 */ /* 0x000fd800078e02e0 */
[----:B------:R-:W-:Y:S05]  /*b140*/  @!P0 BRA `(.L_x_2861) ;  /* 0x0000003400b88947 */ /* 0x000fea0003800000 */
[----:B------:R-:W0:Y:S01]  /*b150*/  LDC R63, c[0x0][0x448] ;  /* 0x00011200ff3f7b82 */ /* 0x000e220000000800 */
[----:B------:R-:W1:Y:S01]  /*b160*/  S2R R21, SR_TID.X ;  /* 0x0000000000157919 */ /* 0x000e620000002100 */
[----:B------:R-:W-:Y:S01]  /*b170*/  ULDC.64 UR4, c[0x0][0x3f8] ;  /* 0x0000fe0000047ab9 */ /* 0x000fe20000000a00 */
[----:B------:R-:W-:Y:S01]  /*b180*/  MOV R8, R24 ;  /* 0x0000001800087202 */ /* 0x000fe20000000f00 */
[----:B------:R-:W-:Y:S01]  /*b190*/  ULDC.64 UR6, c[0x0][0x408] ;  /* 0x0001020000067ab9 */ /* 0x000fe20000000a00 */
[----:B------:R-:W-:Y:S02]  /*b1a0*/  IMAD.MOV.U32 R9, RZ, RZ, R27 ;  /* 0x000000ffff097224 */ /* 0x000fe400078e001b */
[----:B------:R-:W-:Y:S02]  /*b1b0*/  IMAD.MOV.U32 R12, RZ, RZ, R144 ;  /* 0x000000ffff0c7224 */ /* 0x000fe400078e0090 */
[----:B------:R-:W-:Y:S01]  /*b1c0*/  IMAD.MOV.U32 R13, RZ, RZ, R29 ;  /* 0x000000ffff0d7224 */ /* 0x000fe200078e001d */
[----:B0-----:R-:W-:Y:S01]  /*b1d0*/  ISETP.NE.AND P0, PT, R63, 0x1, PT ;  /* 0x000000013f00780c */ /* 0x001fe20003f05270 */
[----:B-1----:R-:W-:-:S12]  /*b1e0*/  VIADD R21, R21, 0xffffff80 ;  /* 0xffffff8015157836 */ /* 0x002fd80000000000 */
[----:B------:R-:W0:Y:S01]  /*b1f0*/  @P0 LDC R0, c[0x0][0x44c] ;  /* 0x00011300ff000b82 */ /* 0x000e220000000800 */
[----:B------:R-:W-:-:S04]  /*b200*/  SHF.R.S32.HI R20, RZ, 0x1f, R21 ;  /* 0x0000001fff147819 */ /* 0x000fc80000011415 */
[----:B------:R-:W-:-:S03]  /*b210*/  LEA.HI R20, R20, R21, RZ, 0x2 ;  /* 0x0000001514147211 */ /* 0x000fc600078f10ff */
[----:B------:R-:W1:Y:S01]  /*b220*/  @P0 LDC R5, c[0x0][0x450] ;  /* 0x00011400ff050b82 */ /* 0x000e620000000800 */
[----:B------:R-:W-:-:S05]  /*b230*/  LOP3.LUT R20, R20, 0xfffffffc, RZ, 0xc0, !PT ;  /* 0xfffffffc14147812 */ /* 0x000fca00078ec0ff */
[----:B------:R-:W-:-:S04]  /*b240*/  IMAD.IADD R20, R21, 0x1, -R20 ;  /* 0x0000000115147824 */ /* 0x000fc800078e0a14 */
[----:B------:R-:W-:-:S04]  /*b250*/  IMAD R3, R20, 0x40, R10 ;  /* 0x0000004014037824 */ /* 0x000fc800078e020a */
        /* <DEDUP_REMOVED lines=14> */
[----:B------:R-:W-:-:S02]  /*b340*/  LEA R4, P1, R12, UR6, 0x1 ;  /* 0x000000060c047c11 */ /* 0x000fc4000f8208ff */
[----:B------:R-:W-:Y:S02]  /*b350*/  IADD3 R3, R13, R3, RZ ;  /* 0x000000030d037210 */ /* 0x000fe40007ffe0ff */
[----:B------:R-:W-:Y:S02]  /*b360*/  LEA.HI.X R7, R8, UR5, R7, 0x1, P0 ;  /* 0x0000000508077c11 */ /* 0x000fe400080f0c07 */
[----:B------:R-:W-:Y:S01]  /*b370*/  LEA.HI.X R8, R12, UR7, R3, 0x1, P1 ;  /* 0x000000070c087c11 */ /* 0x000fe200088f0c03 */
[----:B------:R-:W-:Y:S06]  /*b380*/  BRA.DIV UR4, `(.L_x_2862) ;  /* 0x00000232047c7947 */ /* 0x000fec000b800000 */
[----:B------:R0:W1:Y:S04]  /*b390*/  SHFL.IDX PT, R3, R7, RZ, 0x1c1f ;  /* 0x001c1fff07037589 */ /* 0x00006800000e0000 */
[----:B------:R0:W2:Y:S04]  /*b3a0*/  SHFL.IDX PT, R0, R6, RZ, 0x1c1f ;  /* 0x001c1fff06007589 */ /* 0x0000a800000e0000 */
[----:B------:R0:W3:Y:S04]  /*b3b0*/  SHFL.IDX PT, R5, R8, RZ, 0x1c1f ;  /* 0x001c1fff08057589 */ /* 0x0000e800000e0000 */
[----:B------:R0:W4:Y:S02]  /*b3c0*/  SHFL.IDX PT, R14, R4, RZ, 0x1c1f ;  /* 0x001c1fff040e7589 */ /* 0x00012400000e0000 */
.L_x_3141:
        /* <DEDUP_REMOVED lines=16> */
[----:B------:R-:W3:Y:S01]  /*b4d0*/  LDL R15, [R1+0x74] ;  /* 0x00007400010f7983 */ /* 0x000ee20000100800 */
[----:B------:R-:W-:-:S03]  /*b4e0*/  ULDC UR4, c[0x0][0x3f4] ;  /* 0x0000fd0000047ab9 */ /* 0x000fc60000000800 */
[----:B------:R-:W3:Y:S04]  /*b4f0*/  LDL R12, [R1+0x70] ;  /* 0x00007000010c7983 */ /* 0x000ee80000100800 */
[----:B------:R-:W3:Y:S04]  /*b500*/  LDL R13, [R1+0x6c] ;  /* 0x00006c00010d7983 */ /* 0x000ee80000100800 */
[----:B------:R-:W3:Y:S04]  /*b510*/  LDL R11, [R1+0x68] ;  /* 0x00006800010b7983 */ /* 0x000ee80000100800 */
[----:B------:R-:W3:Y:S01]  /*b520*/  LDL R9, [R1+0x64] ;  /* 0x0000640001097983 */ /* 0x000ee20000100800 */
[----:B------:R-:W-:-:S02]  /*b530*/  ISETP.GE.AND P3, PT, R215, UR4, PT ;  /* 0x00000004d7007c0c */ /* 0x000fc4000bf66270 */
[----:B------:R-:W-:Y:S02]  /*b540*/  CS2R R60, SRZ ;  /* 0x00000000003c7805 */ /* 0x000fe4000001ff00 */
[----:B------:R-:W-:Y:S02]  /*b550*/  ISETP.GE.AND P2, PT, R213, UR4, PT ;  /* 0x00000004d5007c0c */ /* 0x000fe4000bf46270 */
[----:B------:R-:W-:Y:S02]  /*b560*/  CS2R R58, SRZ ;  /* 0x00000000003a7805 */ /* 0x000fe4000001ff00 */
[----:B------:R-:W-:Y:S02]  /*b570*/  ISETP.GE.AND P1, PT, R214, UR4, PT ;  /* 0x00000004d6007c0c */ /* 0x000fe4000bf26270 */
[----:B------:R-:W-:Y:S02]  /*b580*/  ISETP.GE.AND P0, PT, R212, UR4, PT ;  /* 0x00000004d4007c0c */ /* 0x000fe4000bf06270 */
[----:B------:R-:W-:Y:S01]  /*b590*/  ISETP.GE.AND P4, PT, R22, UR4, PT ;  /* 0x0000000416007c0c */ /* 0x000fe2000bf86270 */
[----:B------:R-:W-:-:S04]  /*b5a0*/  @!P3 IMAD.SHL.U32 R27, R215, 0x2, RZ ;  /* 0x00000002d71bb824 */ /* 0x000fc800078e00ff */
[----:B------:R-:W-:-:S04]  /*b5b0*/  @!P2 IMAD.SHL.U32 R31, R213, 0x2, RZ ;  /* 0x00000002d51fa824 */ /* 0x000fc800078e00ff */
[----:B------:R-:W-:Y:S01]  /*b5c0*/  @!P1 IMAD.SHL.U32 R35, R214, 0x2, RZ ;  /* 0x00000002d6239824 */ /* 0x000fe200078e00ff */
[-C--:B--2---:R-:W-:Y:S01]  /*b5d0*/  @!P3 IADD3 R24, P6, R0, R27.reuse, RZ ;  /* 0x0000001b0018b210 */ /* 0x084fe20007fde0ff */
[----:B------:R-:W-:Y:S01]  /*b5e0*/  @!P0 IMAD.SHL.U32 R65, R212, 0x2, RZ ;  /* 0x00000002d4418824 */ /* 0x000fe200078e00ff */
[----:B----4-:R-:W-:Y:S02]  /*b5f0*/  @!P3 IADD3 R26, P5, R14, R27, RZ ;  /* 0x0000001b0e1ab210 */ /* 0x010fe40007fbe0ff */
        /* <DEDUP_REMOVED lines=8> */
[----:B---3--:R-:W-:Y:S01]  /*b680*/  @!P3 SHF.L.U64.HI R20, R215, 0x1, R15 ;  /* 0x00000001d714b819 */ /* 0x008fe2000001020f */
[----:B------:R-:W-:Y:S01]  /*b690*/  @!P4 IMAD.MOV.U32 R15, RZ, RZ, R5 ;  /* 0x000000ffff0fc224 */ /* 0x000fe200078e0005 */
[----:B------:R-:W-:-:S03]  /*b6a0*/  @!P2 SHF.L.U64.HI R12, R213, 0x1, R12 ;  /* 0x00000001d50ca819 */ /* 0x000fc6000001020c */
[----:B-1----:R-:W-:Y:S01]  /*b6b0*/  @!P3 IMAD.X R25, R3, 0x1, R20, P6 ;  /* 0x000000010319b824 */ /* 0x002fe200030e0614 */
[----:B------:R-:W-:Y:S02]  /*b6c0*/  @!P2 IADD3 R28, P6, R0, R31, RZ ;  /* 0x0000001f001ca210 */ /* 0x000fe40007fde0ff */
[----:B------:R-:W-:Y:S02]  /*b6d0*/  @!P3 IADD3.X R27, R5, R20, RZ, P5, !PT ;  /* 0x00000014051bb210 */ /* 0x000fe40002ffe4ff */
[----:B------:R-:W-:Y:S01]  /*b6e0*/  @!P1 SHF.L.U64.HI R20, R214, 0x1, R13 ;  /* 0x00000001d6149819 */ /* 0x000fe2000001020d */
[C---:B------:R-:W-:Y:S01]  /*b6f0*/  @!P2 IMAD.X R29, R3.reuse, 0x1, R12, P6 ;  /* 0x00000001031da824 */ /* 0x040fe200030e060c */
[----:B------:R-:W-:Y:S01]  /*b700*/  @!P1 IADD3 R32, P6, R0, R35, RZ ;  /* 0x0000002300209210 */ /* 0x000fe20007fde0ff */
[----:B------:R-:W-:Y:S01]  /*b710*/  @!P4 IMAD.MOV.U32 R13, RZ, RZ, R3 ;  /* 0x000000ffff0dc224 */ /* 0x000fe200078e0003 */
[----:B------:R-:W-:Y:S01]  /*b720*/  @!P2 IADD3 R30, P5, R14, R31, RZ ;  /* 0x0000001f0e1ea210 */ /* 0x000fe20007fbe0ff */
[----:B------:R1:W5:Y:S01]  /*b730*/  @!P3 LD.E.64 R56, desc[UR60][R24.64] ;  /* 0x0000003c1838b980 */ /* 0x000362000c101b00 */
[----:B------:R-:W-:Y:S01]  /*b740*/  @!P0 SHF.L.U64.HI R38, R212, 0x1, R11 ;  /* 0x00000001d4268819 */ /* 0x000fe2000001020b */
[----:B------:R-:W-:Y:S01]  /*b750*/  @!P1 IMAD.X R33, R3, 0x1, R20, P6 ;  /* 0x0000000103219824 */ /* 0x000fe200030e0614 */
[----:B------:R-:W-:Y:S01]  /*b760*/  @!P1 IADD3 R34, P6, R14, R35, RZ ;  /* 0x000000230e229210 */ /* 0x000fe20007fde0ff */
[C---:B------:R-:W-:Y:S01]  /*b770*/  @!P2 IMAD.X R31, R5.reuse, 0x1, R12, P5 ;  /* 0x00000001051fa824 */ /* 0x040fe200028e060c */
[----:B------:R-:W-:Y:S01]  /*b780*/  ISETP.GE.AND P5, PT, R216, UR4, PT ;  /* 0x00000004d8007c0c */ /* 0x000fe2000bfa6270 */
[----:B------:R1:W5:Y:S01]  /*b790*/  @!P3 LD.E.64 R54, desc[UR60][R26.64] ;  /* 0x0000003c1a36b980 */ /* 0x000362000c101b00 */
[----:B------:R-:W-:Y:S01]  /*b7a0*/  @!P4 MOV R12, R0 ;  /* 0x00000000000cc202 */ /* 0x000fe20000000f00 */
[----:B------:R-:W-:Y:S01]  /*b7b0*/  @!P1 IMAD.X R35, R5, 0x1, R20, P6 ;  /* 0x0000000105239824 */ /* 0x000fe200030e0614 */
[-C--:B------:R-:W-:Y:S01]  /*b7c0*/  @!P0 IADD3 R40, P6, R0, R65.reuse, RZ ;  /* 0x0000004100288210 */ /* 0x080fe20007fde0ff */
[----:B------:R-:W-:Y:S01]  /*b7d0*/  @!P4 IMAD.WIDE R20, R22, 0x2, R14 ;  /* 0x000000021614c825 */ /* 0x000fe200078e020e */
[----:B------:R1:W5:Y:S03]  /*b7e0*/  @!P2 LD.E.64 R50, desc[UR60][R28.64] ;  /* 0x0000003c1c32a980 */ /* 0x000366000c101b00 */
[----:B------:R-:W-:Y:S01]  /*b7f0*/  @!P0 IMAD.X R41, R3, 0x1, R38, P6 ;  /* 0x0000000103298824 */ /* 0x000fe200030e0626 */
[----:B------:R-:W-:Y:S01]  /*b800*/  @!P0 IADD3 R64, P6, R14, R65, RZ ;  /* 0x000000410e408210 */ /* 0x000fe20007fde0ff */
[----:B------:R-:W-:Y:S01]  /*b810*/  @!P4 IMAD.WIDE R12, R22, 0x2, R12 ;  /* 0x00000002160cc825 */ /* 0x000fe200078e020c */
[----:B------:R1:W5:Y:S01]  /*b820*/  @!P4 LD.E.64 R58, desc[UR60][R20.64] ;  /* 0x0000003c143ac980 */ /* 0x000362000c101b00 */
[----:B------:R-:W-:-:S02]  /*b830*/  @!P5 SHF.L.U32 R15, R216, 0x1, RZ ;  /* 0x00000001d80fd819 */ /* 0x000fc400000006ff */
[----:B------:R-:W-:Y:S01]  /*b840*/  @!P0 IMAD.X R65, R5, 0x1, R38, P6 ;  /* 0x0000000105418824 */ /* 0x000fe200030e0626 */
[----:B------:R1:W5:Y:S01]  /*b850*/  @!P4 LD.E.64 R60, desc[UR60][R12.64] ;  /* 0x0000003c0c3cc980 */ /* 0x000362000c101b00 */
[----:B------:R-:W-:Y:S02]  /*b860*/  @!P5 SHF.L.U64.HI R36, R216, 0x1, R9 ;  /* 0x00000001d824d819 */ /* 0x000fe40000010209 */
[-C--:B------:R-:W-:Y:S02]  /*b870*/  @!P5 IADD3 R66, P4, R0, R15.reuse, RZ ;  /* 0x0000000f0042d210 */ /* 0x080fe40007f9e0ff */
[----:B------:R-:W-:Y:S02]  /*b880*/  CS2R R38, SRZ ;  /* 0x0000000000267805 */ /* 0x000fe4000001ff00 */
[----:B------:R-:W-:Y:S01]  /*b890*/  @!P5 IADD3 R14, P6, R14, R15, RZ ;  /* 0x0000000f0e0ed210 */ /* 0x000fe20007fde0ff */
[----:B------:R1:W5:Y:S01]  /*b8a0*/  @!P2 LD.E.64 R52, desc[UR60][R30.64] ;  /* 0x0000003c1e34a980 */ /* 0x000362000c101b00 */
[----:B------:R-:W-:-:S03]  /*b8b0*/  @!P5 IMAD.X R67, R3, 0x1, R36, P4 ;  /* 0x000000010343d824 */ /* 0x000fc600020e0624 */
[----:B------:R-:W-:Y:S01]  /*b8c0*/  @!P5 IMAD.X R15, R5, 0x1, R36, P6 ;  /* 0x00000001050fd824 */ /* 0x000fe200030e0624 */
[----:B------:R-:W-:Y:S01]  /*b8d0*/  CS2R R36, SRZ ;  /* 0x0000000000247805 */ /* 0x000fe2000001ff00 */
[----:B------:R1:W5:Y:S04]  /*b8e0*/  @!P1 LD.E.64 R46, desc[UR60][R32.64] ;  /* 0x0000003c202e9980 */ /* 0x000368000c101b00 */
[----:B------:R1:W5:Y:S04]  /*b8f0*/  @!P1 LD.E.64 R48, desc[UR60][R34.64] ;  /* 0x0000003c22309980 */ /* 0x000368000c101b00 */
[----:B------:R1:W5:Y:S04]  /*b900*/  @!P0 LD.E.64 R44, desc[UR60][R40.64] ;  /* 0x0000003c282c8980 */ /* 0x000368000c101b00 */
[----:B------:R1:W5:Y:S04]  /*b910*/  @!P0 LD.E.64 R42, desc[UR60][R64.64] ;  /* 0x0000003c402a8980 */ /* 0x000368000c101b00 */
[----:B------:R1:W5:Y:S04]  /*b920*/  @!P5 LD.E.64 R38, desc[UR60][R66.64] ;  /* 0x0000003c4226d980 */ /* 0x000368000c101b00 */
[----:B------:R1:W5:Y:S02]  /*b930*/  @!P5 LD.E.64 R36, desc[UR60][R14.64] ;  /* 0x0000003c0e24d980 */ /* 0x000364000c101b00 */
.L_x_2864:
[----:B------:R-:W-:Y:S05]  /*b940*/  BSYNC B1 ;  /* 0x0000000000017941 */ /* 0x000fea0003800000 */
.L_x_2863:
[----:B--2--5:R-:W-:Y:S01]  /*b950*/  IMAD.MOV.U32 R0, RZ, RZ, R58 ;  /* 0x000000ffff007224 */ /* 0x024fe200078e003a */
[----:B-1----:R-:W-:Y:S01]  /*b960*/  MOV R3, R59 ;  /* 0x0000003b00037202 */ /* 0x002fe20000000f00 */
[----:B------:R-:W-:Y:S01]  /*b970*/  IMAD.MOV.U32 R9, RZ, RZ, R55 ;  /* 0x000000ffff097224 */ /* 0x000fe200078e0037 */
[----:B------:R-:W-:Y:S01]  /*b980*/  UMOV UR4, 0xffffffff ;  /* 0xffffffff00047882 */ /* 0x000fe20000000000 */
[----:B---3--:R-:W-:Y:S01]  /*b990*/  IMAD.MOV.U32 R5, RZ, RZ, R54 ;  /* 0x000000ffff057224 */ /* 0x008fe200078e0036 */
[----:B------:R-:W-:Y:S01]  /*b9a0*/  PRMT R87, R0, 0x7610, R87 ;  /* 0x0000761000577816 */ /* 0x000fe20000000057 */
[----:B------:R-:W-:Y:S01]  /*b9b0*/  IMAD.MOV.U32 R0, RZ, RZ, R52 ;  /* 0x000000ffff007224 */ /* 0x000fe200078e0034 */
[----:B------:R-:W-:Y:S01]  /*b9c0*/  PRMT R86, R3, 0x7610, R86 ;  /* 0x0000761003567816 */ /* 0x000fe20000000056 */
[----:B------:R-:W-:Y:S01]  /*b9d0*/  IMAD.MOV.U32 R3, RZ, RZ, R53 ;  /* 0x000000ffff037224 */ /* 0x000fe200078e0035 */
[----:B------:R-:W-:Y:S01]  /*b9e0*/  PRMT R84, R84, 0x5410, R9 ;  /* 0x0000541054547816 */ /* 0x000fe20000000009 */
[----:B------:R-:W-:Y:S01]  /*b9f0*/  IMAD.MOV.U32 R9, RZ, RZ, R49 ;  /* 0x000000ffff097224 */ /* 0x000fe200078e0031 */
[----:B------:R-:W-:-:S02]  /*ba00*/  PRMT R85, R5, 0x7610, R85 ;  /* 0x0000761005557816 */ /* 0x000fc40000000055 */
[----:B------:R-:W-:Y:S02]  /*ba10*/  CS2R R30, SRZ ;  /* 0x00000000001e7805 */ /* 0x000fe4000001ff00 */
        /* <DEDUP_REMOVED lines=29> */
[----:B------:R-:W-:Y:S06]  /*bbf0*/  BRA.DIV UR4, `(.L_x_2865) ;  /* 0x0000022a04d07947 */ /* 0x000fec000b800000 */
[----:B------:R1:W2:Y:S04]  /*bc00*/  SHFL.IDX PT, R3, R7, 0x1, 0x1c1f ;  /* 0x003c1f0007037f89 */ /* 0x0002a800000e0000 */
[----:B------:R1:W3:Y:S04]  /*bc10*/  SHFL.IDX PT, R0, R6, 0x1, 0x1c1f ;  /* 0x003c1f0006007f89 */ /* 0x0002e800000e0000 */
[----:B------:R1:W1:Y:S04]  /*bc20*/  SHFL.IDX PT, R5, R8, 0x1, 0x1c1f ;  /* 0x003c1f0008057f89 */ /* 0x00026800000e0000 */
[----:B0-----:R-:W0:Y:S02]  /*bc30*/  SHFL.IDX PT, R4, R4, 0x1, 0x1c1f ;  /* 0x003c1f0004047f89 */ /* 0x001e2400000e0000 */
.L_x_3147:
[----:B------:R-:W-:Y:S01]  /*bc40*/  VIADD R10, R10, 0x40 ;  /* 0x000000400a0a7836 */ /* 0x000fe20000000000 */
[----:B-1----:R-:W-:Y:S01]  /*bc50*/  LOP3.LUT R6, R218, 0x18, R18, 0xf8, !PT ;  /* 0x00000018da067812 */ /* 0x002fe200078ef812 */
        /* <DEDUP_REMOVED lines=9> */
[----:B------:R-:W-:Y:S01]  /*bcf0*/  CS2R R40, SRZ ;  /* 0x0000000000287805 */ /* 0x000fe2000001ff00 */
[----:B------:R-:W-:Y:S01]  /*bd00*/  IMAD.IADD R7, R220, 0x1, R7 ;  /* 0x00000001dc077824 */ /* 0x000fe200078e0207 */
[----:B------:R-:W-:Y:S02]  /*bd10*/  CS2R R34, SRZ ;  /* 0x0000000000227805 */ /* 0x000fe4000001ff00 */
[----:B------:R-:W-:-:S02]  /*bd20*/  CS2R R28, SRZ ;  /* 0x00000000001c7805 */ /* 0x000fc4000001ff00 */
[----:B------:R-:W-:Y:S02]  /*bd30*/  CS2R R24, SRZ ;  /* 0x0000000000187805 */ /* 0x000fe4000001ff00 */
[----:B----4-:R-:W-:Y:S02]  /*bd40*/  CS2R R14, SRZ ;  /* 0x00000000000e7805 */ /* 0x010fe4000001ff00 */
[----:B------:R-:W-:Y:S02]  /*bd50*/  LEA R62, R7, R16, 0x1 ;  /* 0x00000010073e7211 */ /* 0x000fe400078e08ff */
[----:B------:R-:W-:Y:S01]  /*bd60*/  CS2R R10, SRZ ;  /* 0x00000000000a7805 */ /* 0x000fe2000001ff00 */
[----:B------:R-:W-:Y:S06]  /*bd70*/  @P1 BRA `(.L_x_2867) ;  /* 0x00000004001c1947 */ /* 0x000fec0003800000 */
[----:B------:R-:W4:Y:S01]  /*bd80*/  LDL R68, [R1+0x74] ;  /* 0x0000740001447983 */ /* 0x000f220000100800 */
[----:B------:R-:W-:-:S03]  /*bd90*/  ULDC UR4, c[0x0][0x3f4] ;  /* 0x0000fd0000047ab9 */ /* 0x000fc60000000800 */
[----:B------:R-:W2:Y:S04]  /*bda0*/  LDL R67, [R1+0x70] ;  /* 0x0000700001437983 */ /* 0x000ea80000100800 */
[----:B------:R-:W2:Y:S04]  /*bdb0*/  LDL R65, [R1+0x6c] ;  /* 0x00006c0001417983 */ /* 0x000ea80000100800 */
[----:B------:R-:W2:Y:S04]  /*bdc0*/  LDL R66, [R1+0x64] ;  /* 0x0000640001427983 */ /* 0x000ea80000100800 */
[----:B------:R-:W2:Y:S01]  /*bdd0*/  LDL R64, [R1+0x68] ;  /* 0x0000680001407983 */ /* 0x000ea20000100800 */
[----:B------:R-:W-:-:S02]  /*bde0*/  ISETP.GE.AND P4, PT, R215, UR4, PT ;  /* 0x00000004d7007c0c */ /* 0x000fc4000bf86270 */
[----:B------:R-:W-:Y:S02]  /*bdf0*/  ISETP.GE.AND P3, PT, R213, UR4, PT ;  /* 0x00000004d5007c0c */ /* 0x000fe4000bf66270 */
[----:B------:R-:W-:Y:S02]  /*be00*/  ISETP.GE.AND P2, PT, R214, UR4, PT ;  /* 0x00000004d6007c0c */ /* 0x000fe4000bf46270 */
[----:B------:R-:W-:-:S07]  /*be10*/  ISETP.GE.AND P1, PT, R212, UR4, PT ;  /* 0x00000004d4007c0c */ /* 0x000fce000bf26270 */
[----:B------:R-:W-:Y:S02]  /*be20*/  @!P4 IMAD.SHL.U32 R9, R215, 0x2, RZ ;  /* 0x00000002d709c824 */ /* 0x000fe400078e00ff */
[----:B------:R-:W-:-:S03]  /*be30*/  @!P3 IMAD.SHL.U32 R71, R213, 0x2, RZ ;  /* 0x00000002d547b824 */ /* 0x000fc600078e00ff */
[-C--:B---3--:R-:W-:Y:S02]  /*be40*/  @!P4 IADD3 R10, P5, R0, R9.reuse, RZ ;  /* 0x00000009000ac210 */ /* 0x088fe40007fbe0ff */
[----:B0-----:R-:W-:Y:S01]  /*be50*/  @!P4 IADD3 R8, P6, R4, R9, RZ ;  /* 0x000000090408c210 */ /* 0x001fe20007fde0ff */
[----:B------:R-:W-:Y:S01]  /*be60*/  @!P1 IMAD.SHL.U32 R7, R212, 0x2, RZ ;  /* 0x00000002d4079824 */ /* 0x000fe200078e00ff */
[----:B------:R-:W-:Y:S02]  /*be70*/  CS2R R40, SRZ ;  /* 0x0000000000287805 */ /* 0x000fe4000001ff00 */
[----:B------:R-:W-:Y:S02]  /*be80*/  CS2R R30, SRZ ;  /* 0x00000000001e7805 */ /* 0x000fe4000001ff00 */
[----:B------:R-:W-:Y:S02]  /*be90*/  CS2R R34, SRZ ;  /* 0x0000000000227805 */ /* 0x000fe4000001ff00 */
[----:B------:R-:W-:-:S02]  /*bea0*/  CS2R R32, SRZ ;  /* 0x0000000000207805 */ /* 0x000fc4000001ff00 */
[----:B------:R-:W-:Y:S02]  /*beb0*/  CS2R R28, SRZ ;  /* 0x00000000001c7805 */ /* 0x000fe4000001ff00 */
[----:B------:R-:W-:Y:S02]  /*bec0*/  CS2R R26, SRZ ;  /* 0x00000000001a7805 */ /* 0x000fe4000001ff00 */
[----:B------:R-:W-:Y:S02]  /*bed0*/  CS2R R24, SRZ ;  /* 0x0000000000187805 */ /* 0x000fe4000001ff00 */
[----:B----4-:R-:W-:-:S04]  /*bee0*/  @!P4 SHF.L.U64.HI R6, R215, 0x1, R68 ;  /* 0x00000001d706c819 */ /* 0x010fc80000010244 */
[----:B--2---:R-:W-:Y:S02]  /*bef0*/  @!P4 IADD3.X R11, R3, R6, RZ, P5, !PT ;  /* 0x00000006030bc210 */ /* 0x004fe40002ffe4ff */
[----:B------:R-:W-:Y:S01]  /*bf00*/  @!P3 SHF.L.U64.HI R12, R213, 0x1, R67 ;  /* 0x00000001d50cb819 */ /* 0x000fe20000010243 */
[----:B------:R-:W-:Y:S01]  /*bf10*/  @!P2 IMAD.SHL.U32 R67, R214, 0x2, RZ ;  /* 0x00000002d643a824 */ /* 0x000fe200078e00ff */
[-C--:B------:R-:W-:Y:S01]  /*bf20*/  @!P3 IADD3 R74, P5, R0, R71.reuse, RZ ;  /* 0x00000047004ab210 */ /* 0x080fe20007fbe0ff */
[----:B------:R-:W-:Y:S01]  /*bf30*/  @!P4 IMAD.X R9, R5, 0x1, R6, P6 ;  /* 0x000000010509c824 */ /* 0x000fe200030e0606 */
[----:B------:R-:W-:Y:S01]  /*bf40*/  @!P3 IADD3 R70, P6, R4, R71, RZ ;  /* 0x000000470446b210 */ /* 0x000fe20007fde0ff */
[----:B------:R0:W5:Y:S01]  /*bf50*/  @!P4 LD.E.64 R34, desc[UR60][R10.64] ;  /* 0x0000003c0a22c980 */ /* 0x000162000c101b00 */
[----:B------:R-:W-:Y:S01]  /*bf60*/  @!P2 SHF.L.U64.HI R14, R214, 0x1, R65 ;  /* 0x00000001d60ea819 */ /* 0x000fe20000010241 */
[----:B------:R-:W-:Y:S01]  /*bf70*/  @!P3 IMAD.X R75, R3, 0x1, R12, P5 ;  /* 0x00000001034bb824 */ /* 0x000fe200028e060c */
[-C--:B------:R-:W-:Y:S01]  /*bf80*/  @!P2 IADD3 R68, P5, R0, R67.reuse, RZ ;  /* 0x000000430044a210 */ /* 0x080fe20007fbe0ff */
[----:B------:R-:W-:Y:S01]  /*bf90*/  IMAD.MOV.U32 R72, RZ, RZ, R66 ;  /* 0x000000ffff487224 */ /* 0x000fe200078e0042 */
[----:B------:R-:W-:Y:S01]  /*bfa0*/  @!P1 SHF.L.U64.HI R20, R212, 0x1, R64 ;  /* 0x00000001d4149819 */ /* 0x000fe20000010240 */
[----:B------:R-:W-:Y:S01]  /*bfb0*/  @!P3 IMAD.X R71, R5, 0x1, R12, P6 ;  /* 0x000000010547b824 */ /* 0x000fe200030e060c */
[----:B------:R-:W-:Y:S01]  /*bfc0*/  @!P2 IADD3.X R69, R3, R14, RZ, P5, !PT ;  /* 0x0000000e0345a210 */ /* 0x000fe20002ffe4ff */
[----:B------:R-:W5:Y:S01]  /*bfd0*/  @!P4 LD.E.64 R32, desc[UR60][R8.64] ;  /* 0x0000003c0820c980 */ /* 0x000f62000c101b00 */
[----:B------:R-:W-:-:S02]  /*bfe0*/  @!P2 IADD3 R66, P6, R4, R67, RZ ;  /* 0x000000430442a210 */ /* 0x000fc40007fde0ff */
[-C--:B------:R-:W-:Y:S02]  /*bff0*/  @!P1 IADD3 R64, P5, R0, R7.reuse, RZ ;  /* 0x0000000700409210 */ /* 0x080fe40007fbe0ff */
[----:B0-----:R-:W-:Y:S01]  /*c000*/  CS2R R10, SRZ ;  /* 0x00000000000a7805 */ /* 0x001fe2000001ff00 */
[----:B------:R-:W5:Y:S01]  /*c010*/  @!P3 LD.E.64 R28, desc[UR60][R74.64] ;  /* 0x0000003c4a1cb980 */ /* 0x000f62000c101b00 */
[----:B------:R-:W-:Y:S01]  /*c020*/  @!P2 IMAD.X R67, R5, 0x1, R14, P6 ;  /* 0x000000010543a824 */ /* 0x000fe200030e060e */
[----:B------:R-:W-:Y:S01]  /*c030*/  ISETP.GE.AND P6, PT, R22, UR4, PT ;  /* 0x0000000416007c0c */ /* 0x000fe2000bfc6270 */
[--C-:B------:R-:W-:Y:S01]  /*c040*/  @!P1 IMAD.X R65, R3, 0x1, R20.reuse, P5 ;  /* 0x0000000103419824 */ /* 0x100fe200028e0614 */
[----:B------:R-:W-:Y:S01]  /*c050*/  @!P1 IADD3 R6, P5, R4, R7, RZ ;  /* 0x0000000704069210 */ /* 0x000fe20007fbe0ff */
[----:B------:R-:W5:Y:S04]  /*c060*/  @!P3 LD.E.64 R26, desc[UR60][R70.64] ;  /* 0x0000003c461ab980 */ /* 0x000f68000c101b00 */
[----:B------:R-:W-:Y:S01]  /*c070*/  @!P1 IMAD.X R7, R5, 0x1, R20, P5 ;  /* 0x0000000105079824 */ /* 0x000fe200028e0614 */
[----:B------:R-:W-:Y:S01]  /*c080*/  ISETP.GE.AND P5, PT, R216, UR4, PT ;  /* 0x00000004d8007c0c */ /* 0x000fe2000bfa6270 */
[----:B------:R-:W5:Y:S04]  /*c090*/  @!P2 LD.E.64 R24, desc[UR60][R68.64] ;  /* 0x0000003c4418a980 */ /* 0x000f68000c101b00 */
[----:B------:R-:W-:Y:S01]  /*c0a0*/  @!P6 MOV R13, R3 ;  /* 0x00000003000de202 */ /* 0x000fe20000000f00 */
[----:B------:R-:W-:-:S02]  /*c0b0*/  @!P6 IMAD.MOV.U32 R12, RZ, RZ, R0 ;  /* 0x000000ffff0ce224 */ /* 0x000fc400078e0000 */
[----:B------:R-:W-:-:S04]  /*c0c0*/  @!P6 IMAD.WIDE R14, R22, 0x2, R4 ;  /* 0x00000002160ee825 */ /* 0x000fc800078e0204 */
[----:B------:R-:W-:Y:S01]  /*c0d0*/  @!P6 IMAD.WIDE R12, R22, 0x2, R12 ;  /* 0x00000002160ce825 */ /* 0x000fe200078e020c */
[----:B------:R0:W5:Y:S03]  /*c0e0*/  @!P6 LD.E.64 R30, desc[UR60][R14.64] ;  /* 0x0000003c0e1ee980 */ /* 0x000166000c101b00 */
[C---:B------:R-:W-:Y:S01]  /*c0f0*/  @!P5 IMAD.SHL.U32 R21, R216.reuse, 0x2, RZ ;  /* 0x00000002d815d824 */ /* 0x040fe200078e00ff */
[----:B------:R1:W5:Y:S01]  /*c100*/  @!P6 LD.E.64 R40, desc[UR60][R12.64] ;  /* 0x0000003c0c28e980 */ /* 0x000362000c101b00 */
[----:B------:R-:W-:-:S03]  /*c110*/  @!P5 SHF.L.U64.HI R20, R216, 0x1, R72 ;  /* 0x00000001d814d819 */ /* 0x000fc60000010248 */
[----:B------:R-:W-:-:S05]  /*c120*/  @!P5 IADD3 R72, P6, R0, R21, RZ ;  /* 0x000000150048d210 */ /* 0x000fca0007fde0ff */
[--C-:B------:R-:W-:Y:S01]  /*c130*/  @!P5 IMAD.X R73, R3, 0x1, R20.reuse, P6 ;  /* 0x000000010349d824 */ /* 0x100fe200030e0614 */
[----:B------:R-:W-:Y:S02]  /*c140*/  @!P5 IADD3 R4, P6, R4, R21, RZ ;  /* 0x000000150404d210 */ /* 0x000fe40007fde0ff */
[----:B0-----:R-:W-:Y:S02]  /*c150*/  CS2R R14, SRZ ;  /* 0x00000000000e7805 */ /* 0x001fe4000001ff00 */
[----:B-1----:R-:W-:Y:S02]  /*c160*/  CS2R R12, SRZ ;  /* 0x00000000000c7805 */ /* 0x002fe4000001ff00 */
[----:B------:R-:W-:Y:S01]  /*c170*/  CS2R R8, SRZ ;  /* 0x0000000000087805 */ /* 0x000fe2000001ff00 */
[----:B------:R1:W5:Y:S01]  /*c180*/  @!P5 LD.E.64 R10, desc[UR60][R72.64] ;  /* 0x0000003c480ad980 */ /* 0x000362000c101b00 */
[----:B------:R-:W-:Y:S01]  /*c190*/  @!P5 IMAD.X R5, R5, 0x1, R20, P6 ;  /* 0x000000010505d824 */ /* 0x000fe200030e0614 */
[----:B------:R-:W-:-:S02]  /*c1a0*/  CS2R R20, SRZ ;  /* 0x0000000000147805 */ /* 0x000fc4000001ff00 */
[----:B------:R1:W5:Y:S04]  /*c1b0*/  @!P1 LD.E.64 R14, desc[UR60][R64.64] ;  /* 0x0000003c400e9980 */ /* 0x000368000c101b00 */
[----:B------:R1:W5:Y:S04]  /*c1c0*/  @!P2 LD.E.64 R20, desc[UR60][R66.64] ;  /* 0x0000003c4214a980 */ /* 0x000368000c101b00 */
[----:B------:R1:W5:Y:S04]  /*c1d0*/  @!P1 LD.E.64 R12, desc[UR60][R6.64] ;  /* 0x0000003c060c9980 */ /* 0x000368000c101b00 */
[----:B------:R1:W5:Y:S02]  /*c1e0*/  @!P5 LD.E.64 R8, desc[UR60][R4.64] ;  /* 0x0000003c0408d980 */ /* 0x000364000c101b00 */
.L_x_2867:
[----:B------:R-:W-:Y:S05]  /*c1f0*/  BSYNC B1 ;  /* 0x0000000000017941 */ /* 0x000fea0003800000 */
.L_x_2866:
[----:B-1----:R-:W2:Y:S01]  /*c200*/  LDL R7, [R1+0x48] ;  /* 0x0000480001077983 */ /* 0x002ea20000100800 */
[C---:B------:R-:W-:Y:S01]  /*c210*/  VIADD R5, R62.reuse, 0x15400 ;  /* 0x000154003e057836 */ /* 0x040fe20000000000 */
[----:B---3--:R-:W-:Y:S01]  /*c220*/  IADD3 R0, R62, 0x15440, RZ ;  /* 0x000154403e007810 */ /* 0x008fe20007ffe0ff */
[----:B0----5:R-:W-:Y:S01]  /*c230*/  IMAD.MOV.U32 R4, RZ, RZ, R30 ;  /* 0x000000ffff047224 */ /* 0x021fe200078e001e */
[----:B------:R-:W-:Y:S01]  /*c240*/  MOV R6, R33 ;  /* 0x0000002100067202 */ /* 0x000fe20000000f00 */
[----:B------:R-:W-:Y:S01]  /*c250*/  @P0 VIADD R0, R5, 0xffffffc0 ;  /* 0xffffffc005000836 */ /* 0x000fe20000000000 */
[----:B------:R-:W-:Y:S01]  /*c260*/  VIADDMNMX R63, R63, -R224, 0x80, PT ;  /* 0x000000803f3f7446 */ /* 0x000fe200038009e0 */
[----:B------:R-:W-:Y:S01]  /*c270*/  IMAD.MOV.U32 R5, RZ, RZ, R32 ;  /* 0x000000ffff057224 */ /* 0x000fe200078e0020 */
[----:B------:R-:W-:Y:S01]  /*c280*/  PRMT R73, R4, 0x7610, R73 ;  /* 0x0000761004497816 */ /* 0x000fe20000000049 */
[----:B------:R-:W-:Y:S01]  /*c290*/  IMAD.MOV.U32 R4, RZ, RZ, R31 ;  /* 0x000000ffff047224 */ /* 0x000fe200078e001f */
[----:B------:R-:W-:Y:S01]  /*c2a0*/  BSSY B1, `(.L_x_2868) ;  /* 0x000002a000017945 */ /* 0x000fe20003800000 */
[----:B------:R-:W-:Y:S01]  /*c2b0*/  IMAD.MOV.U32 R64, RZ, RZ, R34 ;  /* 0x000000ffff407224 */ /* 0x000fe200078e0022 */
[----:B------:R-:W-:Y:S01]  /*c2c0*/  PRMT R71, R5, 0x5410, R6 ;  /* 0x0000541005477816 */ /* 0x000fe20000000006 */
[----:B------:R-:W-:Y:S01]  /*c2d0*/  IMAD.MOV.U32 R6, RZ, RZ, R27 ;  /* 0x000000ffff067224 */ /* 0x000fe200078e001b */
[----:B------:R-:W-:Y:S01]  /*c2e0*/  PRMT R73, R73, 0x5410, R4 ;  /* 0x0000541049497816 */ /* 0x000fe20000000004 */
[----:B------:R-:W-:Y:S01]  /*c2f0*/  IMAD.MOV.U32 R4, RZ, RZ, R26 ;  /* 0x000000ffff047224 */ /* 0x000fe200078e001a */
[----:B------:R-:W-:Y:S01]  /*c300*/  PRMT R72, R64, 0x7610, R72 ;  /* 0x0000761040487816 */ /* 0x000fe20000000048 */
[----:B------:R-:W-:Y:S01]  /*c310*/  IMAD.MOV.U32 R64, RZ, RZ, R15 ;  /* 0x000000ffff407224 */ /* 0x000fe200078e000f */
[----:B------:R-:W-:-:S02]  /*c320*/  ISETP.GE.AND P1, PT, R204, R63, PT ;  /* 0x0000003fcc00720c */ /* 0x000fc40003f26270 */
[----:B------:R-:W-:Y:S01]  /*c330*/  PRMT R69, R4, 0x5410, R6 ;  /* 0x0000541004457816 */ /* 0x000fe20000000006 */
[----:B------:R-:W-:Y:S02]  /*c340*/  IMAD.MOV.U32 R4, RZ, RZ, R12 ;  /* 0x000000ffff047224 */ /* 0x000fe400078e000c */
[----:B------:R-:W-:-:S05]  /*c350*/  IMAD.MOV.U32 R6, RZ, RZ, R13 ;  /* 0x000000ffff067224 */ /* 0x000fca00078e000d */
[----:B------:R-:W-:Y:S01]  /*c360*/  PRMT R65, R4, 0x5410, R6 ;  /* 0x0000541004417816 */ /* 0x000fe20000000006 */
[----:B------:R-:W-:Y:S01]  /*c370*/  IMAD.MOV.U32 R4, RZ, RZ, R9 ;  /* 0x000000ffff047224 */ /* 0x000fe200078e0009 */
[----:B------:R-:W-:Y:S02]  /*c380*/  MOV R6, R40 ;  /* 0x0000002800067202 */ /* 0x000fe40000000f00 */
[----:B--2---:R-:W-:-:S04]  /*c390*/  LEA.HI R3, R7, R7, RZ, 0x1 ;  /* 0x0000000707037211 */ /* 0x004fc800078f08ff */
[----:B------:R-:W-:-:S05]  /*c3a0*/  LOP3.LUT R3, R3, 0xfffffffe, RZ, 0xc0, !PT ;  /* 0xfffffffe03037812 */ /* 0x000fca00078ec0ff */
[----:B------:R-:W-:Y:S02]  /*c3b0*/  IMAD.IADD R3, R7, 0x1, -R3 ;  /* 0x0000000107037824 */ /* 0x000fe400078e0a03 */
[----:B------:R-:W-:-:S03]  /*c3c0*/  IMAD.MOV.U32 R7, RZ, RZ, R20 ;  /* 0x000000ffff077224 */ /* 0x000fc600078e0014 */
[----:B------:R-:W-:Y:S02]  /*c3d0*/  SHF.L.U32 R5, R3, 0x1f, RZ ;  /* 0x0000001f03057819 */ /* 0x000fe400000006ff */
[----:B------:R-:W-:Y:S01]  /*c3e0*/  PRMT R67, R7, 0x7610, R67 ;  /* 0x0000761007437816 */ /* 0x000fe20000000043 */
[----:B------:R-:W-:Y:S01]  /*c3f0*/  IMAD.MOV.U32 R7, RZ, RZ, R8 ;  /* 0x000000ffff077224 */ /* 0x000fe200078e0008 */
[----:B------:R-:W0:Y:S01]  /*c400*/  SYNCS.PHASECHK.TRANS64.TRYWAIT P0, [R16+URZ+0x36800], R5 ;  /* 0x03680005100075a7 */ /* 0x000e22000800017f */
[----:B------:R-:W-:-:S04]  /*c410*/  MOV R3, R21 ;  /* 0x0000001500037202 */ /* 0x000fc80000000f00 */
[--C-:B------:R-:W-:Y:S02]  /*c420*/  PRMT R67, R67, 0x5410, R3.reuse ;  /* 0x0000541043437816 */ /* 0x100fe40000000003 */
[----:B------:R-:W-:Y:S01]  /*c430*/  PRMT R3, R7, 0x7610, R3 ;  /* 0x0000761007037816 */ /* 0x000fe20000000003 */
[----:B------:R-:W-:-:S03]  /*c440*/  IMAD.MOV.U32 R7, RZ, RZ, R41 ;  /* 0x000000ffff077224 */ /* 0x000fc600078e0029 */
        /* <DEDUP_REMOVED lines=8> */
[----:B------:R-:W-:Y:S02]  /*c4d0*/  IMAD.MOV.U32 R6, RZ, RZ, R25 ;  /* 0x000000ffff067224 */ /* 0x000fe400078e0019 */
[----:B------:R-:W-:-:S03]  /*c4e0*/  IMAD.MOV.U32 R7, RZ, RZ, R14 ;  /* 0x000000ffff077224 */ /* 0x000fc600078e000e */
[----:B------:R-:W-:Y:S01]  /*c4f0*/  PRMT R68, R4, 0x5410, R6 ;  /* 0x0000541004447816 */ /* 0x000fe20000000006 */
[----:B------:R-:W-:Y:S01]  /*c500*/  IMAD.MOV.U32 R6, RZ, RZ, R11 ;  /* 0x000000ffff067224 */ /* 0x000fe200078e000b */
[----:B------:R-:W-:Y:S02]  /*c510*/  PRMT R66, R7, 0x5410, R64 ;  /* 0x0000541007427816 */ /* 0x000fe40000000040 */
[----:B------:R-:W-:Y:S01]  /*c520*/  MOV R4, R10 ;  /* 0x0000000a00047202 */ /* 0x000fe20000000f00 */
[----:B0-----:R-:W-:Y:S06]  /*c530*/  @!P0 BRA `(.L_x_2869) ;  /* 0x0000022000f48947 */ /* 0x001fec0003800000 */
.L_x_3148:
[----:B------:R-:W-:Y:S05]  /*c540*/  BSYNC B1 ;  /* 0x0000000000017941 */ /* 0x000fea0003800000 */
.L_x_2868:
[----:B------:R-:W-:Y:S01]  /*c550*/  BSSY B1, `(.L_x_2870) ;  /* 0x0000116000017945 */ /* 0x000fe20003800000 */
[----:B------:R-:W-:-:S03]  /*c560*/  PRMT R64, R4, 0x5410, R6 ;  /* 0x0000541004407816 */ /* 0x000fc60000000006 */
[----:B------:R-:W-:Y:S05]  /*c570*/  @P1 BRA `(.L_x_2871) ;  /* 0x00000010004c1947 */ /* 0x000fea0003800000 */
[----:B0-----:R-:W0:Y:S01]  /*c580*/  LDC R5, c[0x0][0x3f4] ;  /* 0x0000fd00ff057b82 */ /* 0x001e220000000800 */
        /* <DEDUP_REMOVED lines=10> */
[--C-:B------:R-:W-:Y:S01]  /*c630*/  HADD2.F32 R75, -RZ, R87.reuse.H1_H1 ;  /* 0x30000057ff4b7230 */ /* 0x100fe20000004100 */
[----:B------:R-:W-:Y:S01]  /*c640*/  SHF.R.U32.HI R89, RZ, 0x10, R59 ;  /* 0x00000010ff597819 */ /* 0x000fe2000001163b */
[----:B------:R-:W-:Y:S01]  /*c650*/  HADD2.F32 R88, -RZ, R87.H0_H0 ;  /* 0x20000057ff587230 */ /* 0x000fe20000004100 */
[----:B------:R-:W-:Y:S01]  /*c660*/  SHF.R.U64 R95, R60, 0x10, R61 ;  /* 0x000000103c5f7819 */ /* 0x000fe2000000123d */
[----:B------:R-:W-:Y:S01]  /*c670*/  HADD2.F32 R87, -RZ, R90.H0_H0 ;  /* 0x2000005aff577230 */ /* 0x000fe20000004100 */
[----:B------:R-:W-:Y:S01]  /*c680*/  SHF.R.U64 R93, R58, 0x10, R59 ;  /* 0x000000103a5d7819 */ /* 0x000fe2000000123b */
[----:B------:R-:W-:Y:S02]  /*c690*/  HADD2.F32 R89, -RZ, R89.H0_H0 ;  /* 0x20000059ff597230 */ /* 0x000fe40000004100 */
[----:B0-----:R-:W-:-:S02]  /*c6a0*/  HADD2.F32 R61, -RZ, R7.H1_H1 ;  /* 0x30000007ff3d7230 */ /* 0x001fc40000004100 */
[----:B------:R-:W-:Y:S02]  /*c6b0*/  HADD2.F32 R60, -RZ, R7.H0_H0 ;  /* 0x20000007ff3c7230 */ /* 0x000fe40000004100 */
[--C-:B------:R-:W-:Y:S02]  /*c6c0*/  HADD2.F32 R7, -RZ, R4.reuse.H0_H0 ;  /* 0x20000004ff077230 */ /* 0x100fe40000004100 */
[C---:B------:R-:W-:Y:S01]  /*c6d0*/  FMUL.FTZ R92, R61.reuse, R87 ;  /* 0x000000573d5c7220 */ /* 0x040fe20000410000 */
[----:B------:R-:W-:Y:S02]  /*c6e0*/  HADD2.F32 R4, -RZ, R4.H1_H1 ;  /* 0x30000004ff047230 */ /* 0x000fe40000004100 */
[-C--:B------:R-:W-:Y:S01]  /*c6f0*/  FMUL.FTZ R91, R61, R89.reuse ;  /* 0x000000593d5b7220 */ /* 0x080fe20000410000 */
[--C-:B------:R-:W-:Y:S02]  /*c700*/  HADD2.F32 R58, -RZ, R6.reuse.H0_H0 ;  /* 0x20000006ff3a7230 */ /* 0x100fe40000004100 */
[----:B------:R-:W-:Y:S01]  /*c710*/  FFMA.FTZ R94, R60, R89, R92 ;  /* 0x000000593c5e7223 */ /* 0x000fe2000001005c */
[----:B------:R-:W-:-:S02]  /*c720*/  HADD2.F32 R59, -RZ, R6.H1_H1 ;  /* 0x30000006ff3b7230 */ /* 0x000fc40000004100 */
[----:B------:R-:W-:Y:S01]  /*c730*/  FMUL.FTZ R90, R4, R88 ;  /* 0x00000058045a7220 */ /* 0x000fe20000410000 */
[--C-:B------:R-:W-:Y:S02]  /*c740*/  HADD2.F32 R61, -RZ, R86.reuse.H0_H0 ;  /* 0x20000056ff3d7230 */ /* 0x100fe40000004100 */
[----:B------:R-:W-:Y:S01]  /*c750*/  FFMA.FTZ R91, R60, R87, -R91 ;  /* 0x000000573c5b7223 */ /* 0x000fe2000001085b */
[--C-:B------:R-:W-:Y:S02]  /*c760*/  HADD2.F32 R6, -RZ, R5.reuse.H0_H0 ;  /* 0x20000005ff067230 */ /* 0x100fe40000004100 */
[-C--:B------:R-:W-:Y:S01]  /*c770*/  FMUL.FTZ R92, R4, R75.reuse ;  /* 0x0000004b045c7220 */ /* 0x080fe20000410000 */
[----:B------:R-:W-:Y:S02]  /*c780*/  HADD2.F32 R86, -RZ, R86.H1_H1 ;  /* 0x30000056ff567230 */ /* 0x000fe40000004100 */
[----:B------:R-:W-:Y:S01]  /*c790*/  FFMA.FTZ R90, R7, R75, -R90 ;  /* 0x0000004b075a7223 */ /* 0x000fe2000001085a */
[----:B------:R-:W-:-:S02]  /*c7a0*/  HADD2.F32 R5, -RZ, R5.H1_H1 ;  /* 0x30000005ff057230 */ /* 0x000fc40000004100 */
[----:B------:R-:W-:Y:S01]  /*c7b0*/  FFMA.FTZ R75, R7, R88, R92 ;  /* 0x00000058074b7223 */ /* 0x000fe2000001005c */
[----:B------:R-:W-:Y:S02]  /*c7c0*/  HADD2.F32 R60, -RZ, R93.H0_H0 ;  /* 0x2000005dff3c7230 */ /* 0x000fe40000004100 */
[CC--:B------:R-:W-:Y:S01]  /*c7d0*/  FMUL.FTZ R87, R59.reuse, R61.reuse ;  /* 0x0000003d3b577220 */ /* 0x0c0fe20000410000 */
[----:B------:R-:W-:Y:S02]  /*c7e0*/  HADD2.F32 R4, -RZ, R95.H0_H0 ;  /* 0x2000005fff047230 */ /* 0x000fe40000004100 */
[----:B------:R-:W-:Y:S01]  /*c7f0*/  FMUL.FTZ R88, R59, R86 ;  /* 0x000000563b587220 */ /* 0x000fe20000410000 */
        /* <DEDUP_REMOVED lines=11> */
.L_x_2873:
[----:B------:R-:W-:Y:S05]  /*c8b0*/  BSYNC B2 ;  /* 0x0000000000027941 */ /* 0x000fea0003800000 */
.L_x_2872:
[----:B------:R-:W-:Y:S04]  /*c8c0*/  BSSY B2, `(.L_x_2874) ;  /* 0x000002c000027945 */ /* 0x000fe80003800000 */
[----:B------:R-:W-:Y:S05]  /*c8d0*/  @P1 BRA `(.L_x_2875) ;  /* 0x0000000000a81947 */ /* 0x000fea0003800000 */
[----:B0-----:R-:W0:Y:S01]  /*c8e0*/  LDS.128 R4, [R0] ;  /* 0x0000000000047984 */ /* 0x001e220000000c00 */
[----:B------:R-:W-:Y:S01]  /*c8f0*/  SHF.R.U32.HI R60, RZ, 0x10, R55 ;  /* 0x00000010ff3c7819 */ /* 0x000fe20000011637 */
[--C-:B------:R-:W-:Y:S01]  /*c900*/  HADD2.F32 R58, -RZ, R85.reuse.H1_H1 ;  /* 0x30000055ff3a7230 */ /* 0x100fe20000004100 */
[--C-:B------:R-:W-:Y:S01]  /*c910*/  SHF.R.U32.HI R59, RZ, 0x10, R57.reuse ;  /* 0x00000010ff3b7819 */ /* 0x100fe20000011639 */
        /* <DEDUP_REMOVED lines=8> */
[CC--:B------:R-:W-:Y:S01]  /*c9a0*/  FMUL.FTZ R61, R57.reuse, R60.reuse ;  /* 0x0000003c393d7220 */ /* 0x0c0fe20000410000 */
[----:B------:R-:W-:Y:S01]  /*c9b0*/  FMUL.FTZ R57, R57, R59 ;  /* 0x0000003b39397220 */ /* 0x000fe20000410000 */
[----:B------:R-:W-:Y:S02]  /*c9c0*/  HADD2.F32 R4, -RZ, R4.H1_H1 ;  /* 0x30000004ff047230 */ /* 0x000fe40000004100 */
[--C-:B------:R-:W-:Y:S02]  /*c9d0*/  HADD2.F32 R54, -RZ, R6.reuse.H0_H0 ;  /* 0x20000006ff367230 */ /* 0x100fe40000004100 */
[----:B------:R-:W-:Y:S01]  /*c9e0*/  FFMA.FTZ R88, R56, R60, R57 ;  /* 0x0000003c38587223 */ /* 0x000fe20000010039 */
[----:B------:R-:W-:-:S02]  /*c9f0*/  HADD2.F32 R55, -RZ, R6.H1_H1 ;  /* 0x30000006ff377230 */ /* 0x000fc40000004100 */
[----:B------:R-:W-:Y:S01]  /*ca00*/  FMUL.FTZ R86, R4, R85 ;  /* 0x0000005504567220 */ /* 0x000fe20000410000 */
[--C-:B------:R-:W-:Y:S02]  /*ca10*/  HADD2.F32 R57, -RZ, R84.reuse.H1_H1 ;  /* 0x30000054ff397230 */ /* 0x100fe40000004100 */
[----:B------:R-:W-:Y:S01]  /*ca20*/  FFMA.FTZ R61, R56, R59, -R61 ;  /* 0x0000003b383d7223 */ /* 0x000fe2000001083d */
[--C-:B------:R-:W-:Y:S02]  /*ca30*/  HADD2.F32 R6, -RZ, R5.reuse.H0_H0 ;  /* 0x20000005ff067230 */ /* 0x100fe40000004100 */
[-C--:B------:R-:W-:Y:S01]  /*ca40*/  FMUL.FTZ R60, R4, R58.reuse ;  /* 0x0000003a043c7220 */ /* 0x080fe20000410000 */
[----:B------:R-:W-:Y:S02]  /*ca50*/  HADD2.F32 R84, -RZ, R84.H0_H0 ;  /* 0x20000054ff547230 */ /* 0x000fe40000004100 */
        /* <DEDUP_REMOVED lines=17> */
[----:B------:R1:W-:Y:S02]  /*cb70*/  STS.128 [R0], R4 ;  /* 0x0000000400007388 */ /* 0x0003e40000000c00 */
.L_x_2875:
[----:B------:R-:W-:Y:S05]  /*cb80*/  BSYNC B2 ;  /* 0x0000000000027941 */ /* 0x000fea0003800000 */
.L_x_2874:
[----:B------:R-:W-:Y:S04]  /*cb90*/  BSSY B2, `(.L_x_2876) ;  /* 0x000002c000027945 */ /* 0x000fe80003800000 */
[----:B------:R-:W-:Y:S05]  /*cba0*/  @P2 BRA `(.L_x_2877) ;  /* 0x0000000000a82947 */ /* 0x000fea0003800000 */
[----:B01----:R-:W0:Y:S01]  /*cbb0*/  LDS.128 R4, [R62+0x19400] ;  /* 0x019400003e047984 */ /* 0x003e220000000c00 */
[----:B------:R-:W-:Y:S01]  /*cbc0*/  SHF.R.U32.HI R55, RZ, 0x10, R51 ;  /* 0x00000010ff377819 */ /* 0x000fe20000011633 */
[----:B------:R-:W-:Y:S01]  /*cbd0*/  HADD2.F32 R54, -RZ, R83.H0_H0 ;  /* 0x20000053ff367230 */ /* 0x000fe20000004100 */
[--C-:B------:R-:W-:Y:S01]  /*cbe0*/  SHF.R.U32.HI R57, RZ, 0x10, R53.reuse ;  /* 0x00000010ff397819 */ /* 0x100fe20000011635 */
        /* <DEDUP_REMOVED lines=38> */
.L_x_2877:
[----:B------:R-:W-:Y:S05]  /*ce50*/  BSYNC B2 ;  /* 0x0000000000027941 */ /* 0x000fea0003800000 */
.L_x_2876:
[----:B------:R-:W-:Y:S04]  /*ce60*/  BSSY B2, `(.L_x_2878) ;  /* 0x000002c000027945 */ /* 0x000fe80003800000 */
[----:B------:R-:W-:Y:S05]  /*ce70*/  @P3 BRA `(.L_x_2879) ;  /* 0x0000000000a83947 */ /* 0x000fea0003800000 */
[----:B012---:R-:W0:Y:S01]  /*ce80*/  LDS.128 R4, [R0+0x4000] ;  /* 0x0040000000047984 */ /* 0x007e220000000c00 */
        /* <DEDUP_REMOVED lines=41> */
.L_x_2879:
[----:B------:R-:W-:Y:S05]  /*d120*/  BSYNC B2 ;  /* 0x0000000000027941 */ /* 0x000fea0003800000 */
.L_x_2878:
        /* <DEDUP_REMOVED lines=44> */
.L_x_2881:
[----:B------:R-:W-:Y:S05]  /*d3f0*/  BSYNC B2 ;  /* 0x0000000000027941 */ /* 0x000fea0003800000 */
.L_x_2880:
[----:B------:R-:W-:Y:S05]  /*d400*/  @P5 BRA `(.L_x_2871) ;  /* 0x0000000000a85947 */ /* 0x000fea0003800000 */
[----:B01234-:R-:W0:Y:S01]  /*d410*/  LDS.128 R4, [R0+0x8000] ;  /* 0x0080000000047984 */ /* 0x01fe220000000c00 */
        /* <DEDUP_REMOVED lines=41> */
.L_x_2871:
[----:B------:R-:W-:Y:S05]  /*d6b0*/  BSYNC B1 ;  /* 0x0000000000017941 */ /* 0x000fea0003800000 */
.L_x_2870:
[----:B01234-:R-:W-:-:S05]  /*d6c0*/  VIADD R4, R204, 0x40 ;  /* 0x00000040cc047836 */ /* 0x01ffca0000000000 */
[----:B------:R-:W-:-:S13]  /*d6d0*/  ISETP.GE.AND P0, PT, R4, R63, PT ;  /* 0x0000003f0400720c */ /* 0x000fda0003f06270 */
[----:B------:R-:W-:Y:S05]  /*d6e0*/  @P0 BRA `(.L_x_2882) ;  /* 0x0000004400b80947 */ /* 0x000fea0003800000 */
[----:B------:R-:W0:Y:S01]  /*d6f0*/  LDC R5, c[0x0][0x3f4] ;  /* 0x0000fd00ff057b82 */ /* 0x000e220000000800 */
        /* <DEDUP_REMOVED lines=9> */
[--C-:B------:R-:W-:Y:S01]  /*d790*/  SHF.R.U64 R47, R40, 0x10, R41.reuse ;  /* 0x00000010282f7819 */ /* 0x100fe20000001229 */
[----:B------:R-:W-:Y:S01]  /*d7a0*/  HADD2.F32 R38, -RZ, R74.H0_H0 ;  /* 0x2000004aff267230 */ /* 0x000fe20000004100 */
[----:B------:R-:W-:Y:S01]  /*d7b0*/  SHF.R.U32.HI R39, RZ, 0x10, R41 ;  /* 0x00000010ff277819 */ /* 0x000fe20000011629 */
[--C-:B------:R-:W-:Y:S01]  /*d7c0*/  HADD2.F32 R40, -RZ, R73.reuse.H0_H0 ;  /* 0x20000049ff287230 */ /* 0x100fe20000004100 */
[--C-:B------:R-:W-:Y:S01]  /*d7d0*/  SHF.R.U32.HI R41, RZ, 0x10, R31.reuse ;  /* 0x00000010ff297819 */ /* 0x100fe2000001161f */
[----:B------:R-:W-:Y:S01]  /*d7e0*/  HADD2.F32 R73, -RZ, R73.H1_H1 ;  /* 0x30000049ff497230 */ /* 0x000fe20000004100 */
[----:B------:R-:W-:Y:S01]  /*d7f0*/  SHF.R.U64 R45, R30, 0x10, R31 ;  /* 0x000000101e2d7819 */ /* 0x000fe2000000121f */
[----:B------:R-:W-:Y:S02]  /*d800*/  HADD2.F32 R39, -RZ, R39.H0_H0 ;  /* 0x20000027ff277230 */ /* 0x000fe40000004100 */
        /* <DEDUP_REMOVED lines=33> */
.L_x_2884:
[----:B------:R-:W-:Y:S05]  /*da20*/  BSYNC B1 ;  /* 0x0000000000017941 */ /* 0x000fea0003800000 */
.L_x_2883:
[----:B------:R-:W-:Y:S04]  /*da30*/  BSSY B1, `(.L_x_2885) ;  /* 0x000002c000017945 */ /* 0x000fe80003800000 */
[----:B------:R-:W-:Y:S05]  /*da40*/  @P1 BRA `(.L_x_2886) ;  /* 0x0000000000a81947 */ /* 0x000fea0003800000 */
[----:B0-----:R-:W0:Y:S01]  /*da50*/  LDS.128 R4, [R0+0x2000] ;  /* 0x0020000000047984 */ /* 0x001e220000000c00 */
        /* <DEDUP_REMOVED lines=41> */
.L_x_2886:
[----:B------:R-:W-:Y:S05]  /*dcf0*/  BSYNC B1 ;  /* 0x0000000000017941 */ /* 0x000fea0003800000 */
.L_x_2885:
        /* <DEDUP_REMOVED lines=44> */
.L_x_2888:
[----:B------:R-:W-:Y:S05]  /*dfc0*/  BSYNC B1 ;  /* 0x0000000000017941 */ /* 0x000fea0003800000 */
.L_x_2887:
        /* <DEDUP_REMOVED lines=44> */
.L_x_2890:
[----:B------:R-:W-:Y:S05]  /*e290*/  BSYNC B1 ;  /* 0x0000000000017941 */ /* 0x000fea0003800000 */
.L_x_2889:
        /* <DEDUP_REMOVED lines=44> */
.L_x_2892:
[----:B------:R-:W-:Y:S05]  /*e560*/  BSYNC B1 ;  /* 0x0000000000017941 */ /* 0x000fea0003800000 */
.L_x_2891:
[----:B------:R-:W-:Y:S05]  /*e570*/  @P5 BRA `(.L_x_2882) ;  /* 0x0000003800145947 */ /* 0x000fea0003800000 */
[----:B01234-:R-:W0:Y:S01]  /*e580*/  LDS.128 R4, [R0+0xa000] ;  /* 0x00a0000000047984 */ /* 0x01fe220000000c00 */
[----:B------:R-:W-:Y:S01]  /*e590*/  SHF.R.U32.HI R13, RZ, 0x10, R11 ;  /* 0x00000010ff0d7819 */ /* 0x000fe2000001160b */
[--C-:B------:R-:W-:Y:S01]  /*e5a0*/  HADD2.F32 R12, -RZ, R64.reuse.H0_H0 ;  /* 0x20000040ff0c7230 */ /* 0x100fe20000004100 */
        /* <DEDUP_REMOVED lines=40> */
.L_x_2861:
[----:B------:R-:W0:Y:S01]  /*e830*/  S2R R0, SR_TID.X ;  /* 0x0000000000007919 */ /* 0x000e220000002100 */
[----:B------:R-:W1:Y:S01]  /*e840*/  LDC R69, c[0x0][0x448] ;  /* 0x00011200ff457b82 */ /* 0x000e620000000800 */
[----:B------:R-:W-:Y:S01]  /*e850*/  ULDC.64 UR4, c[0x0][0x3f8] ;  /* 0x0000fe0000047ab9 */ /* 0x000fe20000000a00 */
[----:B------:R-:W-:Y:S01]  /*e860*/  IMAD.MOV.U32 R8, RZ, RZ, R24 ;  /* 0x000000ffff087224 */ /* 0x000fe200078e0018 */
[----:B------:R-:W-:Y:S01]  /*e870*/  ULDC.64 UR6, c[0x0][0x408] ;  /* 0x0001020000067ab9 */ /* 0x000fe20000000a00 */
[----:B------:R-:W-:Y:S02]  /*e880*/  IMAD.MOV.U32 R9, RZ, RZ, R27 ;  /* 0x000000ffff097224 */ /* 0x000fe400078e001b */
[----:B------:R-:W-:Y:S01]  /*e890*/  IMAD.MOV.U32 R4, RZ, RZ, R144 ;  /* 0x000000ffff047224 */ /* 0x000fe200078e0090 */
[----:B-1----:R-:W-:Y:S01]  /*e8a0*/  ISETP.NE.AND P0, PT, R69, 0x1, PT ;  /* 0x000000014500780c */ /* 0x002fe20003f05270 */
[----:B0-----:R-:W-:-:S05]  /*e8b0*/  VIADD R0, R0, 0xffffff80 ;  /* 0xffffff8000007836 */ /* 0x001fca0000000000 */
[----:B------:R-:W-:-:S07]  /*e8c0*/  SHF.R.S32.HI R3, RZ, 0x1f, R0 ;  /* 0x0000001fff037819 */ /* 0x000fce0000011400 */
[----:B------:R-:W0:Y:S01]  /*e8d0*/  @P0 LDC R5, c[0x0][0x450] ;  /* 0x00011400ff050b82 */ /* 0x000e220000000800 */
[----:B------:R-:W-:-:S04]  /*e8e0*/  LEA.HI R3, R3, R0, RZ, 0x2 ;  /* 0x0000000003037211 */ /* 0x000fc800078f10ff */
[----:B------:R-:W-:-:S05]  /*e8f0*/  LOP3.LUT R3, R3, 0xfffffffc, RZ, 0xc0, !PT ;  /* 0xfffffffc03037812 */ /* 0x000fca00078ec0ff */
[----:B------:R-:W-:Y:S02]  /*e900*/  IMAD.IADD R3, R0, 0x1, -R3 ;  /* 0x0000000100037824 */ /* 0x000fe400078e0a03 */
[----:B------:R-:W1:Y:S03]  /*e910*/  @P0 LDC R0, c[0x0][0x44c] ;  /* 0x00011300ff000b82 */ /* 0x000e660000000800 */
[----:B------:R-:W-:-:S05]  /*e920*/  LEA R3, R3, R10, 0x6 ;  /* 0x0000000a03037211 */ /* 0x000fca00078e30ff */
[----:B-1----:R-:W-:-:S05]  /*e930*/  @P0 IMAD.HI.U32 R0, R3, R0, RZ ;  /* 0x0000000003000227 */ /* 0x002fca00078e00ff */
[----:B0-----:R-:W-:Y:S01]  /*e940*/  @P0 SHF.R.U32.HI R3, RZ, R5, R0 ;  /* 0x00000005ff030219 */ /* 0x001fe20000011600 */
        /* <DEDUP_REMOVED lines=12> */
[----:B------:R-:W-:-:S02]  /*ea10*/  IADD3 R3, R9, R7, RZ ;  /* 0x0000000709037210 */ /* 0x000fc40007ffe0ff */
[----:B------:R-:W-:Y:S01]  /*ea20*/  IMAD.IADD R7, R5, 0x1, R11 ;  /* 0x0000000105077824 */ /* 0x000fe200078e020b */
[----:B------:R-:W-:Y:S02]  /*ea30*/  LEA R9, P1, R4, UR6, 0x1 ;  /* 0x0000000604097c11 */ /* 0x000fe4000f8208ff */
[----:B------:R-:W-:Y:S02]  /*ea40*/  LEA.HI.X R8, R8, UR5, R3, 0x1, P0 ;  /* 0x0000000508087c11 */ /* 0x000fe400080f0c03 */
[----:B------:R-:W-:Y:S01]  /*ea50*/  LEA.HI.X R7, R4, UR7, R7, 0x1, P1 ;  /* 0x0000000704077c11 */ /* 0x000fe200088f0c07 */
[----:B------:R-:W-:Y:S08]  /*ea60*/  BRA.DIV UR4, `(.L_x_2893) ;  /* 0x000001fe04bc7947 */ /* 0x000ff0000b800000 */
[----:B------:R-:W0:Y:S04]  /*ea70*/  SHFL.IDX PT, R3, R8, RZ, 0x1c1f ;  /* 0x001c1fff08037589 */ /* 0x000e2800000e0000 */
[----:B------:R-:W1:Y:S04]  /*ea80*/  SHFL.IDX PT, R0, R6, RZ, 0x1c1f ;  /* 0x001c1fff06007589 */ /* 0x000e6800000e0000 */
[----:B------:R2:W3:Y:S04]  /*ea90*/  SHFL.IDX PT, R5, R7, RZ, 0x1c1f ;  /* 0x001c1fff07057589 */ /* 0x0004e800000e0000 */
[----:B------:R2:W4:Y:S01]  /*eaa0*/  SHFL.IDX PT, R14, R9, RZ, 0x1c1f ;  /* 0x001c1fff090e7589 */ /* 0x00052200000e0000 */
[----:B0-----:R-:W-:-:S02]  /*eab0*/  IMAD.MOV.U32 R21, RZ, RZ, R3 ;  /* 0x000000ffff157224 */ /* 0x001fc400078e0003 */
[----:B-12---:R-:W-:-:S07]  /*eac0*/  IMAD.MOV.U32 R20, RZ, RZ, R0 ;  /* 0x000000ffff147224 */ /* 0x006fce00078e0000 */
.L_x_3154:
[----:B------:R-:W-:Y:S01]  /*ead0*/  IMAD R69, R226, R69, RZ ;  /* 0x00000045e2457224 */ /* 0x000fe200078e02ff */
[----:B------:R-:W-:Y:S01]  /*eae0*/  BSSY B1, `(.L_x_2894) ;  /* 0x0000031000017945 */ /* 0x000fe20003800000 */
[----:B----4-:R-:W-:Y:S01]  /*eaf0*/  IMAD.MOV.U32 R50, RZ, RZ, R14 ;  /* 0x000000ffff327224 */ /* 0x010fe200078e000e */
[----:B---3--:R-:W-:Y:S02]  /*eb00*/  MOV R51, R5 ;  /* 0x0000000500337202 */ /* 0x008fe40000000f00 */
        /* <DEDUP_REMOVED lines=12> */
[----:B------:R-:W-:Y:S01]  /*ebd0*/  CS2R R26, SRZ ;  /* 0x00000000001a7805 */ /* 0x000fe2000001ff00 */
[----:B------:R-:W-:Y:S06]  /*ebe0*/  @P0 BRA `(.L_x_2895) ;  /* 0x0000000000800947 */ /* 0x000fec0003800000 */
[----:B------:R-:W2:Y:S01]  /*ebf0*/  LDL R3, [R1+0x5c] ;  /* 0x00005c0001037983 */ /* 0x000ea20000100800 */
[----:B------:R-:W-:-:S03]  /*ec00*/  ULDC UR4, c[0x0][0x3f4] ;  /* 0x0000fd0000047ab9 */ /* 0x000fc60000000800 */
[----:B------:R-:W3:Y:S01]  /*ec10*/  LDL R0, [R1+0x60] ;  /* 0x0000600001007983 */ /* 0x000ee20000100800 */
[----:B------:R-:W-:Y:S02]  /*ec20*/  ISETP.GE.AND P0, PT, R18, UR4, PT ;  /* 0x0000000412007c0c */ /* 0x000fe4000bf06270 */
[----:B------:R-:W-:Y:S02]  /*ec30*/  CS2R R32, SRZ ;  /* 0x0000000000207805 */ /* 0x000fe4000001ff00 */
[----:B------:R-:W-:Y:S02]  /*ec40*/  ISETP.GE.AND P1, PT, R206, UR4, PT ;  /* 0x00000004ce007c0c */ /* 0x000fe4000bf26270 */
[----:B------:R-:W-:Y:S02]  /*ec50*/  CS2R R34, SRZ ;  /* 0x0000000000227805 */ /* 0x000fe4000001ff00 */
[----:B------:R-:W-:Y:S02]  /*ec60*/  ISETP.GE.AND P2, PT, R207, UR4, PT ;  /* 0x00000004cf007c0c */ /* 0x000fe4000bf46270 */
[----:B------:R-:W-:-:S02]  /*ec70*/  CS2R R44, SRZ ;  /* 0x00000000002c7805 */ /* 0x000fc4000001ff00 */
[----:B------:R-:W-:Y:S02]  /*ec80*/  CS2R R46, SRZ ;  /* 0x00000000002e7805 */ /* 0x000fe4000001ff00 */
[----:B------:R-:W-:Y:S02]  /*ec90*/  CS2R R28, SRZ ;  /* 0x00000000001c7805 */ /* 0x000fe4000001ff00 */
[----:B------:R-:W-:Y:S01]  /*eca0*/  CS2R R30, SRZ ;  /* 0x00000000001e7805 */ /* 0x000fe2000001ff00 */
[----:B------:R-:W-:Y:S01]  /*ecb0*/  @!P0 IMAD.WIDE R4, R18, 0x2, R20 ;  /* 0x0000000212048825 */ /* 0x000fe200078e0214 */
[----:B------:R-:W-:Y:S02]  /*ecc0*/  CS2R R40, SRZ ;  /* 0x0000000000287805 */ /* 0x000fe4000001ff00 */
[----:B------:R-:W-:Y:S02]  /*ecd0*/  CS2R R42, SRZ ;  /* 0x00000000002a7805 */ /* 0x000fe4000001ff00 */
[----:B------:R-:W-:-:S02]  /*ece0*/  CS2R R24, SRZ ;  /* 0x0000000000187805 */ /* 0x000fc4000001ff00 */
[----:B------:R-:W-:Y:S01]  /*ecf0*/  CS2R R26, SRZ ;  /* 0x00000000001a7805 */ /* 0x000fe2000001ff00 */
[----:B------:R0:W5:Y:S01]  /*ed00*/  @!P0 LD.E.128 R32, desc[UR60][R4.64] ;  /* 0x0000003c04208980 */ /* 0x000162000c101d00 */
[----:B------:R-:W-:Y:S02]  /*ed10*/  CS2R R36, SRZ ;  /* 0x0000000000247805 */ /* 0x000fe4000001ff00 */
[----:B------:R-:W-:Y:S01]  /*ed20*/  CS2R R38, SRZ ;  /* 0x0000000000267805 */ /* 0x000fe2000001ff00 */
[----:B0-----:R-:W-:-:S05]  /*ed30*/  @!P0 IMAD.WIDE R4, R18, 0x2, R50 ;  /* 0x0000000212048825 */ /* 0x001fca00078e0232 */
[----:B------:R0:W5:Y:S01]  /*ed40*/  @!P0 LD.E.128 R44, desc[UR60][R4.64] ;  /* 0x0000003c042c8980 */ /* 0x000162000c101d00 */
[----:B--2---:R-:W-:Y:S02]  /*ed50*/  @!P1 IMAD.SHL.U32 R15, R3, 0x8, RZ ;  /* 0x00000008030f9824 */ /* 0x004fe400078e00ff */
[----:B---3--:R-:W-:Y:S02]  /*ed60*/  @!P2 IMAD.SHL.U32 R49, R0, 0x8, RZ ;  /* 0x000000080031a824 */ /* 0x008fe400078e00ff */
[----:B------:R-:W-:-:S04]  /*ed70*/  @!P1 IMAD.WIDE R12, R15, 0x2, R20 ;  /* 0x000000020f0c9825 */ /* 0x000fc800078e0214 */
[----:B------:R-:W-:Y:S01]  /*ed80*/  @!P2 IMAD.WIDE R20, R49, 0x2, R20 ;  /* 0x000000023114a825 */ /* 0x000fe200078e0214 */
[----:B------:R0:W5:Y:S03]  /*ed90*/  @!P1 LD.E.128 R28, desc[UR60][R12.64] ;  /* 0x0000003c0c1c9980 */ /* 0x000166000c101d00 */
[--C-:B------:R-:W-:Y:S01]  /*eda0*/  @!P1 IMAD.WIDE R14, R15, 0x2, R50.reuse ;  /* 0x000000020f0e9825 */ /* 0x100fe200078e0232 */
[----:B------:R0:W5:Y:S03]  /*edb0*/  @!P2 LD.E.128 R24, desc[UR60][R20.64] ;  /* 0x0000003c1418a980 */ /* 0x000166000c101d00 */
[----:B------:R-:W-:Y:S01]  /*edc0*/  @!P2 IMAD.WIDE R48, R49, 0x2, R50 ;  /* 0x000000023130a825 */ /* 0x000fe200078e0232 */
[----:B------:R0:W5:Y:S04]  /*edd0*/  @!P1 LD.E.128 R40, desc[UR60][R14.64] ;  /* 0x0000003c0e289980 */ /* 0x000168000c101d00 */
[----:B------:R0:W5:Y:S02]  /*ede0*/  @!P2 LD.E.128 R36, desc[UR60][R48.64] ;  /* 0x0000003c3024a980 */ /* 0x000164000c101d00 */
.L_x_2895:
[----:B------:R-:W-:Y:S05]  /*edf0*/  BSYNC B1 ;  /* 0x0000000000017941 */ /* 0x000fea0003800000 */
.L_x_2894:
[----:B-----5:R-:W-:Y:S01]  /*ee00*/  IMAD.MOV.U32 R0, RZ, RZ, R44 ;  /* 0x000000ffff007224 */ /* 0x020fe200078e002c */
[----:B0-----:R-:W-:Y:S01]  /*ee10*/  MOV R4, R46 ;  /* 0x0000002e00047202 */ /* 0x001fe20000000f00 */
        /* <DEDUP_REMOVED lines=43> */
[----:B0-----:R-:W-:-:S02]  /*f0d0*/  IMAD.MOV.U32 R21, RZ, RZ, R3 ;  /* 0x000000ffff157224 */ /* 0x001fc400078e0003 */
[----:B-1-3--:R-:W-:-:S07]  /*f0e0*/  IMAD.MOV.U32 R20, RZ, RZ, R0 ;  /* 0x000000ffff147224 */ /* 0x00afce00078e0000 */
.L_x_3160:
[----:B------:R-:W-:Y:S01]  /*f0f0*/  VIADD R10, R10, 0x40 ;  /* 0x000000400a0a7836 */ /* 0x000fe20000000000 */
[----:B------:R-:W-:Y:S01]  /*f100*/  BSSY B1, `(.L_x_2897) ;  /* 0x0000030000017945 */ /* 0x000fe20003800000 */
[----:B----4-:R-:W-:Y:S01]  /*f110*/  MOV R60, R14 ;  /* 0x0000000e003c7202 */ /* 0x010fe20000000f00 */
[----:B--2---:R-:W-:Y:S01]  /*f120*/  IMAD.MOV.U32 R61, RZ, RZ, R7 ;  /* 0x000000ffff3d7224 */ /* 0x004fe200078e0007 */
        /* <DEDUP_REMOVED lines=23> */
[----:B------:R-:W-:Y:S01]  /*f2a0*/  CS2R R52, SRZ ;  /* 0x0000000000347805 */ /* 0x000fe2000001ff00 */
[----:B------:R-:W-:Y:S01]  /*f2b0*/  @!P0 IMAD.WIDE R12, R18, 0x2, R20 ;  /* 0x00000002120c8825 */ /* 0x000fe200078e0214 */
[----:B------:R-:W-:Y:S02]  /*f2c0*/  CS2R R54, SRZ ;  /* 0x0000000000367805 */ /* 0x000fe4000001ff00 */
[----:B------:R-:W-:Y:S02]  /*f2d0*/  CS2R R8, SRZ ;  /* 0x0000000000087805 */ /* 0x000fe4000001ff00 */
[----:B------:R-:W-:Y:S02]  /*f2e0*/  CS2R R10, SRZ ;  /* 0x00000000000a7805 */ /* 0x000fe4000001ff00 */
[----:B------:R-:W-:Y:S01]  /*f2f0*/  CS2R R56, SRZ ;  /* 0x0000000000387805 */ /* 0x000fe2000001ff00 */
[----:B------:R0:W5:Y:S01]  /*f300*/  @!P0 LD.E.128 R48, desc[UR60][R12.64] ;  /* 0x0000003c0c308980 */ /* 0x000162000c101d00 */
[----:B------:R-:W-:-:S02]  /*f310*/  CS2R R58, SRZ ;  /* 0x00000000003a7805 */ /* 0x000fc4000001ff00 */
[----:B------:R-:W-:Y:S02]  /*f320*/  CS2R R14, SRZ ;  /* 0x00000000000e7805 */ /* 0x000fe4000001ff00 */
[----:B0-----:R-:W-:Y:S01]  /*f330*/  CS2R R12, SRZ ;  /* 0x00000000000c7805 */ /* 0x001fe2000001ff00 */
[----:B--2---:R-:W-:Y:S02]  /*f340*/  @!P1 IMAD.SHL.U32 R65, R3, 0x8, RZ ;  /* 0x0000000803419824 */ /* 0x004fe400078e00ff */
[----:B---3--:R-:W-:Y:S02]  /*f350*/  @!P2 IMAD.SHL.U32 R67, R0, 0x8, RZ ;  /* 0x000000080043a824 */ /* 0x008fe400078e00ff */
[----:B------:R-:W-:-:S04]  /*f360*/  @!P1 IMAD.WIDE R62, R65, 0x2, R20 ;  /* 0x00000002413e9825 */ /* 0x000fc800078e0214 */
[----:B------:R-:W-:Y:S01]  /*f370*/  @!P2 IMAD.WIDE R20, R67, 0x2, R20 ;  /* 0x000000024314a825 */ /* 0x000fe200078e0214 */
[----:B------:R0:W5:Y:S03]  /*f380*/  @!P1 LD.E.128 R52, desc[UR60][R62.64] ;  /* 0x0000003c3e349980 */ /* 0x000166000c101d00 */
[--C-:B------:R-:W-:Y:S01]  /*f390*/  @!P1 IMAD.WIDE R64, R65, 0x2, R60.reuse ;  /* 0x0000000241409825 */ /* 0x100fe200078e023c */
[----:B------:R0:W5:Y:S03]  /*f3a0*/  @!P2 LD.E.128 R56, desc[UR60][R20.64] ;  /* 0x0000003c1438a980 */ /* 0x000166000c101d00 */
[--C-:B------:R-:W-:Y:S01]  /*f3b0*/  @!P2 IMAD.WIDE R66, R67, 0x2, R60.reuse ;  /* 0x000000024342a825 */ /* 0x100fe200078e023c */
[----:B------:R0:W5:Y:S03]  /*f3c0*/  @!P1 LD.E.128 R8, desc[UR60][R64.64] ;  /* 0x0000003c40089980 */ /* 0x000166000c101d00 */
[----:B------:R-:W-:Y:S01]  /*f3d0*/  @!P0 IMAD.WIDE R60, R18, 0x2, R60 ;  /* 0x00000002123c8825 */ /* 0x000fe200078e023c */
[----:B------:R0:W5:Y:S04]  /*f3e0*/  @!P2 LD.E.128 R12, desc[UR60][R66.64] ;  /* 0x0000003c420ca980 */ /* 0x000168000c101d00 */
[----:B------:R0:W5:Y:S02]  /*f3f0*/  @!P0 LD.E.128 R4, desc[UR60][R60.64] ;  /* 0x0000003c3c048980 */ /* 0x000164000c101d00 */
.L_x_2898:
[----:B------:R-:W-:Y:S05]  /*f400*/  BSYNC B1 ;  /* 0x0000000000017941 */ /* 0x000fea0003800000 */
.L_x_2897:
[----:B0-----:R-:W2:Y:S01]  /*f410*/  LDL R60, [R1+0x48] ;  /* 0x00004800013c7983 */ /* 0x001ea20000100800 */
[----:B-----5:R-:W-:Y:S01]  /*f420*/  IMAD.MOV.U32 R3, RZ, RZ, R4 ;  /* 0x000000ffff037224 */ /* 0x020fe200078e0004 */
[----:B------:R-:W-:Y:S01]  /*f430*/  MOV R20, R5 ;  /* 0x0000000500147202 */ /* 0x000fe20000000f00 */
[----:B------:R-:W-:Y:S01]  /*f440*/  IMAD.MOV.U32 R21, RZ, RZ, R7 ;  /* 0x000000ffff157224 */ /* 0x000fe200078e0007 */
[----:B------:R-:W-:Y:S01]  /*f450*/  BSSY B1, `(.L_x_2899) ;  /* 0x000002c000017945 */ /* 0x000fe20003800000 */
        /* <DEDUP_REMOVED lines=8> */
[----:B------:R-:W-:-:S02]  /*f4e0*/  IMAD.MOV.U32 R3, RZ, RZ, R8 ;  /* 0x000000ffff037224 */ /* 0x000fc400078e0008 */
[----:B------:R-:W-:-:S03]  /*f4f0*/  IMAD.MOV.U32 R21, RZ, RZ, R10 ;  /* 0x000000ffff157224 */ /* 0x000fc600078e000a */
[----:B------:R-:W-:Y:S01]  /*f500*/  PRMT R70, R3, 0x5410, R20 ;  /* 0x0000541003467816 */ /* 0x000fe20000000014 */
[----:B------:R-:W-:Y:S01]  /*f510*/  IMAD.MOV.U32 R3, RZ, RZ, R12 ;  /* 0x000000ffff037224 */ /* 0x000fe200078e000c */
[----:B------:R-:W-:Y:S01]  /*f520*/  PRMT R71, R21, 0x7610, R71 ;  /* 0x0000761015477816 */ /* 0x000fe20000000047 */
[----:B------:R-:W-:Y:S01]  /*f530*/  IMAD.MOV.U32 R20, RZ, RZ, R13 ;  /* 0x000000ffff147224 */ /* 0x000fe200078e000d */
[----:B------:R-:W-:Y:S02]  /*f540*/  MOV R21, R14 ;  /* 0x0000000e00157202 */ /* 0x000fe40000000f00 */
[----:B--2---:R-:W-:-:S04]  /*f550*/  LEA.HI R0, R60, R60, RZ, 0x1 ;  /* 0x0000003c3c007211 */ /* 0x004fc800078f08ff */
[----:B------:R-:W-:-:S05]  /*f560*/  LOP3.LUT R0, R0, 0xfffffffe, RZ, 0xc0, !PT ;  /* 0xfffffffe00007812 */ /* 0x000fca00078ec0ff */
[----:B------:R-:W-:Y:S02]  /*f570*/  IMAD.IADD R0, R60, 0x1, -R0 ;  /* 0x000000013c007824 */ /* 0x000fe400078e0a00 */
[----:B------:R-:W-:-:S03]  /*f580*/  IMAD.MOV.U32 R60, RZ, RZ, R49 ;  /* 0x000000ffff3c7224 */ /* 0x000fc600078e0031 */
[----:B------:R-:W-:Y:S01]  /*f590*/  SHF.L.U32 R61, R0, 0x1f, RZ ;  /* 0x0000001f003d7819 */ /* 0x000fe200000006ff */
[----:B------:R-:W-:-:S03]  /*f5a0*/  IMAD.MOV.U32 R0, RZ, RZ, R11 ;  /* 0x000000ffff007224 */ /* 0x000fc600078e000b */
[----:B------:R-:W0:Y:S02]  /*f5b0*/  SYNCS.PHASECHK.TRANS64.TRYWAIT P0, [R16+URZ+0x36800], R61 ;  /* 0x0368003d100075a7 */ /* 0x000e24000800017f */
[----:B------:R-:W-:Y:S02]  /*f5c0*/  PRMT R71, R71, 0x5410, R0 ;  /* 0x0000541047477816 */ /* 0x000fe40000000000 */
[--C-:B------:R-:W-:Y:S01]  /*f5d0*/  PRMT R0, R3, 0x5410, R20.reuse ;  /* 0x0000541003007816 */ /* 0x100fe20000000014 */
[----:B------:R-:W-:Y:S01]  /*f5e0*/  IMAD.MOV.U32 R3, RZ, RZ, R15 ;  /* 0x000000ffff037224 */ /* 0x000fe200078e000f */
[----:B------:R-:W-:Y:S01]  /*f5f0*/  PRMT R20, R21, 0x7610, R20 ;  /* 0x0000761015147816 */ /* 0x000fe20000000014 */
[----:B------:R-:W-:-:S03]  /*f600*/  IMAD.MOV.U32 R21, RZ, RZ, R48 ;  /* 0x000000ffff157224 */ /* 0x000fc600078e0030 */
[----:B------:R-:W-:Y:S02]  /*f610*/  PRMT R20, R20, 0x5410, R3 ;  /* 0x0000541014147816 */ /* 0x000fe40000000003 */
[----:B------:R-:W-:Y:S01]  /*f620*/  PRMT R80, R21, 0x5410, R60 ;  /* 0x0000541015507816 */ /* 0x000fe2000000003c */
[----:B------:R-:W-:Y:S01]  /*f630*/  IMAD.MOV.U32 R60, RZ, RZ, R52 ;  /* 0x000000ffff3c7224 */ /* 0x000fe200078e0034 */
[----:B------:R-:W-:Y:S02]  /*f640*/  MOV R21, R51 ;  /* 0x0000003300157202 */ /* 0x000fe40000000f00 */
[----:B------:R-:W-:Y:S02]  /*f650*/  VIADDMNMX R3, R69, -R224, 0x80, PT ;  /* 0x0000008045037446 */ /* 0x000fe400038009e0 */
[----:B------:R-:W-:Y:S01]  /*f660*/  PRMT R81, R81, 0x5410, R21 ;  /* 0x0000541051517816 */ /* 0x000fe20000000015 */
[----:B------:R-:W-:Y:S01]  /*f670*/  IMAD.MOV.U32 R21, RZ, RZ, R54 ;  /* 0x000000ffff157224 */ /* 0x000fe200078e0036 */
[----:B------:R-:W-:Y:S01]  /*f680*/  PRMT R72, R60, 0x5410, R62 ;  /* 0x000054103c487816 */ /* 0x000fe2000000003e */
[----:B------:R-:W-:Y:S01]  /*f690*/  IMAD.MOV.U32 R60, RZ, RZ, R55 ;  /* 0x000000ffff3c7224 */ /* 0x000fe200078e0037 */
[----:B------:R-:W-:-:S02]  /*f6a0*/  MOV R62, R56 ;  /* 0x00000038003e7202 */ /* 0x000fc40000000f00 */
[----:B------:R-:W-:Y:S02]  /*f6b0*/  ISETP.GE.AND P1, PT, R204, R3, PT ;  /* 0x00000003cc00720c */ /* 0x000fe40003f26270 */
[----:B------:R-:W-:Y:S01]  /*f6c0*/  PRMT R73, R21, 0x5410, R60 ;  /* 0x0000541015497816 */ /* 0x000fe2000000003c */
[----:B------:R-:W-:Y:S01]  /*f6d0*/  IMAD.MOV.U32 R60, RZ, RZ, R58 ;  /* 0x000000ffff3c7224 */ /* 0x000fe200078e003a */
[----:B------:R-:W-:Y:S01]  /*f6e0*/  PRMT R21, R62, 0x5410, R63 ;  /* 0x000054103e157816 */ /* 0x000fe2000000003f */
[----:B------:R-:W-:Y:S01]  /*f6f0*/  IMAD.MOV.U32 R62, RZ, RZ, R59 ;  /* 0x000000ffff3e7224 */ /* 0x000fe200078e003b */
[----:B0-----:R-:W-:Y:S07]  /*f700*/  @!P0 BRA `(.L_x_2900) ;  /* 0x000001f400848947 */ /* 0x001fee0003800000 */
.L_x_3161:
[----:B------:R-:W-:Y:S05]  /*f710*/  BSYNC B1 ;  /* 0x0000000000017941 */ /* 0x000fea0003800000 */
.L_x_2899:
[----:B------:R-:W-:Y:S01]  /*f720*/  BSSY B1, `(.L_x_2901) ;  /* 0x0000136000017945 */ /* 0x000fe20003800000 */
[----:B------:R-:W-:-:S03]  /*f730*/  PRMT R68, R60, 0x5410, R62 ;  /* 0x000054103c447816 */ /* 0x000fc6000000003e */
[----:B------:R-:W-:Y:S05]  /*f740*/  @P1 BRA `(.L_x_2902) ;  /* 0x0000001000cc1947 */ /* 0x000fea0003800000 */
[----:B------:R-:W1:Y:S01]  /*f750*/  LDC R69, c[0x0][0x3f4] ;  /* 0x0000fd00ff457b82 */ /* 0x000e620000000800 */
[----:B------:R-:W-:Y:S01]  /*f760*/  BSSY B2, `(.L_x_2903) ;  /* 0x000006d000027945 */ /* 0x000fe20003800000 */
[-C--:B-1----:R-:W-:Y:S02]  /*f770*/  ISETP.GE.AND P0, PT, R18, R69.reuse, PT ;  /* 0x000000451200720c */ /* 0x082fe40003f06270 */
[-C--:B------:R-:W-:Y:S02]  /*f780*/  ISETP.GE.AND P1, PT, R206, R69.reuse, PT ;  /* 0x00000045ce00720c */ /* 0x080fe40003f26270 */
[----:B------:R-:W-:-:S09]  /*f790*/  ISETP.GE.AND P2, PT, R207, R69, PT ;  /* 0x00000045cf00720c */ /* 0x000fd20003f46270 */
[----:B------:R-:W-:Y:S05]  /*f7a0*/  @P0 BRA `(.L_x_2904) ;  /* 0x0000000400a00947 */ /* 0x000fea0003800000 */
[----:B------:R-:W1:Y:S01]  /*f7b0*/  S2R R64, SR_TID.X ;  /* 0x0000000000407919 */ /* 0x000e620000002100 */
[----:B------:R-:W-:Y:S01]  /*f7c0*/  LOP3.LUT R60, R218, 0x38, R18, 0xf8, !PT ;  /* 0x00000038da3c7812 */ /* 0x000fe200078ef812 */
[--C-:B------:R-:W-:Y:S01]  /*f7d0*/  HADD2.F32 R96, -RZ, R91.reuse.H0_H0 ;  /* 0x2000005bff607230 */ /* 0x100fe20000004100 */
[--C-:B------:R-:W-:Y:S01]  /*f7e0*/  SHF.R.U64 R44, R44, 0x10, R45.reuse ;  /* 0x000000102c2c7819 */ /* 0x100fe2000000122d */
[----:B------:R-:W-:Y:S01]  /*f7f0*/  HADD2.F32 R95, -RZ, R91.H1_H1 ;  /* 0x3000005bff5f7230 */ /* 0x000fe20000004100 */
[----:B0-----:R-:W-:Y:S01]  /*f800*/  LOP3.LUT R61, R60, R219, RZ, 0x3c, !PT ;  /* 0x000000db3c3d7212 */ /* 0x001fe200078e3cff */
[--C-:B------:R-:W-:Y:S01]  /*f810*/  HADD2.F32 R100, -RZ, R89.reuse.H1_H1 ;  /* 0x30000059ff647230 */ /* 0x100fe20000004100 */
[----:B------:R-:W-:Y:S01]  /*f820*/  SHF.R.U32.HI R102, RZ, 0x10, R45 ;  /* 0x00000010ff667819 */ /* 0x000fe2000001162d */
[----:B------:R-:W-:Y:S01]  /*f830*/  HADD2.F32 R89, -RZ, R89.H0_H0 ;  /* 0x20000059ff597230 */ /* 0x000fe20000004100 */
[----:B------:R-:W-:Y:S01]  /*f840*/  SHF.R.U64 R32, R32, 0x10, R33 ;  /* 0x0000001020207819 */ /* 0x000fe20000001221 */
[----:B------:R-:W-:Y:S01]  /*f850*/  IMAD.IADD R61, R220, 0x1, R61 ;  /* 0x00000001dc3d7824 */ /* 0x000fe200078e023d */
[----:B------:R-:W-:Y:S01]  /*f860*/  SHF.R.U32.HI R98, RZ, 0x10, R33 ;  /* 0x00000010ff627819 */ /* 0x000fe20000011621 */
[----:B------:R-:W-:Y:S01]  /*f870*/  HADD2.F32 R102, -RZ, R102.H0_H0 ;  /* 0x20000066ff667230 */ /* 0x000fe20000004100 */
[----:B------:R-:W-:Y:S01]  /*f880*/  SHF.R.U64 R33, R34, 0x10, R35 ;  /* 0x0000001022217819 */ /* 0x000fe20000001223 */
[----:B------:R-:W-:Y:S01]  /*f890*/  IMAD R82, R61, 0x2, R16 ;  /* 0x000000023d527824 */ /* 0x000fe200078e0210 */
[--C-:B------:R-:W-:Y:S01]  /*f8a0*/  SHF.R.U64 R34, R46, 0x10, R47.reuse ;  /* 0x000000102e227819 */ /* 0x100fe2000000122f */
[----:B------:R-:W-:Y:S01]  /*f8b0*/  HADD2.F32 R98, -RZ, R98.H0_H0 ;  /* 0x20000062ff627230 */ /* 0x000fe20000004100 */
[----:B------:R-:W-:Y:S01]  /*f8c0*/  SHF.R.U32.HI R101, RZ, 0x10, R47 ;  /* 0x00000010ff657819 */ /* 0x000fe2000001162f */
[----:B------:R-:W-:Y:S01]  /*f8d0*/  HADD2.F32 R33, -RZ, R33.H0_H0 ;  /* 0x20000021ff217230 */ /* 0x000fe20000004100 */
[----:B------:R-:W-:Y:S01]  /*f8e0*/  SHF.R.U32.HI R103, RZ, 0x10, R35 ;  /* 0x00000010ff677819 */ /* 0x000fe20000011623 */
[----:B-1----:R-:W-:-:S05]  /*f8f0*/  VIADD R64, R64, 0xffffff80 ;  /* 0xffffff8040407836 */ /* 0x002fca0000000000 */
[----:B------:R-:W-:-:S04]  /*f900*/  SHF.R.S32.HI R63, RZ, 0x1f, R64 ;  /* 0x0000001fff3f7819 */ /* 0x000fc80000011440 */
[----:B------:R-:W-:-:S04]  /*f910*/  LEA.HI R63, R63, R64, RZ, 0x2 ;  /* 0x000000403f3f7211 */ /* 0x000fc800078f10ff */
[----:B------:R-:W-:-:S04]  /*f920*/  LOP3.LUT R63, R63, 0xfffffffc, RZ, 0xc0, !PT ;  /* 0xfffffffc3f3f7812 */ /* 0x000fc800078ec0ff */
[----:B------:R-:W-:-:S04]  /*f930*/  IADD3 R63, R64, -R63, RZ ;  /* 0x8000003f403f7210 */ /* 0x000fc80007ffe0ff */
[----:B------:R-:W-:-:S04]  /*f940*/  LEA.HI R62, R69, R63, RZ, 0x1d ;  /* 0x0000003f453e7211 */ /* 0x000fc800078fe8ff */
[----:B------:R-:W-:Y:S01]  /*f950*/  SHF.R.S32.HI R65, RZ, 0x1f, R62 ;  /* 0x0000001fff417819 */ /* 0x000fe2000001143e */
[----:B------:R-:W-:-:S03]  /*f960*/  IMAD.SHL.U32 R63, R62, 0x8, RZ ;  /* 0x000000083e3f7824 */ /* 0x000fc600078e00ff */
[----:B------:R-:W-:Y:S02]  /*f970*/  LEA.HI R65, R65, R62, RZ, 0x3 ;  /* 0x0000003e41417211 */ /* 0x000fe400078f18ff */
[----:B------:R-:W-:-:S03]  /*f980*/  LOP3.LUT R60, R218, 0x38, R63, 0xf8, !PT ;  /* 0x00000038da3c7812 */ /* 0x000fc600078ef83f */
[----:B------:R-:W-:Y:S01]  /*f990*/  IMAD.SHL.U32 R65, R65, 0x400, RZ ;  /* 0x0000040041417824 */ /* 0x000fe200078e00ff */
[----:B------:R-:W-:Y:S02]  /*f9a0*/  LOP3.LUT R64, R60, R219, RZ, 0x3c, !PT ;  /* 0x000000db3c407212 */ /* 0x000fe400078e3cff */
[----:B------:R-:W0:Y:S02]  /*f9b0*/  LDS.128 R60, [R82+0x15400] ;  /* 0x01540000523c7984 */ /* 0x000e240000000c00 */
[----:B------:R-:W-:-:S04]  /*f9c0*/  LOP3.LUT R65, R65, 0x7fffe000, RZ, 0xc0, !PT ;  /* 0x7fffe00041417812 */ /* 0x000fc800078ec0ff */
[----:B------:R-:W-:-:S04]  /*f9d0*/  IADD3 R65, R64, R65, R220 ;  /* 0x0000004140417210 */ /* 0x000fc80007ffe0dc */
[----:B------:R-:W-:-:S05]  /*f9e0*/  LEA R87, R65, R16, 0x1 ;  /* 0x0000001041577211 */ /* 0x000fca00078e08ff */
[----:B------:R-:W1:Y:S01]  /*f9f0*/  LDS.128 R64, [R87+0x15400] ;  /* 0x0154000057407984 */ /* 0x000e620000000c00 */
[--C-:B0-----:R-:W-:Y:S02]  /*fa00*/  HADD2.F32 R46, -RZ, R61.reuse.H0_H0 ;  /* 0x2000003dff2e7230 */ /* 0x101fe40000004100 */
[----:B------:R-:W-:Y:S02]  /*fa10*/  HADD2.F32 R61, -RZ, R61.H1_H1 ;  /* 0x3000003dff3d7230 */ /* 0x000fe40000004100 */
        /* <DEDUP_REMOVED lines=10> */
[-C--:B------:R-:W-:Y:S01]  /*fac0*/  FMUL.FTZ R99, R45, R95.reuse ;  /* 0x0000005f2d637220 */ /* 0x080fe20000410000 */
[C---:B------:R-:W-:Y:S01]  /*fad0*/  FMUL.FTZ R104, R91.reuse, R102 ;  /* 0x000000665b687220 */ /* 0x040fe20000410000 */
[----:B------:R-:W-:Y:S01]  /*fae0*/  FMUL.FTZ R106, R91, R98 ;  /* 0x000000625b6a7220 */ /* 0x000fe20000410000 */
[C---:B------:R-:W-:Y:S01]  /*faf0*/  FFMA.FTZ R45, R46.reuse, R95, -R97 ;  /* 0x0000005f2e2d7223 */ /* 0x040fe20000010861 */
[----:B------:R-:W-:Y:S01]  /*fb00*/  FFMA.FTZ R46, R46, R96, R99 ;  /* 0x000000602e2e7223 */ /* 0x000fe20000010063 */
[----:B------:R-:W-:-:S02]  /*fb10*/  HADD2.F32 R96, -RZ, R90.H1_H1 ;  /* 0x3000005aff607230 */ /* 0x000fc40000004100 */
[----:B------:R-:W-:Y:S01]  /*fb20*/  FFMA.FTZ R104, R61, R98, -R104 ;  /* 0x000000623d687223 */ /* 0x000fe20000010868 */
[----:B------:R-:W-:Y:S01]  /*fb30*/  FMUL.FTZ R98, R65, R100 ;  /* 0x0000006441627220 */ /* 0x000fe20000410000 */
[----:B------:R-:W-:Y:S02]  /*fb40*/  HADD2.F32 R93, -RZ, R66.H0_H0 ;  /* 0x20000042ff5d7230 */ /* 0x000fe40000004100 */
[----:B------:R-:W-:Y:S01]  /*fb50*/  FFMA.FTZ R91, R61, R102, R106 ;  /* 0x000000663d5b7223 */ /* 0x000fe2000001006a */
[-C--:B------:R-:W-:Y:S01]  /*fb60*/  FMUL.FTZ R65, R65, R96.reuse ;  /* 0x0000006041417220 */ /* 0x080fe20000410000 */
[----:B------:R-:W-:Y:S02]  /*fb70*/  HADD2.F32 R94, -RZ, R67.H0_H0 ;  /* 0x20000043ff5e7230 */ /* 0x000fe40000004100 */
[C---:B------:R-:W-:Y:S01]  /*fb80*/  FFMA.FTZ R98, R47.reuse, R96, -R98 ;  /* 0x000000602f627223 */ /* 0x040fe20000010862 */
[----:B------:R-:W-:Y:S02]  /*fb90*/  HADD2.F32 R90, -RZ, R90.H0_H0 ;  /* 0x2000005aff5a7230 */ /* 0x000fe40000004100 */
[----:B------:R-:W-:Y:S01]  /*fba0*/  FFMA.FTZ R65, R47, R100, R65 ;  /* 0x000000642f417223 */ /* 0x000fe20000010041 */
[----:B------:R-:W-:-:S02]  /*fbb0*/  HADD2.F32 R61, -RZ, R88.H0_H0 ;  /* 0x20000058ff3d7230 */ /* 0x000fc40000004100 */
[C---:B------:R-:W-:Y:S01]  /*fbc0*/  FMUL.FTZ R95, R93.reuse, R89 ;  /* 0x000000595d5f7220 */ /* 0x040fe20000410000 */
[----:B------:R-:W-:Y:S02]  /*fbd0*/  HADD2.F32 R47, -RZ, R88.H1_H1 ;  /* 0x30000058ff2f7230 */ /* 0x000fe40000004100 */
[-C--:B------:R-:W-:Y:S01]  /*fbe0*/  FMUL.FTZ R93, R93, R90.reuse ;  /* 0x0000005a5d5d7220 */ /* 0x080fe20000410000 */
[----:B------:R-:W-:Y:S02]  /*fbf0*/  HADD2.F32 R67, -RZ, R67.H1_H1 ;  /* 0x30000043ff437230 */ /* 0x000fe40000004100 */
[----:B------:R-:W-:Y:S01]  /*fc00*/  FFMA.FTZ R95, R92, R90, -R95 ;  /* 0x0000005a5c5f7223 */ /* 0x000fe2000001085f */
[C---:B------:R-:W-:Y:S01]  /*fc10*/  FMUL.FTZ R96, R94.reuse, R61 ;  /* 0x0000003d5e607220 */ /* 0x040fe20000410000 */
[----:B------:R-:W-:Y:S02]  /*fc20*/  HADD2.F32 R90, -RZ, R101.H0_H0 ;  /* 0x20000065ff5a7230 */ /* 0x000fe40000004100 */
[----:B------:R-:W-:Y:S01]  /*fc30*/  FMUL.FTZ R94, R94, R47 ;  /* 0x0000002f5e5e7220 */ /* 0x000fe20000410000 */
[----:B------:R-:W-:-:S02]  /*fc40*/  HADD2.F32 R88, -RZ, R103.H0_H0 ;  /* 0x20000067ff587230 */ /* 0x000fc40000004100 */
[----:B------:R-:W-:Y:S01]  /*fc50*/  FFMA.FTZ R93, R92, R89, R93 ;  /* 0x000000595c5d7223 */ /* 0x000fe2000001005d */
[C---:B------:R-:W-:Y:S01]  /*fc60*/  FFMA.FTZ R96, R35.reuse, R47, -R96 ;  /* 0x0000002f23607223 */ /* 0x040fe20000010860 */
[----:B------:R-:W-:Y:S01]  /*fc70*/  FFMA.FTZ R94, R35, R61, R94 ;  /* 0x0000003d235e7223 */ /* 0x000fe2000001005e */
[----:B------:R-:W-:Y:S02]  /*fc80*/  HADD2.F32 R64, -RZ, R64.H1_H1 ;  /* 0x30000040ff407230 */ /* 0x000fe40000004100 */
[C---:B------:R-:W-:Y:S01]  /*fc90*/  FMUL.FTZ R92, R67.reuse, R90 ;  /* 0x0000005a435c7220 */ /* 0x040fe20000410000 */
[----:B------:R-:W-:Y:S02]  /*fca0*/  HADD2.F32 R66, -RZ, R66.H1_H1 ;  /* 0x30000042ff427230 */ /* 0x000fe40000004100 */
[-C--:B------:R-:W-:Y:S01]  /*fcb0*/  FMUL.FTZ R100, R67, R88.reuse ;  /* 0x0000005843647220 */ /* 0x080fe20000410000 */
[----:B------:R-:W-:Y:S02]  /*fcc0*/  HADD2.F32 R47, -RZ, R44.H0_H0 ;  /* 0x2000002cff2f7230 */ /* 0x000fe40000004100 */
[----:B------:R-:W-:Y:S01]  /*fcd0*/  FFMA.FTZ R89, R63, R88, -R92 ;  /* 0x000000583f597223 */ /* 0x000fe2000001085c */
[----:B------:R-:W-:-:S02]  /*fce0*/  HADD2.F32 R61, -RZ, R34.H0_H0 ;  /* 0x20000022ff3d7230 */ /* 0x000fc40000004100 */
[----:B------:R-:W-:Y:S01]  /*fcf0*/  FFMA.FTZ R97, R63, R90, R100 ;  /* 0x0000005a3f617223 */ /* 0x000fe20000010064 */
[----:B------:R-:W-:Y:S02]  /*fd00*/  HADD2.F32 R35, -RZ, R32.H0_H0 ;  /* 0x20000020ff237230 */ /* 0x000fe40000004100 */
[----:B------:R-:W-:Y:S01]  /*fd10*/  FMUL.FTZ R63, R64, R47 ;  /* 0x0000002f403f7220 */ /* 0x000fe20000410000 */
[C---:B------:R-:W-:Y:S01]  /*fd20*/  FMUL.FTZ R67, R66.reuse, R61 ;  /* 0x0000003d42437220 */ /* 0x040fe20000410000 */
[----:B------:R-:W-:Y:S01]  /*fd30*/  FMUL.FTZ R66, R66, R33 ;  /* 0x0000002142427220 */ /* 0x000fe20000410000 */
[-C--:B------:R-:W-:Y:S01]  /*fd40*/  FMUL.FTZ R64, R64, R35.reuse ;  /* 0x0000002340407220 */ /* 0x080fe20000410000 */
[----:B------:R-:W-:Y:S01]  /*fd50*/  FFMA.FTZ R63, R60, R35, -R63 ;  /* 0x000000233c3f7223 */ /* 0x000fe2000001083f */
[C---:B------:R-:W-:Y:S01]  /*fd60*/  FFMA.FTZ R34, R62.reuse, R33, -R67 ;  /* 0x000000213e227223 */ /* 0x040fe20000010843 */
        /* <DEDUP_REMOVED lines=12> */
.L_x_2904:
[----:B------:R-:W-:Y:S05]  /*fe30*/  BSYNC B2 ;  /* 0x0000000000027941 */ /* 0x000fea0003800000 */
.L_x_2903:
[----:B------:R-:W-:Y:S04]  /*fe40*/  BSSY B2, `(.L_x_2905) ;  /* 0x0000062000027945 */ /* 0x000fe80003800000 */
[----:B------:R-:W-:Y:S05]  /*fe50*/  @P1 BRA `(.L_x_2906) ;  /* 0x0000000400801947 */ /* 0x000fea0003800000 */
[----:B-1----:R-:W2:Y:S04]  /*fe60*/  LDL R32, [R1+0x5c] ;  /* 0x00005c0001207983 */ /* 0x002ea80000100800 */
[----:B------:R-:W3:Y:S01]  /*fe70*/  LDL R93, [R1+0x88] ;  /* 0x00008800015d7983 */ /* 0x000ee20000100800 */
[--C-:B------:R-:W-:Y:S01]  /*fe80*/  SHF.R.U64 R87, R40, 0x10, R41.reuse ;  /* 0x0000001028577819 */ /* 0x100fe20000001229 */
[----:B------:R-:W-:Y:S01]  /*fe90*/  HADD2.F32 R62, -RZ, R85.H1_H1 ;  /* 0x30000055ff3e7230 */ /* 0x000fe20000004100 */
[----:B------:R-:W-:Y:S01]  /*fea0*/  SHF.R.U32.HI R66, RZ, 0x10, R41 ;  /* 0x00000010ff427819 */ /* 0x000fe20000011629 */
[--C-:B------:R-:W-:Y:S01]  /*feb0*/  HADD2.F32 R64, -RZ, R83.reuse.H1_H1 ;  /* 0x30000053ff407230 */ /* 0x100fe20000004100 */
[--C-:B------:R-:W-:Y:S01]  /*fec0*/  SHF.R.U64 R92, R28, 0x10, R29.reuse ;  /* 0x000000101c5c7819 */ /* 0x100fe2000000121d */
[----:B------:R-:W-:Y:S01]  /*fed0*/  HADD2.F32 R83, -RZ, R83.H0_H0 ;  /* 0x20000053ff537230 */ /* 0x000fe20000004100 */
[----:B0-----:R-:W-:Y:S01]  /*fee0*/  SHF.R.U32.HI R61, RZ, 0x10, R29 ;  /* 0x00000010ff3d7819 */ /* 0x001fe2000001161d */
[----:B------:R-:W-:Y:S01]  /*fef0*/  HADD2.F32 R85, -RZ, R85.H0_H0 ;  /* 0x20000055ff557230 */ /* 0x000fe20000004100 */
[--C-:B------:R-:W-:Y:S01]  /*ff00*/  SHF.R.U64 R67, R42, 0x10, R43.reuse ;  /* 0x000000102a437819 */ /* 0x100fe2000000122b */
[----:B------:R-:W-:Y:S01]  /*ff10*/  HADD2.F32 R66, -RZ, R66.H0_H0 ;  /* 0x20000042ff427230 */ /* 0x000fe20000004100 */
[----:B------:R-:W-:-:S02]  /*ff20*/  SHF.R.U32.HI R65, RZ, 0x10, R43 ;  /* 0x00000010ff417819 */ /* 0x000fc4000001162b */
[--C-:B------:R-:W-:Y:S02]  /*ff30*/  SHF.R.U32.HI R89, RZ, 0x10, R31.reuse ;  /* 0x00000010ff597819 */ /* 0x100fe4000001161f */
[----:B------:R-:W-:Y:S02]  /*ff40*/  SHF.R.U64 R91, R30, 0x10, R31 ;  /* 0x000000101e5b7819 */ /* 0x000fe4000000121f */
[----:B--2---:R-:W-:-:S04]  /*ff50*/  LEA.HI R32, R69, R32, RZ, 0x1d ;  /* 0x0000002045207211 */ /* 0x004fc800078fe8ff */
[----:B------:R-:W-:Y:S01]  /*ff60*/  SHF.R.S32.HI R35, RZ, 0x1f, R32 ;  /* 0x0000001fff237819 */ /* 0x000fe20000011420 */
[----:B------:R-:W-:-:S03]  /*ff70*/  IMAD.SHL.U32 R33, R32, 0x8, RZ ;  /* 0x0000000820217824 */ /* 0x000fc600078e00ff */
[----:B------:R-:W-:Y:S02]  /*ff80*/  LEA.HI R35, R35, R32, RZ, 0x3 ;  /* 0x0000002023237211 */ /* 0x000fe400078f18ff */
[----:B------:R-:W-:-:S03]  /*ff90*/  LOP3.LUT R32, R218, 0x38, R33, 0xf8, !PT ;  /* 0x00000038da207812 */ /* 0x000fc600078ef821 */
[----:B------:R-:W-:Y:S01]  /*ffa0*/  IMAD.SHL.U32 R35, R35, 0x400, RZ ;  /* 0x0000040023237824 */ /* 0x000fe200078e00ff */
[----:B------:R-:W-:-:S04]  /*ffb0*/  LOP3.LUT R44, R32, R219, RZ, 0x3c, !PT ;  /* 0x000000db202c7212 */ /* 0x000fc800078e3cff */
[----:B------:R-:W-:Y:S02]  /*ffc0*/  LOP3.LUT R45, R35, 0x7fffe000, RZ, 0xc0, !PT ;  /* 0x7fffe000232d7812 */ /* 0x000fe400078ec0ff */
[----:B---3--:R-:W0:Y:S02]  /*ffd0*/  LDS.128 R32, [R93] ;  /* 0x000000005d207984 */ /* 0x008e240000000c00 */
[----:B------:R-:W-:-:S05]  /*ffe0*/  IADD3 R45, R44, R45, R220 ;  /* 0x0000002d2c2d7210 */ /* 0x000fca0007ffe0dc */
[----:B------:R-:W-:-:S05]  /*fff0*/  IMAD R60, R45, 0x2, R16 ;  /* 0x000000022d3c7824 */ /* 0x000fca00078e0210 */
[----:B------:R-:W1:Y:S01]  /*10000*/  LDS.128 R44, [R60+0x15400] ;  /* 0x015400003c2c7984 */ /* 0x000e620000000c00 */
[--C-:B0-----:R-:W-:Y:S02]  /*10010*/  HADD2.F32 R29, -RZ, R33.reuse.H0_H0 ;  /* 0x20000021ff1d7230 */ /* 0x101fe40000004100 */
[----:B------:R-:W-:Y:S02]  /*10020*/  HADD2.F32 R28, -RZ, R32.H0_H0 ;  /* 0x20000020ff1c7230 */ /* 0x000fe40000004100 */
[----:B------:R-:W-:Y:S02]  /*10030*/  HADD2.F32 R33, -RZ, R33.H1_H1 ;  /* 0x30000021ff217230 */ /* 0x000fe40000004100 */
[----:B------:R-:W-:Y:S02]  /*10040*/  HADD2.F32 R30, -RZ, R34.H0_H0 ;  /* 0x20000022ff1e7230 */ /* 0x000fe40000004100 */
[--C-:B------:R-:W-:Y:S02]  /*10050*/  HADD2.F32 R31, -RZ, R35.reuse.H0_H0 ;  /* 0x20000023ff1f7230 */ /* 0x100fe40000004100 */
[----:B------:R-:W-:-:S02]  /*10060*/  HADD2.F32 R35, -RZ, R35.H1_H1 ;  /* 0x30000023ff237230 */ /* 0x000fc40000004100 */
[--C-:B-1----:R-:W-:Y:S02]  /*10070*/  HADD2.F32 R41, -RZ, R45.reuse.H0_H0 ;  /* 0x2000002dff297230 */ /* 0x102fe40000004100 */
[----:B------:R-:W-:Y:S02]  /*10080*/  HADD2.F32 R40, -RZ, R44.H0_H0 ;  /* 0x2000002cff287230 */ /* 0x000fe40000004100 */
[----:B------:R-:W-:Y:S02]  /*10090*/  HADD2.F32 R45, -RZ, R45.H1_H1 ;  /* 0x3000002dff2d7230 */ /* 0x000fe40000004100 */
[C---:B------:R-:W-:Y:S01]  /*100a0*/  FMUL.FTZ R82, R41.reuse, R64 ;  /* 0x0000004029527220 */ /* 0x040fe20000410000 */
[-C--:B------:R-:W-:Y:S01]  /*100b0*/  FMUL.FTZ R88, R41, R62.reuse ;  /* 0x0000003e29587220 */ /* 0x080fe20000410000 */
[----:B------:R-:W-:Y:S02]  /*100c0*/  HADD2.F32 R41, -RZ, R84.H0_H0 ;  /* 0x20000054ff297230 */ /* 0x000fe40000004100 */
[C---:B------:R-:W-:Y:S01]  /*100d0*/  FFMA.FTZ R82, R29.reuse, R62, -R82 ;  /* 0x0000003e1d527223 */ /* 0x040fe20000010852 */
[----:B------:R-:W-:Y:S01]  /*100e0*/  FFMA.FTZ R88, R29, R64, R88 ;  /* 0x000000401d587223 */ /* 0x000fe20000010058 */
[----:B------:R-:W-:-:S02]  /*100f0*/  HADD2.F32 R62, -RZ, R61.H0_H0 ;  /* 0x2000003dff3e7230 */ /* 0x000fc40000004100 */
[C---:B------:R-:W-:Y:S01]  /*10100*/  FMUL.FTZ R29, R40.reuse, R83 ;  /* 0x00000053281d7220 */ /* 0x040fe20000410000 */
[-C--:B------:R-:W-:Y:S01]  /*10110*/  FMUL.FTZ R40, R40, R85.reuse ;  /* 0x0000005528287220 */ /* 0x080fe20000410000 */
[----:B------:R-:W-:Y:S02]  /*10120*/  HADD2.F32 R42, -RZ, R46.H0_H0 ;  /* 0x2000002eff2a7230 */ /* 0x000fe40000004100 */
[C---:B------:R-:W-:Y:S01]  /*10130*/  FMUL.FTZ R90, R45.reuse, R66 ;  /* 0x000000422d5a7220 */ /* 0x040fe20000410000 */
[----:B------:R-:W-:Y:S01]  /*10140*/  FFMA.FTZ R85, R28, R85, -R29 ;  /* 0x000000551c557223 */ /* 0x000fe2000001081d */
[----:B------:R-:W-:Y:S02]  /*10150*/  HADD2.F32 R43, -RZ, R47.H0_H0 ;  /* 0x2000002fff2b7230 */ /* 0x000fe40000004100 */
[-C--:B------:R-:W-:Y:S01]  /*10160*/  FMUL.FTZ R64, R45, R62.reuse ;  /* 0x0000003e2d407220 */ /* 0x080fe20000410000 */
[----:B------:R-:W-:Y:S02]  /*10170*/  HADD2.F32 R29, -RZ, R86.H0_H0 ;  /* 0x20000056ff1d7230 */ /* 0x000fe40000004100 */
[----:B------:R-:W-:Y:S01]  /*10180*/  FFMA.FTZ R45, R33, R62, -R90 ;  /* 0x0000003e212d7223 */ /* 0x000fe2000001085a */
[----:B------:R-:W-:-:S02]  /*10190*/  HADD2.F32 R84, -RZ, R84.H1_H1 ;  /* 0x30000054ff547230 */ /* 0x000fc40000004100 */
[----:B------:R-:W-:Y:S01]  /*101a0*/  FFMA.FTZ R61, R33, R66, R64 ;  /* 0x00000042213d7223 */ /* 0x000fe20000010040 */
[----:B------:R-:W-:Y:S02]  /*101b0*/  HADD2.F32 R86, -RZ, R86.H1_H1 ;  /* 0x30000056ff567230 */ /* 0x000fe40000004100 */
[----:B------:R-:W-:Y:S01]  /*101c0*/  FFMA.FTZ R83, R28, R83, R40 ;  /* 0x000000531c537223 */ /* 0x000fe20000010028 */
[----:B------:R-:W-:Y:S02]  /*101d0*/  HADD2.F32 R47, -RZ, R47.H1_H1 ;  /* 0x3000002fff2f7230 */ /* 0x000fe40000004100 */
[C---:B------:R-:W-:Y:S01]  /*101e0*/  FMUL.FTZ R33, R42.reuse, R41 ;  /* 0x000000292a217220 */ /* 0x040fe20000410000 */
[----:B------:R-:W-:Y:S01]  /*101f0*/  FMUL.FTZ R63, R42, R29 ;  /* 0x0000001d2a3f7220 */ /* 0x000fe20000410000 */
[----:B------:R-:W-:Y:S02]  /*10200*/  HADD2.F32 R40, -RZ, R65.H0_H0 ;  /* 0x20000041ff287230 */ /* 0x000fe40000004100 */
[----:B------:R-:W-:Y:S01]  /*10210*/  FMUL.FTZ R62, R43, R84 ;  /* 0x000000542b3e7220 */ /* 0x000fe20000410000 */
[----:B------:R-:W-:-:S02]  /*10220*/  HADD2.F32 R28, -RZ, R89.H0_H0 ;  /* 0x20000059ff1c7230 */ /* 0x000fc40000004100 */
[----:B------:R-:W-:Y:S01]  /*10230*/  FMUL.FTZ R43, R43, R86 ;  /* 0x000000562b2b7220 */ /* 0x000fe20000410000 */
[C---:B------:R-:W-:Y:S01]  /*10240*/  FFMA.FTZ R42, R30.reuse, R29, -R33 ;  /* 0x0000001d1e2a7223 */ /* 0x040fe20000010821 */
[----:B------:R-:W-:Y:S01]  /*10250*/  FFMA.FTZ R63, R30, R41, R63 ;  /* 0x000000291e3f7223 */ /* 0x000fe2000001003f */
[----:B------:R-:W-:Y:S02]  /*10260*/  HADD2.F32 R44, -RZ, R44.H1_H1 ;  /* 0x3000002cff2c7230 */ /* 0x000fe40000004100 */
[----:B------:R-:W-:Y:S01]  /*10270*/  FMUL.FTZ R30, R47, R40 ;  /* 0x000000282f1e7220 */ /* 0x000fe20000410000 */
[----:B------:R-:W-:Y:S02]  /*10280*/  HADD2.F32 R46, -RZ, R46.H1_H1 ;  /* 0x3000002eff2e7230 */ /* 0x000fe40000004100 */
[C---:B------:R-:W-:Y:S01]  /*10290*/  FFMA.FTZ R62, R31.reuse, R86, -R62 ;  /* 0x000000561f3e7223 */ /* 0x040fe2000001083e */
[----:B------:R-:W-:Y:S01]  /*102a0*/  FFMA.FTZ R84, R31, R84, R43 ;  /* 0x000000541f547223 */ /* 0x000fe2000001002b */
[----:B------:R-:W-:Y:S01]  /*102b0*/  FMUL.FTZ R64, R47, R28 ;  /* 0x0000001c2f407220 */ /* 0x000fe20000410000 */
[----:B------:R-:W-:-:S02]  /*102c0*/  HADD2.F32 R33, -RZ, R87.H0_H0 ;  /* 0x20000057ff217230 */ /* 0x000fc40000004100 */
[C---:B------:R-:W-:Y:S01]  /*102d0*/  FFMA.FTZ R47, R35.reuse, R28, -R30 ;  /* 0x0000001c232f7223 */ /* 0x040fe2000001081e */
[----:B------:R-:W-:Y:S02]  /*102e0*/  HADD2.F32 R41, -RZ, R67.H0_H0 ;  /* 0x20000043ff297230 */ /* 0x000fe40000004100 */
[----:B------:R-:W-:Y:S01]  /*102f0*/  FFMA.FTZ R65, R35, R40, R64 ;  /* 0x0000002823417223 */ /* 0x000fe20000010040 */
[----:B------:R-:W-:Y:S02]  /*10300*/  HADD2.F32 R29, -RZ, R92.H0_H0 ;  /* 0x2000005cff1d7230 */ /* 0x000fe40000004100 */
[----:B------:R-:W-:Y:S01]  /*10310*/  FMUL.FTZ R35, R44, R33 ;  /* 0x000000212c237220 */ /* 0x000fe20000410000 */
[----:B------:R-:W-:Y:S02]  /*10320*/  HADD2.F32 R31, -RZ, R91.H0_H0 ;  /* 0x2000005bff1f7230 */ /* 0x000fe40000004100 */
[----:B------:R-:W-:Y:S01]  /*10330*/  FMUL.FTZ R43, R46, R41 ;  /* 0x000000292e2b7220 */ /* 0x000fe20000410000 */
[----:B------:R-:W-:-:S02]  /*10340*/  HADD2.F32 R32, -RZ, R32.H1_H1 ;  /* 0x30000020ff207230 */ /* 0x000fc40000004100 */
[----:B------:R-:W-:Y:S01]  /*10350*/  FMUL.FTZ R44, R44, R29 ;  /* 0x0000001d2c2c7220 */ /* 0x000fe20000410000 */
[----:B------:R-:W-:Y:S02]  /*10360*/  HADD2.F32 R34, -RZ, R34.H1_H1 ;  /* 0x30000022ff227230 */ /* 0x000fe40000004100 */
[----:B------:R-:W-:Y:S01]  /*10370*/  FMUL.FTZ R46, R46, R31 ;  /* 0x0000001f2e2e7220 */ /* 0x000fe20000410000 */
[C---:B------:R-:W-:Y:S01]  /*10380*/  FFMA.FTZ R28, R32.reuse, R29, -R35 ;  /* 0x0000001d201c7223 */ /* 0x040fe20000010823 */
[----:B------:R-:W-:Y:S01]  /*10390*/  FFMA.FTZ R32, R32, R33, R44 ;  /* 0x0000002120207223 */ /* 0x000fe2000001002c */
[C---:B------:R-:W-:Y:S01]  /*103a0*/  FFMA.FTZ R43, R34.reuse, R31, -R43 ;  /* 0x0000001f222b7223 */ /* 0x040fe2000001082b */
        /* <DEDUP_REMOVED lines=11> */
.L_x_2906:
[----:B------:R-:W-:Y:S05]  /*10460*/  BSYNC B2 ;  /* 0x0000000000027941 */ /* 0x000fea0003800000 */
.L_x_2905:
[----:B------:R-:W-:Y:S05]  /*10470*/  @P2 BRA `(.L_x_2902) ;  /* 0x0000000400802947 */ /* 0x000fea0003800000 */
[----:B--2---:R-:W2:Y:S04]  /*10480*/  LDL R28, [R1+0x60] ;  /* 0x00006000011c7983 */ /* 0x004ea80000100800 */
[----:B------:R-:W3:Y:S01]  /*10490*/  LDL R66, [R1+0x80] ;  /* 0x0000800001427983 */ /* 0x000ee20000100800 */
[----:B------:R-:W-:Y:S01]  /*104a0*/  SHF.R.U64 R63, R36, 0x10, R37 ;  /* 0x00000010243f7819 */ /* 0x000fe20000001225 */
[----:B------:R-:W-:Y:S01]  /*104b0*/  HADD2.F32 R41, -RZ, R76.H1_H1 ;  /* 0x3000004cff297230 */ /* 0x000fe20000004100 */
[----:B------:R-:W-:Y:S01]  /*104c0*/  SHF.R.U32.HI R43, RZ, 0x10, R25 ;  /* 0x00000010ff2b7819 */ /* 0x000fe20000011619 */
[--C-:B------:R-:W-:Y:S01]  /*104d0*/  HADD2.F32 R42, -RZ, R74.reuse.H1_H1 ;  /* 0x3000004aff2a7230 */ /* 0x100fe20000004100 */
[----:B-1----:R-:W-:Y:S01]  /*104e0*/  SHF.R.U32.HI R44, RZ, 0x10, R37 ;  /* 0x00000010ff2c7819 */ /* 0x002fe20000011625 */
[----:B------:R-:W-:Y:S01]  /*104f0*/  HADD2.F32 R74, -RZ, R74.H0_H0 ;  /* 0x2000004aff4a7230 */ /* 0x000fe20000004100 */
[----:B------:R-:W-:Y:S01]  /*10500*/  SHF.R.U64 R65, R24, 0x10, R25 ;  /* 0x0000001018417819 */ /* 0x000fe20000001219 */
[----:B------:R-:W-:Y:S01]  /*10510*/  HADD2.F32 R76, -RZ, R76.H0_H0 ;  /* 0x2000004cff4c7230 */ /* 0x000fe20000004100 */
[----:B0-----:R-:W-:Y:S01]  /*10520*/  SHF.R.U64 R61, R38, 0x10, R39 ;  /* 0x00000010263d7819 */ /* 0x001fe20000001227 */
[----:B------:R-:W-:Y:S01]  /*10530*/  HADD2.F32 R44, -RZ, R44.H0_H0 ;  /* 0x2000002cff2c7230 */ /* 0x000fe20000004100 */
[----:B------:R-:W-:-:S02]  /*10540*/  SHF.R.U64 R64, R26, 0x10, R27 ;  /* 0x000000101a407819 */ /* 0x000fc4000000121b */
[----:B------:R-:W-:Y:S02]  /*10550*/  SHF.R.U32.HI R45, RZ, 0x10, R39 ;  /* 0x00000010ff2d7819 */ /* 0x000fe40000011627 */
[----:B------:R-:W-:Y:S02]  /*10560*/  SHF.R.U32.HI R47, RZ, 0x10, R27 ;  /* 0x00000010ff2f7819 */ /* 0x000fe4000001161b */
[----:B--2---:R-:W-:-:S04]  /*10570*/  LEA.HI R69, R69, R28, RZ, 0x1d ;  /* 0x0000001c45457211 */ /* 0x004fc800078fe8ff */
[----:B------:R-:W-:Y:S01]  /*10580*/  SHF.R.S32.HI R28, RZ, 0x1f, R69 ;  /* 0x0000001fff1c7819 */ /* 0x000fe20000011445 */
[----:B------:R-:W-:-:S03]  /*10590*/  IMAD.SHL.U32 R29, R69, 0x8, RZ ;  /* 0x00000008451d7824 */ /* 0x000fc600078e00ff */
[----:B------:R-:W-:Y:S02]  /*105a0*/  LEA.HI R69, R28, R69, RZ, 0x3 ;  /* 0x000000451c457211 */ /* 0x000fe400078f18ff */
[----:B------:R-:W-:Y:S02]  /*105b0*/  LOP3.LUT R28, R218, 0x38, R29, 0xf8, !PT ;  /* 0x00000038da1c7812 */ /* 0x000fe400078ef81d */
[----:B------:R-:W-:Y:S02]  /*105c0*/  SHF.L.U32 R69, R69, 0xa, RZ ;  /* 0x0000000a45457819 */ /* 0x000fe400000006ff */
[----:B------:R-:W-:Y:S02]  /*105d0*/  LOP3.LUT R32, R28, R219, RZ, 0x3c, !PT ;  /* 0x000000db1c207212 */ /* 0x000fe400078e3cff */
[----:B------:R-:W-:Y:S01]  /*105e0*/  LOP3.LUT R69, R69, 0x7fffe000, RZ, 0xc0, !PT ;  /* 0x7fffe00045457812 */ /* 0x000fe200078ec0ff */
[----:B---3--:R-:W0:Y:S03]  /*105f0*/  LDS.128 R28, [R66] ;  /* 0x00000000421c7984 */ /* 0x008e260000000c00 */
        /* <DEDUP_REMOVED lines=20> */
[----:B------:R-:W-:Y:S01]  /*10740*/  FMUL.FTZ R42, R37, R36 ;  /* 0x00000024252a7220 */ /* 0x000fe20000410000 */
[----:B------:R-:W-:Y:S02]  /*10750*/  HADD2.F32 R38, -RZ, R34.H0_H0 ;  /* 0x20000022ff267230 */ /* 0x000fe40000004100 */
[-C--:B------:R-:W-:Y:S01]  /*10760*/  FMUL.FTZ R33, R33, R76.reuse ;  /* 0x0000004c21217220 */ /* 0x080fe20000410000 */
[----:B------:R-:W-:Y:S02]  /*10770*/  HADD2.F32 R37, -RZ, R75.H0_H0 ;  /* 0x2000004bff257230 */ /* 0x000fe40000004100 */
[----:B------:R-:W-:Y:S01]  /*10780*/  FFMA.FTZ R76, R24, R76, -R25 ;  /* 0x0000004c184c7223 */ /* 0x000fe20000010819 */
[----:B------:R-:W-:Y:S01]  /*10790*/  FFMA.FTZ R43, R29, R44, R42 ;  /* 0x0000002c1d2b7223 */ /* 0x000fe2000001002a */
[----:B------:R-:W-:-:S02]  /*107a0*/  HADD2.F32 R25, -RZ, R77.H0_H0 ;  /* 0x2000004dff197230 */ /* 0x000fc40000004100 */
[----:B------:R-:W-:Y:S01]  /*107b0*/  FFMA.FTZ R41, R29, R36, -R62 ;  /* 0x000000241d297223 */ /* 0x000fe2000001083e */
        /* <DEDUP_REMOVED lines=44> */
.L_x_2902:
[----:B------:R-:W-:Y:S05]  /*10a80*/  BSYNC B1 ;  /* 0x0000000000017941 */ /* 0x000fea0003800000 */
.L_x_2901:
[----:B---3--:R-:W-:-:S05]  /*10a90*/  VIADD R24, R204, 0x40 ;  /* 0x00000040cc187836 */ /* 0x008fca0000000000 */
[----:B------:R-:W-:-:S13]  /*10aa0*/  ISETP.GE.AND P0, PT, R24, R3, PT ;  /* 0x000000031800720c */ /* 0x000fda0003f06270 */
[----:B------:R-:W-:Y:S05]  /*10ab0*/  @P0 BRA `(.L_x_2882) ;  /* 0x0000001000c40947 */ /* 0x000fea0003800000 */
[----:B------:R-:W3:Y:S01]  /*10ac0*/  LDC R3, c[0x0][0x3f4] ;  /* 0x0000fd00ff037b82 */ /* 0x000ee20000000800 */
[----:B------:R-:W-:Y:S01]  /*10ad0*/  BSSY B1, `(.L_x_2907) ;  /* 0x000006b000017945 */ /* 0x000fe20003800000 */
[----:B0-----:R-:W-:Y:S02]  /*10ae0*/  SHF.R.U32.HI R61, RZ, 0x3, R217 ;  /* 0x00000003ff3d7819 */ /* 0x001fe400000116d9 */
[-C--:B---3--:R-:W-:Y:S02]  /*10af0*/  ISETP.GE.AND P0, PT, R18, R3.reuse, PT ;  /* 0x000000031200720c */ /* 0x088fe40003f06270 */
[-C--:B------:R-:W-:Y:S02]  /*10b00*/  ISETP.GE.AND P1, PT, R206, R3.reuse, PT ;  /* 0x00000003ce00720c */ /* 0x080fe40003f26270 */
[----:B------:R-:W-:-:S09]  /*10b10*/  ISETP.GE.AND P2, PT, R207, R3, PT ;  /* 0x00000003cf00720c */ /* 0x000fd20003f46270 */
[----:B------:R-:W-:Y:S05]  /*10b20*/  @P0 BRA `(.L_x_2908) ;  /* 0x0000000400940947 */ /* 0x000fea0003800000 */
[----:B------:R-:W3:Y:S01]  /*10b30*/  LDL R62, [R1+0x84] ;  /* 0x00008400013e7983 */ /* 0x000ee20000100800 */
[----:B------:R-:W0:Y:S02]  /*10b40*/  S2R R25, SR_TID.X ;  /* 0x0000000000197919 */ /* 0x000e240000002100 */
[----:B0-----:R-:W-:-:S05]  /*10b50*/  VIADD R25, R25, 0xffffff80 ;  /* 0xffffff8019197836 */ /* 0x001fca0000000000 */
[----:B------:R-:W-:-:S04]  /*10b60*/  SHF.R.S32.HI R24, RZ, 0x1f, R25 ;  /* 0x0000001fff187819 */ /* 0x000fc80000011419 */
[----:B------:R-:W-:-:S04]  /*10b70*/  LEA.HI R24, R24, R25, RZ, 0x2 ;  /* 0x0000001918187211 */ /* 0x000fc800078f10ff */
[----:B------:R-:W-:-:S05]  /*10b80*/  LOP3.LUT R24, R24, 0xfffffffc, RZ, 0xc0, !PT ;  /* 0xfffffffc18187812 */ /* 0x000fca00078ec0ff */
[----:B------:R-:W-:-:S05]  /*10b90*/  IMAD.IADD R24, R25, 0x1, -R24 ;  /* 0x0000000119187824 */ /* 0x000fca00078e0a18 */
[----:B------:R-:W-:-:S04]  /*10ba0*/  LEA.HI R24, R3, R24, RZ, 0x1d ;  /* 0x0000001803187211 */ /* 0x000fc800078fe8ff */
[----:B------:R-:W-:Y:S02]  /*10bb0*/  SHF.R.S32.HI R25, RZ, 0x1f, R24 ;  /* 0x0000001fff197819 */ /* 0x000fe40000011418 */
[----:B------:R-:W-:Y:S02]  /*10bc0*/  SHF.L.U32 R26, R24, 0x3, RZ ;  /* 0x00000003181a7819 */ /* 0x000fe400000006ff */
[----:B------:R-:W-:Y:S02]  /*10bd0*/  LEA.HI R25, R25, R24, RZ, 0x3 ;  /* 0x0000001819197211 */ /* 0x000fe400078f18ff */
[----:B------:R-:W-:-:S03]  /*10be0*/  LOP3.LUT R24, R217, 0x38, R26, 0xf8, !PT ;  /* 0x00000038d9187812 */ /* 0x000fc600078ef81a */
[----:B------:R-:W-:Y:S01]  /*10bf0*/  IMAD.SHL.U32 R25, R25, 0x400, RZ ;  /* 0x0000040019197824 */ /* 0x000fe200078e00ff */
[----:B--2---:R-:W-:-:S04]  /*10c00*/  LOP3.LUT R29, R24, R61, RZ, 0x3c, !PT ;  /* 0x0000003d181d7212 */ /* 0x004fc800078e3cff */
[----:B------:R-:W-:-:S04]  /*10c10*/  LOP3.LUT R28, R25, 0x7fffe000, RZ, 0xc0, !PT ;  /* 0x7fffe000191c7812 */ /* 0x000fc800078ec0ff */
[----:B------:R-:W-:-:S05]  /*10c20*/  IADD3 R29, R29, R28, R222 ;  /* 0x0000001c1d1d7210 */ /* 0x000fca0007ffe0de */
[----:B-1----:R-:W-:-:S05]  /*10c30*/  IMAD R32, R29, 0x2, R16 ;  /* 0x000000021d207824 */ /* 0x002fca00078e0210 */
[----:B------:R-:W0:Y:S01]  /*10c40*/  LDS.128 R28, [R32+0x15400] ;  /* 0x01540000201c7984 */ /* 0x000e220000000c00 */
[----:B------:R-:W-:Y:S01]  /*10c50*/  SHF.R.U32.HI R37, RZ, 0x10, R5 ;  /* 0x00000010ff257819 */ /* 0x000fe20000011605 */
[----:B------:R-:W-:Y:S02]  /*10c60*/  HADD2.F32 R38, -RZ, R80.H1_H1 ;  /* 0x30000050ff267230 */ /* 0x000fe40000004100 */
[--C-:B------:R-:W-:Y:S01]  /*10c70*/  HADD2.F32 R40, -RZ, R78.reuse.H1_H1 ;  /* 0x3000004eff287230 */ /* 0x100fe20000004100 */
[----:B------:R-:W-:Y:S02]  /*10c80*/  SHF.R.U64 R60, R48, 0x10, R49 ;  /* 0x00000010303c7819 */ /* 0x000fe40000001231 */
[----:B------:R-:W-:Y:S01]  /*10c90*/  SHF.R.U64 R47, R4, 0x10, R5 ;  /* 0x00000010042f7819 */ /* 0x000fe20000001205 */
[----:B------:R-:W-:Y:S01]  /*10ca0*/  HADD2.F32 R37, -RZ, R37.H0_H0 ;  /* 0x20000025ff257230 */ /* 0x000fe20000004100 */
[----:B------:R-:W-:Y:S01]  /*10cb0*/  SHF.R.U32.HI R49, RZ, 0x10, R49 ;  /* 0x00000010ff317819 */ /* 0x000fe20000011631 */
[----:B------:R-:W-:-:S02]  /*10cc0*/  HADD2.F32 R78, -RZ, R78.H0_H0 ;  /* 0x2000004eff4e7230 */ /* 0x000fc40000004100 */
[----:B------:R-:W-:Y:S01]  /*10cd0*/  HADD2.F32 R80, -RZ, R80.H0_H0 ;  /* 0x20000050ff507230 */ /* 0x000fe20000004100 */
[--C-:B------:R-:W-:Y:S02]  /*10ce0*/  SHF.R.U64 R48, R50, 0x10, R51.reuse ;  /* 0x0000001032307819 */ /* 0x100fe40000001233 */
[----:B------:R-:W-:Y:S02]  /*10cf0*/  SHF.R.U32.HI R50, RZ, 0x10, R51 ;  /* 0x00000010ff327819 */ /* 0x000fe40000011633 */
[--C-:B------:R-:W-:Y:S02]  /*10d00*/  SHF.R.U32.HI R41, RZ, 0x10, R7.reuse ;  /* 0x00000010ff297819 */ /* 0x100fe40000011607 */
[----:B------:R-:W-:Y:S01]  /*10d10*/  SHF.R.U64 R45, R6, 0x10, R7 ;  /* 0x00000010062d7819 */ /* 0x000fe20000001207 */
[--C-:B0-----:R-:W-:Y:S02]  /*10d20*/  HADD2.F32 R33, -RZ, R29.reuse.H0_H0 ;  /* 0x2000001dff217230 */ /* 0x101fe40000004100 */
[----:B------:R-:W-:-:S02]  /*10d30*/  HADD2.F32 R34, -RZ, R29.H1_H1 ;  /* 0x3000001dff227230 */ /* 0x000fc40000004100 */
[----:B------:R-:W-:Y:S02]  /*10d40*/  HADD2.F32 R29, -RZ, R28.H0_H0 ;  /* 0x2000001cff1d7230 */ /* 0x000fe40000004100 */
[C---:B------:R-:W-:Y:S01]  /*10d50*/  FMUL.FTZ R42, R33.reuse, R40 ;  /* 0x00000028212a7220 */ /* 0x040fe20000410000 */
[----:B------:R-:W-:Y:S01]  /*10d60*/  FMUL.FTZ R44, R33, R38 ;  /* 0x00000026212c7220 */ /* 0x000fe20000410000 */
[----:B------:R-:W-:Y:S02]  /*10d70*/  HADD2.F32 R33, -RZ, R49.H0_H0 ;  /* 0x20000031ff217230 */ /* 0x000fe40000004100 */
[----:B------:R-:W-:Y:S02]  /*10d80*/  HADD2.F32 R35, -RZ, R30.H0_H0 ;  /* 0x2000001eff237230 */ /* 0x000fe40000004100 */
[--C-:B------:R-:W-:Y:S02]  /*10d90*/  HADD2.F32 R36, -RZ, R31.reuse.H0_H0 ;  /* 0x2000001fff247230 */ /* 0x100fe40000004100 */
[----:B------:R-:W-:-:S02]  /*10da0*/  HADD2.F32 R31, -RZ, R31.H1_H1 ;  /* 0x3000001fff1f7230 */ /* 0x000fc40000004100 */
[----:B------:R-:W-:Y:S02]  /*10db0*/  HADD2.F32 R28, -RZ, R28.H1_H1 ;  /* 0x3000001cff1c7230 */ /* 0x000fe40000004100 */
[----:B------:R-:W-:Y:S01]  /*10dc0*/  HADD2.F32 R30, -RZ, R30.H1_H1 ;  /* 0x3000001eff1e7230 */ /* 0x000fe20000004100 */
[----:B---3--:R-:W0:Y:S02]  /*10dd0*/  LDS.128 R24, [R62] ;  /* 0x000000003e187984 */ /* 0x008e240000000c00 */
[--C-:B0-----:R-:W-:Y:S02]  /*10de0*/  HADD2.F32 R5, -RZ, R25.reuse.H0_H0 ;  /* 0x20000019ff057230 */ /* 0x101fe40000004100 */
[----:B------:R-:W-:Y:S02]  /*10df0*/  HADD2.F32 R25, -RZ, R25.H1_H1 ;  /* 0x30000019ff197230 */ /* 0x000fe40000004100 */
[----:B------:R-:W-:Y:S02]  /*10e00*/  HADD2.F32 R4, -RZ, R24.H0_H0 ;  /* 0x20000018ff047230 */ /* 0x000fe40000004100 */
[C---:B------:R-:W-:Y:S01]  /*10e10*/  FFMA.FTZ R42, R5.reuse, R38, -R42 ;  /* 0x00000026052a7223 */ /* 0x040fe2000001082a */
[----:B------:R-:W-:Y:S01]  /*10e20*/  FFMA.FTZ R44, R5, R40, R44 ;  /* 0x00000028052c7223 */ /* 0x000fe2000001002c */
[C---:B------:R-:W-:Y:S01]  /*10e30*/  FMUL.FTZ R38, R34.reuse, R37 ;  /* 0x0000002522267220 */ /* 0x040fe20000410000 */
[C---:B------:R-:W-:Y:S01]  /*10e40*/  FMUL.FTZ R5, R29.reuse, R78 ;  /* 0x0000004e1d057220 */ /* 0x040fe20000410000 */
[-C--:B------:R-:W-:Y:S01]  /*10e50*/  FMUL.FTZ R29, R29, R80.reuse ;  /* 0x000000501d1d7220 */ /* 0x080fe20000410000 */
[-C--:B------:R-:W-:Y:S01]  /*10e60*/  FMUL.FTZ R34, R34, R33.reuse ;  /* 0x0000002122227220 */ /* 0x080fe20000410000 */
[----:B------:R-:W-:Y:S01]  /*10e70*/  FFMA.FTZ R39, R25, R33, -R38 ;  /* 0x0000002119277223 */ /* 0x000fe20000010826 */
[----:B------:R-:W-:Y:S01]  /*10e80*/  FFMA.FTZ R80, R4, R80, -R5 ;  /* 0x0000005004507223 */ /* 0x000fe20000010805 */
[----:B------:R-:W-:-:S02]  /*10e90*/  HADD2.F32 R33, -RZ, R79.H0_H0 ;  /* 0x2000004fff217230 */ /* 0x000fc40000004100 */
[--C-:B------:R-:W-:Y:S02]  /*10ea0*/  HADD2.F32 R5, -RZ, R81.reuse.H0_H0 ;  /* 0x20000051ff057230 */ /* 0x100fe40000004100 */
[----:B------:R-:W-:Y:S02]  /*10eb0*/  HADD2.F32 R81, -RZ, R81.H1_H1 ;  /* 0x30000051ff517230 */ /* 0x000fe40000004100 */
[----:B------:R-:W-:Y:S02]  /*10ec0*/  HADD2.F32 R79, -RZ, R79.H1_H1 ;  /* 0x3000004fff4f7230 */ /* 0x000fe40000004100 */
[----:B------:R-:W-:Y:S01]  /*10ed0*/  FFMA.FTZ R37, R25, R37, R34 ;  /* 0x0000002519257223 */ /* 0x000fe20000010022 */
[----:B------:R-:W-:Y:S02]  /*10ee0*/  HADD2.F32 R6, -RZ, R26.H0_H0 ;  /* 0x2000001aff067230 */ /* 0x000fe40000004100 */
[----:B------:R-:W-:Y:S01]  /*10ef0*/  FFMA.FTZ R78, R4, R78, R29 ;  /* 0x0000004e044e7223 */ /* 0x000fe2000001001d */
[----:B------:R-:W-:-:S02]  /*10f00*/  HADD2.F32 R7, -RZ, R27.H0_H0 ;  /* 0x2000001bff077230 */ /* 0x000fc40000004100 */
[C---:B------:R-:W-:Y:S01]  /*10f10*/  FMUL.FTZ R25, R35.reuse, R33 ;  /* 0x0000002123197220 */ /* 0x040fe20000410000 */
[----:B------:R-:W-:Y:S01]  /*10f20*/  FMUL.FTZ R29, R35, R5 ;  /* 0x00000005231d7220 */ /* 0x000fe20000410000 */
[----:B------:R-:W-:Y:S02]  /*10f30*/  HADD2.F32 R34, -RZ, R41.H0_H0 ;  /* 0x20000029ff227230 */ /* 0x000fe40000004100 */
[C---:B------:R-:W-:Y:S01]  /*10f40*/  FMUL.FTZ R38, R36.reuse, R79 ;  /* 0x0000004f24267220 */ /* 0x040fe20000410000 */
[----:B------:R-:W-:Y:S02]  /*10f50*/  HADD2.F32 R4, -RZ, R50.H0_H0 ;  /* 0x20000032ff047230 */ /* 0x000fe40000004100 */
[----:B------:R-:W-:Y:S01]  /*10f60*/  FMUL.FTZ R40, R36, R81 ;  /* 0x0000005124287220 */ /* 0x000fe20000410000 */
[----:B------:R-:W-:Y:S02]  /*10f70*/  HADD2.F32 R27, -RZ, R27.H1_H1 ;  /* 0x3000001bff1b7230 */ /* 0x000fe40000004100 */
[C---:B------:R-:W-:Y:S01]  /*10f80*/  FFMA.FTZ R35, R6.reuse, R5, -R25 ;  /* 0x0000000506237223 */ /* 0x040fe20000010819 */
[----:B------:R-:W-:Y:S01]  /*10f90*/  FFMA.FTZ R36, R6, R33, R29 ;  /* 0x0000002106247223 */ /* 0x000fe2000001001d */
[----:B------:R-:W-:Y:S01]  /*10fa0*/  FMUL.FTZ R6, R31, R34 ;  /* 0x000000221f067220 */ /* 0x000fe20000410000 */
[C---:B------:R-:W-:Y:S01]  /*10fb0*/  FFMA.FTZ R38, R7.reuse, R81, -R38 ;  /* 0x0000005107267223 */ /* 0x040fe20000010826 */
[----:B------:R-:W-:Y:S01]  /*10fc0*/  FFMA.FTZ R40, R7, R79, R40 ;  /* 0x0000004f07287223 */ /* 0x000fe20000010028 */
[----:B------:R-:W-:Y:S01]  /*10fd0*/  FMUL.FTZ R46, R31, R4 ;  /* 0x000000041f2e7220 */ /* 0x000fe20000410000 */
[----:B------:R-:W-:-:S02]  /*10fe0*/  HADD2.F32 R25, -RZ, R47.H0_H0 ;  /* 0x2000002fff197230 */ /* 0x000fc40000004100 */
[----:B------:R-:W-:Y:S02]  /*10ff0*/  HADD2.F32 R29, -RZ, R45.H0_H0 ;  /* 0x2000002dff1d7230 */ /* 0x000fe40000004100 */
[----:B------:R-:W-:Y:S02]  /*11000*/  HADD2.F32 R5, -RZ, R60.H0_H0 ;  /* 0x2000003cff057230 */ /* 0x000fe40000004100 */
[----:B------:R-:W-:Y:S02]  /*11010*/  HADD2.F32 R7, -RZ, R48.H0_H0 ;  /* 0x20000030ff077230 */ /* 0x000fe40000004100 */
[C---:B------:R-:W-:Y:S01]  /*11020*/  FFMA.FTZ R43, R27.reuse, R4, -R6 ;  /* 0x000000041b2b7223 */ /* 0x040fe20000010806 */
[----:B------:R-:W-:Y:S02]  /*11030*/  HADD2.F32 R24, -RZ, R24.H1_H1 ;  /* 0x30000018ff187230 */ /* 0x000fe40000004100 */
[----:B------:R-:W-:Y:S01]  /*11040*/  FFMA.FTZ R45, R27, R34, R46 ;  /* 0x000000221b2d7223 */ /* 0x000fe2000001002e */
[----:B------:R-:W-:-:S02]  /*11050*/  HADD2.F32 R26, -RZ, R26.H1_H1 ;  /* 0x3000001aff1a7230 */ /* 0x000fc40000004100 */
        /* <DEDUP_REMOVED lines=13> */
[----:B------:R-:W-:Y:S02]  /*11130*/  F2FP.F16.F32.PACK_AB R25, R37, R44 ;  /* 0x0000002c2519723e */ /* 0x000fe400000000ff */
[----:B------:R-:W-:Y:S02]  /*11140*/  F2FP.F16.F32.PACK_AB R24, R33, R78 ;  /* 0x0000004e2118723e */ /* 0x000fe400000000ff */
[----:B------:R-:W-:Y:S01]  /*11150*/  F2FP.F16.F32.PACK_AB R26, R29, R36 ;  /* 0x000000241d1a723e */ /* 0x000fe200000000ff */
[----:B------:R0:W-:Y:S04]  /*11160*/  STS.128 [R62], R4 ;  /* 0x000000043e007388 */ /* 0x0001e80000000c00 */
[----:B------:R0:W-:Y:S02]  /*11170*/  STS.128 [R32+0x15400], R24 ;  /* 0x0154001820007388 */ /* 0x0001e40000000c00 */
.L_x_2908:
[----:B------:R-:W-:Y:S05]  /*11180*/  BSYNC B1 ;  /* 0x0000000000017941 */ /* 0x000fea0003800000 */
.L_x_2907:
[----:B------:R-:W-:Y:S04]  /*11190*/  BSSY B1, `(.L_x_2909) ;  /* 0x0000062000017945 */ /* 0x000fe80003800000 */
[----:B------:R-:W-:Y:S05]  /*111a0*/  @P1 BRA `(.L_x_2910) ;  /* 0x0000000400801947 */ /* 0x000fea0003800000 */
[----:B0-----:R-:W3:Y:S04]  /*111b0*/  LDL R4, [R1+0x5c] ;  /* 0x00005c0001047983 */ /* 0x001ee80000100800 */
[----:B-1----:R-:W4:Y:S01]  /*111c0*/  LDL R46, [R1+0x7c] ;  /* 0x00007c00012e7983 */ /* 0x002f220000100800 */
[----:B--2---:R-:W-:Y:S01]  /*111d0*/  SHF.R.U32.HI R35, RZ, 0x10, R9 ;  /* 0x00000010ff237819 */ /* 0x004fe20000011609 */
[----:B------:R-:W-:Y:S01]  /*111e0*/  HADD2.F32 R33, -RZ, R72.H1_H1 ;  /* 0x30000048ff217230 */ /* 0x000fe20000004100 */
[--C-:B------:R-:W-:Y:S01]  /*111f0*/  SHF.R.U64 R45, R52, 0x10, R53.reuse ;  /* 0x00000010342d7819 */ /* 0x100fe20000001235 */
[--C-:B------:R-:W-:Y:S01]  /*11200*/  HADD2.F32 R34, -RZ, R70.reuse.H1_H1 ;  /* 0x30000046ff227230 */ /* 0x100fe20000004100 */
[----:B------:R-:W-:Y:S01]  /*11210*/  SHF.R.U32.HI R52, RZ, 0x10, R53 ;  /* 0x00000010ff347819 */ /* 0x000fe20000011635 */
[----:B------:R-:W-:Y:S01]  /*11220*/  HADD2.F32 R35, -RZ, R35.H0_H0 ;  /* 0x20000023ff237230 */ /* 0x000fe20000004100 */
[----:B------:R-:W-:Y:S01]  /*11230*/  SHF.R.U64 R43, R8, 0x10, R9 ;  /* 0x00000010082b7819 */ /* 0x000fe20000001209 */
[----:B------:R-:W-:Y:S01]  /*11240*/  HADD2.F32 R70, -RZ, R70.H0_H0 ;  /* 0x20000046ff467230 */ /* 0x000fe20000004100 */
[--C-:B------:R-:W-:Y:S01]  /*11250*/  SHF.R.U64 R41, R10, 0x10, R11.reuse ;  /* 0x000000100a297819 */ /* 0x100fe2000000120b */
[----:B------:R-:W-:Y:S01]  /*11260*/  HADD2.F32 R72, -RZ, R72.H0_H0 ;  /* 0x20000048ff487230 */ /* 0x000fe20000004100 */
[----:B------:R-:W-:-:S02]  /*11270*/  SHF.R.U32.HI R38, RZ, 0x10, R11 ;  /* 0x00000010ff267819 */ /* 0x000fc4000001160b */
[--C-:B------:R-:W-:Y:S02]  /*11280*/  SHF.R.U64 R44, R54, 0x10, R55.reuse ;  /* 0x00000010362c7819 */ /* 0x100fe40000001237 */
[----:B------:R-:W-:Y:S02]  /*11290*/  SHF.R.U32.HI R54, RZ, 0x10, R55 ;  /* 0x00000010ff367819 */ /* 0x000fe40000011637 */
[----:B---3--:R-:W-:-:S04]  /*112a0*/  LEA.HI R4, R3, R4, RZ, 0x1d ;  /* 0x0000000403047211 */ /* 0x008fc800078fe8ff */
[----:B------:R-:W-:Y:S01]  /*112b0*/  SHF.R.S32.HI R5, RZ, 0x1f, R4 ;  /* 0x0000001fff057819 */ /* 0x000fe20000011404 */
[----:B------:R-:W-:-:S03]  /*112c0*/  IMAD.SHL.U32 R6, R4, 0x8, RZ ;  /* 0x0000000804067824 */ /* 0x000fc600078e00ff */
[----:B------:R-:W-:Y:S02]  /*112d0*/  LEA.HI R5, R5, R4, RZ, 0x3 ;  /* 0x0000000405057211 */ /* 0x000fe400078f18ff */
[----:B------:R-:W-:-:S03]  /*112e0*/  LOP3.LUT R4, R217, 0x38, R6, 0xf8, !PT ;  /* 0x00000038d9047812 */ /* 0x000fc600078ef806 */
[----:B------:R-:W-:Y:S01]  /*112f0*/  IMAD.SHL.U32 R5, R5, 0x400, RZ ;  /* 0x0000040005057824 */ /* 0x000fe200078e00ff */
[----:B------:R-:W-:-:S04]  /*11300*/  LOP3.LUT R25, R4, R61, RZ, 0x3c, !PT ;  /* 0x0000003d04197212 */ /* 0x000fc800078e3cff */
[----:B------:R-:W-:Y:S02]  /*11310*/  LOP3.LUT R24, R5, 0x7fffe000, RZ, 0xc0, !PT ;  /* 0x7fffe00005187812 */ /* 0x000fe400078ec0ff */
[----:B----4-:R-:W0:Y:S02]  /*11320*/  LDS.128 R4, [R46] ;  /* 0x000000002e047984 */ /* 0x010e240000000c00 */
        /* <DEDUP_REMOVED lines=9> */
[--C-:B-1----:R-:W-:Y:S02]  /*113c0*/  HADD2.F32 R29, -RZ, R25.reuse.H0_H0 ;  /* 0x20000019ff1d7230 */ /* 0x102fe40000004100 */
[----:B------:R-:W-:Y:S02]  /*113d0*/  HADD2.F32 R30, -RZ, R25.H1_H1 ;  /* 0x30000019ff1e7230 */ /* 0x000fe40000004100 */
[----:B------:R-:W-:Y:S02]  /*113e0*/  HADD2.F32 R25, -RZ, R24.H0_H0 ;  /* 0x20000018ff197230 */ /* 0x000fe40000004100 */
[CC--:B------:R-:W-:Y:S01]  /*113f0*/  FMUL.FTZ R37, R29.reuse, R34.reuse ;  /* 0x000000221d257220 */ /* 0x0c0fe20000410000 */
[----:B------:R-:W-:Y:S01]  /*11400*/  FMUL.FTZ R39, R29, R33 ;  /* 0x000000211d277220 */ /* 0x000fe20000410000 */
[----:B------:R-:W-:Y:S02]  /*11410*/  HADD2.F32 R29, -RZ, R52.H0_H0 ;  /* 0x20000034ff1d7230 */ /* 0x000fe40000004100 */
[----:B------:R-:W-:Y:S01]  /*11420*/  FMUL.FTZ R36, R30, R35 ;  /* 0x000000231e247220 */ /* 0x000fe20000410000 */
[C---:B------:R-:W-:Y:S01]  /*11430*/  FFMA.FTZ R37, R8.reuse, R33, -R37 ;  /* 0x0000002108257223 */ /* 0x040fe20000010825 */
[----:B------:R-:W-:Y:S01]  /*11440*/  FFMA.FTZ R39, R8, R34, R39 ;  /* 0x0000002208277223 */ /* 0x000fe20000010027 */
[----:B------:R-:W-:Y:S01]  /*11450*/  FMUL.FTZ R8, R25, R70 ;  /* 0x0000004619087220 */ /* 0x000fe20000410000 */
[-C--:B------:R-:W-:Y:S01]  /*11460*/  FMUL.FTZ R30, R30, R29.reuse ;  /* 0x0000001d1e1e7220 */ /* 0x080fe20000410000 */
[----:B------:R-:W-:Y:S01]  /*11470*/  FFMA.FTZ R36, R9, R29, -R36 ;  /* 0x0000001d09247223 */ /* 0x000fe20000010824 */
[----:B------:R-:W-:-:S02]  /*11480*/  HADD2.F32 R31, -RZ, R26.H0_H0 ;  /* 0x2000001aff1f7230 */ /* 0x000fc40000004100 */
[-C--:B------:R-:W-:Y:S01]  /*11490*/  FMUL.FTZ R25, R25, R72.reuse ;  /* 0x0000004819197220 */ /* 0x080fe20000410000 */
[----:B------:R-:W-:Y:S02]  /*114a0*/  HADD2.F32 R29, -RZ, R71.H0_H0 ;  /* 0x20000047ff1d7230 */ /* 0x000fe40000004100 */
[C---:B------:R-:W-:Y:S01]  /*114b0*/  FFMA.FTZ R72, R5.reuse, R72, -R8 ;  /* 0x0000004805487223 */ /* 0x040fe20000010808 */
[----:B------:R-:W-:Y:S02]  /*114c0*/  HADD2.F32 R8, -RZ, R73.H0_H0 ;  /* 0x20000049ff087230 */ /* 0x000fe40000004100 */
[----:B------:R-:W-:Y:S01]  /*114d0*/  FFMA.FTZ R70, R5, R70, R25 ;  /* 0x0000004605467223 */ /* 0x000fe20000010019 */
[----:B------:R-:W-:Y:S02]  /*114e0*/  HADD2.F32 R32, -RZ, R27.H0_H0 ;  /* 0x2000001bff207230 */ /* 0x000fe40000004100 */
[----:B------:R-:W-:Y:S01]  /*114f0*/  FMUL.FTZ R5, R31, R29 ;  /* 0x0000001d1f057220 */ /* 0x000fe20000410000 */
[----:B------:R-:W-:-:S02]  /*11500*/  HADD2.F32 R71, -RZ, R71.H1_H1 ;  /* 0x30000047ff477230 */ /* 0x000fc40000004100 */
[----:B------:R-:W-:Y:S01]  /*11510*/  FFMA.FTZ R34, R9, R35, R30 ;  /* 0x0000002309227223 */ /* 0x000fe2000001001e */
[----:B------:R-:W-:Y:S02]  /*11520*/  HADD2.F32 R73, -RZ, R73.H1_H1 ;  /* 0x30000049ff497230 */ /* 0x000fe40000004100 */
[-C--:B------:R-:W-:Y:S01]  /*11530*/  FMUL.FTZ R9, R31, R8.reuse ;  /* 0x000000081f097220 */ /* 0x080fe20000410000 */
[----:B------:R-:W-:Y:S02]  /*11540*/  HADD2.F32 R30, -RZ, R38.H0_H0 ;  /* 0x20000026ff1e7230 */ /* 0x000fe40000004100 */
[----:B------:R-:W-:Y:S01]  /*11550*/  FFMA.FTZ R31, R10, R8, -R5 ;  /* 0x000000080a1f7223 */ /* 0x000fe20000010805 */
[C---:B------:R-:W-:Y:S01]  /*11560*/  FMUL.FTZ R38, R32.reuse, R71 ;  /* 0x0000004720267220 */ /* 0x040fe20000410000 */
[----:B------:R-:W-:Y:S02]  /*11570*/  HADD2.F32 R27, -RZ, R27.H1_H1 ;  /* 0x3000001bff1b7230 */ /* 0x000fe40000004100 */
[----:B------:R-:W-:Y:S01]  /*11580*/  FMUL.FTZ R32, R32, R73 ;  /* 0x0000004920207220 */ /* 0x000fe20000410000 */
[----:B------:R-:W-:-:S02]  /*11590*/  HADD2.F32 R8, -RZ, R54.H0_H0 ;  /* 0x20000036ff087230 */ /* 0x000fc40000004100 */
[C---:B------:R-:W-:Y:S01]  /*115a0*/  FFMA.FTZ R38, R11.reuse, R73, -R38 ;  /* 0x000000490b267223 */ /* 0x040fe20000010826 */
[----:B------:R-:W-:Y:S02]  /*115b0*/  HADD2.F32 R24, -RZ, R24.H1_H1 ;  /* 0x30000018ff187230 */ /* 0x000fe40000004100 */
[----:B------:R-:W-:Y:S01]  /*115c0*/  FFMA.FTZ R32, R11, R71, R32 ;  /* 0x000000470b207223 */ /* 0x000fe20000010020 */
        /* <DEDUP_REMOVED lines=30> */
.L_x_2910:
[----:B------:R-:W-:Y:S05]  /*117b0*/  BSYNC B1 ;  /* 0x0000000000017941 */ /* 0x000fea0003800000 */
.L_x_2909:
[----:B------:R-:W-:Y:S05]  /*117c0*/  @P2 BRA `(.L_x_2882) ;  /* 0x0000000400802947 */ /* 0x000fea0003800000 */
[----:B0--3--:R-:W3:Y:S04]  /*117d0*/  LDL R4, [R1+0x60] ;  /* 0x0000600001047983 */ /* 0x009ee80000100800 */
[----:B------:R-:W4:Y:S01]  /*117e0*/  LDL R41, [R1+0x78] ;  /* 0x0000780001297983 */ /* 0x000f220000100800 */
[--C-:B------:R-:W-:Y:S01]  /*117f0*/  SHF.R.U64 R40, R56, 0x10, R57.reuse ;  /* 0x0000001038287819 */ /* 0x100fe20000001239 */
[--C-:B--2---:R-:W-:Y:S01]  /*11800*/  HADD2.F32 R29, -RZ, R21.reuse.H1_H1 ;  /* 0x30000015ff1d7230 */ /* 0x104fe20000004100 */
[----:B------:R-:W-:Y:S01]  /*11810*/  SHF.R.U32.HI R56, RZ, 0x10, R57 ;  /* 0x00000010ff387819 */ /* 0x000fe20000011639 */
[--C-:B------:R-:W-:Y:S01]  /*11820*/  HADD2.F32 R31, -RZ, R0.reuse.H1_H1 ;  /* 0x30000000ff1f7230 */ /* 0x100fe20000004100 */
[--C-:B------:R-:W-:Y:S01]  /*11830*/  SHF.R.U32.HI R30, RZ, 0x10, R13.reuse ;  /* 0x00000010ff1e7819 */ /* 0x100fe2000001160d */
[----:B------:R-:W-:Y:S01]  /*11840*/  HADD2.F32 R28, -RZ, R0.H0_H0 ;  /* 0x20000000ff1c7230 */ /* 0x000fe20000004100 */
[----:B------:R-:W-:Y:S01]  /*11850*/  SHF.R.U64 R38, R12, 0x10, R13 ;  /* 0x000000100c267819 */ /* 0x000fe2000000120d */
[----:B------:R-:W-:Y:S01]  /*11860*/  HADD2.F32 R0, -RZ, R21.H0_H0 ;  /* 0x20000015ff007230 */ /* 0x000fe20000004100 */
[--C-:B------:R-:W-:Y:S01]  /*11870*/  SHF.R.U64 R39, R58, 0x10, R59.reuse ;  /* 0x000000103a277819 */ /* 0x100fe2000000123b */
[----:B------:R-:W-:Y:S01]  /*11880*/  HADD2.F32 R30, -RZ, R30.H0_H0 ;  /* 0x2000001eff1e7230 */ /* 0x000fe20000004100 */
[----:B------:R-:W-:Y:S01]  /*11890*/  SHF.R.U32.HI R58, RZ, 0x10, R59 ;  /* 0x00000010ff3a7819 */ /* 0x000fe2000001163b */
[--C-:B------:R-:W-:Y:S01]  /*118a0*/  HADD2.F32 R21, -RZ, R20.reuse.H0_H0 ;  /* 0x20000014ff157230 */ /* 0x100fe20000004100 */
[--C-:B------:R-:W-:Y:S01]  /*118b0*/  SHF.R.U32.HI R36, RZ, 0x10, R15.reuse ;  /* 0x00000010ff247819 */ /* 0x100fe2000001160f */
[----:B------:R-:W-:Y:S01]  /*118c0*/  HADD2.F32 R20, -RZ, R20.H1_H1 ;  /* 0x30000014ff147230 */ /* 0x000fe20000004100 */
[----:B------:R-:W-:-:S02]  /*118d0*/  SHF.R.U64 R37, R14, 0x10, R15 ;  /* 0x000000100e257819 */ /* 0x000fc4000000120f */
        /* <DEDUP_REMOVED lines=9> */
[----:B------:R-:W-:-:S05]  /*11970*/  IADD3 R3, R3, R8, R222 ;  /* 0x0000000803037210 */ /* 0x000fca0007ffe0de */
[----:B------:R-:W-:-:S05]  /*11980*/  IMAD R3, R3, 0x2, R16 ;  /* 0x0000000203037824 */ /* 0x000fca00078e0210 */
[----:B------:R-:W2:Y:S01]  /*11990*/  LDS.128 R8, [R3+0x15400] ;  /* 0x0154000003087984 */ /* 0x000ea20000000c00 */
[--C-:B0-----:R-:W-:Y:S02]  /*119a0*/  HADD2.F32 R12, -RZ, R5.reuse.H0_H0 ;  /* 0x20000005ff0c7230 */ /* 0x101fe40000004100 */
[----:B------:R-:W-:Y:S02]  /*119b0*/  HADD2.F32 R13, -RZ, R5.H1_H1 ;  /* 0x30000005ff0d7230 */ /* 0x000fe40000004100 */
[----:B------:R-:W-:Y:S02]  /*119c0*/  HADD2.F32 R5, -RZ, R4.H0_H0 ;  /* 0x20000004ff057230 */ /* 0x000fe40000004100 */
[----:B------:R-:W-:Y:S02]  /*119d0*/  HADD2.F32 R14, -RZ, R6.H0_H0 ;  /* 0x20000006ff0e7230 */ /* 0x000fe40000004100 */
[--C-:B------:R-:W-:Y:S02]  /*119e0*/  HADD2.F32 R15, -RZ, R7.reuse.H0_H0 ;  /* 0x20000007ff0f7230 */ /* 0x100fe40000004100 */
[----:B------:R-:W-:-:S02]  /*119f0*/  HADD2.F32 R7, -RZ, R7.H1_H1 ;  /* 0x30000007ff077230 */ /* 0x000fc40000004100 */
[--C-:B--2---:R-:W-:Y:S02]  /*11a00*/  HADD2.F32 R24, -RZ, R9.reuse.H0_H0 ;  /* 0x20000009ff187230 */ /* 0x104fe40000004100 */
[----:B------:R-:W-:Y:S02]  /*11a10*/  HADD2.F32 R25, -RZ, R9.H1_H1 ;  /* 0x30000009ff197230 */ /* 0x000fe40000004100 */
[----:B------:R-:W-:Y:S02]  /*11a20*/  HADD2.F32 R9, -RZ, R8.H0_H0 ;  /* 0x20000008ff097230 */ /* 0x000fe40000004100 */
[C---:B-1----:R-:W-:Y:S01]  /*11a30*/  FMUL.FTZ R33, R24.reuse, R31 ;  /* 0x0000001f18217220 */ /* 0x042fe20000410000 */
[-C--:B------:R-:W-:Y:S01]  /*11a40*/  FMUL.FTZ R35, R24, R29.reuse ;  /* 0x0000001d18237220 */ /* 0x080fe20000410000 */
[----:B------:R-:W-:Y:S02]  /*11a50*/  HADD2.F32 R24, -RZ, R56.H0_H0 ;  /* 0x20000038ff187230 */ /* 0x000fe40000004100 */
[----:B------:R-:W-:Y:S01]  /*11a60*/  FMUL.FTZ R32, R25, R30 ;  /* 0x0000001e19207220 */ /* 0x000fe20000410000 */
[C---:B------:R-:W-:Y:S01]  /*11a70*/  FFMA.FTZ R33, R12.reuse, R29, -R33 ;  /* 0x0000001d0c217223 */ /* 0x040fe20000010821 */
[----:B------:R-:W-:Y:S01]  /*11a80*/  FFMA.FTZ R35, R12, R31, R35 ;  /* 0x0000001f0c237223 */ /* 0x000fe20000010023 */
[----:B------:R-:W-:Y:S01]  /*11a90*/  FMUL.FTZ R12, R9, R28 ;  /* 0x0000001c090c7220 */ /* 0x000fe20000410000 */
[----:B------:R-:W-:Y:S01]  /*11aa0*/  FMUL.FTZ R34, R25, R24 ;  /* 0x0000001819227220 */ /* 0x000fe20000410000 */
[----:B------:R-:W-:Y:S01]  /*11ab0*/  FMUL.FTZ R25, R9, R0 ;  /* 0x0000000009197220 */ /* 0x000fe20000410000 */
[----:B------:R-:W-:-:S02]  /*11ac0*/  HADD2.F32 R27, -RZ, R11.H0_H0 ;  /* 0x2000000bff1b7230 */ /* 0x000fc40000004100 */
[----:B------:R-:W-:Y:S01]  /*11ad0*/  FFMA.FTZ R32, R13, R24, -R32 ;  /* 0x000000180d207223 */ /* 0x000fe20000010820 */
[----:B------:R-:W-:Y:S02]  /*11ae0*/  HADD2.F32 R9, -RZ, R68.H0_H0 ;  /* 0x20000044ff097230 */ /* 0x000fe40000004100 */
[C---:B------:R-:W-:Y:S01]  /*11af0*/  FFMA.FTZ R25, R5.reuse, R28, R25 ;  /* 0x0000001c05197223 */ /* 0x040fe20000010019 */
[----:B------:R-:W-:Y:S02]  /*11b00*/  HADD2.F32 R26, -RZ, R10.H0_H0 ;  /* 0x2000000aff1a7230 */ /* 0x000fe40000004100 */
[----:B------:R-:W-:Y:S01]  /*11b10*/  FFMA.FTZ R24, R5, R0, -R12 ;  /* 0x0000000005187223 */ /* 0x000fe2000001080c */
[----:B------:R-:W-:Y:S02]  /*11b20*/  HADD2.F32 R68, -RZ, R68.H1_H1 ;  /* 0x30000044ff447230 */ /* 0x000fe40000004100 */
[----:B------:R-:W-:Y:S01]  /*11b30*/  FMUL.FTZ R28, R27, R20 ;  /* 0x000000141b1c7220 */ /* 0x000fe20000410000 */
[----:B------:R-:W-:-:S02]  /*11b40*/  HADD2.F32 R11, -RZ, R11.H1_H1 ;  /* 0x3000000bff0b7230 */ /* 0x000fc40000004100 */
[----:B------:R-:W-:Y:S01]  /*11b50*/  FFMA.FTZ R34, R13, R30, R34 ;  /* 0x0000001e0d227223 */ /* 0x000fe20000010022 */
[C---:B------:R-:W-:Y:S01]  /*11b60*/  FMUL.FTZ R5, R26.reuse, R21 ;  /* 0x000000151a057220 */ /* 0x040fe20000410000 */
[----:B------:R-:W-:Y:S02]  /*11b70*/  HADD2.F32 R12, -RZ, R36.H0_H0 ;  /* 0x20000024ff0c7230 */ /* 0x000fe40000004100 */
[----:B------:R-:W-:Y:S01]  /*11b80*/  FMUL.FTZ R27, R27, R68 ;  /* 0x000000441b1b7220 */ /* 0x000fe20000410000 */
[----:B------:R-:W-:Y:S02]  /*11b90*/  HADD2.F32 R0, -RZ, R58.H0_H0 ;  /* 0x2000003aff007230 */ /* 0x000fe40000004100 */
[-C--:B------:R-:W-:Y:S01]  /*11ba0*/  FMUL.FTZ R13, R26, R9.reuse ;  /* 0x000000091a0d7220 */ /* 0x080fe20000410000 */
[C---:B------:R-:W-:Y:S01]  /*11bb0*/  FFMA.FTZ R26, R14.reuse, R9, -R5 ;  /* 0x000000090e1a7223 */ /* 0x040fe20000010805 */
[----:B------:R-:W-:Y:S01]  /*11bc0*/  FFMA.FTZ R27, R15, R20, R27 ;  /* 0x000000140f1b7223 */ /* 0x000fe2000001001b */
[C---:B------:R-:W-:Y:S01]  /*11bd0*/  FMUL.FTZ R30, R11.reuse, R12 ;  /* 0x0000000c0b1e7220 */ /* 0x040fe20000410000 */
[----:B------:R-:W-:Y:S01]  /*11be0*/  FFMA.FTZ R14, R14, R21, R13 ;  /* 0x000000150e0e7223 */ /* 0x000fe2000001000d */
[----:B------:R-:W-:Y:S01]  /*11bf0*/  FMUL.FTZ R20, R11, R0 ;  /* 0x000000000b147220 */ /* 0x000fe20000410000 */
[----:B------:R-:W-:-:S02]  /*11c00*/  HADD2.F32 R8, -RZ, R8.H1_H1 ;  /* 0x30000008ff087230 */ /* 0x000fc40000004100 */
[C---:B------:R-:W-:Y:S01]  /*11c10*/  FFMA.FTZ R29, R7.reuse, R0, -R30 ;  /* 0x00000000071d7223 */ /* 0x040fe2000001081e */
[----:B------:R-:W-:Y:S02]  /*11c20*/  HADD2.F32 R10, -RZ, R10.H1_H1 ;  /* 0x3000000aff0a7230 */ /* 0x000fe40000004100 */
[----:B------:R-:W-:Y:S01]  /*11c30*/  FFMA.FTZ R20, R7, R12, R20 ;  /* 0x0000000c07147223 */ /* 0x000fe20000010014 */
[----:B------:R-:W-:Y:S02]  /*11c40*/  HADD2.F32 R11, -RZ, R38.H0_H0 ;  /* 0x20000026ff0b7230 */ /* 0x000fe40000004100 */
[----:B------:R-:W-:Y:S01]  /*11c50*/  FFMA.FTZ R28, R15, R68, -R28 ;  /* 0x000000440f1c7223 */ /* 0x000fe2000001081c */
[----:B------:R-:W-:Y:S02]  /*11c60*/  HADD2.F32 R13, -RZ, R37.H0_H0 ;  /* 0x20000025ff0d7230 */ /* 0x000fe40000004100 */
        /* <DEDUP_REMOVED lines=22> */
.L_x_2882:
[----:B------:R-:W-:Y:S05]  /*11dd0*/  BSYNC B0 ;  /* 0x0000000000007941 */ /* 0x000fea0003800000 */
.L_x_2860:
        /* <DEDUP_REMOVED lines=8> */
.L_x_2858:
[----:B01-3--:R-:W3:Y:S02]  /*11e60*/  LDL R0, [R1+0x44] ;  /* 0x0000440001007983 */ /* 0x00bee40000100800 */
[----:B---3--:R-:W-:-:S13]  /*11e70*/  R2UR UR4, R0 ;  /* 0x00000000000472ca */ /* 0x008fda00000e0000 */
[----:B------:R-:W-:-:S05]  /*11e80*/  IMAD.U32 R0, RZ, RZ, UR4 ;  /* 0x00000004ff007e24 */ /* 0x000fca000f8e00ff */
[----:B------:R-:W-:-:S13]  /*11e90*/  ISETP.NE.AND P0, PT, R0, 0x3, PT ;  /* 0x000000030000780c */ /* 0x000fda0003f05270 */
[----:B------:R-:W-:Y:S05]  /*11ea0*/  @!P0 BRA `(.L_x_2911) ;  /* 0x0000000000048947 */ /* 0x000fea0003800000 */
[----:B------:R-:W-:Y:S01]  /*11eb0*/  BPT.TRAP 0x1 ;  /* 0x000000040000795c */ /* 0x000fe20000300000 */
.L_x_2911:
[----:B------:R-:W-:Y:S02]  /*11ec0*/  LEA R0, R205, R16, 0x3 ;  /* 0x00000010cd007211 */ /* 0x000fe400078e18ff */
[----:B----4-:R-:W-:-:S04]  /*11ed0*/  SHF.L.U32 R3, R208, 0x1f, RZ ;  /* 0x0000001fd0037819 */ /* 0x010fc800000006ff */
[----:B------:R0:W1:Y:S01]  /*11ee0*/  SYNCS.PHASECHK.TRANS64.TRYWAIT P2, [R0+URZ+0x36830], R3 ;  /* 0x03683003000075a7 */ /* 0x000062000804017f */
[----:B------:R-:W-:Y:S05]  /*11ef0*/  @!P0 BRA `(.L_x_2912) ;  /* 0x0000000000048947 */ /* 0x000fea0003800000 */
[----:B------:R-:W-:Y:S01]  /*11f00*/  BPT.TRAP 0x1 ;  /* 0x000000040000795c */ /* 0x000fe20000300000 */
.L_x_2912:
[----:B--2---:R-:W2:Y:S02]  /*11f10*/  S2R R4, SR_TID.X ;  /* 0x0000000000047919 */ /* 0x004ea40000002100 */
[----:B--2---:R-:W-:-:S04]  /*11f20*/  LOP3.LUT R4, R4, 0x7f, RZ, 0xc0, !PT ;  /* 0x0000007f04047812 */ /* 0x004fc800078ec0ff */
[----:B------:R-:W-:Y:S01]  /*11f30*/  ISETP.NE.AND P1, PT, R4, RZ, PT ;  /* 0x000000ff0400720c */ /* 0x000fe20003f25270 */
[----:B-1----:R-:W-:-:S12]  /*11f40*/  @P2 BRA `(.L_x_2913) ;  /* 0x0000000000082947 */ /* 0x002fd80003800000 */
[----:B------:R-:W1:Y:S02]  /*11f50*/  SYNCS.PHASECHK.TRANS64.TRYWAIT P2, [R0+URZ+0x36830], R3 ;  /* 0x03683003000075a7 */ /* 0x000e64000804017f */
[----:B-1----:R-:W-:Y:S05]  /*11f60*/  @!P2 BRA `(.L_x_2914) ;  /* 0x000001cc0080a947 */ /* 0x002fea0003800000 */
.L_x_2913:
[----:B------:R-:W-:Y:S05]  /*11f70*/  WARPSYNC.ALL ;  /* 0x0000000000007948 */ /* 0x000fea0003800000 */
[----:B01----:R-:W-:Y:S01]  /*11f80*/  VIADD R3, R16, 0x21400 ;  /* 0x0002140010037836 */ /* 0x003fe20000000000 */
[----:B------:R-:W-:Y:S01]  /*11f90*/  R2UR UR24, R2 ;  /* 0x00000000021872ca */ /* 0x000fe200000e0000 */
[----:B------:R-:W-:Y:S01]  /*11fa0*/  WARPGROUP.ARRIVE ;  /* 0x00000000000079c5 */ /* 0x000fe20000000000 */
[----:B------:R-:W-:Y:S01]  /*11fb0*/  UMOV UR5, 0x40000040 ;  /* 0x4000004000057882 */ /* 0x000fe20000000000 */
[----:B------:R-:W-:Y:S01]  /*11fc0*/  IMAD.MOV.U32 R5, RZ, RZ, 0x40000040 ;  /* 0x40000040ff057424 */ /* 0x000fe200078e00ff */
[----:B------:R-:W-:Y:S01]  /*11fd0*/  SHF.R.U32.HI R3, RZ, 0x4, R3 ;  /* 0x00000004ff037819 */ /* 0x000fe20000011603 */
[----:B------:R-:W-:Y:S01]  /*11fe0*/  UMOV UR27, UR5 ;  /* 0x00000005001b7c82 */ /* 0x000fe20008000000 */
[----:B------:R-:W-:Y:S01]  /*11ff0*/  MOV R7, 0x40000040 ;  /* 0x4000004000077802 */ /* 0x000fe20000000f00 */
[----:B------:R-:W-:Y:S01]  /*12000*/  UMOV UR17, UR27 ;  /* 0x0000001b00117c82 */ /* 0x000fe20008000000 */
[----:B------:R-:W-:Y:S01]  /*12010*/  LOP3.LUT R3, R3, 0x3fff, RZ, 0xc0, !PT ;  /* 0x00003fff03037812 */ /* 0x000fe200078ec0ff */
[----:B------:R-:W-:Y:S01]  /*12020*/  UMOV UR21, UR27 ;  /* 0x0000001b00157c82 */ /* 0x000fe20008000000 */
[----:B------:R-:W-:Y:S01]  /*12030*/  R2UR UR19, R5 ;  /* 0x00000000051372ca */ /* 0x000fe200000e0000 */
[----:B------:R-:W-:Y:S01]  /*12040*/  IMAD.MOV.U32 R5, RZ, RZ, 0x40000040 ;  /* 0x40000040ff057424 */ /* 0x000fe200078e00ff */
[----:B------:R-:W-:Y:S01]  /*12050*/  LOP3.LUT R221, R3, 0x10000, RZ, 0xfc, !PT ;  /* 0x0001000003dd7812 */ /* 0x000fe200078efcff */
[----:B------:R-:W-:Y:S01]  /*12060*/  IMAD.MOV.U32 R3, RZ, RZ, 0x40000040 ;  /* 0x40000040ff037424 */ /* 0x000fe200078e00ff */
[----:B------:R-:W-:Y:S01]  /*12070*/  ULOP3.LUT UR24, UR24, 0x10000, URZ, 0xfc, !UPT ;  /* 0x0001000018187892 */ /* 0x000fe2000f8efc3f */
[----:B------:R-:W-:Y:S01]  /*12080*/  R2UR UR23, R7 ;  /* 0x00000000071772ca */ /* 0x000fe200000e0000 */
[----:B------:R-:W-:Y:S01]  /*12090*/  IMAD.U32 R11, RZ, RZ, UR5 ;  /* 0x00000005ff0b7e24 */ /* 0x000fe2000f8e00ff */
[----:B------:R-:W-:Y:S01]  /*120a0*/  UMOV UR9, UR27 ;  /* 0x0000001b00097c82 */ /* 0x000fe20008000000 */
[----:B------:R-:W-:Y:S01]  /*120b0*/  IMAD R2, R205, 0xa80, R221 ;  /* 0x00000a80cd027824 */ /* 0x000fe200078e02dd */
[----:B------:R-:W-:Y:S01]  /*120c0*/  R2UR UR7, R3 ;  /* 0x00000000030772ca */ /* 0x000fe200000e0000 */
        /* <DEDUP_REMOVED lines=10> */
[C---:B------:R-:W-:Y:S01]  /*12170*/  VIADD R4, R2.reuse, 0x180 ;  /* 0x0000018002047836 */ /* 0x040fe20000000000 */
[----:B------:R-:W-:Y:S01]  /*12180*/  R2UR UR11, R9 ;  /* 0x00000000090b72ca */ /* 0x000fe200000e0000 */
[----:B------:R-:W-:Y:S01]  /*12190*/  IMAD.U32 R10, RZ, RZ, UR4 ;  /* 0x00000004ff0a7e24 */ /* 0x000fe2000f8e00ff */
[----:B------:R-:W-:Y:S01]  /*121a0*/  UMOV UR8, UR26 ;  /* 0x0000001a00087c82 */ /* 0x000fe20008000000 */
[----:B------:R-:W-:Y:S01]  /*121b0*/  VIADD R8, R2, 0x200 ;  /* 0x0000020002087836 */ /* 0x000fe20000000000 */
[----:B------:R-:W-:Y:S01]  /*121c0*/  UMOV UR12, UR26 ;  /* 0x0000001a000c7c82 */ /* 0x000fe20008000000 */
[----:B------:R-:W-:Y:S01]  /*121d0*/  HGMMA.64x16x16.F32 R72, gdesc[UR4], RZ, !UPT, gsb0 ;  /* 0x00200000044879f0 */ /* 0x000fe2000c0008ff */
[----:B------:R-:W-:Y:S01]  /*121e0*/  R2UR UR6, R4 ;  /* 0x00000000040672ca */ /* 0x000fe200000e0000 */
[----:B------:R-:W-:Y:S01]  /*121f0*/  UMOV UR4, UR26 ;  /* 0x0000001a00047c82 */ /* 0x000fe20008000000 */
[----:B------:R-:W-:Y:S01]  /*12200*/  R2UR UR7, R5 ;  /* 0x00000000050772ca */ /* 0x000fe200000e0000 */
[----:B------:R-:W-:Y:S01]  /*12210*/  UMOV UR5, UR27 ;  /* 0x0000001b00057c82 */ /* 0x000fe20008000000 */
[----:B------:R-:W-:Y:S01]  /*12220*/  R2UR UR10, R8 ;  /* 0x00000000080a72ca */ /* 0x000fe200000e0000 */
[C---:B------:R-:W-:Y:S01]  /*12230*/  VIADD R6, R2.reuse, 0x280 ;  /* 0x0000028002067836 */ /* 0x040fe20000000000 */
[----:B------:R-:W-:Y:S01]  /*12240*/  UMOV UR13, UR27 ;  /* 0x0000001b000d7c82 */ /* 0x000fe20008000000 */
[----:B------:R-:W-:Y:S01]  /*12250*/  IMAD.MOV.U32 R7, RZ, RZ, 0x40000040 ;  /* 0x40000040ff077424 */ /* 0x000fe200078e00ff */
[----:B------:R-:W-:Y:S01]  /*12260*/  IADD3 R4, R2, 0x300, RZ ;  /* 0x0000030002047810 */ /* 0x000fe20007ffe0ff */
[----:B------:R-:W-:Y:S01]  /*12270*/  IMAD.MOV.U32 R5, RZ, RZ, 0x40000040 ;  /* 0x40000040ff057424 */ /* 0x000fe200078e00ff */
[----:B------:R-:W-:Y:S01]  /*12280*/  R2UR UR14, R6 ;  /* 0x00000000060e72ca */ /* 0x000fe200000e0000 */
[----:B------:R-:W-:Y:S01]  /*12290*/  VIADD R6, R2, 0x2 ;  /* 0x0000000202067836 */ /* 0x000fe20000000000 */
[----:B------:R-:W-:Y:S01]  /*122a0*/  R2UR UR15, R7 ;  /* 0x00000000070f72ca */ /* 0x000fe200000e0000 */
[----:B------:R-:W-:Y:S01]  /*122b0*/  IMAD.MOV.U32 R7, RZ, RZ, 0x40000040 ;  /* 0x40000040ff077424 */ /* 0x000fe200078e00ff */
[----:B------:R-:W-:Y:S01]  /*122c0*/  UMOV UR29, 0x40000040 ;  /* 0x40000040001d7882 */ /* 0x000fe20000000000 */
[----:B------:R-:W-:Y:S01]  /*122d0*/  IMAD.MOV.U32 R9, RZ, RZ, 0x40000040 ;  /* 0x40000040ff097424 */ /* 0x000fe200078e00ff */
[----:B------:R-:W-:Y:S01]  /*122e0*/  R2UR UR30, R6 ;  /* 0x00000000061e72ca */ /* 0x000fe200000e0000 */
[C---:B------:R-:W-:Y:S01]  /*122f0*/  VIADD R6, R2.reuse, 0x102 ;  /* 0x0000010202067836 */ /* 0x040fe20000000000 */
[----:B------:R-:W-:Y:S01]  /*12300*/  R2UR UR31, R7 ;  /* 0x00000000071f72ca */ /* 0x000fe200000e0000 */
[----:B------:R-:W-:Y:S01]  /*12310*/  IMAD.MOV.U32 R7, RZ, RZ, 0x40000040 ;  /* 0x40000040ff077424 */ /* 0x000fe200078e00ff */
[C---:B------:R-:W-:Y:S01]  /*12320*/  IADD3 R8, R2.reuse, 0x202, RZ ;  /* 0x0000020202087810 */ /* 0x040fe20007ffe0ff */
[----:B------:R0:W-:Y:S01]  /*12330*/  STL.64 [R1], R10 ;  /* 0x0000000a01007387 */ /* 0x0001e20000100a00 */
[----:B------:R-:W-:Y:S01]  /*12340*/  UIADD3 UR56, UR24, 0x404, URZ ;  /* 0x0000040418387890 */ /* 0x000fe2000fffe03f */
[C---:B------:R-:W-:Y:S01]  /*12350*/  VIADD R14, R2.reuse, 0x886 ;  /* 0x00000886020e7836 */ /* 0x040fe20000000000 */
[----:B------:R-:W-:Y:S01]  /*12360*/  UMOV UR57, 0x40000040 ;  /* 0x4000004000397882 */ /* 0x000fe20000000000 */
[----:B------:R-:W-:Y:S01]  /*12370*/  UIADD3 UR52, UR24, 0x406, URZ ;  /* 0x0000040618347890 */ /* 0x000fe2000fffe03f */
[----:B------:R-:W-:Y:S01]  /*12380*/  IMAD.MOV.U32 R15, RZ, RZ, 0x40000040 ;  /* 0x40000040ff0f7424 */ /* 0x000fe200078e00ff */
[----:B------:R-:W-:Y:S01]  /*12390*/  UMOV UR53, 0x40000040 ;  /* 0x4000004000357882 */ /* 0x000fe20000000000 */
[----:B------:R-:W-:Y:S01]  /*123a0*/  UIADD3 UR48, UR24, 0x800, URZ ;  /* 0x0000080018307890 */ /* 0x000fe2000fffe03f */
[----:B------:R-:W1:Y:S01]  /*123b0*/  LDC R3, c[0x0][0x448] ;  /* 0x00011200ff037b82 */ /* 0x000e620000000800 */
[----:B------:R-:W-:Y:S01]  /*123c0*/  UMOV UR49, 0x40000040 ;  /* 0x4000004000317882 */ /* 0x000fe20000000000 */
[----:B------:R-:W-:Y:S01]  /*123d0*/  UIADD3 UR44, UR24, 0x802, URZ ;  /* 0x00000802182c7890 */ /* 0x000fe2000fffe03f */
[----:B------:R-:W-:Y:S01]  /*123e0*/  IMAD.MOV.U32 R21, RZ, RZ, 0x40000040 ;  /* 0x40000040ff157424 */ /* 0x000fe200078e00ff */
[----:B0-----:R-:W-:Y:S01]  /*123f0*/  MOV R11, UR29 ;  /* 0x0000001d000b7c02 */ /* 0x001fe20008000f00 */
[----:B------:R-:W-:Y:S01]  /*12400*/  UMOV UR45, 0x40000040 ;  /* 0x40000040002d7882 */ /* 0x000fe20000000000 */
[----:B------:R-:W-:Y:S01]  /*12410*/  UIADD3 UR40, UR24, 0x804, URZ ;  /* 0x0000080418287890 */ /* 0x000fe2000fffe03f */
[----:B------:R-:W-:Y:S01]  /*12420*/  IADD3 R20, R2, 0x906, RZ ;  /* 0x0000090602147810 */ /* 0x000fe20007ffe0ff */
[----:B------:R-:W-:Y:S01]  /*12430*/  UMOV UR41, 0x40000040 ;  /* 0x4000004000297882 */ /* 0x000fe20000000000 */
[----:B------:R-:W-:Y:S01]  /*12440*/  UIADD3 UR36, UR24, 0x806, URZ ;  /* 0x0000080618247890 */ /* 0x000fe2000fffe03f */
[----:B------:R-:W-:Y:S01]  /*12450*/  @!P1 VIADD R0, R0, 0x36840 ;  /* 0x0003684000009836 */ /* 0x000fe20000000000 */
[----:B------:R-:W-:Y:S01]  /*12460*/  UMOV UR37, 0x40000040 ;  /* 0x4000004000257882 */ /* 0x000fe20000000000 */
[----:B------:R-:W-:Y:S01]  /*12470*/  BSSY B0, `(.L_x_2915) ;  /* 0x0000ae3000007945 */ /* 0x000fe20003800000 */
[----:B------:R-:W-:-:S02]  /*12480*/  CS2R R118, SRZ ;  /* 0x0000000000767805 */ /* 0x000fc4000001ff00 */
[----:B------:R-:W-:Y:S02]  /*12490*/  CS2R R116, SRZ ;  /* 0x0000000000747805 */ /* 0x000fe4000001ff00 */
[----:B------:R-:W-:Y:S02]  /*124a0*/  @!P1 PRMT R0, RZ, 0x654, R0 ;  /* 0x00000654ff009816 */ /* 0x000fe40000000000 */
[----:B------:R-:W-:Y:S02]  /*124b0*/  CS2R R114, SRZ ;  /* 0x0000000000727805 */ /* 0x000fe4000001ff00 */
[----:B------:R-:W-:Y:S02]  /*124c0*/  CS2R R112, SRZ ;  /* 0x0000000000707805 */ /* 0x000fe4000001ff00 */
[----:B------:R-:W-:Y:S02]  /*124d0*/  CS2R R110, SRZ ;  /* 0x00000000006e7805 */ /* 0x000fe4000001ff00 */
[----:B------:R-:W-:-:S02]  /*124e0*/  CS2R R108, SRZ ;  /* 0x00000000006c7805 */ /* 0x000fc4000001ff00 */
[----:B------:R-:W-:Y:S02]  /*124f0*/  CS2R R106, SRZ ;  /* 0x00000000006a7805 */ /* 0x000fe4000001ff00 */
[----:B------:R-:W-:Y:S01]  /*12500*/  CS2R R104, SRZ ;  /* 0x0000000000687805 */ /* 0x000fe2000001ff00 */
[----:B------:R-:W-:Y:S02]  /*12510*/  WARPGROUP.DEPBAR.LE gsb0, 0x0 ;  /* 0x00008000000079c5 */ /* 0x000fe40000010000 */
[----:B------:R-:W-:Y:S01]  /*12520*/  WARPGROUP.ARRIVE ;  /* 0x00000000000079c5 */ /* 0x000fe20000000000 */
[----:B-1----:R-:W-:Y:S02]  /*12530*/  ISETP.NE.AND P2, PT, R3, 0x1, PT ;  /* 0x000000010300780c */ /* 0x002fe40003f45270 */
[----:B------:R-:W-:Y:S02]  /*12540*/  CS2R R102, SRZ ;  /* 0x0000000000667805 */ /* 0x000fe4000001ff00 */
[----:B------:R-:W-:-:S02]  /*12550*/  CS2R R100, SRZ ;  /* 0x0000000000647805 */ /* 0x000fc4000001ff00 */
[----:B------:R-:W-:Y:S02]  /*12560*/  CS2R R98, SRZ ;  /* 0x0000000000627805 */ /* 0x000fe4000001ff00 */
[----:B------:R-:W-:Y:S01]  /*12570*/  CS2R R96, SRZ ;  /* 0x0000000000607805 */ /* 0x000fe2000001ff00 */
[----:B------:R-:W-:Y:S01]  /*12580*/  HGMMA.64x16x16.F32 R64, gdesc[UR16], RZ, !UPT, gsb0 ;  /* 0x00200000104079f0 */ /* 0x000fe2000c0008ff */
[----:B------:R-:W-:Y:S01]  /*12590*/  R2UR UR18, R4 ;  /* 0x00000000041272ca */ /* 0x000fe200000e0000 */
[----:B------:R-:W-:Y:S01]  /*125a0*/  UMOV UR16, UR26 ;  /* 0x0000001a00107c82 */ /* 0x000fe20008000000 */
[----:B------:R-:W-:Y:S01]  /*125b0*/  R2UR UR19, R5 ;  /* 0x00000000051372ca */ /* 0x000fe200000e0000 */
[----:B------:R-:W-:Y:S01]  /*125c0*/  UMOV UR17, UR27 ;  /* 0x0000001b00117c82 */ /* 0x000fe20008000000 */
[----:B------:R-:W-:Y:S01]  /*125d0*/  VIADD R4, R2, 0x82 ;  /* 0x0000008202047836 */ /* 0x000fe20000000000 */
[----:B------:R-:W-:Y:S01]  /*125e0*/  UMOV UR27, UR29 ;  /* 0x0000001d001b7c82 */ /* 0x000fe20008000000 */
[----:B------:R-:W-:Y:S01]  /*125f0*/  IMAD.MOV.U32 R5, RZ, RZ, 0x40000040 ;  /* 0x40000040ff057424 */ /* 0x000fe200078e00ff */
[----:B------:R-:W0:Y:S01]  /*12600*/  @P2 LDC R3, c[0x0][0x44c] ;  /* 0x00011300ff032b82 */ /* 0x000e220000000800 */
[----:B------:R-:W-:Y:S01]  /*12610*/  CS2R R94, SRZ ;  /* 0x00000000005e7805 */ /* 0x000fe2000001ff00 */
[----:B------:R-:W-:-:S02]  /*12620*/  WARPGROUP.DEPBAR.LE gsb0, 0x0 ;  /* 0x00008000000079c5 */ /* 0x000fc40000010000 */
[----:B------:R-:W-:-:S06]  /*12630*/  WARPGROUP.ARRIVE ;  /* 0x00000000000079c5 */ /* 0x000fcc0000000000 */
[----:B------:R-:W-:Y:S01]  /*12640*/  HGMMA.64x16x16.F32 R56, gdesc[UR20], RZ, !UPT, gsb0 ;  /* 0x00200000143879f0 */ /* 0x000fe2000c0008ff */
[----:B------:R-:W-:Y:S01]  /*12650*/  R2UR UR22, R6 ;  /* 0x00000000061672ca */ /* 0x000fe200000e0000 */
[----:B------:R-:W-:Y:S01]  /*12660*/  UMOV UR21, UR27 ;  /* 0x0000001b00157c82 */ /* 0x000fe20008000000 */
[----:B------:R-:W-:Y:S01]  /*12670*/  R2UR UR23, R7 ;  /* 0x00000000071772ca */ /* 0x000fe200000e0000 */
[----:B------:R-:W-:Y:S01]  /*12680*/  VIADD R6, R2, 0x282 ;  /* 0x0000028202067836 */ /* 0x000fe20000000000 */
[----:B------:R-:W-:Y:S01]  /*12690*/  MOV R7, 0x40000040 ;  /* 0x4000004000077802 */ /* 0x000fe20000000f00 */
        /* <DEDUP_REMOVED lines=18> */
[----:B------:R-:W-:Y:S01]  /*127c0*/  VIADD R8, R2, 0x204 ;  /* 0x0000020402087836 */ /* 0x000fe20000000000 */
        /* <DEDUP_REMOVED lines=21> */
[----:B------:R-:W-:Y:S01]  /*12920*/  R2UR UR7, R5 ;  /* 0x00000000050772ca */ /* 0x000fe200000e0000 */
[----:B------:R-:W-:Y:S01]  /*12930*/  IMAD.MOV.U32 R5, RZ, RZ, 0x40000040 ;  /* 0x40000040ff057424 */ /* 0x000fe200078e00ff */
        /* <DEDUP_REMOVED lines=8> */
[----:B-1----:R-:W-:Y:S01]  /*129c0*/  IMAD.U32 R11, RZ, RZ, UR29 ;  /* 0x0000001dff0b7e24 */ /* 0x002fe2000f8e00ff */
[----:B------:R-:W-:Y:S02]  /*129d0*/  WARPGROUP.DEPBAR.LE gsb0, 0x0 ;  /* 0x00008000000079c5 */ /* 0x000fe40000010000 */
[----:B------:R-:W-:-:S06]  /*129e0*/  WARPGROUP.ARRIVE ;  /* 0x00000000000079c5 */ /* 0x000fcc0000000000 */
[----:B------:R-:W-:Y:S01]  /*129f0*/  HGMMA.64x16x16.F32 R64, gdesc[UR16], R64, gsb0 ;  /* 0x00200000104079f0 */ /* 0x000fe20008000840 */
[----:B------:R-:W-:Y:S01]  /*12a00*/  R2UR UR18, R4 ;  /* 0x00000000041272ca */ /* 0x000fe200000e0000 */
[----:B------:R-:W-:Y:S01]  /*12a10*/  UMOV UR16, UR26 ;  /* 0x0000001a00107c82 */ /* 0x000fe20008000000 */
[----:B------:R-:W-:Y:S01]  /*12a20*/  R2UR UR19, R5 ;  /* 0x00000000051372ca */ /* 0x000fe200000e0000 */
[----:B------:R-:W-:Y:S01]  /*12a30*/  UMOV UR17, UR27 ;  /* 0x0000001b00117c82 */ /* 0x000fe20008000000 */
[----:B------:R-:W-:Y:S01]  /*12a40*/  VIADD R4, R2, 0x84 ;  /* 0x0000008402047836 */ /* 0x000fe20000000000 */
[----:B------:R-:W-:Y:S01]  /*12a50*/  UMOV UR27, UR29 ;  /* 0x0000001d001b7c82 */ /* 0x000fe20008000000 */
[----:B------:R-:W-:Y:S01]  /*12a60*/  IMAD.MOV.U32 R5, RZ, RZ, 0x40000040 ;  /* 0x40000040ff057424 */ /* 0x000fe200078e00ff */
        /* <DEDUP_REMOVED lines=15> */
[----:B------:R-:W-:Y:S01]  /*12b60*/  MOV R10, UR28 ;  /* 0x0000001c000a7c02 */ /* 0x000fe20008000f00 */
        /* <DEDUP_REMOVED lines=29> */
[----:B------:R-:W-:-:S04]  /*12d40*/  IADD3 R4, R2, 0x184, RZ ;  /* 0x0000018402047810 */ /* 0x000fc80007ffe0ff */
        /* <DEDUP_REMOVED lines=68> */
[----:B------:R-:W-:-:S04]  /*13190*/  MOV R5, 0x40000040 ;  /* 0x4000004000057802 */ /* 0x000fc80000000f00 */
        /* <DEDUP_REMOVED lines=10> */
[----:B------:R-:W-:Y:S01]  /*13240*/  IMAD.MOV.U32 R7, RZ, RZ, 0x40000040 ;  /* 0x40000040ff077424 */ /* 0x000fe200078e00ff */
[----:B------:R-:W-:Y:S01]  /*13250*/  IADD3 R6, R2, 0x480, RZ ;  /* 0x0000048002067810 */ /* 0x000fe20007ffe0ff */
        /* <DEDUP_REMOVED lines=17> */
[----:B------:R-:W-:Y:S01]  /*13370*/  IMAD.MOV.U32 R7, RZ, RZ, 0x40000040 ;  /* 0x40000040ff077424 */ /* 0x000fe200078e00ff */
[----:B------:R-:W-:Y:S01]  /*13380*/  IADD3 R6, R2, 0x600, RZ ;  /* 0x0000060002067810 */ /* 0x000fe20007ffe0ff */
        /* <DEDUP_REMOVED lines=48> */
[----:B------:R-:W-:Y:S01]  /*13690*/  VIADD R6, R2, 0x482 ;  /* 0x0000048202067836 */ /* 0x000fe20000000000 */
[----:B------:R-:W-:Y:S01]  /*136a0*/  MOV R7, 0x40000040 ;  /* 0x4000004000077802 */ /* 0x000fe20000000f00 */
        /* <DEDUP_REMOVED lines=48> */
[----:B------:R-:W-:Y:S02]  /*139b0*/  R2UR UR58, R6 ;  /* 0x00000000063a72ca */ /* 0x000fe400000e0000 */
[----:B------:R-:W-:Y:S01]  /*139c0*/  R2UR UR59, R7 ;  /* 0x00000000073b72ca */ /* 0x000fe200000e0000 */
        /* <DEDUP_REMOVED lines=17> */
[----:B------:R-:W-:Y:S03]  /*13ae0*/  HGMMA.64x16x16.F32 R72, gdesc[UR28], R72, gsb0 ;  /* 0x002000001c4879f0 */ /* 0x000fe60008000848 */
        /* <DEDUP_REMOVED lines=21> */
[----:B------:R-:W-:Y:S01]  /*13c40*/  UMOV UR4, UR56 ;  /* 0x0000003800047c82 */ /* 0x000fe20008000000 */
        /* <DEDUP_REMOVED lines=153> */
[----:B------:R-:W-:Y:S02]  /*145e0*/  MOV R7, 0x40000040 ;  /* 0x4000004000077802 */ /* 0x000fe40000000f00 */
[----:B------:R-:W-:Y:S01]  /*145f0*/  R2UR UR46, R6 ;  /* 0x00000000062e72ca */ /* 0x000fe200000e0000 */
[----:B------:R-:W-:Y:S01]  /*14600*/  VIADD R6, R2, 0x802 ;  /* 0x0000080202067836 */ /* 0x000fe20000000000 */
[----:B------:R-:W-:Y:S01]  /*14610*/  R2UR UR47, R7 ;  /* 0x00000000072f72ca */ /* 0x000fe200000e0000 */
[----:B------:R-:W-:Y:S01]  /*14620*/  IMAD.MOV.U32 R7, RZ, RZ, 0x40000040 ;  /* 0x40000040ff077424 */ /* 0x000fe200078e00ff */
[----:B------:R-:W-:-:S02]  /*14630*/  WARPGROUP.DEPBAR.LE gsb0, 0x0 ;  /* 0x00008000000079c5 */ /* 0x000fc40000010000 */
        /* <DEDUP_REMOVED lines=54> */
[----:B------:R-:W-:Y:S01]  /*149a0*/  R2UR UR15, R7 ;  /* 0x00000000070f72ca */ /* 0x000fe200000e0000 */
[----:B------:R-:W-:-:S03]  /*149b0*/  IMAD.MOV.U32 R7, RZ, RZ, 0x40000040 ;  /* 0x40000040ff077424 */ /* 0x000fc600078e00ff */
[----:B------:R-:W-:Y:S01]  /*149c0*/  R2UR UR42, R6 ;  /* 0x00000000062a72ca */ /* 0x000fe200000e0000 */
[----:B------:R-:W-:Y:S01]  /*149d0*/  VIADD R6, R2, 0x804 ;  /* 0x0000080402067836 */ /* 0x000fe20000000000 */
[----:B------:R-:W-:Y:S02]  /*149e0*/  R2UR UR43, R7 ;  /* 0x00000000072b72ca */ /* 0x000fe400000e0000 */
[----:B------:R-:W-:Y:S01]  /*149f0*/  MOV R7, 0x40000040 ;  /* 0x4000004000077802 */ /* 0x000fe20000000f00 */
        /* <DEDUP_REMOVED lines=62> */
[----:B------:R-:W-:Y:S01]  /*14de0*/  ULDC UR42, c[0x0][0x9d8] ;  /* 0x00027600002a7ab9 */ /* 0x000fe20000000800 */
[----:B------:R-:W-:Y:S01]  /*14df0*/  ULDC UR43, c[0x0][0x9d8] ;  /* 0x00027600002b7ab9 */ /* 0x000fe20000000800 */
        /* <DEDUP_REMOVED lines=12> */
[----:B------:R-:W-:Y:S02]  /*14ec0*/  ULDC UR8, c[0x0][0x9d8] ;  /* 0x0002760000087ab9 */ /* 0x000fe40000000800 */
        /* <DEDUP_REMOVED lines=16> */
[----:B------:R-:W2:Y:S01]  /*14fd0*/  @P2 LDC R4, c[0x0][0x450] ;  /* 0x00011400ff042b82 */ /* 0x000ea20000000800 */
[----:B------:R-:W-:Y:S02]  /*14fe0*/  WARPGROUP.DEPBAR.LE gsb0, 0x0 ;  /* 0x00008000000079c5 */ /* 0x000fe40000010000 */
[----:B------:R-:W-:-:S06]  /*14ff0*/  WARPGROUP.ARRIVE ;  /* 0x00000000000079c5 */ /* 0x000fcc0000000000 */
[----:B------:R-:W-:Y:S03]  /*15000*/  HGMMA.64x16x16.F32 R72, gdesc[UR36], R72, gsb0 ;  /* 0x00200000244879f0 */ /* 0x000fe60008000848 */
        /* <DEDUP_REMOVED lines=8> */
[----:B------:R-:W-:Y:S01]  /*15090*/  R2UR UR6, R8 ;  /* 0x00000000080672ca */ /* 0x000fe200000e0000 */
[----:B------:R-:W-:Y:S01]  /*150a0*/  UMOV UR4, UR36 ;  /* 0x0000002400047c82 */ /* 0x000fe20008000000 */
[----:B------:R-:W-:Y:S01]  /*150b0*/  R2UR UR7, R9 ;  /* 0x00000000090772ca */ /* 0x000fe200000e0000 */
[----:B------:R-:W-:Y:S01]  /*150c0*/  UMOV UR5, UR37 ;  /* 0x0000002500057c82 */ /* 0x000fe20008000000 */
[----:B------:R-:W3:Y:S01]  /*150d0*/  MUFU.TANH R74, R74 ;  /* 0x0000004a004a7308 */ /* 0x000ee20000002400 */
[----:B------:R-:W-:Y:S01]  /*150e0*/  FMUL.FTZ R8, R77, UR8 ;  /* 0x000000084d087c20 */ /* 0x000fe20008410000 */
[----:B------:R-:W-:Y:S01]  /*150f0*/  FMUL.FTZ R5, R72, UR8 ;  /* 0x0000000848057c20 */ /* 0x000fe20008410000 */
[----:B------:R-:W-:-:S05]  /*15100*/  FMUL.FTZ R7, R76, UR8 ;  /* 0x000000084c077c20 */ /* 0x000fca0008410000 */
[----:B------:R-:W4:Y:S08]  /*15110*/  MUFU.TANH R75, R75 ;  /* 0x0000004b004b7308 */ /* 0x000f300000002400 */
[----:B------:R-:W5:Y:S08]  /*15120*/  MUFU.TANH R78, R78 ;  /* 0x0000004e004e7308 */ /* 0x000f700000002400 */
[----:B------:R-:W5:Y:S08]  /*15130*/  MUFU.TANH R79, R79 ;  /* 0x0000004f004f7308 */ /* 0x000f700000002400 */
        /* <DEDUP_REMOVED lines=8> */
[----:B-1----:R-:W-:Y:S01]  /*151c0*/  FMUL.FTZ R10, R65, UR8 ;  /* 0x00000008410a7c20 */ /* 0x002fe20008410000 */
[----:B------:R-:W-:Y:S01]  /*151d0*/  HGMMA.64x16x16.F32 R56, gdesc[UR4], R56, gsb0 ;  /* 0x00200000043879f0 */ /* 0x000fe20008000838 */
[----:B------:R-:W-:Y:S01]  /*151e0*/  R2UR UR6, R14 ;  /* 0x000000000e0672ca */ /* 0x000fe200000e0000 */
[----:B------:R-:W-:Y:S01]  /*151f0*/  UMOV UR4, UR36 ;  /* 0x0000002400047c82 */ /* 0x000fe20008000000 */
[----:B------:R-:W-:Y:S01]  /*15200*/  R2UR UR7, R15 ;  /* 0x000000000f0772ca */ /* 0x000fe200000e0000 */
[----:B------:R-:W-:Y:S01]  /*15210*/  UMOV UR5, UR37 ;  /* 0x0000002500057c82 */ /* 0x000fe20008000000 */
[----:B------:R-:W1:Y:S01]  /*15220*/  MUFU.TANH R66, R66 ;  /* 0x0000004200427308 */ /* 0x000e620000002400 */
[----:B------:R-:W-:Y:S01]  /*15230*/  FMUL.FTZ R9, R64, UR8 ;  /* 0x0000000840097c20 */ /* 0x000fe20008410000 */
[----:B------:R-:W-:Y:S01]  /*15240*/  FMUL.FTZ R12, R69, UR8 ;  /* 0x00000008450c7c20 */ /* 0x000fe20008410000 */
[----:B------:R-:W-:-:S05]  /*15250*/  FMUL.FTZ R11, R68, UR8 ;  /* 0x00000008440b7c20 */ /* 0x000fca0008410000 */
[----:B------:R-:W1:Y:S08]  /*15260*/  MUFU.TANH R67, R67 ;  /* 0x0000004300437308 */ /* 0x000e700000002400 */
[----:B------:R-:W1:Y:S08]  /*15270*/  MUFU.TANH R70, R70 ;  /* 0x0000004600467308 */ /* 0x000e700000002400 */
[----:B------:R-:W1:Y:S08]  /*15280*/  MUFU.TANH R71, R71 ;  /* 0x0000004700477308 */ /* 0x000e700000002400 */
[----:B------:R-:W-:Y:S08]  /*15290*/  MUFU.TANH R7, R7 ;  /* 0x0000000700077308 */ /* 0x000ff00000002400 */
[----:B------:R-:W-:Y:S01]  /*152a0*/  MUFU.TANH R8, R8 ;  /* 0x0000000800087308 */ /* 0x000fe20000002400 */
[----:B------:R-:W-:-:S02]  /*152b0*/  WARPGROUP.DEPBAR.LE gsb0, 0x0 ;  /* 0x00008000000079c5 */ /* 0x000fc40000010000 */
[----:B------:R-:W-:Y:S01]  /*152c0*/  WARPGROUP.ARRIVE ;  /* 0x00000000000079c5 */ /* 0x000fe20000000000 */
[----:B------:R-:W-:Y:S01]  /*152d0*/  FMUL.FTZ R13, R56, UR8 ;  /* 0x00000008380d7c20 */ /* 0x000fe20008410000 */
[----:B------:R-:W-:Y:S02]  /*152e0*/  IMAD.IADD R56, R230, 0x1, R224 ;  /* 0x00000001e6387824 */ /* 0x000fe400078e02e0 */
        /* <DEDUP_REMOVED lines=8> */
[----:B0-----:R-:W-:-:S04]  /*15370*/  @P2 IMAD.HI.U32 R3, R56, R3, RZ ;  /* 0x0000000338032227 */ /* 0x001fc800078e00ff */
[----:B------:R-:W-:Y:S01]  /*15380*/  FMUL.FTZ R20, R61, UR8 ;  /* 0x000000083d147c20 */ /* 0x000fe20008410000 */
[----:B------:R-:W-:Y:S01]  /*15390*/  MOV R61, 0xffffff90 ;  /* 0xffffff90003d7802 */ /* 0x000fe20000000f00 */
[----:B------:R0:W1:Y:S01]  /*153a0*/  MUFU.TANH R57, R58 ;  /* 0x0000003a00397308 */ /* 0x0000620000002400 */
[----:B------:R-:W-:Y:S01]  /*153b0*/  FMUL.FTZ R59, R59, UR8 ;  /* 0x000000083b3b7c20 */ /* 0x000fe20008410000 */
[----:B--2---:R-:W-:Y:S01]  /*153c0*/  @P2 SHF.R.U32.HI R56, RZ, R4, R3 ;  /* 0x00000004ff382219 */ /* 0x004fe20000011603 */
[----:B------:R-:W-:Y:S02]  /*153d0*/  IMAD R4, R150, -0x70, R227 ;  /* 0xffffff9096047824 */ /* 0x000fe400078e02e3 */
[----:B------:R-:W-:Y:S01]  /*153e0*/  FMUL.FTZ R62, R62, UR8 ;  /* 0x000000083e3e7c20 */ /* 0x000fe20008410000 */
[----:B------:R-:W-:Y:S01]  /*153f0*/  FMUL.FTZ R63, R63, UR8 ;  /* 0x000000083f3f7c20 */ /* 0x000fe20008410000 */
[----:B------:R-:W-:Y:S01]  /*15400*/  VIADD R4, R4, 0x70 ;  /* 0x0000007004047836 */ /* 0x000fe20000000000 */
[----:B------:R-:W2:Y:S01]  /*15410*/  MUFU.TANH R59, R59 ;  /* 0x0000003b003b7308 */ /* 0x000ea20000002400 */
[----:B0-----:R-:W-:-:S04]  /*15420*/  IMAD R58, R150, R61, 0x71 ;  /* 0x00000071963a7424 */ /* 0x001fc800078e023d */
[----:B------:R-:W-:-:S03]  /*15430*/  IMAD R58, R229, -0x2, R58 ;  /* 0xfffffffee53a7824 */ /* 0x000fc600078e023a */
[----:B------:R-:W0:Y:S02]  /*15440*/  MUFU.TANH R62, R62 ;  /* 0x0000003e003e7308 */ /* 0x000e240000002400 */
[----:B------:R-:W-:-:S06]  /*15450*/  IADD3 R89, -R226, R58, R227 ;  /* 0x0000003ae2597210 */ /* 0x000fcc0007ffe1e3 */
[----:B------:R-:W0:Y:S08]  /*15460*/  MUFU.TANH R63, R63 ;  /* 0x0000003f003f7308 */ /* 0x000e300000002400 */
[----:B------:R-:W-:Y:S08]  /*15470*/  MUFU.TANH R9, R9 ;  /* 0x0000000900097308 */ /* 0x000ff00000002400 */
[----:B------:R-:W-:Y:S01]  /*15480*/  MUFU.TANH R10, R10 ;  /* 0x0000000a000a7308 */ /* 0x000fe20000002400 */
[----:B------:R-:W-:-:S02]  /*15490*/  WARPGROUP.DEPBAR.LE gsb0, 0x0 ;  /* 0x00008000000079c5 */ /* 0x000fc40000010000 */
[----:B------:R-:W-:Y:S01]  /*154a0*/  WARPGROUP.ARRIVE ;  /* 0x00000000000079c5 */ /* 0x000fe20000000000 */
[----:B------:R-:W-:Y:S01]  /*154b0*/  FMUL.FTZ R21, R48, UR8 ;  /* 0x0000000830157c20 */ /* 0x000fe20008410000 */
[----:B------:R-:W-:Y:S01]  /*154c0*/  FMUL.FTZ R3, R49, UR8 ;  /* 0x0000000831037c20 */ /* 0x000fe20008410000 */
[----:B------:R-:W-:Y:S02]  /*154d0*/  VIADD R48, R2, 0x986 ;  /* 0x0000098602307836 */ /* 0x000fe40000000000 */
[----:B------:R-:W-:Y:S01]  /*154e0*/  FMUL.FTZ R50, R50, UR8 ;  /* 0x0000000832327c20 */ /* 0x000fe20008410000 */
[----:B------:R-:W-:Y:S01]  /*154f0*/  IMAD.MOV.U32 R49, RZ, RZ, 0x40000040 ;  /* 0x40000040ff317424 */ /* 0x000fe200078e00ff */
[----:B------:R-:W-:Y:S01]  /*15500*/  HGMMA.64x16x16.F32 R40, gdesc[UR4], R40, gsb0 ;  /* 0x00200000042879f0 */ /* 0x000fe20008000828 */
[----:B------:R-:W-:Y:S01]  /*15510*/  UMOV UR4, UR36 ;  /* 0x0000002400047c82 */ /* 0x000fe20008000000 */
[----:B------:R-:W-:Y:S01]  /*15520*/  R2UR UR6, R48 ;  /* 0x00000000300672ca */ /* 0x000fe200000e0000 */
[----:B------:R-:W-:Y:S01]  /*15530*/  UMOV UR5, UR37 ;  /* 0x0000002500057c82 */ /* 0x000fe20008000000 */
[----:B------:R-:W-:Y:S01]  /*15540*/  R2UR UR7, R49 ;  /* 0x00000000310772ca */ /* 0x000fe200000e0000 */
[----:B------:R3:W0:Y:S01]  /*15550*/  MUFU.TANH R60, R50 ;  /* 0x00000032003c7308 */ /* 0x0006220000002400 */
[----:B------:R-:W4:Y:S01]  /*15560*/  SHFL.IDX PT, R49, R56, 0x1, 0x1c1f ;  /* 0x003c1f0038317f89 */ /* 0x000f2200000e0000 */
[----:B------:R-:W-:-:S02]  /*15570*/  VIADD R2, R2, 0xa06 ;  /* 0x00000a0602027836 */ /* 0x000fc40000000000 */
[----:B------:R-:W-:Y:S01]  /*15580*/  FMUL.FTZ R51, R51, UR8 ;  /* 0x0000000833337c20 */ /* 0x000fe20008410000 */
[----:B------:R-:W-:Y:S01]  /*15590*/  FMUL.FTZ R54, R54, UR8 ;  /* 0x0000000836367c20 */ /* 0x000fe20008410000 */
[----:B------:R-:W-:Y:S01]  /*155a0*/  FMUL.FTZ R55, R55, UR8 ;  /* 0x0000000837377c20 */ /* 0x000fe20008410000 */
[----:B------:R-:W0:Y:S01]  /*155b0*/  SHFL.IDX PT, R56, R56, RZ, 0x1c1f ;  /* 0x001c1fff38387589 */ /* 0x000e2200000e0000 */
[----:B------:R-:W-:Y:S01]  /*155c0*/  FMUL.FTZ R52, R52, UR8 ;  /* 0x0000000834347c20 */ /* 0x000fe20008410000 */
[----:B------:R5:W-:Y:S01]  /*155d0*/  MUFU.TANH R48, R3 ;  /* 0x0000000300307308 */ /* 0x000be20000002400 */
[----:B---3--:R-:W-:-:S07]  /*155e0*/  IMAD R50, R229, -0x2, R4 ;  /* 0xfffffffee5327824 */ /* 0x008fce00078e0204 */
[----:B------:R-:W3:Y:S01]  /*155f0*/  MUFU.TANH R51, R51 ;  /* 0x0000003300337308 */ /* 0x000ee20000002400 */
[----:B-----5:R-:W-:-:S07]  /*15600*/  IMAD.MOV.U32 R3, RZ, RZ, 0x40000040 ;  /* 0x40000040ff037424 */ /* 0x020fce00078e00ff */
[----:B------:R-:W-:Y:S01]  /*15610*/  MUFU.TANH R54, R54 ;  /* 0x0000003600367308 */ /* 0x000fe20000002400 */
[----:B----4-:R-:W-:-:S04]  /*15620*/  VIADDMNMX R4, R49, R89, R50, PT ;  /* 0x0000005931047246 */ /* 0x010fc80003800132 */
[C---:B------:R-:W-:Y:S02]  /*15630*/  ISETP.GT.AND P5, PT, R4.reuse, RZ, PT ;  /* 0x000000ff0400720c */ /* 0x040fe40003fa4270 */
[C---:B------:R-:W-:Y:S01]  /*15640*/  ISETP.GT.AND P6, PT, R4.reuse, 0x1, PT ;  /* 0x000000010400780c */ /* 0x040fe20003fc4270 */
[----:B------:R0:W4:Y:S01]  /*15650*/  MUFU.TANH R58, R55 ;  /* 0x00000037003a7308 */ /* 0x0001220000002400 */
[----:B------:R-:W-:Y:S02]  /*15660*/  ISETP.GT.AND P4, PT, R4, 0x8, PT ;  /* 0x000000080400780c */ /* 0x000fe40003f84270 */
[----:B------:R-:W-:Y:S02]  /*15670*/  FSEL R93, R74, -INF , P5 ;  /* 0xff8000004a5d7808 */ /* 0x000fe40002800000 */
[----:B------:R-:W-:Y:S02]  /*15680*/  FSEL R91, R75, -INF , P6 ;  /* 0xff8000004b5b7808 */ /* 0x000fe40003000000 */
[----:B------:R-:W-:Y:S01]  /*15690*/  ISETP.GT.AND P3, PT, R4, 0x9, PT ;  /* 0x000000090400780c */ /* 0x000fe20003f64270 */
[----:B------:R-:W-:Y:S01]  /*156a0*/  MUFU.TANH R11, R11 ;  /* 0x0000000b000b7308 */ /* 0x000fe20000002400 */
[----:B------:R-:W-:-:S02]  /*156b0*/  FSEL R87, R78, -INF , P4 ;  /* 0xff8000004e577808 */ /* 0x000fc40002000000 */
[C---:B------:R-:W-:Y:S02]  /*156c0*/  ISETP.GT.AND P5, PT, R4.reuse, 0x10, PT ;  /* 0x000000100400780c */ /* 0x040fe40003fa4270 */
[----:B------:R-:W-:Y:S01]  /*156d0*/  FSEL R85, R79, -INF , P3 ;  /* 0xff8000004f557808 */ /* 0x000fe20001800000 */
[----:B------:R-:W-:Y:S02]  /*156e0*/  WARPGROUP.DEPBAR.LE gsb0, 0x0 ;  /* 0x00008000000079c5 */ /* 0x000fe40000010000 */
[----:B------:R-:W-:Y:S01]  /*156f0*/  WARPGROUP.ARRIVE ;  /* 0x00000000000079c5 */ /* 0x000fe20000000000 */
[----:B------:R-:W-:Y:S01]  /*15700*/  ISETP.GT.AND P3, PT, R4, 0x11, PT ;  /* 0x000000110400780c */ /* 0x000fe20003f64270 */
[----:B------:R-:W-:Y:S01]  /*15710*/  FMUL.FTZ R42, R42, UR8 ;  /* 0x000000082a2a7c20 */ /* 0x000fe20008410000 */
[----:B-1----:R-:W-:Y:S01]  /*15720*/  FSEL R83, R66, -INF , P5 ;  /* 0xff80000042537808 */ /* 0x002fe20002800000 */
[----:B------:R-:W-:Y:S01]  /*15730*/  FMUL.FTZ R47, R47, UR8 ;  /* 0x000000082f2f7c20 */ /* 0x000fe20008410000 */
[----:B------:R-:W-:Y:S01]  /*15740*/  ISETP.GT.AND P4, PT, R4, 0x18, PT ;  /* 0x000000180400780c */ /* 0x000fe20003f84270 */
[----:B------:R-:W-:Y:S01]  /*15750*/  HGMMA.64x16x16.F32 R32, gdesc[UR4], R32, gsb0 ;  /* 0x00200000042079f0 */ /* 0x000fe20008000820 */
[----:B------:R-:W-:Y:S01]  /*15760*/  R2UR UR6, R2 ;  /* 0x00000000020672ca */ /* 0x000fe200000e0000 */
[----:B------:R-:W-:Y:S01]  /*15770*/  UMOV UR4, UR36 ;  /* 0x0000002400047c82 */ /* 0x000fe20008000000 */
[----:B------:R-:W-:Y:S01]  /*15780*/  R2UR UR7, R3 ;  /* 0x00000000030772ca */ /* 0x000fe200000e0000 */
[----:B------:R-:W-:Y:S01]  /*15790*/  UMOV UR5, UR37 ;  /* 0x0000002500057c82 */ /* 0x000fe20008000000 */
[----:B------:R-:W-:Y:S01]  /*157a0*/  FMNMX.FTZ R2, R93, R91, !PT ;  /* 0x0000005b5d027209 */ /* 0x000fe20007810000 */
[----:B------:R-:W1:Y:S01]  /*157b0*/  MUFU.TANH R42, R42 ;  /* 0x0000002a002a7308 */ /* 0x000e620000002400 */
[----:B------:R-:W-:Y:S01]  /*157c0*/  FSEL R81, R67, -INF , P3 ;  /* 0xff80000043517808 */ /* 0x000fe20001800000 */
[----:B------:R-:W-:Y:S01]  /*157d0*/  FMUL.FTZ R43, R43, UR8 ;  /* 0x000000082b2b7c20 */ /* 0x000fe20008410000 */
[----:B------:R-:W-:Y:S01]  /*157e0*/  FMNMX.FTZ R2, R87, R2, !PT ;  /* 0x0000000257027209 */ /* 0x000fe20007810000 */
[----:B------:R-:W-:Y:S01]  /*157f0*/  FMUL.FTZ R46, R46, UR8 ;  /* 0x000000082e2e7c20 */ /* 0x000fe20008410000 */
[----:B------:R-:W-:Y:S01]  /*15800*/  ISETP.GT.AND P3, PT, R4, 0x19, PT ;  /* 0x000000190400780c */ /* 0x000fe20003f64270 */
[----:B------:R-:W-:Y:S01]  /*15810*/  FMUL.FTZ R45, R45, UR8 ;  /* 0x000000082d2d7c20 */ /* 0x000fe20008410000 */
[----:B------:R-:W-:Y:S01]  /*15820*/  FMNMX.FTZ R2, R85, R2, !PT ;  /* 0x0000000255027209 */ /* 0x000fe20007810000 */
[----:B------:R5:W-:Y:S01]  /*15830*/  MUFU.TANH R61, R47 ;  /* 0x0000002f003d7308 */ /* 0x000be20000002400 */
[----:B------:R-:W-:Y:S01]  /*15840*/  FSEL R79, R70, -INF , P4 ;  /* 0xff800000464f7808 */ /* 0x000fe20002000000 */
[----:B------:R-:W-:Y:S01]  /*15850*/  FMUL.FTZ R40, R40, UR8 ;  /* 0x0000000828287c20 */ /* 0x000fe20008410000 */
[----:B------:R-:W-:Y:S01]  /*15860*/  FMNMX.FTZ R2, R83, R2, !PT ;  /* 0x0000000253027209 */ /* 0x000fe20007810000 */
[----:B------:R-:W-:Y:S01]  /*15870*/  FMUL.FTZ R41, R41, UR8 ;  /* 0x0000000829297c20 */ /* 0x000fe20008410000 */
[----:B------:R-:W-:Y:S01]  /*15880*/  ISETP.GT.AND P4, PT, R4, 0x20, PT ;  /* 0x000000200400780c */ /* 0x000fe20003f84270 */
[----:B------:R-:W-:Y:S01]  /*15890*/  FMUL.FTZ R44, R44, UR8 ;  /* 0x000000082c2c7c20 */ /* 0x000fe20008410000 */
[----:B------:R-:W-:Y:S01]  /*158a0*/  FMNMX.FTZ R2, R81, R2, !PT ;  /* 0x0000000251027209 */ /* 0x000fe20007810000 */
[----:B------:R3:W1:Y:S01]  /*158b0*/  MUFU.TANH R3, R43 ;  /* 0x0000002b00037308 */ /* 0x0006620000002400 */
[----:B------:R-:W-:-:S02]  /*158c0*/  FSEL R77, R71, -INF , P3 ;  /* 0xff800000474d7808 */ /* 0x000fc40001800000 */
[----:B------:R-:W-:Y:S02]  /*158d0*/  FMNMX.FTZ R2, R79, R2, !PT ;  /* 0x000000024f027209 */ /* 0x000fe40007810000 */
[C---:B------:R-:W-:Y:S02]  /*158e0*/  ISETP.GT.AND P3, PT, R4.reuse, 0x21, PT ;  /* 0x000000210400780c */ /* 0x040fe40003f64270 */
[----:B------:R-:W-:Y:S01]  /*158f0*/  FSEL R75, R57, -INF , P4 ;  /* 0xff800000394b7808 */ /* 0x000fe20002000000 */
[----:B------:R-:W-:Y:S01]  /*15900*/  MUFU.TANH R46, R46 ;  /* 0x0000002e002e7308 */ /* 0x000fe20000002400 */
[----:B------:R-:W-:Y:S02]  /*15910*/  FMNMX.FTZ R2, R77, R2, !PT ;  /* 0x000000024d027209 */ /* 0x000fe40007810000 */
[----:B------:R-:W-:Y:S02]  /*15920*/  ISETP.GT.AND P4, PT, R4, 0x28, PT ;  /* 0x000000280400780c */ /* 0x000fe40003f84270 */
[----:B--2---:R-:W-:-:S02]  /*15930*/  FSEL R65, R59, -INF , P3 ;  /* 0xff8000003b417808 */ /* 0x004fc40001800000 */
[----:B------:R-:W-:Y:S01]  /*15940*/  FMNMX.FTZ R2, R75, R2, !PT ;  /* 0x000000024b027209 */ /* 0x000fe20007810000 */
[----:B------:R-:W-:Y:S01]  /*15950*/  MUFU.TANH R12, R12 ;  /* 0x0000000c000c7308 */ /* 0x000fe20000002400 */
[----:B------:R-:W-:Y:S02]  /*15960*/  ISETP.GT.AND P3, PT, R4, 0x29, PT ;  /* 0x000000290400780c */ /* 0x000fe40003f64270 */
[----:B0-----:R-:W-:Y:S02]  /*15970*/  FSEL R55, R62, -INF , P4 ;  /* 0xff8000003e377808 */ /* 0x001fe40002000000 */
[----:B------:R-:W-:Y:S02]  /*15980*/  FMNMX.FTZ R2, R65, R2, !PT ;  /* 0x0000000241027209 */ /* 0x000fe40007810000 */
[----:B------:R-:W-:Y:S01]  /*15990*/  ISETP.GT.AND P4, PT, R4, 0x30, PT ;  /* 0x000000300400780c */ /* 0x000fe20003f84270 */
[----:B------:R-:W-:Y:S01]  /*159a0*/  MUFU.TANH R13, R13 ;  /* 0x0000000d000d7308 */ /* 0x000fe20000002400 */
[----:B------:R-:W-:-:S02]  /*159b0*/  FSEL R49, R63, -INF , P3 ;  /* 0xff8000003f317808 */ /* 0x000fc40001800000 */
[----:B------:R-:W-:Y:S02]  /*159c0*/  FMNMX.FTZ R2, R55, R2, !PT ;  /* 0x0000000237027209 */ /* 0x000fe40007810000 */
[----:B------:R-:W-:Y:S01]  /*159d0*/  ISETP.GT.AND P3, PT, R4, 0x31, PT ;  /* 0x000000310400780c */ /* 0x000fe20003f64270 */
[----:B------:R-:W-:Y:S02]  /*159e0*/  WARPGROUP.DEPBAR.LE gsb0, 0x0 ;  /* 0x00008000000079c5 */ /* 0x000fe40000010000 */
[----:B------:R-:W-:Y:S01]  /*159f0*/  WARPGROUP.ARRIVE ;  /* 0x00000000000079c5 */ /* 0x000fe20000000000 */
[----:B------:R-:W-:Y:S01]  /*15a00*/  FMUL.FTZ R34, R34, UR8 ;  /* 0x0000000822227c20 */ /* 0x000fe20008410000 */
[----:B-----5:R-:W-:Y:S01]  /*15a10*/  FSEL R47, R60, -INF , P4 ;  /* 0xff8000003c2f7808 */ /* 0x020fe20002000000 */
[----:B------:R-:W-:Y:S01]  /*15a20*/  FMUL.FTZ R35, R35, UR8 ;  /* 0x0000000823237c20 */ /* 0x000fe20008410000 */
[----:B------:R-:W-:Y:S01]  /*15a30*/  FMNMX.FTZ R2, R49, R2, !PT ;  /* 0x0000000231027209 */ /* 0x000fe20007810000 */
[----:B------:R0:W-:Y:S01]  /*15a40*/  MUFU.TANH R64, R34 ;  /* 0x0000002200407308 */ /* 0x0001e20000002400 */
[----:B------:R-:W-:Y:S01]  /*15a50*/  HGMMA.64x16x16.F32 R24, gdesc[UR4], R24, gsb0 ;  /* 0x00200000041879f0 */ /* 0x000fe20008000818 */
[----:B------:R-:W-:Y:S01]  /*15a60*/  ISETP.GT.AND P4, PT, R4, 0x38, PT ;  /* 0x000000380400780c */ /* 0x000fe20003f84270 */
[----:B------:R-:W-:Y:S01]  /*15a70*/  FMUL.FTZ R38, R38, UR8 ;  /* 0x0000000826267c20 */ /* 0x000fe20008410000 */
[----:B---3--:R-:W-:Y:S01]  /*15a80*/  FSEL R43, R51, -INF , P3 ;  /* 0xff800000332b7808 */ /* 0x008fe20001800000 */
[----:B------:R-:W-:Y:S01]  /*15a90*/  ULDC UR4, c[0x0][0x988] ;  /* 0x0002620000047ab9 */ /* 0x000fe20000000800 */
[----:B------:R-:W-:Y:S01]  /*15aa0*/  ISETP.GT.AND P3, PT, R4, 0x39, PT ;  /* 0x000000390400780c */ /* 0x000fe20003f64270 */
[----:B------:R-:W-:Y:S01]  /*15ab0*/  FMUL.FTZ R33, R33, UR8 ;  /* 0x0000000821217c20 */ /* 0x000fe20008410000 */
[----:B------:R2:W3:Y:S01]  /*15ac0*/  MUFU.TANH R62, R35 ;  /* 0x00000023003e7308 */ /* 0x0004e20000002400 */
[----:B0-----:R-:W-:Y:S01]  /*15ad0*/  FMNMX.FTZ R34, R47, R2, !PT ;  /* 0x000000022f227209 */ /* 0x001fe20007810000 */
[----:B------:R-:W-:Y:S01]  /*15ae0*/  FMUL.FTZ R2, R39, UR8 ;  /* 0x0000000827027c20 */ /* 0x000fe20008410000 */
[----:B----4-:R-:W-:Y:S01]  /*15af0*/  FSEL R39, R58, -INF , P3 ;  /* 0xff8000003a277808 */ /* 0x010fe20001800000 */
[----:B------:R-:W-:Y:S01]  /*15b00*/  FMUL.FTZ R37, R37, UR8 ;  /* 0x0000000825257c20 */ /* 0x000fe20008410000 */
[----:B------:R-:W-:Y:S01]  /*15b10*/  FMNMX.FTZ R34, R43, R34, !PT ;  /* 0x000000222b227209 */ /* 0x000fe20007810000 */
[----:B------:R-:W-:Y:S01]  /*15b20*/  FMUL.FTZ R32, R32, UR8 ;  /* 0x0000000820207c20 */ /* 0x000fe20008410000 */
[----:B------:R-:W-:Y:S01]  /*15b30*/  ISETP.GT.AND P3, PT, R4, 0x41, PT ;  /* 0x000000410400780c */ /* 0x000fe20003f64270 */
[----:B------:R-:W0:Y:S01]  /*15b40*/  MUFU.TANH R67, R2 ;  /* 0x0000000200437308 */ /* 0x000e220000002400 */
[----:B--2---:R-:W-:Y:S01]  /*15b50*/  FSEL R35, R54, -INF , P4 ;  /* 0xff80000036237808 */ /* 0x004fe20002000000 */
[----:B------:R-:W-:Y:S01]  /*15b60*/  FMUL.FTZ R36, R36, UR8 ;  /* 0x0000000824247c20 */ /* 0x000fe20008410000 */
[----:B------:R-:W-:-:S02]  /*15b70*/  ISETP.GT.AND P4, PT, R4, 0x40, PT ;  /* 0x000000400400780c */ /* 0x000fc40003f84270 */
[----:B------:R-:W-:Y:S02]  /*15b80*/  FMNMX.FTZ R34, R35, R34, !PT ;  /* 0x0000002223227209 */ /* 0x000fe40007810000 */
[----:B-1----:R-:W-:Y:S01]  /*15b90*/  FSEL R51, R42, -INF , P4 ;  /* 0xff8000002a337808 */ /* 0x002fe20002000000 */
[----:B------:R-:W1:Y:S01]  /*15ba0*/  MUFU.TANH R38, R38 ;  /* 0x0000002600267308 */ /* 0x000e620000002400 */
[----:B------:R-:W-:Y:S02]  /*15bb0*/  FMNMX.FTZ R34, R39, R34, !PT ;  /* 0x0000002227227209 */ /* 0x000fe40007810000 */
[C---:B------:R-:W-:Y:S02]  /*15bc0*/  ISETP.GT.AND P4, PT, R4.reuse, 0x48, PT ;  /* 0x000000480400780c */ /* 0x040fe40003f84270 */
[----:B------:R-:W-:Y:S02]  /*15bd0*/  FSEL R57, R3, -INF , P3 ;  /* 0xff80000003397808 */ /* 0x000fe40001800000 */
[----:B------:R-:W-:Y:S01]  /*15be0*/  FMNMX.FTZ R34, R51, R34, !PT ;  /* 0x0000002233227209 */ /* 0x000fe20007810000 */
[----:B------:R-:W-:Y:S01]  /*15bf0*/  MUFU.TANH R14, R14 ;  /* 0x0000000e000e7308 */ /* 0x000fe20000002400 */
[----:B------:R-:W-:-:S02]  /*15c00*/  ISETP.GT.AND P3, PT, R4, 0x49, PT ;  /* 0x000000490400780c */ /* 0x000fc40003f64270 */
[----:B------:R-:W-:Y:S02]  /*15c10*/  FMNMX.FTZ R34, R57, R34, !PT ;  /* 0x0000002239227209 */ /* 0x000fe40007810000 */
[----:B------:R-:W-:Y:S02]  /*15c20*/  FSEL R59, R61, -INF , P3 ;  /* 0xff8000003d3b7808 */ /* 0x000fe40001800000 */
[----:B------:R-:W-:Y:S01]  /*15c30*/  ISETP.GT.AND P3, PT, R4, 0x51, PT ;  /* 0x000000510400780c */ /* 0x000fe20003f64270 */
[----:B------:R-:W-:Y:S01]  /*15c40*/  MUFU.TANH R15, R15 ;  /* 0x0000000f000f7308 */ /* 0x000fe20000002400 */
[----:B------:R-:W-:Y:S02]  /*15c50*/  VIADDMNMX R56, R56, R89, R50, PT ;  /* 0x0000005938387246 */ /* 0x000fe40003800132 */
[----:B---3--:R-:W-:Y:S02]  /*15c60*/  FSEL R63, R62, -INF , P3 ;  /* 0xff8000003e3f7808 */ /* 0x008fe40001800000 */
[----:B------:R-:W-:-:S02]  /*15c70*/  ISETP.GT.AND P3, PT, R4, 0x59, PT ;  /* 0x000000590400780c */ /* 0x000fc40003f64270 */
[----:B------:R-:W-:Y:S01]  /*15c80*/  ISETP.GT.AND P5, PT, R56, 0x8, PT ;  /* 0x000000083800780c */ /* 0x000fe20003fa4270 */
[----:B------:R-:W-:Y:S01]  /*15c90*/  MUFU.TANH R20, R20 ;  /* 0x0000001400147308 */ /* 0x000fe20000002400 */
[----:B0-----:R-:W-:Y:S02]  /*15ca0*/  FSEL R67, R67, -INF , P3 ;  /* 0xff80000043437808 */ /* 0x001fe40001800000 */
[----:B------:R-:W-:Y:S01]  /*15cb0*/  ISETP.GT.AND P3, PT, R4, 0x61, PT ;  /* 0x000000610400780c */ /* 0x000fe20003f64270 */
        /* <DEDUP_REMOVED lines=18> */
[----:B------:R0:W-:Y:S01]  /*15de0*/  @!P1 SYNCS.ARRIVE.TRANS64.RED.A1T0 RZ, [R0+URZ], RZ ;  /* 0x000000ff00ff99a7 */ /* 0x0001e2000810043f */
[----:B------:R-:W-:-:S02]  /*15df0*/  FMNMX.FTZ R34, R63, R34, !PT ;  /* 0x000000223f227209 */ /* 0x000fc40007810000 */
[C---:B------:R-:W-:Y:S02]  /*15e00*/  ISETP.GT.AND P4, PT, R4.reuse, 0x60, PT ;  /* 0x000000600400780c */ /* 0x040fe40003f84270 */
[----:B------:R-:W1:Y:S01]  /*15e10*/  MUFU.TANH R30, R30 ;  /* 0x0000001e001e7308 */ /* 0x000e620000002400 */
[----:B------:R-:W-:Y:S02]  /*15e20*/  FMNMX.FTZ R34, R31, R34, !PT ;  /* 0x000000221f227209 */ /* 0x000fe40007810000 */
[----:B--2---:R-:W-:Y:S02]  /*15e30*/  FSEL R73, R73, -INF , P3 ;  /* 0xff80000049497808 */ /* 0x004fe40001800000 */
[----:B------:R-:W-:Y:S02]  /*15e40*/  FMNMX.FTZ R34, R67, R34, !PT ;  /* 0x0000002243227209 */ /* 0x000fe40007810000 */
[----:B------:R-:W-:Y:S01]  /*15e50*/  ISETP.GT.AND P3, PT, R4, 0x69, PT ;  /* 0x000000690400780c */ /* 0x000fe20003f64270 */
[----:B------:R2:W4:Y:S01]  /*15e60*/  MUFU.TANH R3, R2 ;  /* 0x0000000200037308 */ /* 0x0005220000002400 */
[----:B---3--:R-:W-:-:S02]  /*15e70*/  FSEL R71, R26, -INF , P4 ;  /* 0xff8000001a477808 */ /* 0x008fc40002000000 */
[----:B------:R-:W-:Y:S01]  /*15e80*/  ISETP.GT.AND P4, PT, R4, 0x68, PT ;  /* 0x000000680400780c */ /* 0x000fe20003f84270 */
[----:B------:R-:W-:Y:S01]  /*15e90*/  IMAD.U32 R4, RZ, RZ, UR4 ;  /* 0x00000004ff047e24 */ /* 0x000fe2000f8e00ff */
[----:B------:R-:W-:Y:S02]  /*15ea0*/  FMNMX.FTZ R34, R71, R34, !PT ;  /* 0x0000002247227209 */ /* 0x000fe40007810000 */
[----:B------:R-:W-:Y:S01]  /*15eb0*/  FSEL R7, R7, -INF , P5 ;  /* 0xff80000007077808 */ /* 0x000fe20002800000 */
[----:B------:R-:W-:Y:S01]  /*15ec0*/  MUFU.TANH R46, R24 ;  /* 0x00000018002e7308 */ /* 0x000fe20000002400 */
[----:B-1----:R-:W-:Y:S01]  /*15ed0*/  FSEL R69, R30, -INF , P4 ;  /* 0xff8000001e457808 */ /* 0x002fe20002000000 */
[----:B--2---:R-:W-:Y:S01]  /*15ee0*/  FMUL.FTZ R2, R53, UR8 ;  /* 0x0000000835027c20 */ /* 0x004fe20008410000 */
[----:B------:R-:W-:Y:S02]  /*15ef0*/  FMNMX.FTZ R34, R73, R34, !PT ;  /* 0x0000002249227209 */ /* 0x000fe40007810000 */
[----:B------:R-:W-:-:S02]  /*15f00*/  ISETP.GT.AND P4, PT, R56, 0x1, PT ;  /* 0x000000013800780c */ /* 0x000fc40003f84270 */
[----:B------:R-:W-:Y:S01]  /*15f10*/  FMNMX.FTZ R34, R69, R34, !PT ;  /* 0x0000002245227209 */ /* 0x000fe20007810000 */
[----:B------:R1:W-:Y:S01]  /*15f20*/  MUFU.TANH R30, R2 ;  /* 0x00000002001e7308 */ /* 0x0003e20000002400 */
[----:B----4-:R-:W-:Y:S02]  /*15f30*/  FSEL R53, R3, -INF , P3 ;  /* 0xff80000003357808 */ /* 0x010fe40001800000 */
[----:B------:R-:W-:Y:S02]  /*15f40*/  FSEL R6, R6, -INF , P4 ;  /* 0xff80000006067808 */ /* 0x000fe40002000000 */
[----:B------:R-:W-:Y:S02]  /*15f50*/  FMNMX.FTZ R34, R53, R34, !PT ;  /* 0x0000002235227209 */ /* 0x000fe40007810000 */
[----:B------:R-:W-:Y:S01]  /*15f60*/  ISETP.GT.AND P4, PT, R56, 0x10, PT ;  /* 0x000000103800780c */ /* 0x000fe20003f84270 */
[----:B------:R2:W-:Y:S02]  /*15f70*/  MUFU.TANH R54, R25 ;  /* 0x0000001900367308 */ /* 0x0005e40000002400 */
[----:B------:R-:W3:Y:S01]  /*15f80*/  SHFL.BFLY PT, R3, R34, 0x2, 0x1f ;  /* 0x0c401f0022037f89 */ /* 0x000ee200000e0000 */
[----:B------:R-:W-:-:S02]  /*15f90*/  FSEL R9, R9, -INF , P4 ;  /* 0xff80000009097808 */ /* 0x000fc40002000000 */
[----:B------:R-:W-:-:S03]  /*15fa0*/  ISETP.GT.AND P4, PT, R56, 0x18, PT ;  /* 0x000000183800780c */ /* 0x000fc60003f84270 */
[----:B------:R-:W-:Y:S01]  /*15fb0*/  MUFU.TANH R42, R37 ;  /* 0x00000025002a7308 */ /* 0x000fe20000002400 */
[----:B------:R-:W-:Y:S02]  /*15fc0*/  FSEL R11, R11, -INF , P4 ;  /* 0xff8000000b0b7808 */ /* 0x000fe40002000000 */
[----:B------:R-:W-:-:S04]  /*15fd0*/  ISETP.GT.AND P4, PT, R56, 0x20, PT ;  /* 0x000000203800780c */ /* 0x000fc80003f84270 */
[----:B------:R-:W-:Y:S01]  /*15fe0*/  FSEL R13, R13, -INF , P4 ;  /* 0xff8000000d0d7808 */ /* 0x000fe20002000000 */
[----:B------:R-:W4:Y:S01]  /*15ff0*/  MUFU.TANH R21, R21 ;  /* 0x0000001500157308 */ /* 0x000f220000002400 */
[----:B------:R-:W-:-:S07]  /*16000*/  ISETP.GT.AND P4, PT, R56, 0x28, PT ;  /* 0x000000283800780c */ /* 0x000fce0003f84270 */
[----:B------:R-:W-:Y:S01]  /*16010*/  MUFU.TANH R38, R45 ;  /* 0x0000002d00267308 */ /* 0x000fe20000002400 */
[----:B---3--:R-:W-:-:S05]  /*16020*/  FMNMX.FTZ R3, R34, R3, !PT ;  /* 0x0000000322037209 */ /* 0x008fca0007810000 */
[----:B-1----:R-:W1:Y:S02]  /*16030*/  SHFL.BFLY PT, R2, R3, 0x1, 0x1f ;  /* 0x0c201f0003027f89 */ /* 0x002e6400000e0000 */
[----:B------:R3:W-:Y:S08]  /*16040*/  MUFU.TANH R34, R33 ;  /* 0x0000002100227308 */ /* 0x0007f00000002400 */
[----:B------:R-:W5:Y:S08]  /*16050*/  MUFU.TANH R52, R52 ;  /* 0x0000003400347308 */ /* 0x000f700000002400 */
[----:B------:R-:W0:Y:S01]  /*16060*/  MUFU.TANH R40, R40 ;  /* 0x0000002800287308 */ /* 0x000e220000002400 */
[----:B-1----:R-:W-:Y:S01]  /*16070*/  FMNMX.FTZ R3, R3, R2, !PT ;  /* 0x0000000203037209 */ /* 0x002fe20007810000 */
[----:B------:R-:W-:-:S06]  /*16080*/  FMUL.FTZ R2, R29, UR8 ;  /* 0x000000081d027c20 */ /* 0x000fcc0008410000 */
[----:B------:R-:W1:Y:S01]  /*16090*/  MUFU.TANH R41, R41 ;  /* 0x0000002900297308 */ /* 0x000e620000002400 */
[C---:B------:R-:W-:Y:S01]  /*160a0*/  FSETP.NEU.FTZ.AND P3, PT, R3.reuse, -INF , PT ;  /* 0xff8000000300780b */ /* 0x040fe20003f7d000 */
[----:B------:R-:W-:-:S05]  /*160b0*/  FMUL.FTZ R26, R3, R4 ;  /* 0x00000004031a7220 */ /* 0x000fca0000410000 */
[----:B------:R-:W-:Y:S01]  /*160c0*/  FSEL R24, R26, RZ, P3 ;  /* 0x000000ff1a187208 */ /* 0x000fe20001800000 */
[----:B------:R-:W1:Y:S01]  /*160d0*/  MUFU.TANH R44, R44 ;  /* 0x0000002c002c7308 */ /* 0x000e620000002400 */
[----:B------:R-:W-:-:S03]  /*160e0*/  ISETP.GT.AND P3, PT, R56, RZ, PT ;  /* 0x000000ff3800720c */ /* 0x000fc60003f64270 */
[-CC-:B------:R-:W-:Y:S01]  /*160f0*/  FFMA.FTZ R197, R83, R4.reuse, -R24.reuse ;  /* 0x0000000453c57223 */ /* 0x180fe20000010818 */
[----:B------:R-:W-:Y:S01]  /*16100*/  FSEL R29, R5, -INF , P3 ;  /* 0xff800000051d7808 */ /* 0x000fe20001800000 */
[-CC-:B------:R-:W-:Y:S01]  /*16110*/  FFMA.FTZ R199, R79, R4.reuse, -R24.reuse ;  /* 0x000000044fc77223 */ /* 0x180fe20000010818 */
[----:B------:R-:W-:Y:S01]  /*16120*/  ISETP.GT.AND P3, PT, R56, 0x9, PT ;  /* 0x000000093800780c */ /* 0x000fe20003f64270 */
[--C-:B------:R-:W-:Y:S01]  /*16130*/  FFMA.FTZ R91, R91, R4, -R24.reuse ;  /* 0x000000045b5b7223 */ /* 0x100fe20000010818 */
[----:B------:R-:W-:Y:S01]  /*16140*/  FMNMX.FTZ R26, R29, R6, !PT ;  /* 0x000000061d1a7209 */ /* 0x000fe20007810000 */
[-CC-:B------:R-:W-:Y:S01]  /*16150*/  FFMA.FTZ R203, R87, R4.reuse, -R24.reuse ;  /* 0x0000000457cb7223 */ /* 0x180fe20000010818 */
[----:B--2---:R-:W-:Y:S01]  /*16160*/  FSEL R25, R8, -INF , P3 ;  /* 0xff80000008197808 */ /* 0x004fe20001800000 */
[--C-:B------:R-:W-:Y:S01]  /*16170*/  FFMA.FTZ R8, R85, R4, -R24.reuse ;  /* 0x0000000455087223 */ /* 0x100fe20000010818 */
[----:B------:R-:W-:Y:S01]  /*16180*/  FMNMX.FTZ R26, R7, R26, !PT ;  /* 0x0000001a071a7209 */ /* 0x000fe20007810000 */
[----:B------:R-:W-:Y:S01]  /*16190*/  MUFU.TANH R50, R2 ;  /* 0x0000000200327308 */ /* 0x000fe20000002400 */
[----:B------:R-:W-:Y:S01]  /*161a0*/  ISETP.GT.AND P3, PT, R56, 0x11, PT ;  /* 0x000000113800780c */ /* 0x000fe20003f64270 */
[--C-:B------:R-:W-:Y:S01]  /*161b0*/  FFMA.FTZ R195, R55, R4, -R24.reuse ;  /* 0x0000000437c37223 */ /* 0x100fe20000010818 */
[----:B------:R-:W-:Y:S01]  /*161c0*/  FMNMX.FTZ R26, R25, R26, !PT ;  /* 0x0000001a191a7209 */ /* 0x000fe20007810000 */
[-CC-:B------:R-:W-:Y:S01]  /*161d0*/  FFMA.FTZ R193, R75, R4.reuse, -R24.reuse ;  /* 0x000000044bc17223 */ /* 0x180fe20000010818 */
[----:B---3--:R-:W-:Y:S01]  /*161e0*/  FSEL R33, R10, -INF , P3 ;  /* 0xff8000000a217808 */ /* 0x008fe20001800000 */
[--C-:B------:R-:W-:Y:S01]  /*161f0*/  FFMA.FTZ R10, R81, R4, -R24.reuse ;  /* 0x00000004510a7223 */ /* 0x100fe20000010818 */
[----:B------:R-:W-:Y:S01]  /*16200*/  FMNMX.FTZ R26, R9, R26, !PT ;  /* 0x0000001a091a7209 */ /* 0x000fe20007810000 */
[----:B------:R2:W-:Y:S01]  /*16210*/  MUFU.EX2 R2, R91 ;  /* 0x0000005b00027308 */ /* 0x0005e20000000800 */
[----:B------:R-:W-:Y:S01]  /*16220*/  ISETP.GT.AND P3, PT, R56, 0x19, PT ;  /* 0x000000193800780c */ /* 0x000fe20003f64270 */
[--C-:B------:R-:W-:Y:S01]  /*16230*/  FFMA.FTZ R189, R47, R4, -R24.reuse ;  /* 0x000000042fbd7223 */ /* 0x100fe20000010818 */
[----:B------:R-:W-:Y:S01]  /*16240*/  FMNMX.FTZ R26, R33, R26, !PT ;  /* 0x0000001a211a7209 */ /* 0x000fe20007810000 */
[-CC-:B------:R-:W-:Y:S01]  /*16250*/  FFMA.FTZ R201, R93, R4.reuse, -R24.reuse ;  /* 0x000000045dc97223 */ /* 0x180fe20000010818 */
[----:B------:R-:W-:Y:S01]  /*16260*/  FSEL R37, R12, -INF , P3 ;  /* 0xff8000000c257808 */ /* 0x000fe20001800000 */
[--C-:B------:R-:W-:Y:S01]  /*16270*/  FFMA.FTZ R12, R77, R4, -R24.reuse ;  /* 0x000000044d0c7223 */ /* 0x100fe20000010818 */
[----:B------:R-:W-:Y:S01]  /*16280*/  FMNMX.FTZ R26, R11, R26, !PT ;  /* 0x0000001a0b1a7209 */ /* 0x000fe20007810000 */
[----:B------:R-:W3:Y:S01]  /*16290*/  MUFU.TANH R32, R32 ;  /* 0x0000002000207308 */ /* 0x000ee20000002400 */
        /* <DEDUP_REMOVED lines=8> */
[C---:B------:R-:W-:Y:S01]  /*16320*/  ISETP.GT.AND P3, PT, R56.reuse, 0x29, PT ;  /* 0x000000293800780c */ /* 0x040fe20003f64270 */
[----:B------:R-:W5:Y:S01]  /*16330*/  @P2 LDC R35, c[0x0][0x44c] ;  /* 0x00011300ff232b82 */ /* 0x000f620000000800 */
[----:B------:R-:W-:Y:S01]  /*16340*/  FSEL R83, R15, -INF , P4 ;  /* 0xff8000000f537808 */ /* 0x000fe20002000000 */
[--C-:B------:R-:W-:Y:S01]  /*16350*/  FFMA.FTZ R183, R31, R4, -R24.reuse ;  /* 0x000000041fb77223 */ /* 0x100fe20000010818 */
[----:B------:R-:W-:Y:S01]  /*16360*/  FMNMX.FTZ R26, R45, R26, !PT ;  /* 0x0000001a2d1a7209 */ /* 0x000fe20007810000 */
[-CC-:B------:R-:W-:Y:S01]  /*16370*/  FFMA.FTZ R185, R51, R4.reuse, -R24.reuse ;  /* 0x0000000433b97223 */ /* 0x180fe20000010818 */
[----:B------:R-:W-:Y:S01]  /*16380*/  ISETP.GT.AND P4, PT, R56, 0x30, PT ;  /* 0x000000303800780c */ /* 0x000fe20003f84270 */
[----:B------:R-:W3:Y:S01]  /*16390*/  MUFU.TANH R28, R28 ;  /* 0x0000001c001c7308 */ /* 0x000ee20000002400 */
[----:B------:R-:W-:Y:S01]  /*163a0*/  FSEL R81, R20, -INF , P3 ;  /* 0xff80000014517808 */ /* 0x000fe20001800000 */
[--C-:B------:R-:W-:Y:S01]  /*163b0*/  FFMA.FTZ R20, R49, R4, -R24.reuse ;  /* 0x0000000431147223 */ /* 0x100fe20000010818 */
[----:B------:R-:W-:Y:S01]  /*163c0*/  FMNMX.FTZ R26, R83, R26, !PT ;  /* 0x0000001a531a7209 */ /* 0x000fe20007810000 */
[-CC-:B------:R-:W-:Y:S01]  /*163d0*/  FFMA.FTZ R57, R57, R4.reuse, -R24.reuse ;  /* 0x0000000439397223 */ /* 0x180fe20000010818 */
[C---:B------:R-:W-:Y:S01]  /*163e0*/  ISETP.GT.AND P3, PT, R56.reuse, 0x31, PT ;  /* 0x000000313800780c */ /* 0x040fe20003f64270 */
[--C-:B------:R-:W-:Y:S01]  /*163f0*/  FFMA.FTZ R181, R61, R4, -R24.reuse ;  /* 0x000000043db57223 */ /* 0x100fe20000010818 */
[----:B----4-:R-:W-:Y:S01]  /*16400*/  FSEL R85, R21, -INF , P4 ;  /* 0xff80000015557808 */ /* 0x010fe20002000000 */
[----:B------:R-:W4:Y:S01]  /*16410*/  MUFU.EX2 R201, R201 ;  /* 0x000000c900c97308 */ /* 0x000f220000000800 */
[----:B------:R-:W-:Y:S01]  /*16420*/  FMNMX.FTZ R26, R81, R26, !PT ;  /* 0x0000001a511a7209 */ /* 0x000fe20007810000 */
[-CC-:B------:R-:W-:Y:S01]  /*16430*/  FFMA.FTZ R177, R71, R4.reuse, -R24.reuse ;  /* 0x0000000447b17223 */ /* 0x180fe20000010818 */
[----:B------:R-:W-:Y:S01]  /*16440*/  ISETP.GT.AND P4, PT, R56, 0x38, PT ;  /* 0x000000383800780c */ /* 0x000fe20003f84270 */
[-CC-:B------:R-:W-:Y:S01]  /*16450*/  FFMA.FTZ R73, R73, R4.reuse, -R24.reuse ;  /* 0x0000000449497223 */ /* 0x180fe20000010818 */
[----:B------:R-:W-:Y:S01]  /*16460*/  FSEL R79, R48, -INF , P3 ;  /* 0xff800000304f7808 */ /* 0x000fe20001800000 */
[----:B------:R-:W-:Y:S01]  /*16470*/  FFMA.FTZ R179, R69, R4, -R24 ;  /* 0x0000000445b37223 */ /* 0x000fe20000010818 */
[----:B------:R-:W-:Y:S01]  /*16480*/  FMNMX.FTZ R26, R85, R26, !PT ;  /* 0x0000001a551a7209 */ /* 0x000fe20007810000 */
[----:B------:R-:W4:Y:S01]  /*16490*/  MUFU.EX2 R203, R203 ;  /* 0x000000cb00cb7308 */ /* 0x000f220000000800 */
[----:B------:R-:W-:Y:S01]  /*164a0*/  ISETP.GT.AND P3, PT, R56, 0x39, PT ;  /* 0x000000393800780c */ /* 0x000fe20003f64270 */
[----:B-----5:R-:W-:Y:S01]  /*164b0*/  @P2 IMAD.HI.U32 R35, R224, R35, RZ ;  /* 0x00000023e0232227 */ /* 0x020fe200078e00ff */
[----:B------:R-:W-:-:S02]  /*164c0*/  FSEL R87, R52, -INF , P4 ;  /* 0xff80000034577808 */ /* 0x000fc40002000000 */
[----:B------:R-:W-:Y:S02]  /*164d0*/  CS2R R70, SRZ ;  /* 0x0000000000467805 */ /* 0x000fe4000001ff00 */
[----:B------:R-:W-:Y:S02]  /*164e0*/  FMNMX.FTZ R26, R79, R26, !PT ;  /* 0x0000001a4f1a7209 */ /* 0x000fe40007810000 */
[----:B------:R-:W-:Y:S02]  /*164f0*/  CS2R R68, SRZ ;  /* 0x0000000000447805 */ /* 0x000fe4000001ff00 */
[----:B------:R-:W-:Y:S01]  /*16500*/  ISETP.GT.AND P4, PT, R56, 0x40, PT ;  /* 0x000000403800780c */ /* 0x000fe20003f84270 */
[----:B------:R-:W5:Y:S01]  /*16510*/  MUFU.EX2 R8, R8 ;  /* 0x0000000800087308 */ /* 0x000f620000000800 */
[----:B--2---:R-:W-:Y:S01]  /*16520*/  FSEL R91, R30, -INF , P3 ;  /* 0xff8000001e5b7808 */ /* 0x004fe20001800000 */
[----:B------:R-:W-:Y:S01]  /*16530*/  FFMA.FTZ R30, R43, R4, -R24 ;  /* 0x000000042b1e7223 */ /* 0x000fe20000010818 */
[----:B------:R-:W-:-:S02]  /*16540*/  FMNMX.FTZ R26, R87, R26, !PT ;  /* 0x0000001a571a7209 */ /* 0x000fc40007810000 */
[----:B------:R-:W-:Y:S02]  /*16550*/  CS2R R60, SRZ ;  /* 0x00000000003c7805 */ /* 0x000fe4000001ff00 */
[----:B------:R-:W-:Y:S02]  /*16560*/  ISETP.GT.AND P3, PT, R56, 0x41, PT ;  /* 0x000000413800780c */ /* 0x000fe40003f64270 */
[----:B0-----:R-:W-:Y:S01]  /*16570*/  FSEL R89, R40, -INF , P4 ;  /* 0xff80000028597808 */ /* 0x001fe20002000000 */
[----:B------:R-:W0:Y:S01]  /*16580*/  MUFU.EX2 R197, R197 ;  /* 0x000000c500c57308 */ /* 0x000e220000000800 */
[----:B------:R-:W-:Y:S02]  /*16590*/  FMNMX.FTZ R26, R91, R26, !PT ;  /* 0x0000001a5b1a7209 */ /* 0x000fe40007810000 */
[----:B------:R-:W-:Y:S02]  /*165a0*/  ISETP.GT.AND P4, PT, R56, 0x48, PT ;  /* 0x000000483800780c */ /* 0x000fe40003f84270 */
[----:B-1----:R-:W-:-:S02]  /*165b0*/  FSEL R77, R41, -INF , P3 ;  /* 0xff800000294d7808 */ /* 0x002fc40001800000 */
[----:B------:R-:W-:Y:S01]  /*165c0*/  FMNMX.FTZ R26, R89, R26, !PT ;  /* 0x0000001a591a7209 */ /* 0x000fe20007810000 */
[----:B------:R-:W1:Y:S01]  /*165d0*/  MUFU.EX2 R10, R10 ;  /* 0x0000000a000a7308 */ /* 0x000e620000000800 */
[----:B------:R-:W-:Y:S02]  /*165e0*/  ISETP.GT.AND P3, PT, R56, 0x49, PT ;  /* 0x000000493800780c */ /* 0x000fe40003f64270 */
[----:B------:R-:W-:Y:S02]  /*165f0*/  FSEL R21, R44, -INF , P4 ;  /* 0xff8000002c157808 */ /* 0x000fe40002000000 */
[----:B------:R-:W-:Y:S02]  /*16600*/  FMNMX.FTZ R26, R77, R26, !PT ;  /* 0x0000001a4d1a7209 */ /* 0x000fe40007810000 */
[----:B------:R-:W-:Y:S01]  /*16610*/  ISETP.GT.AND P4, PT, R56, 0x50, PT ;  /* 0x000000503800780c */ /* 0x000fe20003f84270 */
[----:B------:R-:W2:Y:S01]  /*16620*/  MUFU.EX2 R199, R199 ;  /* 0x000000c700c77308 */ /* 0x000ea20000000800 */
[----:B------:R-:W-:-:S02]  /*16630*/  FSEL R15, R38, -INF , P3 ;  /* 0xff800000260f7808 */ /* 0x000fc40001800000 */
[----:B------:R-:W-:Y:S02]  /*16640*/  FMNMX.FTZ R26, R21, R26, !PT ;  /* 0x0000001a151a7209 */ /* 0x000fe40007810000 */
[----:B------:R-:W-:Y:S02]  /*16650*/  ISETP.GT.AND P3, PT, R56, 0x51, PT ;  /* 0x000000513800780c */ /* 0x000fe40003f64270 */
[----:B---3--:R-:W-:Y:S01]  /*16660*/  FSEL R41, R32, -INF , P4 ;  /* 0xff80000020297808 */ /* 0x008fe20002000000 */
[----:B------:R-:W3:Y:S01]  /*16670*/  MUFU.EX2 R12, R12 ;  /* 0x0000000c000c7308 */ /* 0x000ee20000000800 */
[----:B------:R-:W-:Y:S01]  /*16680*/  FMNMX.FTZ R26, R15, R26, !PT ;  /* 0x0000001a0f1a7209 */ /* 0x000fe20007810000 */
[----:B------:R-:W-:Y:S01]  /*16690*/  FFMA.FTZ R32, R59, R4, -R24 ;  /* 0x000000043b207223 */ /* 0x000fe20000010818 */
[----:B------:R-:W-:Y:S02]  /*166a0*/  ISETP.GT.AND P4, PT, R56, 0x58, PT ;  /* 0x000000583800780c */ /* 0x000fe40003f84270 */
[----:B------:R-:W-:-:S02]  /*166b0*/  CS2R R58, SRZ ;  /* 0x00000000003a7805 */ /* 0x000fc4000001ff00 */
[----:B------:R-:W-:Y:S02]  /*166c0*/  FSEL R55, R34, -INF , P3 ;  /* 0xff80000022377808 */ /* 0x000fe40001800000 */
[----:B------:R-:W-:Y:S01]  /*166d0*/  FMNMX.FTZ R26, R41, R26, !PT ;  /* 0x0000001a291a7209 */ /* 0x000fe20007810000 */
[----:B------:R-:W-:Y:S01]  /*166e0*/  MUFU.EX2 R193, R193 ;  /* 0x000000c100c17308 */ /* 0x000fe20000000800 */
[----:B------:R-:W-:Y:S02]  /*166f0*/  ISETP.GT.AND P3, PT, R56, 0x59, PT ;  /* 0x000000593800780c */ /* 0x000fe40003f64270 */
[----:B------:R-:W-:Y:S01]  /*16700*/  FSEL R65, R36, -INF , P4 ;  /* 0xff80000024417808 */ /* 0x000fe20002000000 */
[----:B------:R-:W-:Y:S01]  /*16710*/  FFMA.FTZ R36, R67, R4, -R24 ;  /* 0x0000000443247223 */ /* 0x000fe20000010818 */
[----:B------:R-:W-:Y:S02]  /*16720*/  FMNMX.FTZ R26, R55, R26, !PT ;  /* 0x0000001a371a7209 */ /* 0x000fe40007810000 */
[----:B------:R-:W-:-:S02]  /*16730*/  CS2R R66, SRZ ;  /* 0x0000000000427805 */ /* 0x000fc4000001ff00 */
[----:B------:R-:W-:Y:S01]  /*16740*/  ISETP.GT.AND P4, PT, R56, 0x60, PT ;  /* 0x000000603800780c */ /* 0x000fe20003f84270 */
[----:B------:R-:W-:Y:S01]  /*16750*/  MUFU.EX2 R14, R14 ;  /* 0x0000000e000e7308 */ /* 0x000fe20000000800 */
[----:B------:R-:W-:Y:S02]  /*16760*/  FSEL R49, R42, -INF , P3 ;  /* 0xff8000002a317808 */ /* 0x000fe40001800000 */
[----:B------:R-:W-:Y:S01]  /*16770*/  FMNMX.FTZ R26, R65, R26, !PT ;  /* 0x0000001a411a7209 */ /* 0x000fe20007810000 */
[----:B------:R-:W4:Y:S01]  /*16780*/  @P2 LDC R42, c[0x0][0x450] ;  /* 0x00011400ff2a2b82 */ /* 0x000f220000000800 */
[----:B------:R-:W-:Y:S02]  /*16790*/  ISETP.GT.AND P3, PT, R56, 0x61, PT ;  /* 0x000000613800780c */ /* 0x000fe40003f64270 */
[----:B------:R-:W-:Y:S01]  /*167a0*/  FSEL R75, R46, -INF , P4 ;  /* 0xff8000002e4b7808 */ /* 0x000fe20002000000 */
[----:B------:R-:W-:Y:S01]  /*167b0*/  MUFU.EX2 R195, R195 ;  /* 0x000000c300c37308 */ /* 0x000fe20000000800 */
[----:B------:R-:W-:-:S02]  /*167c0*/  FMNMX.FTZ R26, R49, R26, !PT ;  /* 0x0000001a311a7209 */ /* 0x000fc40007810000 */
[----:B------:R-:W-:Y:S02]  /*167d0*/  ISETP.GT.AND P4, PT, R56, 0x68, PT ;  /* 0x000000683800780c */ /* 0x000fe40003f84270 */
[----:B------:R-:W-:Y:S02]  /*167e0*/  FSEL R47, R54, -INF , P3 ;  /* 0xff800000362f7808 */ /* 0x000fe40001800000 */
[----:B------:R-:W-:Y:S01]  /*167f0*/  FMNMX.FTZ R26, R75, R26, !PT ;  /* 0x0000001a4b1a7209 */ /* 0x000fe20007810000 */
[----:B------:R-:W-:Y:S01]  /*16800*/  MUFU.EX2 R20, R20 ;  /* 0x0000001400147308 */ /* 0x000fe20000000800 */
[----:B------:R-:W-:Y:S02]  /*16810*/  FSEL R93, R28, -INF , P4 ;  /* 0xff8000001c5d7808 */ /* 0x000fe40002000000 */
[----:B------:R-:W-:Y:S02]  /*16820*/  ISETP.GT.AND P3, PT, R56, 0x69, PT ;  /* 0x000000693800780c */ /* 0x000fe40003f64270 */
[----:B------:R-:W-:-:S02]  /*16830*/  FMNMX.FTZ R28, R47, R26, !PT ;  /* 0x0000001a2f1c7209 */ /* 0x000fc40007810000 */
[----:B------:R-:W-:Y:S01]  /*16840*/  FSEL R43, R50, -INF , P3 ;  /* 0xff800000322b7808 */ /* 0x000fe20001800000 */
[----:B------:R-:W-:Y:S01]  /*16850*/  MUFU.EX2 R189, R189 ;  /* 0x000000bd00bd7308 */ /* 0x000fe20000000800 */
[----:B------:R-:W-:Y:S02]  /*16860*/  FMNMX.FTZ R28, R93, R28, !PT ;  /* 0x0000001c5d1c7209 */ /* 0x000fe40007810000 */
[----:B------:R-:W-:Y:S02]  /*16870*/  CS2R R50, SRZ ;  /* 0x0000000000327805 */ /* 0x000fe4000001ff00 */
[----:B------:R-:W-:Y:S02]  /*16880*/  MOV R44, R224 ;  /* 0x000000e0002c7202 */ /* 0x000fe40000000f00 */
[----:B------:R-:W-:Y:S01]  /*16890*/  FMNMX.FTZ R5, R43, R28, !PT ;  /* 0x0000001c2b057209 */ /* 0x000fe20007810000 */
[--C-:B------:R-:W-:Y:S01]  /*168a0*/  FFMA.FTZ R28, R39, R4, -R24.reuse ;  /* 0x00000004271c7223 */ /* 0x100fe20000010818 */
[----:B----4-:R-:W-:Y:S01]  /*168b0*/  @P2 SHF.R.U32.HI R44, RZ, R42, R35 ;  /* 0x0000002aff2c2219 */ /* 0x010fe20000011623 */
[----:B------:R-:W-:Y:S02]  /*168c0*/  MUFU.EX2 R26, R30 ;  /* 0x0000001e001a7308 */ /* 0x000fe40000000800 */
[----:B------:R-:W4:Y:S06]  /*168d0*/  SHFL.BFLY PT, R34, R5, 0x2, 0x1f ;  /* 0x0c401f0005227f89 */ /* 0x000f2c00000e0000 */
[----:B------:R-:W-:Y:S08]  /*168e0*/  MUFU.EX2 R191, R191 ;  /* 0x000000bf00bf7308 */ /* 0x000ff00000000800 */
[----:B------:R-:W-:Y:S08]  /*168f0*/  MUFU.EX2 R28, R28 ;  /* 0x0000001c001c7308 */ /* 0x000ff00000000800 */
[----:B------:R-:W-:Y:S01]  /*16900*/  MUFU.EX2 R185, R185 ;  /* 0x000000b900b97308 */ /* 0x000fe20000000800 */
[----:B----4-:R-:W-:Y:S01]  /*16910*/  FMNMX.FTZ R27, R5, R34, !PT ;  /* 0x00000022051b7209 */ /* 0x010fe20007810000 */
[-CC-:B------:R-:W-:Y:S01]  /*16920*/  FFMA.FTZ R34, R63, R4.reuse, -R24.reuse ;  /* 0x000000043f227223 */ /* 0x180fe20000010818 */
[----:B------:R-:W-:Y:S01]  /*16930*/  FFMA.FTZ R24, R53, R4, -R24 ;  /* 0x0000000435187223 */ /* 0x000fe20000010818 */
[----:B------:R-:W-:-:S02]  /*16940*/  CS2R R62, SRZ ;  /* 0x00000000003e7805 */ /* 0x000fc4000001ff00 */
[----:B------:R-:W-:Y:S01]  /*16950*/  CS2R R52, SRZ ;  /* 0x0000000000347805 */ /* 0x000fe2000001ff00 */
[----:B------:R-:W4:Y:S01]  /*16960*/  SHFL.BFLY PT, R38, R27, 0x1, 0x1f ;  /* 0x0c201f001b267f89 */ /* 0x000f2200000e0000 */
[----:B------:R5:W-:Y:S08]  /*16970*/  MUFU.EX2 R30, R57 ;  /* 0x00000039001e7308 */ /* 0x000bf00000000800 */
[----:B------:R-:W-:Y:S01]  /*16980*/  MUFU.EX2 R187, R187 ;  /* 0x000000bb00bb7308 */ /* 0x000fe20000000800 */
[----:B-----5:R-:W-:-:S07]  /*16990*/  CS2R R56, SRZ ;  /* 0x0000000000387805 */ /* 0x020fce000001ff00 */
[----:B------:R-:W-:Y:S01]  /*169a0*/  MUFU.EX2 R32, R32 ;  /* 0x0000002000207308 */ /* 0x000fe20000000800 */
[----:B----4-:R-:W-:-:S07]  /*169b0*/  FMNMX.FTZ R5, R27, R38, !PT ;  /* 0x000000261b057209 */ /* 0x010fce0007810000 */
[----:B------:R-:W-:Y:S01]  /*169c0*/  MUFU.EX2 R181, R181 ;  /* 0x000000b500b57308 */ /* 0x000fe20000000800 */
[C---:B------:R-:W-:Y:S01]  /*169d0*/  FSETP.NEU.FTZ.AND P3, PT, R5.reuse, -INF , PT ;  /* 0xff8000000500780b */ /* 0x040fe20003f7d000 */
[----:B------:R-:W-:-:S06]  /*169e0*/  FMUL.FTZ R27, R5, R4 ;  /* 0x00000004051b7220 */ /* 0x000fcc0000410000 */
[----:B------:R-:W-:Y:S01]  /*169f0*/  MUFU.EX2 R34, R34 ;  /* 0x0000002200227308 */ /* 0x000fe20000000800 */
[----:B------:R-:W-:-:S05]  /*16a00*/  FSEL R40, R27, RZ, P3 ;  /* 0x000000ff1b287208 */ /* 0x000fca0001800000 */
[-CC-:B------:R-:W-:Y:S01]  /*16a10*/  FFMA.FTZ R200, R29, R4.reuse, -R40.reuse ;  /* 0x000000041dc87223 */ /* 0x180fe20000010828 */
[-CC-:B------:R-:W-:Y:S01]  /*16a20*/  FFMA.FTZ R27, R6, R4.reuse, -R40.reuse ;  /* 0x00000004061b7223 */ /* 0x180fe20000010828 */
[-C--:B------:R-:W-:Y:S01]  /*16a30*/  FFMA.FTZ R202, R7, R4.reuse, -R40 ;  /* 0x0000000407ca7223 */ /* 0x080fe20000010828 */
[----:B------:R-:W-:Y:S01]  /*16a40*/  FADD.FTZ R6, R201, R2 ;  /* 0x00000002c9067221 */ /* 0x000fe20000010000 */
[-CC-:B------:R-:W-:Y:S01]  /*16a50*/  FFMA.FTZ R25, R25, R4.reuse, -R40.reuse ;  /* 0x0000000419197223 */ /* 0x180fe20000010828 */
[-C--:B------:R-:W-:Y:S01]  /*16a60*/  FFMA.FTZ R196, R9, R4.reuse, -R40 ;  /* 0x0000000409c47223 */ /* 0x080fe20000010828 */
[----:B------:R-:W-:Y:S01]  /*16a70*/  MUFU.EX2 R200, R200 ;  /* 0x000000c800c87308 */ /* 0x000fe20000000800 */
[----:B------:R-:W-:Y:S01]  /*16a80*/  FADD.FTZ R7, R203, R6 ;  /* 0x00000006cb077221 */ /* 0x000fe20000010000 */
[-CC-:B------:R-:W-:Y:S01]  /*16a90*/  FFMA.FTZ R9, R33, R4.reuse, -R40.reuse ;  /* 0x0000000421097223 */ /* 0x180fe20000010828 */
[-CC-:B------:R-:W-:Y:S01]  /*16aa0*/  FFMA.FTZ R198, R11, R4.reuse, -R40.reuse ;  /* 0x000000040bc67223 */ /* 0x180fe20000010828 */
[-CC-:B------:R-:W-:Y:S01]  /*16ab0*/  FFMA.FTZ R11, R37, R4.reuse, -R40.reuse ;  /* 0x00000004250b7223 */ /* 0x180fe20000010828 */
[----:B------:R-:W-:Y:S01]  /*16ac0*/  FADD.FTZ R6, R8, R7 ;  /* 0x0000000708067221 */ /* 0x000fe20000010000 */
[-CC-:B------:R-:W-:Y:S01]  /*16ad0*/  FFMA.FTZ R192, R13, R4.reuse, -R40.reuse ;  /* 0x000000040dc07223 */ /* 0x180fe20000010828 */
[-C--:B------:R-:W-:Y:S01]  /*16ae0*/  FFMA.FTZ R13, R45, R4.reuse, -R40 ;  /* 0x000000042d0d7223 */ /* 0x080fe20000010828 */
[----:B------:R-:W4:Y:S01]  /*16af0*/  MUFU.EX2 R27, R27 ;  /* 0x0000001b001b7308 */ /* 0x000f220000000800 */
[----:B0-----:R-:W-:Y:S01]  /*16b00*/  FADD.FTZ R7, R197, R6 ;  /* 0x00000006c5077221 */ /* 0x001fe20000010000 */
[-CC-:B------:R-:W-:Y:S01]  /*16b10*/  FFMA.FTZ R194, R83, R4.reuse, -R40.reuse ;  /* 0x0000000453c27223 */ /* 0x180fe20000010828 */
[-CC-:B------:R-:W-:Y:S01]  /*16b20*/  FFMA.FTZ R29, R81, R4.reuse, -R40.reuse ;  /* 0x00000004511d7223 */ /* 0x180fe20000010828 */
[-CC-:B------:R-:W-:Y:S01]  /*16b30*/  FFMA.FTZ R188, R85, R4.reuse, -R40.reuse ;  /* 0x0000000455bc7223 */ /* 0x180fe20000010828 */
[----:B-1----:R-:W-:Y:S01]  /*16b40*/  FADD.FTZ R6, R10, R7 ;  /* 0x000000070a067221 */ /* 0x002fe20000010000 */
[-CC-:B------:R-:W-:Y:S01]  /*16b50*/  FFMA.FTZ R31, R79, R4.reuse, -R40.reuse ;  /* 0x000000044f1f7223 */ /* 0x180fe20000010828 */
[-C--:B------:R-:W-:Y:S01]  /*16b60*/  FFMA.FTZ R190, R87, R4.reuse, -R40 ;  /* 0x0000000457be7223 */ /* 0x080fe20000010828 */
[----:B------:R-:W0:Y:S01]  /*16b70*/  MUFU.EX2 R202, R202 ;  /* 0x000000ca00ca7308 */ /* 0x000e220000000800 */
[----:B--2---:R-:W-:Y:S01]  /*16b80*/  FADD.FTZ R37, R199, R6 ;  /* 0x00000006c7257221 */ /* 0x004fe20000010000 */
[-CC-:B------:R-:W-:Y:S01]  /*16b90*/  FFMA.FTZ R33, R91, R4.reuse, -R40.reuse ;  /* 0x000000045b217223 */ /* 0x180fe20000010828 */
[-CC-:B------:R-:W-:Y:S01]  /*16ba0*/  FFMA.FTZ R184, R89, R4.reuse, -R40.reuse ;  /* 0x0000000459b87223 */ /* 0x180fe20000010828 */
[-CC-:B------:R-:W-:Y:S01]  /*16bb0*/  FFMA.FTZ R35, R77, R4.reuse, -R40.reuse ;  /* 0x000000044d237223 */ /* 0x180fe20000010828 */
[----:B---3--:R-:W-:Y:S01]  /*16bc0*/  FADD.FTZ R42, R12, R37 ;  /* 0x000000250c2a7221 */ /* 0x008fe20000010000 */
[-CC-:B------:R-:W-:Y:S01]  /*16bd0*/  FFMA.FTZ R21, R21, R4.reuse, -R40.reuse ;  /* 0x0000000415157223 */ /* 0x180fe20000010828 */
[-C--:B------:R-:W-:Y:S01]  /*16be0*/  FFMA.FTZ R15, R15, R4.reuse, -R40 ;  /* 0x000000040f0f7223 */ /* 0x080fe20000010828 */
[----:B------:R-:W1:Y:S01]  /*16bf0*/  MUFU.EX2 R25, R25 ;  /* 0x0000001900197308 */ /* 0x000e620000000800 */
[----:B----4-:R-:W-:Y:S01]  /*16c00*/  FADD.FTZ R7, R200, R27 ;  /* 0x0000001bc8077221 */ /* 0x010fe20000010000 */
[----:B------:R-:W-:Y:S01]  /*16c10*/  FADD.FTZ R39, R193, R42 ;  /* 0x0000002ac1277221 */ /* 0x000fe20000010000 */
[-CC-:B------:R-:W-:Y:S01]  /*16c20*/  FFMA.FTZ R41, R41, R4.reuse, -R40.reuse ;  /* 0x0000000429297223 */ /* 0x180fe20000010828 */
[-CC-:B------:R-:W-:Y:S01]  /*16c30*/  FFMA.FTZ R55, R55, R4.reuse, -R40.reuse ;  /* 0x0000000437377223 */ /* 0x180fe20000010828 */
[-CC-:B------:R-:W-:Y:S01]  /*16c40*/  FFMA.FTZ R65, R65, R4.reuse, -R40.reuse ;  /* 0x0000000441417223 */ /* 0x180fe20000010828 */
[----:B------:R-:W-:Y:S01]  /*16c50*/  FADD.FTZ R42, R14, R39 ;  /* 0x000000270e2a7221 */ /* 0x000fe20000010000 */
[-C--:B------:R-:W-:Y:S01]  /*16c60*/  FFMA.FTZ R49, R49, R4.reuse, -R40 ;  /* 0x0000000431317223 */ /* 0x080fe20000010828 */
[----:B------:R-:W2:Y:S01]  /*16c70*/  MUFU.EX2 R196, R196 ;  /* 0x000000c400c47308 */ /* 0x000ea20000000800 */
[----:B0-----:R-:W-:Y:S01]  /*16c80*/  FADD.FTZ R6, R202, R7 ;  /* 0x00000007ca067221 */ /* 0x001fe20000010000 */
[----:B------:R-:W-:Y:S01]  /*16c90*/  IADD3 R7, R44, R227, -R226 ;  /* 0x000000e32c077210 */ /* 0x000fe20007ffe8e2 */
[----:B------:R-:W-:Y:S01]  /*16ca0*/  FADD.FTZ R39, R195, R42 ;  /* 0x0000002ac3277221 */ /* 0x000fe20000010000 */
[-CC-:B------:R-:W-:Y:S01]  /*16cb0*/  FFMA.FTZ R75, R75, R4.reuse, -R40.reuse ;  /* 0x000000044b4b7223 */ /* 0x180fe20000010828 */
[----:B------:R-:W-:Y:S01]  /*16cc0*/  F2FP.F16.F32.PACK_AB R201, R2, R201 ;  /* 0x000000c902c9723e */ /* 0x000fe200000000ff */
[-C--:B------:R-:W-:Y:S01]  /*16cd0*/  FFMA.FTZ R47, R47, R4.reuse, -R40 ;  /* 0x000000042f2f7223 */ /* 0x080fe20000010828 */
[----:B------:R-:W-:Y:S01]  /*16ce0*/  FADD.FTZ R42, R20, R39 ;  /* 0x00000027142a7221 */ /* 0x000fe20000010000 */
[----:B------:R-:W0:Y:S01]  /*16cf0*/  MUFU.EX2 R9, R9 ;  /* 0x0000000900097308 */ /* 0x000e220000000800 */
[----:B-1----:R-:W-:Y:S01]  /*16d00*/  FADD.FTZ R37, R25, R6 ;  /* 0x0000000619257221 */ /* 0x002fe20000010000 */
[-CC-:B------:R-:W-:Y:S01]  /*16d10*/  FFMA.FTZ R93, R93, R4.reuse, -R40.reuse ;  /* 0x000000045d5d7223 */ /* 0x180fe20000010828 */
[----:B------:R-:W-:Y:S01]  /*16d20*/  FFMA.FTZ R40, R43, R4, -R40 ;  /* 0x000000042b287223 */ /* 0x000fe20000010828 */
[----:B------:R-:W-:Y:S01]  /*16d30*/  F2FP.F16.F32.PACK_AB R203, R8, R203 ;  /* 0x000000cb08cb723e */ /* 0x000fe200000000ff */
[----:B------:R-:W-:Y:S01]  /*16d40*/  VIADD R8, R150, 0xfffffffe ;  /* 0xfffffffe96087836 */ /* 0x000fe20000000000 */
[----:B------:R-:W-:-:S02]  /*16d50*/  F2FP.F16.F32.PACK_AB R200, R27, R200 ;  /* 0x000000c81bc8723e */ /* 0x000fc400000000ff */
[----:B------:R-:W-:Y:S01]  /*16d60*/  CS2R R90, SRZ ;  /* 0x00000000005a7805 */ /* 0x000fe2000001ff00 */
[----:B------:R-:W1:Y:S01]  /*16d70*/  MUFU.EX2 R198, R198 ;  /* 0x000000c600c67308 */ /* 0x000e620000000800 */
[----:B--2---:R-:W-:Y:S01]  /*16d80*/  FADD.FTZ R6, R196, R37 ;  /* 0x00000025c4067221 */ /* 0x004fe20000010000 */
[----:B------:R-:W-:Y:S02]  /*16d90*/  F2FP.F16.F32.PACK_AB R202, R25, R202 ;  /* 0x000000ca19ca723e */ /* 0x000fe400000000ff */
[----:B------:R-:W-:Y:S02]  /*16da0*/  CS2R R88, SRZ ;  /* 0x0000000000587805 */ /* 0x000fe4000001ff00 */
[----:B------:R-:W-:Y:S02]  /*16db0*/  F2FP.F16.F32.PACK_AB R197, R10, R197 ;  /* 0x000000c50ac5723e */ /* 0x000fe400000000ff */
[----:B------:R-:W-:Y:S02]  /*16dc0*/  CS2R R86, SRZ ;  /* 0x0000000000567805 */ /* 0x000fe4000001ff00 */
[----:B------:R-:W-:-:S02]  /*16dd0*/  F2FP.F16.F32.PACK_AB R199, R12, R199 ;  /* 0x000000c70cc7723e */ /* 0x000fc400000000ff */
[----:B------:R-:W-:Y:S01]  /*16de0*/  CS2R R84, SRZ ;  /* 0x0000000000547805 */ /* 0x000fe2000001ff00 */
[----:B------:R-:W2:Y:S01]  /*16df0*/  MUFU.EX2 R11, R11 ;  /* 0x0000000b000b7308 */ /* 0x000ea20000000800 */
[----:B0-----:R-:W-:Y:S01]  /*16e00*/  FADD.FTZ R37, R9, R6 ;  /* 0x0000000609257221 */ /* 0x001fe20000010000 */
[----:B------:R-:W-:Y:S01]  /*16e10*/  IMAD.MOV.U32 R6, RZ, RZ, RZ ;  /* 0x000000ffff067224 */ /* 0x000fe200078e00ff */
[----:B------:R-:W-:Y:S02]  /*16e20*/  F2FP.F16.F32.PACK_AB R193, R14, R193 ;  /* 0x000000c10ec1723e */ /* 0x000fe400000000ff */
[----:B------:R-:W-:Y:S02]  /*16e30*/  CS2R R82, SRZ ;  /* 0x0000000000527805 */ /* 0x000fe4000001ff00 */
[----:B------:R-:W-:Y:S01]  /*16e40*/  F2FP.F16.F32.PACK_AB R195, R20, R195 ;  /* 0x000000c314c3723e */ /* 0x000fe200000000ff */
[----:B------:R-:W-:Y:S01]  /*16e50*/  IMAD.HI R223, R7, -0x6db6db6d, R6 ;  /* 0x9249249307df7827 */ /* 0x000fe200078e0206 */
[----:B------:R-:W-:Y:S01]  /*16e60*/  F2FP.F16.F32.PACK_AB R196, R9, R196 ;  /* 0x000000c409c4723e */ /* 0x000fe200000000ff */
[----:B------:R-:W0:Y:S02]  /*16e70*/  MUFU.EX2 R192, R192 ;  /* 0x000000c000c07308 */ /* 0x000e240000000800 */
[----:B-1----:R-:W-:Y:S01]  /*16e80*/  FADD.FTZ R0, R198, R37 ;  /* 0x00000025c6007221 */ /* 0x002fe20000010000 */
[----:B------:R-:W-:Y:S01]  /*16e90*/  FADD.FTZ R37, R189, R42 ;  /* 0x0000002abd257221 */ /* 0x000fe20000010000 */
[----:B------:R-:W-:-:S02]  /*16ea0*/  SHF.R.U32.HI R42, RZ, 0x1f, R223 ;  /* 0x0000001fff2a7819 */ /* 0x000fc400000116df */
[----:B------:R-:W-:Y:S02]  /*16eb0*/  CS2R R80, SRZ ;  /* 0x0000000000507805 */ /* 0x000fe4000001ff00 */
[C---:B------:R-:W-:Y:S01]  /*16ec0*/  F2FP.F16.F32.PACK_AB R189, R26.reuse, R189 ;  /* 0x000000bd1abd723e */ /* 0x040fe200000000ff */
[----:B------:R-:W-:Y:S01]  /*16ed0*/  FADD.FTZ R6, R26, R37 ;  /* 0x000000251a067221 */ /* 0x000fe20000010000 */
[----:B------:R-:W-:Y:S01]  /*16ee0*/  LEA.HI.SX32 R223, R223, R42, 0x1a ;  /* 0x0000002adfdf7211 */ /* 0x000fe200078fd2ff */
[----:B------:R-:W1:Y:S01]  /*16ef0*/  MUFU.EX2 R13, R13 ;  /* 0x0000000d000d7308 */ /* 0x000e620000000800 */
[----:B--2---:R-:W-:Y:S01]  /*16f00*/  FADD.FTZ R7, R11, R0 ;  /* 0x000000000b077221 */ /* 0x004fe20000010000 */
[----:B------:R-:W-:Y:S01]  /*16f10*/  FADD.FTZ R37, R191, R6 ;  /* 0x00000006bf257221 */ /* 0x000fe20000010000 */
[----:B------:R-:W-:Y:S02]  /*16f20*/  VIMNMX R223, RZ, R223, !PT ;  /* 0x000000dfffdf7248 */ /* 0x000fe40007fe0100 */
[----:B------:R-:W-:-:S02]  /*16f30*/  CS2R R78, SRZ ;  /* 0x00000000004e7805 */ /* 0x000fc4000001ff00 */
[C---:B------:R-:W-:Y:S01]  /*16f40*/  F2FP.F16.F32.PACK_AB R191, R28.reuse, R191 ;  /* 0x000000bf1cbf723e */ /* 0x040fe200000000ff */
[----:B------:R-:W-:Y:S01]  /*16f50*/  FADD.FTZ R6, R28, R37 ;  /* 0x000000251c067221 */ /* 0x000fe20000010000 */
[----:B------:R-:W-:Y:S01]  /*16f60*/  ISETP.GE.AND P3, PT, R8, R223, PT ;  /* 0x000000df0800720c */ /* 0x000fe20003f66270 */
[----:B------:R-:W2:Y:S01]  /*16f70*/  MUFU.EX2 R194, R194 ;  /* 0x000000c200c27308 */ /* 0x000ea20000000800 */
[----:B0-----:R-:W-:Y:S01]  /*16f80*/  FADD.FTZ R0, R192, R7 ;  /* 0x00000007c0007221 */ /* 0x001fe20000010000 */
[----:B------:R-:W-:Y:S02]  /*16f90*/  F2FP.F16.F32.PACK_AB R198, R11, R198 ;  /* 0x000000c60bc6723e */ /* 0x000fe400000000ff */
[----:B------:R-:W-:Y:S02]  /*16fa0*/  CS2R R76, SRZ ;  /* 0x00000000004c7805 */ /* 0x000fe4000001ff00 */
[----:B------:R-:W-:Y:S02]  /*16fb0*/  CS2R R44, SRZ ;  /* 0x00000000002c7805 */ /* 0x000fe4000001ff00 */
[----:B------:R-:W-:-:S02]  /*16fc0*/  CS2R R42, SRZ ;  /* 0x00000000002a7805 */ /* 0x000fc4000001ff00 */
[----:B------:R-:W-:Y:S01]  /*16fd0*/  CS2R R26, SRZ ;  /* 0x00000000001a7805 */ /* 0x000fe2000001ff00 */
[----:B------:R-:W0:Y:S01]  /*16fe0*/  MUFU.EX2 R29, R29 ;  /* 0x0000001d001d7308 */ /* 0x000e220000000800 */
[C---:B-1----:R-:W-:Y:S01]  /*16ff0*/  FADD.FTZ R7, R13.reuse, R0 ;  /* 0x000000000d077221 */ /* 0x042fe20000010000 */
[----:B------:R-:W-:-:S06]  /*17000*/  F2FP.F16.F32.PACK_AB R192, R13, R192 ;  /* 0x000000c00dc0723e */ /* 0x000fcc00000000ff */
[----:B------:R-:W1:Y:S01]  /*17010*/  MUFU.EX2 R188, R188 ;  /* 0x000000bc00bc7308 */ /* 0x000e620000000800 */
[----:B--2---:R-:W-:-:S07]  /*17020*/  FADD.FTZ R0, R194, R7 ;  /* 0x00000007c2007221 */ /* 0x004fce0000010000 */
[----:B------:R-:W2:Y:S01]  /*17030*/  MUFU.EX2 R31, R31 ;  /* 0x0000001f001f7308 */ /* 0x000ea20000000800 */
[C---:B0-----:R-:W-:Y:S01]  /*17040*/  FADD.FTZ R7, R29.reuse, R0 ;  /* 0x000000001d077221 */ /* 0x041fe20000010000 */
[----:B------:R-:W-:Y:S02]  /*17050*/  F2FP.F16.F32.PACK_AB R194, R29, R194 ;  /* 0x000000c21dc2723e */ /* 0x000fe400000000ff */
[----:B------:R-:W-:-:S04]  /*17060*/  CS2R R28, SRZ ;  /* 0x00000000001c7805 */ /* 0x000fc8000001ff00 */
        /* <DEDUP_REMOVED lines=11> */
[----:B--2---:R-:W-:-:S07]  /*17120*/  FADD.FTZ R0, R184, R7 ;  /* 0x00000007b8007221 */ /* 0x004fce0000010000 */
[----:B------:R2:W3:Y:S01]  /*17130*/  MUFU.EX2 R186, R15 ;  /* 0x0000000f00ba7308 */ /* 0x0004e20000000800 */
[C---:B0-----:R-:W-:Y:S01]  /*17140*/  FADD.FTZ R0, R35.reuse, R0 ;  /* 0x0000000023007221 */ /* 0x041fe20000010000 */
[----:B------:R-:W-:-:S06]  /*17150*/  F2FP.F16.F32.PACK_AB R184, R35, R184 ;  /* 0x000000b823b8723e */ /* 0x000fcc00000000ff */
[----:B------:R-:W0:Y:S01]  /*17160*/  MUFU.EX2 R41, R41 ;  /* 0x0000002900297308 */ /* 0x000e220000000800 */
[----:B--2---:R-:W-:Y:S01]  /*17170*/  FADD.FTZ R15, R185, R6 ;  /* 0x00000006b90f7221 */ /* 0x004fe20000010000 */
[----:B-1----:R-:W-:Y:S01]  /*17180*/  FADD.FTZ R7, R21, R0 ;  /* 0x0000000015077221 */ /* 0x002fe20000010000 */
[C---:B------:R-:W-:Y:S02]  /*17190*/  F2FP.F16.F32.PACK_AB R185, R30.reuse, R185 ;  /* 0x000000b91eb9723e */ /* 0x040fe400000000ff */
[----:B------:R-:W-:Y:S01]  /*171a0*/  FADD.FTZ R6, R30, R15 ;  /* 0x0000000f1e067221 */ /* 0x000fe20000010000 */
[----:B------:R-:W-:Y:S02]  /*171b0*/  CS2R R30, SRZ ;  /* 0x00000000001e7805 */ /* 0x000fe4000001ff00 */
[----:B------:R1:W2:Y:S01]  /*171c0*/  MUFU.EX2 R180, R55 ;  /* 0x0000003700b47308 */ /* 0x0002a20000000800 */
[----:B------:R-:W-:Y:S01]  /*171d0*/  FADD.FTZ R15, R187, R6 ;  /* 0x00000006bb0f7221 */ /* 0x000fe20000010000 */
[----:B---3--:R-:W-:Y:S01]  /*171e0*/  FADD.FTZ R0, R186, R7 ;  /* 0x00000007ba007221 */ /* 0x008fe20000010000 */
[----:B------:R-:W-:-:S02]  /*171f0*/  F2FP.F16.F32.PACK_AB R187, R32, R187 ;  /* 0x000000bb20bb723e */ /* 0x000fc400000000ff */
[----:B------:R-:W-:Y:S01]  /*17200*/  FADD.FTZ R2, R32, R15 ;  /* 0x0000000f20027221 */ /* 0x000fe20000010000 */
[----:B------:R-:W-:Y:S02]  /*17210*/  F2FP.F16.F32.PACK_AB R186, R186, R21 ;  /* 0x00000015baba723e */ /* 0x000fe400000000ff */
[----:B------:R-:W-:Y:S01]  /*17220*/  CS2R R32, SRZ ;  /* 0x0000000000207805 */ /* 0x000fe2000001ff00 */
[----:B------:R-:W3:Y:S01]  /*17230*/  MUFU.EX2 R183, R183 ;  /* 0x000000b700b77308 */ /* 0x000ee20000000800 */
[----:B------:R-:W-:Y:S01]  /*17240*/  FADD.FTZ R15, R181, R2 ;  /* 0x00000002b50f7221 */ /* 0x000fe20000010000 */
[----:B0-----:R-:W-:Y:S01]  /*17250*/  FADD.FTZ R7, R41, R0 ;  /* 0x0000000029077221 */ /* 0x001fe20000010000 */
[C---:B------:R-:W-:Y:S02]  /*17260*/  F2FP.F16.F32.PACK_AB R181, R34.reuse, R181 ;  /* 0x000000b522b5723e */ /* 0x040fe400000000ff */
[----:B-1----:R-:W-:Y:S01]  /*17270*/  CS2R R54, SRZ ;  /* 0x0000000000367805 */ /* 0x002fe2000001ff00 */
[----:B------:R-:W-:Y:S01]  /*17280*/  FADD.FTZ R2, R34, R15 ;  /* 0x0000000f22027221 */ /* 0x000fe20000010000 */
[----:B------:R-:W-:Y:S01]  /*17290*/  CS2R R34, SRZ ;  /* 0x0000000000227805 */ /* 0x000fe2000001ff00 */
[----:B------:R-:W0:Y:S01]  /*172a0*/  MUFU.EX2 R65, R65 ;  /* 0x0000004100417308 */ /* 0x000e220000000800 */
[C---:B--2---:R-:W-:Y:S01]  /*172b0*/  FADD.FTZ R0, R180.reuse, R7 ;  /* 0x00000007b4007221 */ /* 0x044fe20000010000 */
[----:B------:R-:W-:-:S06]  /*172c0*/  F2FP.F16.F32.PACK_AB R180, R180, R41 ;  /* 0x00000029b4b4723e */ /* 0x000fcc00000000ff */
[----:B------:R-:W1:Y:S01]  /*172d0*/  MUFU.EX2 R36, R36 ;  /* 0x0000002400247308 */ /* 0x000e620000000800 */
[----:B---3--:R-:W-:-:S07]  /*172e0*/  FADD.FTZ R15, R183, R2 ;  /* 0x00000002b70f7221 */ /* 0x008fce0000010000 */
[----:B------:R2:W3:Y:S01]  /*172f0*/  MUFU.EX2 R182, R49 ;  /* 0x0000003100b67308 */ /* 0x0004e20000000800 */
[----:B0-----:R-:W-:-:S07]  /*17300*/  FADD.FTZ R7, R65, R0 ;  /* 0x0000000041077221 */ /* 0x001fce0000010000 */
[----:B------:R-:W0:Y:S01]  /*17310*/  MUFU.EX2 R177, R177 ;  /* 0x000000b100b17308 */ /* 0x000e220000000800 */
[C---:B-1----:R-:W-:Y:S01]  /*17320*/  FADD.FTZ R2, R36.reuse, R15 ;  /* 0x0000000f24027221 */ /* 0x042fe20000010000 */
[----:B------:R-:W-:Y:S02]  /*17330*/  F2FP.F16.F32.PACK_AB R183, R36, R183 ;  /* 0x000000b724b7723e */ /* 0x000fe400000000ff */
[----:B--2---:R-:W-:Y:S02]  /*17340*/  CS2R R48, SRZ ;  /* 0x0000000000307805 */ /* 0x004fe4000001ff00 */
[----:B------:R-:W-:Y:S02]  /*17350*/  CS2R R36, SRZ ;  /* 0x0000000000247805 */ /* 0x000fe4000001ff00 */
[----:B------:R-:W1:Y:S01]  /*17360*/  MUFU.EX2 R75, R75 ;  /* 0x0000004b004b7308 */ /* 0x000e620000000800 */
[C---:B---3--:R-:W-:Y:S01]  /*17370*/  FADD.FTZ R0, R182.reuse, R7 ;  /* 0x00000007b6007221 */ /* 0x048fe20000010000 */
[----:B------:R-:W-:-:S02]  /*17380*/  F2FP.F16.F32.PACK_AB R182, R182, R65 ;  /* 0x00000041b6b6723e */ /* 0x000fc400000000ff */
[----:B------:R-:W-:-:S04]  /*17390*/  CS2R R64, SRZ ;  /* 0x0000000000407805 */ /* 0x000fc8000001ff00 */
        /* <DEDUP_REMOVED lines=10> */
[----:B------:R-:W0:Y:S01]  /*17440*/  MUFU.EX2 R93, R93 ;  /* 0x0000005d005d7308 */ /* 0x000e220000000800 */
[C---:B----4-:R-:W-:Y:S01]  /*17450*/  FADD.FTZ R0, R176.reuse, R7 ;  /* 0x00000007b0007221 */ /* 0x050fe20000010000 */
[----:B------:R-:W-:-:S02]  /*17460*/  F2FP.F16.F32.PACK_AB R176, R176, R75 ;  /* 0x0000004bb0b0723e */ /* 0x000fc400000000ff */
[----:B------:R-:W-:-:S04]  /*17470*/  CS2R R74, SRZ ;  /* 0x00000000004a7805 */ /* 0x000fc8000001ff00 */
[----:B------:R-:W2:Y:S01]  /*17480*/  MUFU.EX2 R24, R24 ;  /* 0x0000001800187308 */ /* 0x000ea20000000800 */
[----:B-1----:R-:W-:Y:S01]  /*17490*/  FADD.FTZ R15, R179, R2 ;  /* 0x00000002b30f7221 */ /* 0x002fe20000010000 */
[----:B------:R-:W-:-:S06]  /*174a0*/  IMAD.MOV.U32 R2, RZ, RZ, 0x3f800000 ;  /* 0x3f800000ff027424 */ /* 0x000fcc00078e00ff */
[----:B------:R-:W1:Y:S01]  /*174b0*/  MUFU.EX2 R40, R40 ;  /* 0x0000002800287308 */ /* 0x000e620000000800 */
[----:B0-----:R-:W-:Y:S01]  /*174c0*/  FADD.FTZ R7, R93, R0 ;  /* 0x000000005d077221 */ /* 0x001fe20000010000 */
[----:B------:R-:W-:Y:S01]  /*174d0*/  MOV R0, 0x3f800000 ;  /* 0x3f80000000007802 */ /* 0x000fe20000000f00 */
[C---:B--2---:R-:W-:Y:S01]  /*174e0*/  FADD.FTZ R6, R24.reuse, R15 ;  /* 0x0000000f18067221 */ /* 0x044fe20000010000 */
[----:B------:R-:W-:Y:S02]  /*174f0*/  F2FP.F16.F32.PACK_AB R179, R24, R179 ;  /* 0x000000b318b3723e */ /* 0x000fe400000000ff */
[----:B------:R-:W-:Y:S01]  /*17500*/  CS2R R24, SRZ ;  /* 0x0000000000187805 */ /* 0x000fe2000001ff00 */
[C---:B-1----:R-:W-:Y:S01]  /*17510*/  FADD.FTZ R7, R40.reuse, R7 ;  /* 0x0000000728077221 */ /* 0x042fe20000010000 */
[----:B------:R-:W-:Y:S02]  /*17520*/  F2FP.F16.F32.PACK_AB R178, R40, R93 ;  /* 0x0000005d28b2723e */ /* 0x000fe400000000ff */
[----:B------:R-:W-:-:S02]  /*17530*/  CS2R R92, SRZ ;  /* 0x00000000005c7805 */ /* 0x000fc4000001ff00 */
[----:B------:R-:W-:Y:S01]  /*17540*/  CS2R R40, SRZ ;  /* 0x0000000000287805 */ /* 0x000fe2000001ff00 */
[----:B------:R-:W-:Y:S06]  /*17550*/  @!P3 BRA `(.L_x_2916) ;  /* 0x0000005c0050b947 */ /* 0x000fec0003800000 */
[----:B------:R-:W-:Y:S01]  /*17560*/  BSSY B1, `(.L_x_2916) ;  /* 0x00005d3000017945 */ /* 0x000fe20003800000 */
[----:B------:R-:W-:Y:S01]  /*17570*/  IMAD.MOV.U32 R9, RZ, RZ, R3 ;  /* 0x000000ffff097224 */ /* 0x000fe200078e0003 */
[----:B------:R-:W-:Y:S01]  /*17580*/  MOV R2, 0x3f800000 ;  /* 0x3f80000000027802 */ /* 0x000fe20000000f00 */
[----:B------:R-:W-:Y:S02]  /*17590*/  IMAD.MOV.U32 R10, RZ, RZ, R5 ;  /* 0x000000ffff0a7224 */ /* 0x000fe400078e0005 */
[----:B------:R-:W-:Y:S02]  /*175a0*/  IMAD.MOV.U32 R11, RZ, RZ, R208 ;  /* 0x000000ffff0b7224 */ /* 0x000fe400078e00d0 */
[----:B------:R-:W-:Y:S02]  /*175b0*/  IMAD.MOV.U32 R12, RZ, RZ, R205 ;  /* 0x000000ffff0c7224 */ /* 0x000fe400078e00cd */
[----:B------:R-:W-:-:S07]  /*175c0*/  IMAD.MOV.U32 R119, RZ, RZ, RZ ;  /* 0x000000ffff777224 */ /* 0x000fce00078e00ff */
.L_x_2927:
[----:B------:R-:W-:-:S05]  /*175d0*/  VIADD R3, R12, 0x1 ;  /* 0x000000010c037836 */ /* 0x000fca0000000000 */
[----:B------:R-:W-:-:S04]  /*175e0*/  ISETP.NE.AND P3, PT, R3, 0x2, PT ;  /* 0x000000020300780c */ /* 0x000fc80003f65270 */
[----:B------:R-:W-:Y:S02]  /*175f0*/  SEL R208, RZ, 0x1, P3 ;  /* 0x00000001ffd07807 */ /* 0x000fe40001800000 */
[----:B------:R-:W-:Y:S02]  /*17600*/  SEL R205, R3, RZ, P3 ;  /* 0x000000ff03cd7207 */ /* 0x000fe40001800000 */
[----:B------:R-:W-:Y:S01]  /*17610*/  LOP3.LUT R208, R11, R208, RZ, 0x3c, !PT ;  /* 0x000000d00bd07212 */ /* 0x000fe200078e3cff */
[----:B------:R-:W-:Y:S06]  /*17620*/  @!P0 BRA `(.L_x_2917) ;  /* 0x0000000000048947 */ /* 0x000fec0003800000 */
[----:B------:R-:W-:Y:S01]  /*17630*/  BPT.TRAP 0x1 ;  /* 0x000000040000795c */ /* 0x000fe20000300000 */
.L_x_2917:
[----:B------:R-:W-:Y:S01]  /*17640*/  IMAD R13, R205, 0x8, R16 ;  /* 0x00000008cd0d7824 */ /* 0x000fe200078e0210 */
[----:B------:R-:W-:-:S04]  /*17650*/  SHF.L.U32 R4, R208, 0x1f, RZ ;  /* 0x0000001fd0047819 */ /* 0x000fc800000006ff */
[----:B------:R0:W1:Y:S01]  /*17660*/  SYNCS.PHASECHK.TRANS64.TRYWAIT P3, [R13+URZ+0x36830], R4 ;  /* 0x036830040d0075a7 */ /* 0x000062000806017f */
[----:B------:R-:W-:Y:S05]  /*17670*/  @!P0 BRA `(.L_x_2918) ;  /* 0x0000000000048947 */ /* 0x000fea0003800000 */
[----:B------:R-:W-:Y:S01]  /*17680*/  BPT.TRAP 0x1 ;  /* 0x000000040000795c */ /* 0x000fe20000300000 */
.L_x_2918:
[----:B------:R-:W-:Y:S01]  /*17690*/  IMAD R3, R205, 0xa80, R221 ;  /* 0x00000a80cd037824 */ /* 0x000fe200078e02dd */
[----:B------:R-:W-:Y:S03]  /*176a0*/  BSSY B2, `(.L_x_2919) ;  /* 0x0000006000027945 */ /* 0x000fe60003800000 */
[C---:B------:R-:W-:Y:S01]  /*176b0*/  VIADD R122, R3.reuse, 0x80 ;  /* 0x00000080037a7836 */ /* 0x040fe20000000000 */
[----:B------:R-:W-:Y:S01]  /*176c0*/  IADD3 R124, R3, 0x100, RZ ;  /* 0x00000100037c7810 */ /* 0x000fe20007ffe0ff */
[----:B-1----:R-:W-:Y:S06]  /*176d0*/  @P3 BRA `(.L_x_2920) ;  /* 0x0000000000083947 */ /* 0x002fec0003800000 */
[----:B------:R-:W1:Y:S02]  /*176e0*/  SYNCS.PHASECHK.TRANS64.TRYWAIT P3, [R13+URZ+0x36830], R4 ;  /* 0x036830040d0075a7 */ /* 0x000e64000806017f */
[----:B-1----:R-:W-:Y:S05]  /*176f0*/  @!P3 BRA `(.L_x_2921) ;  /* 0x0000017400b0b947 */ /* 0x002fea0003800000 */
.L_x_2920:
[----:B------:R-:W-:Y:S05]  /*17700*/  BSYNC B2 ;  /* 0x0000000000027941 */ /* 0x000fea0003800000 */
.L_x_2919:
[----:B------:R-:W2:Y:S01]  /*17710*/  LDL.64 R20, [R1] ;  /* 0x0000000001147983 */ /* 0x000ea20000100a00 */
[----:B------:R-:W-:Y:S02]  /*17720*/  IMAD.MOV.U32 R120, RZ, RZ, R3 ;  /* 0x000000ffff787224 */ /* 0x000fe400078e0003 */
[----:B------:R-:W-:Y:S01]  /*17730*/  IMAD.MOV.U32 R121, RZ, RZ, 0x40000040 ;  /* 0x40000040ff797424 */ /* 0x000fe200078e00ff */
[----:B------:R-:W3:Y:S02]  /*17740*/  LDL.64 R14, [R1+0x30] ;  /* 0x00003000010e7983 */ /* 0x000ee40000100a00 */
[----:B------:R-:W-:Y:S02]  /*17750*/  R2UR UR6, R120 ;  /* 0x00000000780672ca */ /* 0x000fe400000e0000 */
[C---:B------:R-:W-:Y:S01]  /*17760*/  R2UR UR7, R121.reuse ;  /* 0x00000000790772ca */ /* 0x040fe200000e0000 */
[----:B------:R-:W-:Y:S01]  /*17770*/  WARPGROUP.ARRIVE ;  /* 0x00000000000079c5 */ /* 0x000fe20000000000 */
[----:B------:R-:W-:Y:S01]  /*17780*/  IMAD.MOV.U32 R123, RZ, RZ, 0x40000040 ;  /* 0x40000040ff7b7424 */ /* 0x000fe200078e00ff */
[----:B------:R-:W-:Y:S01]  /*17790*/  R2UR UR22, R122 ;  /* 0x000000007a1672ca */ /* 0x000fe200000e0000 */
[----:B------:R-:W-:Y:S01]  /*177a0*/  IMAD.MOV.U32 R125, RZ, RZ, 0x40000040 ;  /* 0x40000040ff7d7424 */ /* 0x000fe200078e00ff */
[----:B------:R-:W-:Y:S01]  /*177b0*/  R2UR UR19, R121 ;  /* 0x00000000791372ca */ /* 0x000fe200000e0000 */
[----:B------:R4:W-:Y:S01]  /*177c0*/  STL.64 [R1+0xa8], R8 ;  /* 0x0000a80801007387 */ /* 0x0009e20000100a00 */
[----:B------:R-:W-:-:S02]  /*177d0*/  R2UR UR23, R123 ;  /* 0x000000007b1772ca */ /* 0x000fc400000e0000 */
[----:B------:R-:W-:Y:S01]  /*177e0*/  MOV R120, R124 ;  /* 0x0000007c00787202 */ /* 0x000fe20000000f00 */
[----:B------:R-:W-:Y:S01]  /*177f0*/  VIADD R122, R3, 0x180 ;  /* 0x00000180037a7836 */ /* 0x000fe20000000000 */
[----:B------:R-:W-:Y:S01]  /*17800*/  R2UR UR15, R123 ;  /* 0x000000007b0f72ca */ /* 0x000fe200000e0000 */
[----:B------:R0:W-:Y:S01]  /*17810*/  STL.64 [R1+0xa0], R6 ;  /* 0x0000a00601007387 */ /* 0x0001e20000100a00 */
[----:B------:R-:W-:Y:S02]  /*17820*/  R2UR UR18, R120 ;  /* 0x00000000781272ca */ /* 0x000fe400000e0000 */
[----:B------:R-:W-:Y:S01]  /*17830*/  R2UR UR14, R122 ;  /* 0x000000007a0e72ca */ /* 0x000fe200000e0000 */
[----:B------:R-:W-:Y:S01]  /*17840*/  VIADD R120, R3, 0x200 ;  /* 0x0000020003787836 */ /* 0x000fe20000000000 */
[----:B------:R-:W-:Y:S02]  /*17850*/  R2UR UR35, R121 ;  /* 0x00000000792372ca */ /* 0x000fe400000e0000 */
[----:B--2---:R-:W-:-:S02]  /*17860*/  R2UR UR8, R20 ;  /* 0x00000000140872ca */ /* 0x004fc400000e0000 */
[----:B------:R-:W-:Y:S01]  /*17870*/  R2UR UR9, R21 ;  /* 0x00000000150972ca */ /* 0x000fe200000e0000 */
[----:B------:R-:W-:Y:S01]  /*17880*/  VIADD R124, R3, 0x280 ;  /* 0x00000280037c7836 */ /* 0x000fe20000000000 */
[----:B------:R-:W-:Y:S01]  /*17890*/  R2UR UR31, R125 ;  /* 0x000000007d1f72ca */ /* 0x000fe200000e0000 */
[----:B----4-:R-:W2:Y:S01]  /*178a0*/  LDL.64 R8, [R1+0x28] ;  /* 0x0000280001087983 */ /* 0x010ea20000100a00 */
[----:B------:R-:W-:Y:S02]  /*178b0*/  R2UR UR27, R123 ;  /* 0x000000007b1b72ca */ /* 0x000fe400000e0000 */
[----:B---3--:R-:W-:Y:S01]  /*178c0*/  R2UR UR46, R14 ;  /* 0x000000000e2e72ca */ /* 0x008fe200000e0000 */
[----:B------:R-:W-:Y:S01]  /*178d0*/  VIADD R210, R3, 0x84 ;  /* 0x0000008403d27836 */ /* 0x000fe20000000000 */
[----:B------:R-:W-:Y:S01]  /*178e0*/  R2UR UR47, R15 ;  /* 0x000000000f2f72ca */ /* 0x000fe200000e0000 */
[----:B------:R-:W-:Y:S01]  /*178f0*/  IMAD.MOV.U32 R211, RZ, RZ, 0x40000040 ;  /* 0x40000040ffd37424 */ /* 0x000fe200078e00ff */
[----:B0-----:R-:W3:Y:S01]  /*17900*/  LDL.64 R6, [R1+0x18] ;  /* 0x0000180001067983 */ /* 0x001ee20000100a00 */
[----:B------:R-:W-:-:S02]  /*17910*/  UMOV UR4, UR8 ;  /* 0x0000000800047c82 */ /* 0x000fc40008000000 */
[----:B------:R-:W-:Y:S02]  /*17920*/  UMOV UR5, UR9 ;  /* 0x0000000900057c82 */ /* 0x000fe40008000000 */
        /* <DEDUP_REMOVED lines=16> */
[----:B------:R-:W-:Y:S01]  /*17a30*/  R2UR UR34, R120 ;  /* 0x00000000782272ca */ /* 0x000fe200000e0000 */
[----:B------:R-:W-:Y:S01]  /*17a40*/  UMOV UR32, UR8 ;  /* 0x0000000800207c82 */ /* 0x000fe20008000000 */
[----:B------:R-:W-:Y:S01]  /*17a50*/  UMOV UR33, UR9 ;  /* 0x0000000900217c82 */ /* 0x000fe20008000000 */
[----:B------:R-:W-:Y:S02]  /*17a60*/  WARPGROUP.DEPBAR.LE gsb0, 0x0 ;  /* 0x00008000000079c5 */ /* 0x000fe40000010000 */
[----:B------:R-:W-:-:S08]  /*17a70*/  WARPGROUP.ARRIVE ;  /* 0x00000000000079c5 */ /* 0x000fd00000000000 */
[----:B------:R-:W-:Y:S01]  /*17a80*/  HGMMA.64x16x16.F32 R136, gdesc[UR32], RZ, !UPT, gsb0 ;  /* 0x00200000208879f0 */ /* 0x000fe2000c0008ff */
[----:B------:R-:W-:Y:S01]  /*17a90*/  R2UR UR30, R124 ;  /* 0x000000007c1e72ca */ /* 0x000fe200000e0000 */
[----:B------:R-:W-:Y:S01]  /*17aa0*/  UMOV UR28, UR8 ;  /* 0x00000008001c7c82 */ /* 0x000fe20008000000 */
[----:B------:R-:W-:Y:S01]  /*17ab0*/  UMOV UR29, UR9 ;  /* 0x00000009001d7c82 */ /* 0x000fe20008000000 */
[----:B------:R-:W-:Y:S01]  /*17ac0*/  IADD3 R120, R3, 0x2, RZ ;  /* 0x0000000203787810 */ /* 0x000fe20007ffe0ff */
[----:B------:R-:W-:-:S03]  /*17ad0*/  IMAD.MOV.U32 R121, RZ, RZ, 0x40000040 ;  /* 0x40000040ff797424 */ /* 0x000fc600078e00ff */
[----:B------:R-:W-:Y:S01]  /*17ae0*/  R2UR UR10, R120 ;  /* 0x00000000780a72ca */ /* 0x000fe200000e0000 */
[----:B------:R-:W-:Y:S01]  /*17af0*/  VIADD R120, R3, 0x102 ;  /* 0x0000010203787836 */ /* 0x000fe20000000000 */
[----:B------:R-:W-:Y:S01]  /*17b00*/  R2UR UR11, R121 ;  /* 0x00000000790b72ca */ /* 0x000fe200000e0000 */
[----:B------:R-:W-:Y:S02]  /*17b10*/  VIADD R122, R3, 0x300 ;  /* 0x00000300037a7836 */ /* 0x000fe40000000000 */
[----:B------:R-:W-:Y:S01]  /*17b20*/  IMAD.MOV.U32 R121, RZ, RZ, 0x40000040 ;  /* 0x40000040ff797424 */ /* 0x000fe200078e00ff */
[----:B------:R-:W-:Y:S02]  /*17b30*/  WARPGROUP.DEPBAR.LE gsb0, 0x0 ;  /* 0x00008000000079c5 */ /* 0x000fe40000010000 */
[----:B------:R-:W-:-:S06]  /*17b40*/  WARPGROUP.ARRIVE ;  /* 0x00000000000079c5 */ /* 0x000fcc0000000000 */
[----:B------:R-:W-:Y:S01]  /*17b50*/  HGMMA.64x16x16.F32 R128, gdesc[UR28], RZ, !UPT, gsb0 ;  /* 0x002000001c8079f0 */ /* 0x000fe2000c0008ff */
[----:B------:R-:W-:Y:S01]  /*17b60*/  R2UR UR22, R120 ;  /* 0x00000000781672ca */ /* 0x000fe200000e0000 */
[----:B------:R-:W-:Y:S01]  /*17b70*/  IMAD.MOV.U32 R123, RZ, RZ, 0x40000040 ;  /* 0x40000040ff7b7424 */ /* 0x000fe200078e00ff */
[----:B------:R-:W-:Y:S01]  /*17b80*/  R2UR UR26, R122 ;  /* 0x000000007a1a72ca */ /* 0x000fe200000e0000 */
[----:B------:R-:W-:Y:S01]  /*17b90*/  VIADD R120, R3, 0x202 ;  /* 0x0000020203787836 */ /* 0x000fe20000000000 */
[----:B------:R-:W-:Y:S01]  /*17ba0*/  R2UR UR23, R121 ;  /* 0x00000000791772ca */ /* 0x000fe200000e0000 */
[----:B------:R-:W-:Y:S01]  /*17bb0*/  VIADD R122, R3, 0x82 ;  /* 0x00000082037a7836 */ /* 0x000fe20000000000 */
[----:B------:R-:W-:Y:S02]  /*17bc0*/  MOV R121, 0x40000040 ;  /* 0x4000004000797802 */ /* 0x000fe40000000f00 */
[----:B------:R-:W-:Y:S01]  /*17bd0*/  R2UR UR7, R123 ;  /* 0x000000007b0772ca */ /* 0x000fe200000e0000 */
[----:B------:R-:W-:Y:S01]  /*17be0*/  IMAD.MOV.U32 R123, RZ, RZ, 0x40000040 ;  /* 0x40000040ff7b7424 */ /* 0x000fe200078e00ff */
[----:B------:R-:W-:Y:S01]  /*17bf0*/  R2UR UR50, R120 ;  /* 0x00000000783272ca */ /* 0x000fe200000e0000 */
[----:B------:R-:W-:Y:S01]  /*17c00*/  VIADD R120, R3, 0x302 ;  /* 0x0000030203787836 */ /* 0x000fe20000000000 */
[----:B------:R-:W-:Y:S01]  /*17c10*/  R2UR UR51, R121 ;  /* 0x00000000793372ca */ /* 0x000fe200000e0000 */
[----:B------:R-:W-:Y:S01]  /*17c20*/  IMAD.MOV.U32 R121, RZ, RZ, 0x40000040 ;  /* 0x40000040ff797424 */ /* 0x000fe200078e00ff */
[----:B------:R-:W-:-:S02]  /*17c30*/  R2UR UR6, R122 ;  /* 0x000000007a0672ca */ /* 0x000fc400000e0000 */
[----:B------:R-:W-:Y:S02]  /*17c40*/  IADD3 R122, R3, 0x182, RZ ;  /* 0x00000182037a7810 */ /* 0x000fe40007ffe0ff */
[----:B------:R-:W-:Y:S01]  /*17c50*/  R2UR UR19, R123 ;  /* 0x000000007b1372ca */ /* 0x000fe200000e0000 */
[----:B------:R-:W-:Y:S01]  /*17c60*/  IMAD.MOV.U32 R123, RZ, RZ, 0x40000040 ;  /* 0x40000040ff7b7424 */ /* 0x000fe200078e00ff */
[----:B------:R-:W-:Y:S01]  /*17c70*/  R2UR UR18, R122 ;  /* 0x000000007a1272ca */ /* 0x000fe200000e0000 */
[C---:B------:R-:W-:Y:S01]  /*17c80*/  VIADD R122, R3.reuse, 0x282 ;  /* 0x00000282037a7836 */ /* 0x040fe20000000000 */
[----:B------:R-:W-:Y:S01]  /*17c90*/  R2UR UR34, R120 ;  /* 0x00000000782272ca */ /* 0x000fe200000e0000 */
[----:B------:R-:W-:Y:S01]  /*17ca0*/  VIADD R120, R3, 0x4 ;  /* 0x0000000403787836 */ /* 0x000fe20000000000 */
[----:B------:R-:W-:Y:S02]  /*17cb0*/  R2UR UR35, R121 ;  /* 0x00000000792372ca */ /* 0x000fe400000e0000 */
[----:B------:R-:W-:-:S02]  /*17cc0*/  MOV R121, 0x40000040 ;  /* 0x4000004000797802 */ /* 0x000fc40000000f00 */
        /* <DEDUP_REMOVED lines=31> */
[----:B------:R-:W-:Y:S01]  /*17ec0*/  MOV R20, UR48 ;  /* 0x0000003000147c02 */ /* 0x000fe20008000f00 */
        /* <DEDUP_REMOVED lines=14> */
[----:B--2---:R-:W-:Y:S02]  /*17fb0*/  R2UR UR38, R8 ;  /* 0x00000000082672ca */ /* 0x004fe400000e0000 */
[----:B------:R-:W-:Y:S02]  /*17fc0*/  R2UR UR39, R9 ;  /* 0x00000000092772ca */ /* 0x000fe400000e0000 */
[----:B------:R-:W-:Y:S01]  /*17fd0*/  R2UR UR26, R210 ;  /* 0x00000000d21a72ca */ /* 0x000fe200000e0000 */
[----:B------:R0:W5:Y:S08]  /*17fe0*/  LDL.LU.64 R8, [R1+0xa8] ;  /* 0x0000a80001087983 */ /* 0x0001700000300a00 */
[----:B------:R-:W-:-:S02]  /*17ff0*/  UMOV UR28, UR38 ;  /* 0x00000026001c7c82 */ /* 0x000fc40008000000 */
[----:B------:R-:W-:Y:S01]  /*18000*/  UMOV UR29, UR39 ;  /* 0x00000027001d7c82 */ /* 0x000fe20008000000 */
[----:B------:R-:W-:Y:S02]  /*18010*/  WARPGROUP.DEPBAR.LE gsb0, 0x0 ;  /* 0x00008000000079c5 */ /* 0x000fe40000010000 */
[----:B------:R-:W-:-:S06]  /*18020*/  WARPGROUP.ARRIVE ;  /* 0x00000000000079c5 */ /* 0x000fcc0000000000 */
        /* <DEDUP_REMOVED lines=54> */
[----:B------:R-:W-:Y:S02]  /*18390*/  MOV R14, UR41 ;  /* 0x00000029000e7c02 */ /* 0x000fe40008000f00 */
[----:B------:R-:W-:Y:S02]  /*183a0*/  MOV R15, UR40 ;  /* 0x00000028000f7c02 */ /* 0x000fe40008000f00 */
[----:B---3--:R-:W-:Y:S02]  /*183b0*/  R2UR UR40, R6 ;  /* 0x00000000062872ca */ /* 0x008fe400000e0000 */
[----:B------:R-:W-:-:S02]  /*183c0*/  R2UR UR41, R7 ;  /* 0x00000000072972ca */ /* 0x000fc400000e0000 */
        /* <DEDUP_REMOVED lines=67> */
[----:B------:R0:W5:Y:S01]  /*18800*/  LDL.LU.64 R6, [R1+0xa0] ;  /* 0x0000a00001067983 */ /* 0x0001620000300a00 */
        /* <DEDUP_REMOVED lines=12> */
[----:B------:R-:W2:Y:S08]  /*188d0*/  LDL.64 R210, [R1+0x8] ;  /* 0x0000080001d27983 */ /* 0x000eb00000100a00 */
[----:B------:R-:W-:-:S02]  /*188e0*/  UMOV UR18, UR38 ;  /* 0x0000002600127c82 */ /* 0x000fc40008000000 */
[----:B------:R-:W-:Y:S01]  /*188f0*/  UMOV UR19, UR39 ;  /* 0x0000002700137c82 */ /* 0x000fe20008000000 */
[----:B------:R-:W-:Y:S02]  /*18900*/  WARPGROUP.DEPBAR.LE gsb0, 0x0 ;  /* 0x00008000000079c5 */ /* 0x000fe40000010000 */
[----:B------:R-:W-:-:S06]  /*18910*/  WARPGROUP.ARRIVE ;  /* 0x00000000000079c5 */ /* 0x000fcc0000000000 */
[----:B------:R-:W-:Y:S01]  /*18920*/  HGMMA.64x16x16.F32 R160, gdesc[UR16], R160, gsb0 ;  /* 0x0020000010a079f0 */ /* 0x000fe200080008a0 */
[----:B------:R-:W-:Y:S01]  /*18930*/  R2UR UR49, R21 ;  /* 0x00000000153172ca */ /* 0x000fe200000e0000 */
[----:B------:R-:W-:Y:S01]  /*18940*/  IMAD.MOV.U32 R21, RZ, RZ, 0x40000040 ;  /* 0x40000040ff157424 */ /* 0x000fe200078e00ff */
[----:B------:R-:W-:Y:S01]  /*18950*/  R2UR UR48, R20 ;  /* 0x00000000143072ca */ /* 0x000fe200000e0000 */
[----:B------:R-:W-:-:S03]  /*18960*/  VIADD R20, R3, 0x480 ;  /* 0x0000048003147836 */ /* 0x000fc60000000000 */
        /* <DEDUP_REMOVED lines=27> */
[----:B-1----:R-:W-:Y:S02]  /*18b20*/  MOV R4, UR43 ;  /* 0x0000002b00047c02 */ /* 0x002fe40008000f00 */
[----:B------:R-:W-:Y:S02]  /*18b30*/  MOV R5, UR42 ;  /* 0x0000002a00057c02 */ /* 0x000fe40008000f00 */
        /* <DEDUP_REMOVED lines=20> */
[----:B------:R-:W-:Y:S02]  /*18c80*/  R2UR UR6, R20 ;  /* 0x00000000140672ca */ /* 0x000fe400000e0000 */
        /* <DEDUP_REMOVED lines=67> */
[----:B------:R-:W-:Y:S01]  /*190c0*/  R2UR UR43, R4 ;  /* 0x00000000042b72ca */ /* 0x000fe200000e0000 */
[----:B------:R-:W-:Y:S01]  /*190d0*/  VIADD R4, R3, 0x404 ;  /* 0x0000040403047836 */ /* 0x000fe20000000000 */
[----:B------:R-:W-:Y:S01]  /*190e0*/  R2UR UR42, R5 ;  /* 0x00000000052a72ca */ /* 0x000fe200000e0000 */
        /* <DEDUP_REMOVED lines=237> */
[----:B------:R-:W-:Y:S01]  /*19fc0*/  IMAD.MOV.U32 R5, RZ, RZ, 0x40000040 ;  /* 0x40000040ff057424 */ /* 0x000fe200078e00ff */
[----:B------:R-:W-:Y:S02]  /*19fd0*/  R2UR UR41, R14 ;  /* 0x000000000e2972ca */ /* 0x000fe400000e0000 */
        /* <DEDUP_REMOVED lines=222> */
.L_x_2922:
[----:B------:R-:W-:Y:S01]  /*1adc0*/  SHF.L.U32 R0, R11, 0x1f, RZ ;  /* 0x0000001f0b007819 */ /* 0x000fe200000006ff */
[----:B------:R-:W-:-:S04]  /*1add0*/  IMAD R11, R12, 0x8, R16 ;  /* 0x000000080c0b7824 */ /* 0x000fc800078e0210 */
[----:B------:R0:W1:Y:S01]  /*1ade0*/  SYNCS.PHASECHK.TRANS64.TRYWAIT P3, [R11+URZ+0x36850], R0 ;  /* 0x036850000b0075a7 */ /* 0x000062000806017f */
[----:B------:R-:W-:Y:S05]  /*1adf0*/  @!P0 BRA `(.L_x_2923) ;  /* 0x0000000000048947 */ /* 0x000fea0003800000 */
[----:B------:R-:W-:Y:S01]  /*1ae00*/  BPT.TRAP 0x1 ;  /* 0x000000040000795c */ /* 0x000fe20000300000 */
.L_x_2923:
[----:B------:R-:W-:Y:S04]  /*1ae10*/  BSSY B2, `(.L_x_2924) ;  /* 0x0000004000027945 */ /* 0x000fe80003800000 */
[----:B-1----:R-:W-:Y:S05]  /*1ae20*/  @P3 BRA `(.L_x_2925) ;  /* 0x0000000000083947 */ /* 0x002fea0003800000 */
[----:B------:R-:W1:Y:S02]  /*1ae30*/  SYNCS.PHASECHK.TRANS64.TRYWAIT P3, [R11+URZ+0x36850], R0 ;  /* 0x036850000b0075a7 */ /* 0x000e64000806017f */
[----:B-1----:R-:W-:Y:S05]  /*1ae40*/  @!P3 BRA `(.L_x_2926) ;  /* 0x0000013c00f0b947 */ /* 0x002fea0003800000 */
.L_x_2925:
[----:B------:R-:W-:Y:S05]  /*1ae50*/  BSYNC B2 ;  /* 0x0000000000027941 */ /* 0x000fea0003800000 */
.L_x_2924:
[----:B01----:R-:W-:Y:S01]  /*1ae60*/  IADD3 R0, R16, 0x400, RZ ;  /* 0x0000040010007810 */ /* 0x003fe20007ffe0ff */
[----:B------:R-:W-:Y:S01]  /*1ae70*/  IMAD.MOV.U32 R3, RZ, RZ, 0x40000040 ;  /* 0x40000040ff037424 */ /* 0x000fe200078e00ff */
[----:B------:R-:W-:Y:S01]  /*1ae80*/  WARPGROUP.ARRIVE ;  /* 0x00000000000079c5 */ /* 0x000fe20000000000 */
[----:B------:R-:W-:Y:S01]  /*1ae90*/  IMAD.MOV.U32 R5, RZ, RZ, 0x40000040 ;  /* 0x40000040ff057424 */ /* 0x000fe200078e00ff */
[----:B------:R-:W-:Y:S01]  /*1aea0*/  SHF.R.U32.HI R0, RZ, 0x4, R0 ;  /* 0x00000004ff007819 */ /* 0x000fe20000011600 */
[----:B------:R-:W-:Y:S01]  /*1aeb0*/  FMUL.FTZ R15, R162, UR43 ;  /* 0x0000002ba20f7c20 */ /* 0x000fe20008410000 */
[----:B------:R-:W-:Y:S01]  /*1aec0*/  R2UR UR7, R3 ;  /* 0x00000000030772ca */ /* 0x000fe200000e0000 */
[----:B------:R-:W-:Y:S01]  /*1aed0*/  FMUL.FTZ R162, R165, UR43 ;  /* 0x0000002ba5a27c20 */ /* 0x000fe20008410000 */
        /* <DEDUP_REMOVED lines=27> */
[----:B------:R-:W-:Y:S01]  /*1b090*/  HGMMA.64x192x16.F32 R24, R200, gdesc[UR4].tnspB, R24, gsb0 ;  /* 0x42e00004c8187df0 */ /* 0x000fe20008000818 */
[----:B------:R-:W-:Y:S01]  /*1b0a0*/  R2UR UR6, R4 ;  /* 0x00000000040672ca */ /* 0x000fe200000e0000 */
[----:B------:R-:W-:Y:S01]  /*1b0b0*/  VIADD R4, R2, 0x100 ;  /* 0x0000010002047836 */ /* 0x000fe20000000000 */
[----:B------:R-:W-:Y:S01]  /*1b0c0*/  R2UR UR7, R5 ;  /* 0x00000000050772ca */ /* 0x000fe200000e0000 */
[----:B------:R-:W-:Y:S01]  /*1b0d0*/  MUFU.TANH R170, R170 ;  /* 0x000000aa00aa7308 */ /* 0x000fe20000002400 */
[----:B------:R-:W-:Y:S01]  /*1b0e0*/  MOV R5, 0x40000040 ;  /* 0x4000004000057802 */ /* 0x000fe20000000f00 */
        /* <DEDUP_REMOVED lines=29> */
[----:B------:R-:W-:Y:S01]  /*1b2c0*/  ULDC UR4, c[0x0][0x988] ;  /* 0x0002620000047ab9 */ /* 0x000fe20000000800 */
[----:B------:R-:W-:Y:S01]  /*1b2d0*/  MUFU.TANH R162, R162 ;  /* 0x000000a200a27308 */ /* 0x000fe20000002400 */
[----:B------:R-:W-:Y:S01]  /*1b2e0*/  FMUL.FTZ R127, R127, UR43 ;  /* 0x0000002b7f7f7c20 */ /* 0x000fe20008410000 */
[----:B------:R-:W-:Y:S01]  /*1b2f0*/  @!P1 VIADD R13, R13, 0x36840 ;  /* 0x000368400d0d9836 */ /* 0x000fe20000000000 */
[----:B------:R-:W-:-:S04]  /*1b300*/  @!P1 IADD3 R11, R11, 0x36860, RZ ;  /* 0x000368600b0b9810 */ /* 0x000fc80007ffe0ff */
[----:B------:R-:W-:Y:S01]  /*1b310*/  @!P1 PRMT R13, RZ, 0x654, R13 ;  /* 0x00000654ff0d9816 */ /* 0x000fe2000000000d */
[----:B------:R-:W-:Y:S01]  /*1b320*/  MUFU.TANH R164, R164 ;  /* 0x000000a400a47308 */ /* 0x000fe20000002400 */
[----:B------:R-:W-:-:S07]  /*1b330*/  @!P1 PRMT R11, RZ, 0x654, R11 ;  /* 0x00000654ff0b9816 */ /* 0x000fce000000000b */
        /* <DEDUP_REMOVED lines=24> */
[----:B------:R-:W-:Y:S01]  /*1b4c0*/  R2UR UR6, R4 ;  /* 0x00000000040672ca */ /* 0x000fe200000e0000 */
[----:B------:R-:W-:Y:S01]  /*1b4d0*/  VIADD R4, R2, 0x180 ;  /* 0x0000018002047836 */ /* 0x000fe20000000000 */
[----:B------:R-:W-:Y:S01]  /*1b4e0*/  R2UR UR7, R5 ;  /* 0x00000000050772ca */ /* 0x000fe200000e0000 */
[----:B------:R-:W-:-:S03]  /*1b4f0*/  IMAD.MOV.U32 R5, RZ, RZ, 0x40000040 ;  /* 0x40000040ff057424 */ /* 0x000fc600078e00ff */
        /* <DEDUP_REMOVED lines=29> */
[----:B------:R-:W1:Y:S08]  /*1b6d0*/  @P2 LDC R4, c[0x0][0x450] ;  /* 0x00011400ff042b82 */ /* 0x000e700000000800 */
[----:B------:R-:W2:Y:S01]  /*1b6e0*/  @P2 LDC R5, c[0x0][0x44c] ;  /* 0x00011300ff052b82 */ /* 0x000ea20000000800 */
[----:B------:R-:W-:-:S02]  /*1b6f0*/  WARPGROUP.DEPBAR.LE gsb0, 0x0 ;  /* 0x00008000000079c5 */ /* 0x000fc40000010000 */
[----:B------:R-:W-:Y:S01]  /*1b700*/  WARPGROUP.ARRIVE ;  /* 0x00000000000079c5 */ /* 0x000fe20000000000 */
[----:B------:R-:W-:Y:S01]  /*1b710*/  FMUL.FTZ R188, R169, UR43 ;  /* 0x0000002ba9bc7c20 */ /* 0x000fe20008410000 */
[----:B------:R-:W-:-:S04]  /*1b720*/  IADD3 R169, R230, R224, RZ ;  /* 0x000000e0e6a97210 */ /* 0x000fc80007ffe0ff */
[----:B------:R-:W-:Y:S01]  /*1b730*/  HGMMA.64x192x16.F32 R24, R184, gdesc[UR4].tnspB, R24, gsb0 ;  /* 0x42e00004b8187df0 */ /* 0x000fe20008000818 */
[----:B--2---:R-:W-:Y:S01]  /*1b740*/  @P2 IMAD.HI.U32 R5, R169, R5, RZ ;  /* 0x00000005a9052227 */ /* 0x004fe200078e00ff */
[----:B------:R-:W2:Y:S04]  /*1b750*/  MUFU.TANH R188, R188 ;  /* 0x000000bc00bc7308 */ /* 0x000ea80000002400 */
[----:B-1----:R-:W-:Y:S01]  /*1b760*/  @P2 SHF.R.U32.HI R169, RZ, R4, R5 ;  /* 0x00000004ffa92219 */ /* 0x002fe20000011605 */
[----:B------:R-:W-:Y:S02]  /*1b770*/  VIADD R4, R2, 0x280 ;  /* 0x0000028002047836 */ /* 0x000fe40000000000 */
[----:B------:R-:W-:Y:S02]  /*1b780*/  IMAD.MOV.U32 R5, RZ, RZ, 0x40000040 ;  /* 0x40000040ff057424 */ /* 0x000fe400078e00ff */
[----:B------:R-:W1:Y:S01]  /*1b790*/  SHFL.IDX PT, R147, R169, RZ, 0x1c1f ;  /* 0x001c1fffa9937589 */ /* 0x000e6200000e0000 */
[----:B------:R-:W-:Y:S01]  /*1b7a0*/  R2UR UR6, R4 ;  /* 0x00000000040672ca */ /* 0x000fe200000e0000 */
[----:B------:R-:W-:Y:S01]  /*1b7b0*/  IMAD.MOV.U32 R4, RZ, RZ, -0x70 ;  /* 0xffffff90ff047424 */ /* 0x000fe200078e00ff */
[----:B------:R-:W-:Y:S01]  /*1b7c0*/  R2UR UR7, R5 ;  /* 0x00000000050772ca */ /* 0x000fe200000e0000 */
[----:B------:R-:W3:Y:S02]  /*1b7d0*/  SHFL.IDX PT, R169, R169, 0x1, 0x1c1f ;  /* 0x003c1f00a9a97f89 */ /* 0x000ee400000e0000 */
[----:B-----5:R-:W-:-:S04]  /*1b7e0*/  IMAD R4, R8, R4, 0x1 ;  /* 0x0000000108047424 */ /* 0x020fc800078e0204 */
[----:B------:R-:W-:-:S05]  /*1b7f0*/  IMAD R4, R229, -0x2, R4 ;  /* 0xfffffffee5047824 */ /* 0x000fca00078e0204 */
[----:B------:R-:W-:-:S05]  /*1b800*/  IADD3 R4, -R226, R4, R227 ;  /* 0x00000004e2047210 */ /* 0x000fca0007ffe1e3 */
[C---:B-1----:R-:W-:Y:S01]  /*1b810*/  IMAD.IADD R5, R4.reuse, 0x1, R147 ;  /* 0x0000000104057824 */ /* 0x042fe200078e0293 */
[----:B---3--:R-:W-:Y:S01]  /*1b820*/  IADD3 R169, R4, R169, RZ ;  /* 0x000000a904a97210 */ /* 0x008fe20007ffe0ff */
[----:B------:R-:W-:-:S03]  /*1b830*/  IMAD.U32 R4, RZ, RZ, UR4 ;  /* 0x00000004ff047e24 */ /* 0x000fc6000f8e00ff */
[C---:B------:R-:W-:Y:S02]  /*1b840*/  ISETP.GT.AND P3, PT, R5.reuse, RZ, PT ;  /* 0x000000ff0500720c */ /* 0x040fe40003f64270 */
[C---:B------:R-:W-:Y:S02]  /*1b850*/  ISETP.GT.AND P4, PT, R5.reuse, 0x1, PT ;  /* 0x000000010500780c */ /* 0x040fe40003f84270 */
[----:B0-----:R-:W-:Y:S02]  /*1b860*/  FSEL R128, R168, -INF , P3 ;  /* 0xff800000a8807808 */ /* 0x001fe40001800000 */
[----:B------:R-:W-:Y:S01]  /*1b870*/  ISETP.GT.AND P3, PT, R5, 0x8, PT ;  /* 0x000000080500780c */ /* 0x000fe20003f64270 */
[----:B------:R0:W1:Y:S01]  /*1b880*/  MUFU.TANH R168, R141 ;  /* 0x0000008d00a87308 */ /* 0x0000620000002400 */
[----:B--2---:R-:W-:Y:S02]  /*1b890*/  FSEL R136, R188, -INF , P4 ;  /* 0xff800000bc887808 */ /* 0x004fe40002000000 */
[----:B------:R-:W-:-:S02]  /*1b8a0*/  FMNMX.FTZ R147, R128, R10, !PT ;  /* 0x0000000a80937209 */ /* 0x000fc40007810000 */
[----:B------:R-:W-:Y:S02]  /*1b8b0*/  ISETP.GT.AND P4, PT, R5, 0x9, PT ;  /* 0x000000090500780c */ /* 0x000fe40003f84270 */
[----:B------:R-:W-:Y:S02]  /*1b8c0*/  FSEL R137, R171, -INF , P3 ;  /* 0xff800000ab897808 */ /* 0x000fe40001800000 */
[----:B------:R-:W-:Y:S01]  /*1b8d0*/  FMNMX.FTZ R147, R136, R147, !PT ;  /* 0x0000009388937209 */ /* 0x000fe20007810000 */
[----:B0-----:R-:W-:Y:S01]  /*1b8e0*/  FMUL.FTZ R141, R129, UR43 ;  /* 0x0000002b818d7c20 */ /* 0x001fe20008410000 */
[----:B------:R-:W-:Y:S01]  /*1b8f0*/  ISETP.GT.AND P3, PT, R5, 0x10, PT ;  /* 0x000000100500780c */ /* 0x000fe20003f64270 */
[----:B------:R0:W2:Y:S01]  /*1b900*/  MUFU.TANH R171, R140 ;  /* 0x0000008c00ab7308 */ /* 0x0000a20000002400 */
[----:B------:R-:W-:Y:S02]  /*1b910*/  FSEL R129, R170, -INF , P4 ;  /* 0xff800000aa817808 */ /* 0x000fe40002000000 */
[----:B------:R-:W-:Y:S01]  /*1b920*/  FMNMX.FTZ R148, R137, R147, !PT ;  /* 0x0000009389947209 */ /* 0x000fe20007810000 */
[----:B------:R-:W-:Y:S01]  /*1b930*/  FMUL.FTZ R147, R132, UR43 ;  /* 0x0000002b84937c20 */ /* 0x000fe20008410000 */
[----:B------:R-:W-:-:S02]  /*1b940*/  ISETP.GT.AND P4, PT, R5, 0x11, PT ;  /* 0x000000110500780c */ /* 0x000fc40003f84270 */
[----:B------:R-:W-:Y:S01]  /*1b950*/  FMNMX.FTZ R148, R129, R148, !PT ;  /* 0x0000009481947209 */ /* 0x000fe20007810000 */
[----:B------:R3:W4:Y:S01]  /*1b960*/  MUFU.TANH R170, R141 ;  /* 0x0000008d00aa7308 */ /* 0x0007220000002400 */
[----:B0-----:R-:W-:Y:S02]  /*1b970*/  FSEL R140, R172, -INF , P3 ;  /* 0xff800000ac8c7808 */ /* 0x001fe40001800000 */
[----:B------:R-:W-:Y:S02]  /*1b980*/  ISETP.GT.AND P3, PT, R5, 0x18, PT ;  /* 0x000000180500780c */ /* 0x000fe40003f64270 */
[----:B------:R-:W-:Y:S02]  /*1b990*/  FSEL R132, R161, -INF , P4 ;  /* 0xff800000a1847808 */ /* 0x000fe40002000000 */
[----:B------:R-:W-:Y:S01]  /*1b9a0*/  FMNMX.FTZ R148, R140, R148, !PT ;  /* 0x000000948c947209 */ /* 0x000fe20007810000 */
[----:B------:R0:W4:Y:S01]  /*1b9b0*/  MUFU.TANH R172, R147 ;  /* 0x0000009300ac7308 */ /* 0x0001220000002400 */
[----:B------:R-:W-:-:S02]  /*1b9c0*/  ISETP.GT.AND P4, PT, R5, 0x19, PT ;  /* 0x000000190500780c */ /* 0x000fc40003f84270 */
[----:B---3--:R-:W-:Y:S02]  /*1b9d0*/  FSEL R141, R163, -INF , P3 ;  /* 0xff800000a38d7808 */ /* 0x008fe40001800000 */
[----:B------:R-:W-:Y:S02]  /*1b9e0*/  FMNMX.FTZ R148, R132, R148, !PT ;  /* 0x0000009484947209 */ /* 0x000fe40007810000 */
[----:B------:R-:W-:Y:S02]  /*1b9f0*/  ISETP.GT.AND P3, PT, R5, 0x20, PT ;  /* 0x000000200500780c */ /* 0x000fe40003f64270 */
[----:B------:R-:W-:Y:S02]  /*1ba00*/  FSEL R133, R162, -INF , P4 ;  /* 0xff800000a2857808 */ /* 0x000fe40002000000 */
[----:B------:R-:W-:Y:S02]  /*1ba10*/  FMNMX.FTZ R148, R141, R148, !PT ;  /* 0x000000948d947209 */ /* 0x000fe40007810000 */
[----:B------:R-:W-:-:S02]  /*1ba20*/  ISETP.GT.AND P4, PT, R5, 0x21, PT ;  /* 0x000000210500780c */ /* 0x000fc40003f84270 */
[----:B0-----:R-:W-:Y:S02]  /*1ba30*/  FSEL R147, R164, -INF , P3 ;  /* 0xff800000a4937808 */ /* 0x001fe40001800000 */
[----:B------:R-:W-:Y:S02]  /*1ba40*/  FMNMX.FTZ R148, R133, R148, !PT ;  /* 0x0000009485947209 */ /* 0x000fe40007810000 */
[----:B------:R-:W-:Y:S02]  /*1ba50*/  ISETP.GT.AND P3, PT, R5, 0x28, PT ;  /* 0x000000280500780c */ /* 0x000fe40003f64270 */
[----:B------:R-:W-:Y:S02]  /*1ba60*/  FSEL R120, R165, -INF , P4 ;  /* 0xff800000a5787808 */ /* 0x000fe40002000000 */
[----:B------:R-:W-:Y:S02]  /*1ba70*/  FMNMX.FTZ R161, R147, R148, !PT ;  /* 0x0000009493a17209 */ /* 0x000fe40007810000 */
[----:B------:R-:W-:-:S02]  /*1ba80*/  ISETP.GT.AND P4, PT, R5, 0x29, PT ;  /* 0x000000290500780c */ /* 0x000fc40003f84270 */
[----:B------:R-:W-:Y:S02]  /*1ba90*/  FSEL R148, R156, -INF , P3 ;  /* 0xff8000009c947808 */ /* 0x000fe40001800000 */
[----:B------:R-:W-:Y:S02]  /*1baa0*/  FMNMX.FTZ R161, R120, R161, !PT ;  /* 0x000000a178a17209 */ /* 0x000fe40007810000 */
[C---:B------:R-:W-:Y:S02]  /*1bab0*/  ISETP.GT.AND P3, PT, R5.reuse, 0x30, PT ;  /* 0x000000300500780c */ /* 0x040fe40003f64270 */
[----:B------:R-:W-:Y:S02]  /*1bac0*/  FMNMX.FTZ R161, R148, R161, !PT ;  /* 0x000000a194a17209 */ /* 0x000fe40007810000 */
[----:B------:R-:W-:Y:S02]  /*1bad0*/  FSEL R163, R158, -INF , P3 ;  /* 0xff8000009ea37808 */ /* 0x000fe40001800000 */
[----:B------:R-:W-:-:S02]  /*1bae0*/  ISETP.GT.AND P5, PT, R5, 0x38, PT ;  /* 0x000000380500780c */ /* 0x000fc40003fa4270 */
[----:B------:R-:W-:Y:S02]  /*1baf0*/  ISETP.GT.AND P3, PT, R5, 0x39, PT ;  /* 0x000000390500780c */ /* 0x000fe40003f64270 */
[----:B------:R-:W-:Y:S02]  /*1bb00*/  FSEL R164, R166, -INF , P5 ;  /* 0xff800000a6a47808 */ /* 0x000fe40002800000 */
[----:B------:R-:W-:Y:S02]  /*1bb10*/  FSEL R165, R149, -INF , P3 ;  /* 0xff80000095a57808 */ /* 0x000fe40001800000 */
[C---:B------:R-:W-:Y:S02]  /*1bb20*/  ISETP.GT.AND P5, PT, R5.reuse, 0x41, PT ;  /* 0x000000410500780c */ /* 0x040fe40003fa4270 */
[----:B------:R-:W-:Y:S02]  /*1bb30*/  ISETP.GT.AND P6, PT, R5, 0x48, PT ;  /* 0x000000480500780c */ /* 0x000fe40003fc4270 */
[----:B------:R-:W-:-:S02]  /*1bb40*/  FSEL R162, R167, -INF , P5 ;  /* 0xff800000a7a27808 */ /* 0x000fc40002800000 */
[C---:B------:R-:W-:Y:S02]  /*1bb50*/  ISETP.GT.AND P3, PT, R5.reuse, 0x49, PT ;  /* 0x000000490500780c */ /* 0x040fe40003f64270 */
[----:B------:R-:W-:Y:S01]  /*1bb60*/  ISETP.GT.AND P5, PT, R5, 0x51, PT ;  /* 0x000000510500780c */ /* 0x000fe20003fa4270 */
[----:B------:R-:W-:Y:S02]  /*1bb70*/  WARPGROUP.DEPBAR.LE gsb0, 0x0 ;  /* 0x00008000000079c5 */ /* 0x000fe40000010000 */
[----:B------:R-:W-:Y:S01]  /*1bb80*/  FMUL.FTZ R184, R121, UR43 ;  /* 0x0000002b79b87c20 */ /* 0x000fe20008410000 */
[----:B------:R-:W-:Y:S01]  /*1bb90*/  FSEL R121, R157, -INF , P4 ;  /* 0xff8000009d797808 */ /* 0x000fe20002000000 */
[----:B------:R-:W-:Y:S01]  /*1bba0*/  FMUL.FTZ R185, R124, UR43 ;  /* 0x0000002b7cb97c20 */ /* 0x000fe20008410000 */
[----:B------:R-:W-:Y:S01]  /*1bbb0*/  ISETP.GT.AND P4, PT, R5, 0x31, PT ;  /* 0x000000310500780c */ /* 0x000fe20003f84270 */
[----:B------:R-:W-:Y:S01]  /*1bbc0*/  WARPGROUP.ARRIVE ;  /* 0x00000000000079c5 */ /* 0x000fe20000000000 */
[----:B------:R-:W-:Y:S01]  /*1bbd0*/  FMNMX.FTZ R161, R121, R161, !PT ;  /* 0x000000a179a17209 */ /* 0x000fe20007810000 */
[----:B------:R-:W0:Y:S01]  /*1bbe0*/  MUFU.TANH R184, R184 ;  /* 0x000000b800b87308 */ /* 0x000e220000002400 */
[----:B------:R-:W-:-:S02]  /*1bbf0*/  FSEL R156, R159, -INF , P4 ;  /* 0xff8000009f9c7808 */ /* 0x000fc40002000000 */
[----:B------:R-:W-:Y:S01]  /*1bc00*/  FMNMX.FTZ R161, R163, R161, !PT ;  /* 0x000000a1a3a17209 */ /* 0x000fe20007810000 */
[----:B------:R-:W-:Y:S01]  /*1bc10*/  HGMMA.64x192x16.F32 R24, R180, gdesc[UR4].tnspB, R24, gsb0 ;  /* 0x42e00004b4187df0 */ /* 0x000fe20008000818 */
[----:B------:R-:W-:Y:S02]  /*1bc20*/  ISETP.GT.AND P4, PT, R5, 0x40, PT ;  /* 0x000000400500780c */ /* 0x000fe40003f84270 */
[----:B------:R-:W-:Y:S01]  /*1bc30*/  FMNMX.FTZ R161, R156, R161, !PT ;  /* 0x000000a19ca17209 */ /* 0x000fe20007810000 */
[----:B------:R-:W3:Y:S01]  /*1bc40*/  MUFU.TANH R185, R185 ;  /* 0x000000b900b97308 */ /* 0x000ee20000002400 */
[----:B------:R-:W-:Y:S02]  /*1bc50*/  FSEL R149, R150, -INF , P4 ;  /* 0xff80000096957808 */ /* 0x000fe40002000000 */
[----:B------:R-:W-:Y:S02]  /*1bc60*/  FMNMX.FTZ R124, R164, R161, !PT ;  /* 0x000000a1a47c7209 */ /* 0x000fe40007810000 */
[----:B------:R-:W-:-:S02]  /*1bc70*/  FSEL R157, R173, -INF , P6 ;  /* 0xff800000ad9d7808 */ /* 0x000fc40003000000 */
[----:B------:R-:W-:Y:S02]  /*1bc80*/  FMNMX.FTZ R124, R165, R124, !PT ;  /* 0x0000007ca57c7209 */ /* 0x000fe40007810000 */
[----:B------:R-:W-:Y:S02]  /*1bc90*/  ISETP.GT.AND P4, PT, R5, 0x50, PT ;  /* 0x000000500500780c */ /* 0x000fe40003f84270 */
[----:B------:R-:W-:Y:S02]  /*1bca0*/  FMNMX.FTZ R124, R149, R124, !PT ;  /* 0x0000007c957c7209 */ /* 0x000fe40007810000 */
[----:B-1----:R-:W-:Y:S02]  /*1bcb0*/  FSEL R161, R168, -INF , P3 ;  /* 0xff800000a8a17808 */ /* 0x002fe40001800000 */
[----:B------:R-:W-:Y:S02]  /*1bcc0*/  FMNMX.FTZ R150, R162, R124, !PT ;  /* 0x0000007ca2967209 */ /* 0x000fe40007810000 */
[----:B------:R-:W-:-:S02]  /*1bcd0*/  ISETP.GT.AND P6, PT, R5, 0x58, PT ;  /* 0x000000580500780c */ /* 0x000fc40003fc4270 */
[----:B------:R-:W-:Y:S02]  /*1bce0*/  FMNMX.FTZ R166, R157, R150, !PT ;  /* 0x000000969da67209 */ /* 0x000fe40007810000 */
[----:B------:R-:W-:Y:S02]  /*1bcf0*/  ISETP.GT.AND P3, PT, R5, 0x59, PT ;  /* 0x000000590500780c */ /* 0x000fe40003f64270 */
[----:B--2---:R-:W-:Y:S02]  /*1bd00*/  FSEL R159, R171, -INF , P4 ;  /* 0xff800000ab9f7808 */ /* 0x004fe40002000000 */
[----:B------:R-:W-:Y:S02]  /*1bd10*/  FMNMX.FTZ R166, R161, R166, !PT ;  /* 0x000000a6a1a67209 */ /* 0x000fe40007810000 */
[----:B----4-:R-:W-:Y:S02]  /*1bd20*/  FSEL R124, R170, -INF , P5 ;  /* 0xff800000aa7c7808 */ /* 0x010fe40002800000 */
[----:B------:R-:W-:-:S02]  /*1bd30*/  FSEL R150, R172, -INF , P6 ;  /* 0xff800000ac967808 */ /* 0x000fc40003000000 */
[----:B------:R-:W-:Y:S02]  /*1bd40*/  FSEL R158, R174, -INF , P3 ;  /* 0xff800000ae9e7808 */ /* 0x000fe40001800000 */
[C---:B------:R-:W-:Y:S02]  /*1bd50*/  ISETP.GT.AND P4, PT, R5.reuse, 0x60, PT ;  /* 0x000000600500780c */ /* 0x040fe40003f84270 */
[C---:B------:R-:W-:Y:S02]  /*1bd60*/  ISETP.GT.AND P5, PT, R5.reuse, 0x61, PT ;  /* 0x000000610500780c */ /* 0x040fe40003fa4270 */
[C---:B------:R-:W-:Y:S02]  /*1bd70*/  ISETP.GT.AND P6, PT, R5.reuse, 0x68, PT ;  /* 0x000000680500780c */ /* 0x040fe40003fc4270 */
[----:B------:R-:W-:Y:S01]  /*1bd80*/  ISETP.GT.AND P3, PT, R5, 0x69, PT ;  /* 0x000000690500780c */ /* 0x000fe20003f64270 */
[----:B------:R-:W-:Y:S01]  /*1bd90*/  FMUL.FTZ R5, R125, UR43 ;  /* 0x0000002b7d057c20 */ /* 0x000fe20008410000 */
[----:B------:R-:W-:-:S02]  /*1bda0*/  FMNMX.FTZ R166, R159, R166, !PT ;  /* 0x000000a69fa67209 */ /* 0x000fc40007810000 */
[----:B------:R-:W-:Y:S02]  /*1bdb0*/  FSEL R125, R175, -INF , P4 ;  /* 0xff800000af7d7808 */ /* 0x000fe40002000000 */
[----:B------:R-:W-:Y:S01]  /*1bdc0*/  FMNMX.FTZ R166, R124, R166, !PT ;  /* 0x000000a67ca67209 */ /* 0x000fe20007810000 */
[----:B------:R-:W1:Y:S01]  /*1bdd0*/  MUFU.TANH R5, R5 ;  /* 0x0000000500057308 */ /* 0x000e620000002400 */
[----:B0-----:R-:W-:Y:S02]  /*1bde0*/  FSEL R167, R184, -INF , P5 ;  /* 0xff800000b8a77808 */ /* 0x001fe40002800000 */
[----:B------:R-:W-:Y:S02]  /*1bdf0*/  FMNMX.FTZ R166, R150, R166, !PT ;  /* 0x000000a696a67209 */ /* 0x000fe40007810000 */
[----:B------:R-:W-:Y:S02]  /*1be00*/  ISETP.GT.AND P4, PT, R169, 0x1, PT ;  /* 0x00000001a900780c */ /* 0x000fe40003f84270 */
[----:B------:R-:W-:-:S02]  /*1be10*/  FMNMX.FTZ R168, R158, R166, !PT ;  /* 0x000000a69ea87209 */ /* 0x000fc40007810000 */
[----:B------:R0:W2:Y:S01]  /*1be20*/  MUFU.TANH R166, R151 ;  /* 0x0000009700a67308 */ /* 0x0000a20000002400 */
[----:B------:R-:W-:Y:S02]  /*1be30*/  ISETP.GT.AND P5, PT, R169, 0x8, PT ;  /* 0x00000008a900780c */ /* 0x000fe40003fa4270 */
[----:B------:R-:W-:Y:S02]  /*1be40*/  FMNMX.FTZ R168, R125, R168, !PT ;  /* 0x000000a87da87209 */ /* 0x000fe40007810000 */
[----:B------:R-:W-:Y:S02]  /*1be50*/  FSEL R12, R12, -INF , P5 ;  /* 0xff8000000c0c7808 */ /* 0x000fe40002800000 */
[----:B------:R-:W-:Y:S01]  /*1be60*/  FMNMX.FTZ R170, R167, R168, !PT ;  /* 0x000000a8a7aa7209 */ /* 0x000fe20007810000 */
[----:B0-----:R-:W-:Y:S01]  /*1be70*/  FMUL.FTZ R151, R138, UR43 ;  /* 0x0000002b8a977c20 */ /* 0x001fe20008410000 */
[----:B---3--:R-:W-:Y:S02]  /*1be80*/  FSEL R138, R185, -INF , P6 ;  /* 0xff800000b98a7808 */ /* 0x008fe40003000000 */
[C---:B------:R-:W-:Y:S01]  /*1be90*/  ISETP.GT.AND P6, PT, R169.reuse, 0x9, PT ;  /* 0x00000009a900780c */ /* 0x040fe20003fc4270 */
[----:B------:R1:W0:Y:S01]  /*1bea0*/  MUFU.TANH R168, R151 ;  /* 0x0000009700a87308 */ /* 0x0002220000002400 */
[----:B------:R-:W-:-:S02]  /*1beb0*/  ISETP.GT.AND P5, PT, R169, 0x18, PT ;  /* 0x00000018a900780c */ /* 0x000fc40003fa4270 */
[----:B------:R-:W-:Y:S02]  /*1bec0*/  FSEL R14, R14, -INF , P6 ;  /* 0xff8000000e0e7808 */ /* 0x000fe40003000000 */
[----:B------:R-:W-:Y:S02]  /*1bed0*/  ISETP.GT.AND P6, PT, R169, 0x19, PT ;  /* 0x00000019a900780c */ /* 0x000fe40003fc4270 */
[----:B------:R-:W-:Y:S02]  /*1bee0*/  FSEL R21, R21, -INF , P5 ;  /* 0xff80000015157808 */ /* 0x000fe40002800000 */
[----:B-1----:R-:W-:Y:S02]  /*1bef0*/  FSEL R151, R5, -INF , P3 ;  /* 0xff80000005977808 */ /* 0x002fe40001800000 */
[----:B------:R-:W-:Y:S02]  /*1bf00*/  FMNMX.FTZ R5, R138, R170, !PT ;  /* 0x000000aa8a057209 */ /* 0x000fe40007810000 */
[----:B------:R-:W-:-:S02]  /*1bf10*/  ISETP.GT.AND P3, PT, R169, RZ, PT ;  /* 0x000000ffa900720c */ /* 0x000fc40003f64270 */
[----:B------:R-:W-:Y:S02]  /*1bf20*/  FMNMX.FTZ R5, R151, R5, !PT ;  /* 0x0000000597057209 */ /* 0x000fe40007810000 */
[----:B------:R-:W-:Y:S02]  /*1bf30*/  FSEL R0, R0, -INF , P3 ;  /* 0xff80000000007808 */ /* 0x000fe40001800000 */
[----:B------:R-:W-:Y:S01]  /*1bf40*/  ISETP.GT.AND P3, PT, R169, 0x10, PT ;  /* 0x00000010a900780c */ /* 0x000fe20003f64270 */
[----:B------:R-:W1:Y:S01]  /*1bf50*/  SHFL.BFLY PT, R170, R5, 0x2, 0x1f ;  /* 0x0c401f0005aa7f89 */ /* 0x000e6200000e0000 */
[----:B------:R-:W-:Y:S02]  /*1bf60*/  FSEL R160, R160, -INF , P6 ;  /* 0xff800000a0a07808 */ /* 0x000fe40003000000 */
[----:B------:R-:W-:Y:S02]  /*1bf70*/  FSEL R15, R15, -INF , P3 ;  /* 0xff8000000f0f7808 */ /* 0x000fe40001800000 */
[----:B------:R-:W-:-:S02]  /*1bf80*/  ISETP.GT.AND P3, PT, R169, 0x20, PT ;  /* 0x00000020a900780c */ /* 0x000fc40003f64270 */
[C---:B------:R-:W-:Y:S02]  /*1bf90*/  ISETP.GT.AND P5, PT, R169.reuse, 0x28, PT ;  /* 0x00000028a900780c */ /* 0x040fe40003fa4270 */
[----:B------:R-:W-:Y:S02]  /*1bfa0*/  FSEL R152, R152, -INF , P3 ;  /* 0xff80000098987808 */ /* 0x000fe40001800000 */
[C---:B------:R-:W-:Y:S02]  /*1bfb0*/  ISETP.GT.AND P6, PT, R169.reuse, 0x29, PT ;  /* 0x00000029a900780c */ /* 0x040fe40003fc4270 */
[----:B------:R-:W-:Y:S02]  /*1bfc0*/  FSEL R154, R154, -INF , P5 ;  /* 0xff8000009a9a7808 */ /* 0x000fe40002800000 */
[----:B------:R-:W-:Y:S02]  /*1bfd0*/  ISETP.GT.AND P3, PT, R169, 0x30, PT ;  /* 0x00000030a900780c */ /* 0x000fe40003f64270 */
[----:B------:R-:W-:-:S02]  /*1bfe0*/  FSEL R155, R155, -INF , P6 ;  /* 0xff8000009b9b7808 */ /* 0x000fc40003000000 */
[----:B------:R-:W-:Y:S02]  /*1bff0*/  FSEL R144, R144, -INF , P3 ;  /* 0xff80000090907808 */ /* 0x000fe40001800000 */
[C---:B------:R-:W-:Y:S02]  /*1c000*/  ISETP.GT.AND P5, PT, R169.reuse, 0x38, PT ;  /* 0x00000038a900780c */ /* 0x040fe40003fa4270 */
[----:B------:R-:W-:Y:S02]  /*1c010*/  ISETP.GT.AND P6, PT, R169, 0x39, PT ;  /* 0x00000039a900780c */ /* 0x000fe40003fc4270 */
[----:B-1----:R-:W-:Y:S02]  /*1c020*/  FMNMX.FTZ R5, R5, R170, !PT ;  /* 0x000000aa05057209 */ /* 0x002fe40007810000 */
[----:B------:R-:W-:Y:S02]  /*1c030*/  FSEL R146, R146, -INF , P5 ;  /* 0xff80000092927808 */ /* 0x000fe40002800000 */
[----:B------:R-:W-:Y:S01]  /*1c040*/  ISETP.GT.AND P3, PT, R169, 0x40, PT ;  /* 0x00000040a900780c */ /* 0x000fe20003f64270 */
[----:B------:R-:W1:Y:S01]  /*1c050*/  SHFL.BFLY PT, R170, R5, 0x1, 0x1f ;  /* 0x0c201f0005aa7f89 */ /* 0x000e6200000e0000 */
[----:B--2---:R-:W-:-:S02]  /*1c060*/  FSEL R166, R166, -INF , P6 ;  /* 0xff800000a6a67808 */ /* 0x004fc40003000000 */
[----:B0-----:R-:W-:Y:S02]  /*1c070*/  FSEL R168, R168, -INF , P3 ;  /* 0xff800000a8a87808 */ /* 0x001fe40001800000 */
[C---:B------:R-:W-:Y:S02]  /*1c080*/  ISETP.GT.AND P5, PT, R169.reuse, 0x48, PT ;  /* 0x00000048a900780c */ /* 0x040fe40003fa4270 */
[C---:B------:R-:W-:Y:S02]  /*1c090*/  ISETP.GT.AND P6, PT, R169.reuse, 0x49, PT ;  /* 0x00000049a900780c */ /* 0x040fe40003fc4270 */
[----:B------:R-:W-:Y:S02]  /*1c0a0*/  FSEL R142, R142, -INF , P5 ;  /* 0xff8000008e8e7808 */ /* 0x000fe40002800000 */
[----:B------:R-:W-:Y:S02]  /*1c0b0*/  ISETP.GT.AND P3, PT, R169, 0x50, PT ;  /* 0x00000050a900780c */ /* 0x000fe40003f64270 */
[----:B------:R-:W-:-:S02]  /*1c0c0*/  FSEL R143, R143, -INF , P6 ;  /* 0xff8000008f8f7808 */ /* 0x000fc40003000000 */
[C---:B------:R-:W-:Y:S02]  /*1c0d0*/  ISETP.GT.AND P5, PT, R169.reuse, 0x51, PT ;  /* 0x00000051a900780c */ /* 0x040fe40003fa4270 */
[----:B------:R-:W-:Y:S02]  /*1c0e0*/  FSEL R130, R130, -INF , P3 ;  /* 0xff80000082827808 */ /* 0x000fe40001800000 */
[----:B------:R-:W-:Y:S02]  /*1c0f0*/  ISETP.GT.AND P6, PT, R169, 0x58, PT ;  /* 0x00000058a900780c */ /* 0x000fe40003fc4270 */
[----:B------:R-:W-:Y:S02]  /*1c100*/  FSEL R131, R131, -INF , P5 ;  /* 0xff80000083837808 */ /* 0x000fe40002800000 */
[----:B------:R-:W-:Y:S02]  /*1c110*/  ISETP.GT.AND P3, PT, R169, 0x59, PT ;  /* 0x00000059a900780c */ /* 0x000fe40003f64270 */
[----:B-1----:R-:W-:-:S02]  /*1c120*/  FMNMX.FTZ R5, R5, R170, !PT ;  /* 0x000000aa05057209 */ /* 0x002fc40007810000 */
[----:B------:R-:W-:Y:S02]  /*1c130*/  FSEL R170, R3, -INF , P4 ;  /* 0xff80000003aa7808 */ /* 0x000fe40002000000 */
[----:B------:R-:W-:Y:S01]  /*1c140*/  FMNMX.FTZ R3, R0, R9, !PT ;  /* 0x0000000900037209 */ /* 0x000fe20007810000 */
[----:B------:R-:W-:Y:S01]  /*1c150*/  FMUL.FTZ R171, R5, R4 ;  /* 0x0000000405ab7220 */ /* 0x000fe20000410000 */
[----:B------:R-:W-:Y:S02]  /*1c160*/  ISETP.GT.AND P4, PT, R169, 0x11, PT ;  /* 0x00000011a900780c */ /* 0x000fe40003f84270 */
[----:B------:R-:W-:Y:S02]  /*1c170*/  FMNMX.FTZ R3, R170, R3, !PT ;  /* 0x00000003aa037209 */ /* 0x000fe40007810000 */
[----:B------:R-:W-:Y:S02]  /*1c180*/  FSEL R20, R20, -INF , P4 ;  /* 0xff80000014147808 */ /* 0x000fe40002000000 */
[----:B------:R-:W-:-:S02]  /*1c190*/  FMNMX.FTZ R3, R12, R3, !PT ;  /* 0x000000030c037209 */ /* 0x000fc40007810000 */
[----:B------:R-:W-:Y:S02]  /*1c1a0*/  ISETP.GT.AND P4, PT, R169, 0x21, PT ;  /* 0x00000021a900780c */ /* 0x000fe40003f84270 */
[----:B------:R-:W-:Y:S02]  /*1c1b0*/  FMNMX.FTZ R3, R14, R3, !PT ;  /* 0x000000030e037209 */ /* 0x000fe40007810000 */
[----:B------:R-:W-:Y:S02]  /*1c1c0*/  FSEL R153, R153, -INF , P4 ;  /* 0xff80000099997808 */ /* 0x000fe40002000000 */
[----:B------:R-:W-:Y:S02]  /*1c1d0*/  FMNMX.FTZ R3, R15, R3, !PT ;  /* 0x000000030f037209 */ /* 0x000fe40007810000 */
[----:B------:R-:W-:Y:S02]  /*1c1e0*/  ISETP.GT.AND P4, PT, R169, 0x31, PT ;  /* 0x00000031a900780c */ /* 0x000fe40003f84270 */
[----:B------:R-:W-:-:S02]  /*1c1f0*/  FMNMX.FTZ R3, R20, R3, !PT ;  /* 0x0000000314037209 */ /* 0x000fc40007810000 */
[----:B------:R-:W-:Y:S02]  /*1c200*/  FSEL R145, R145, -INF , P4 ;  /* 0xff80000091917808 */ /* 0x000fe40002000000 */
[----:B------:R-:W-:Y:S02]  /*1c210*/  FMNMX.FTZ R3, R21, R3, !PT ;  /* 0x0000000315037209 */ /* 0x000fe40007810000 */
[----:B------:R-:W-:Y:S02]  /*1c220*/  ISETP.GT.AND P4, PT, R169, 0x41, PT ;  /* 0x00000041a900780c */ /* 0x000fe40003f84270 */
[----:B------:R-:W-:Y:S02]  /*1c230*/  FMNMX.FTZ R3, R160, R3, !PT ;  /* 0x00000003a0037209 */ /* 0x000fe40007810000 */
[----:B------:R-:W-:Y:S02]  /*1c240*/  FSEL R139, R139, -INF , P4 ;  /* 0xff8000008b8b7808 */ /* 0x000fe40002000000 */
[----:B------:R-:W-:-:S02]  /*1c250*/  FMNMX.FTZ R3, R152, R3, !PT ;  /* 0x0000000398037209 */ /* 0x000fc40007810000 */
[----:B------:R-:W-:Y:S02]  /*1c260*/  FSEL R134, R134, -INF , P6 ;  /* 0xff80000086867808 */ /* 0x000fe40003000000 */
[----:B------:R-:W-:Y:S02]  /*1c270*/  FMNMX.FTZ R3, R153, R3, !PT ;  /* 0x0000000399037209 */ /* 0x000fe40007810000 */
[----:B------:R-:W-:Y:S02]  /*1c280*/  FSETP.NEU.FTZ.AND P4, PT, R5, -INF , PT ;  /* 0xff8000000500780b */ /* 0x000fe40003f9d000 */
[----:B------:R-:W-:Y:S02]  /*1c290*/  FMNMX.FTZ R3, R154, R3, !PT ;  /* 0x000000039a037209 */ /* 0x000fe40007810000 */
[----:B------:R-:W-:Y:S02]  /*1c2a0*/  ISETP.GT.AND P5, PT, R169, 0x60, PT ;  /* 0x00000060a900780c */ /* 0x000fe40003fa4270 */
[----:B------:R-:W-:-:S02]  /*1c2b0*/  FMNMX.FTZ R3, R155, R3, !PT ;  /* 0x000000039b037209 */ /* 0x000fc40007810000 */
[----:B------:R-:W-:Y:S02]  /*1c2c0*/  FSEL R135, R135, -INF , P3 ;  /* 0xff80000087877808 */ /* 0x000fe40001800000 */
[----:B------:R-:W-:Y:S02]  /*1c2d0*/  FMNMX.FTZ R3, R144, R3, !PT ;  /* 0x0000000390037209 */ /* 0x000fe40007810000 */
[----:B------:R-:W-:Y:S02]  /*1c2e0*/  FSEL R171, R171, RZ, P4 ;  /* 0x000000ffabab7208 */ /* 0x000fe40002000000 */
[----:B------:R-:W-:Y:S02]  /*1c2f0*/  FMNMX.FTZ R3, R145, R3, !PT ;  /* 0x0000000391037209 */ /* 0x000fe40007810000 */
[----:B------:R-:W-:Y:S01]  /*1c300*/  ISETP.GT.AND P6, PT, R169, 0x61, PT ;  /* 0x00000061a900780c */ /* 0x000fe20003fc4270 */
[-CC-:B------:R-:W-:Y:S01]  /*1c310*/  FFMA.FTZ R192, R147, R4.reuse, -R171.reuse ;  /* 0x0000000493c07223 */ /* 0x180fe200000108ab */
[----:B------:R-:W-:Y:S01]  /*1c320*/  FMNMX.FTZ R3, R146, R3, !PT ;  /* 0x0000000392037209 */ /* 0x000fe20007810000 */
[-CC-:B------:R-:W-:Y:S01]  /*1c330*/  FFMA.FTZ R202, R137, R4.reuse, -R171.reuse ;  /* 0x0000000489ca7223 */ /* 0x180fe200000108ab */
[----:B------:R-:W-:Y:S01]  /*1c340*/  FSEL R122, R122, -INF , P5 ;  /* 0xff8000007a7a7808 */ /* 0x000fe20002800000 */
[-CC-:B------:R-:W-:Y:S01]  /*1c350*/  FFMA.FTZ R137, R129, R4.reuse, -R171.reuse ;  /* 0x0000000481897223 */ /* 0x180fe200000108ab */
[----:B------:R-:W-:Y:S01]  /*1c360*/  FMNMX.FTZ R3, R166, R3, !PT ;  /* 0x00000003a6037209 */ /* 0x000fe20007810000 */
[-CC-:B------:R-:W-:Y:S01]  /*1c370*/  FFMA.FTZ R194, R148, R4.reuse, -R171.reuse ;  /* 0x0000000494c27223 */ /* 0x180fe200000108ab */
        /* <DEDUP_REMOVED lines=15> */
[----:B------:R-:W-:Y:S01]  /*1c470*/  FFMA.FTZ R184, R149, R4, -R171 ;  /* 0x0000000495b87223 */ /* 0x000fe200000108ab */
[----:B------:R-:W-:Y:S01]  /*1c480*/  FSEL R156, R127, -INF , P5 ;  /* 0xff8000007f9c7808 */ /* 0x000fe20002800000 */
[----:B------:R-:W-:-:S02]  /*1c490*/  WARPGROUP.DEPBAR.LE gsb0, 0x0 ;  /* 0x00008000000079c5 */ /* 0x000fc40000010000 */
[----:B------:R-:W-:Y:S01]  /*1c4a0*/  FMNMX.FTZ R3, R130, R3, !PT ;  /* 0x0000000382037209 */ /* 0x000fe20007810000 */
[----:B------:R-:W-:Y:S01]  /*1c4b0*/  WARPGROUP.ARRIVE ;  /* 0x00000000000079c5 */ /* 0x000fe20000000000 */
        /* <DEDUP_REMOVED lines=22> */
[----:B------:R-:W-:Y:S04]  /*1c620*/  MUFU.EX2 R137, R137 ;  /* 0x0000008900897308 */ /* 0x000fe80000000800 */
[----:B------:R-:W0:Y:S04]  /*1c630*/  SHFL.BFLY PT, R133, R3, 0x2, 0x1f ;  /* 0x0c401f0003857f89 */ /* 0x000e2800000e0000 */
[----:B------:R-:W-:Y:S08]  /*1c640*/  MUFU.EX2 R196, R196 ;  /* 0x000000c400c47308 */ /* 0x000ff00000000800 */
[----:B------:R-:W-:Y:S08]  /*1c650*/  MUFU.EX2 R129, R129 ;  /* 0x0000008100817308 */ /* 0x000ff00000000800 */
[----:B------:R-:W-:Y:S01]  /*1c660*/  MUFU.EX2 R198, R198 ;  /* 0x000000c600c67308 */ /* 0x000fe20000000800 */
[----:B0-----:R-:W-:Y:S01]  /*1c670*/  FMNMX.FTZ R3, R3, R133, !PT ;  /* 0x0000008503037209 */ /* 0x001fe20007810000 */
[-CC-:B------:R-:W-:Y:S01]  /*1c680*/  FFMA.FTZ R133, R124, R4.reuse, -R171.reuse ;  /* 0x000000047c857223 */ /* 0x180fe200000108ab */
[-CC-:B------:R-:W-:Y:S01]  /*1c690*/  FFMA.FTZ R124, R125, R4.reuse, -R171.reuse ;  /* 0x000000047d7c7223 */ /* 0x180fe200000108ab */
[----:B------:R-:W-:-:S04]  /*1c6a0*/  FFMA.FTZ R125, R167, R4, -R171 ;  /* 0x00000004a77d7223 */ /* 0x000fc800000108ab */
[----:B------:R-:W-:Y:S01]  /*1c6b0*/  MUFU.EX2 R128, R128 ;  /* 0x0000008000807308 */ /* 0x000fe20000000800 */
[----:B------:R-:W0:Y:S07]  /*1c6c0*/  SHFL.BFLY PT, R141, R3, 0x1, 0x1f ;  /* 0x0c201f00038d7f89 */ /* 0x000e2e00000e0000 */
[----:B------:R-:W-:Y:S08]  /*1c6d0*/  MUFU.EX2 R192, R192 ;  /* 0x000000c000c07308 */ /* 0x000ff00000000800 */
[----:B------:R-:W-:Y:S08]  /*1c6e0*/  MUFU.EX2 R132, R132 ;  /* 0x0000008400847308 */ /* 0x000ff00000000800 */
[----:B------:R-:W-:Y:S01]  /*1c6f0*/  MUFU.EX2 R194, R194 ;  /* 0x000000c200c27308 */ /* 0x000fe20000000800 */
[----:B0-----:R-:W-:Y:S01]  /*1c700*/  FMNMX.FTZ R3, R3, R141, !PT ;  /* 0x0000008d03037209 */ /* 0x001fe20007810000 */
[----:B------:R-:W-:-:S03]  /*1c710*/  FFMA.FTZ R141, R151, R4, -R171 ;  /* 0x00000004978d7223 */ /* 0x000fc600000108ab */
        /* <DEDUP_REMOVED lines=8> */
[----:B------:R-:W-:Y:S02]  /*1c7a0*/  VIADD R14, R2, 0x300 ;  /* 0x00000300020e7836 */ /* 0x000fe40000000000 */
[-C--:B------:R-:W-:Y:S01]  /*1c7b0*/  FFMA.FTZ R201, R0, R4.reuse, -R149 ;  /* 0x0000000400c97223 */ /* 0x080fe20000010895 */
[----:B------:R-:W-:Y:S01]  /*1c7c0*/  FADD.FTZ R2, -R15, R9 ;  /* 0x000000090f027221 */ /* 0x000fe20000010100 */
[----:B------:R-:W-:Y:S01]  /*1c7d0*/  IMAD.MOV.U32 R15, RZ, RZ, 0x40000040 ;  /* 0x40000040ff0f7424 */ /* 0x000fe200078e00ff */
[----:B------:R-:W-:Y:S01]  /*1c7e0*/  FSEL R0, R5, RZ, P4 ;  /* 0x000000ff05007208 */ /* 0x000fe20002000000 */
[-CC-:B------:R-:W-:Y:S01]  /*1c7f0*/  FFMA.FTZ R150, R170, R4.reuse, -R149.reuse ;  /* 0x00000004aa967223 */ /* 0x180fe20000010895 */
[----:B------:R-:W-:Y:S01]  /*1c800*/  R2UR UR6, R14 ;  /* 0x000000000e0672ca */ /* 0x000fe200000e0000 */
[-C--:B------:R-:W-:Y:S01]  /*1c810*/  FMUL.FTZ R2, R2, R4.reuse ;  /* 0x0000000402027220 */ /* 0x080fe20000410000 */
[----:B------:R-:W-:Y:S01]  /*1c820*/  R2UR UR7, R15 ;  /* 0x000000000f0772ca */ /* 0x000fe200000e0000 */
[----:B------:R-:W-:Y:S01]  /*1c830*/  FADD.FTZ R0, -R0, R10 ;  /* 0x0000000a00007221 */ /* 0x000fe20000010100 */
[----:B------:R-:W-:Y:S01]  /*1c840*/  MUFU.EX2 R201, R201 ;  /* 0x000000c900c97308 */ /* 0x000fe20000000800 */
[-CC-:B------:R-:W-:Y:S01]  /*1c850*/  FFMA.FTZ R151, R20, R4.reuse, -R149.reuse ;  /* 0x0000000414977223 */ /* 0x180fe20000010895 */
[-CC-:B------:R-:W-:Y:S01]  /*1c860*/  FFMA.FTZ R199, R21, R4.reuse, -R149.reuse ;  /* 0x0000000415c77223 */ /* 0x180fe20000010895 */
[-C--:B------:R-:W-:Y:S01]  /*1c870*/  FMUL.FTZ R0, R0, R4.reuse ;  /* 0x0000000400007220 */ /* 0x080fe20000410000 */
[-CC-:B------:R-:W-:Y:S01]  /*1c880*/  FFMA.FTZ R20, R160, R4.reuse, -R149.reuse ;  /* 0x00000004a0147223 */ /* 0x180fe20000010895 */
[-CC-:B------:R-:W-:Y:S01]  /*1c890*/  FFMA.FTZ R193, R152, R4.reuse, -R149.reuse ;  /* 0x0000000498c17223 */ /* 0x180fe20000010895 */
[-CC-:B------:R-:W-:Y:S01]  /*1c8a0*/  FFMA.FTZ R21, R153, R4.reuse, -R149.reuse ;  /* 0x0000000499157223 */ /* 0x180fe20000010895 */
[-CC-:B------:R-:W-:Y:S01]  /*1c8b0*/  FFMA.FTZ R195, R154, R4.reuse, -R149.reuse ;  /* 0x000000049ac37223 */ /* 0x180fe20000010895 */
[----:B------:R-:W0:Y:S01]  /*1c8c0*/  MUFU.EX2 R2, R2 ;  /* 0x0000000200027308 */ /* 0x000e220000000800 */
[-CC-:B------:R-:W-:Y:S01]  /*1c8d0*/  FFMA.FTZ R152, R155, R4.reuse, -R149.reuse ;  /* 0x000000049b987223 */ /* 0x180fe20000010895 */
[-CC-:B------:R-:W-:Y:S01]  /*1c8e0*/  FFMA.FTZ R189, R144, R4.reuse, -R149.reuse ;  /* 0x0000000490bd7223 */ /* 0x180fe20000010895 */
[----:B------:R-:W-:Y:S01]  /*1c8f0*/  HGMMA.64x192x16.F32 R24, R176, gdesc[UR4].tnspB, R24, gsb0 ;  /* 0x42e00004b0187df0 */ /* 0x000fe20008000818 */
        /* <DEDUP_REMOVED lines=14> */
[----:B------:R-:W-:Y:S01]  /*1c9e0*/  FFMA.FTZ R148, R148, R4, -R149 ;  /* 0x0000000494947223 */ /* 0x000fe20000010895 */
[C---:B------:R-:W-:Y:S01]  /*1c9f0*/  ISETP.GT.AND P3, PT, R8.reuse, R223, PT ;  /* 0x000000df0800720c */ /* 0x040fe20003f64270 */
[----:B------:R-:W-:-:S04]  /*1ca00*/  VIADD R8, R8, 0xffffffff ;  /* 0xffffffff08087836 */ /* 0x000fc80000000000 */
[----:B------:R-:W0:Y:S01]  /*1ca10*/  MUFU.EX2 R203, R203 ;  /* 0x000000cb00cb7308 */ /* 0x000e220000000800 */
[----:B-1----:R-:W-:Y:S01]  /*1ca20*/  FFMA.FTZ R7, R0, R7, R200 ;  /* 0x0000000700077223 */ /* 0x002fe200000100c8 */
[----:B------:R-:W-:-:S03]  /*1ca30*/  F2FP.F16.F32.PACK_AB R200, R136, R200 ;  /* 0x000000c888c8723e */ /* 0x000fc600000000ff */
[----:B------:R-:W-:-:S03]  /*1ca40*/  FADD.FTZ R7, R136, R7 ;  /* 0x0000000788077221 */ /* 0x000fc60000010000 */
[----:B------:R-:W1:Y:S01]  /*1ca50*/  MUFU.EX2 R12, R12 ;  /* 0x0000000c000c7308 */ /* 0x000e620000000800 */
[----:B--2---:R-:W-:Y:S01]  /*1ca60*/  FADD.FTZ R6, R150, R6 ;  /* 0x0000000696067221 */ /* 0x004fe20000010000 */
[----:B------:R-:W-:Y:S01]  /*1ca70*/  FADD.FTZ R7, R202, R7 ;  /* 0x00000007ca077221 */ /* 0x000fe20000010000 */
[C---:B------:R-:W-:Y:S02]  /*1ca80*/  F2FP.F16.F32.PACK_AB R202, R137.reuse, R202 ;  /* 0x000000ca89ca723e */ /* 0x040fe400000000ff */
[----:B------:R-:W-:Y:S01]  /*1ca90*/  F2FP.F16.F32.PACK_AB R201, R150, R201 ;  /* 0x000000c996c9723e */ /* 0x000fe200000000ff */
[----:B------:R-:W-:Y:S02]  /*1caa0*/  FADD.FTZ R7, R137, R7 ;  /* 0x0000000789077221 */ /* 0x000fe40000010000 */
[----:B------:R-:W2:Y:S08]  /*1cab0*/  MUFU.EX2 R197, R197 ;  /* 0x000000c500c57308 */ /* 0x000eb00000000800 */
[----:B------:R-:W3:Y:S08]  /*1cac0*/  MUFU.EX2 R151, R151 ;  /* 0x0000009700977308 */ /* 0x000ef00000000800 */
[----:B------:R-:W4:Y:S08]  /*1cad0*/  MUFU.EX2 R199, R199 ;  /* 0x000000c700c77308 */ /* 0x000f300000000800 */
[----:B------:R-:W4:Y:S08]  /*1cae0*/  MUFU.EX2 R20, R20 ;  /* 0x0000001400147308 */ /* 0x000f300000000800 */
[----:B------:R-:W4:Y:S08]  /*1caf0*/  MUFU.EX2 R193, R193 ;  /* 0x000000c100c17308 */ /* 0x000f300000000800 */
[----:B------:R-:W4:Y:S08]  /*1cb00*/  MUFU.EX2 R21, R21 ;  /* 0x0000001500157308 */ /* 0x000f300000000800 */
[----:B------:R-:W4:Y:S08]  /*1cb10*/  MUFU.EX2 R195, R195 ;  /* 0x000000c300c37308 */ /* 0x000f300000000800 */
[----:B------:R-:W4:Y:S08]  /*1cb20*/  MUFU.EX2 R152, R152 ;  /* 0x0000009800987308 */ /* 0x000f300000000800 */
[----:B------:R-:W-:Y:S08]  /*1cb30*/  MUFU.EX2 R188, R188 ;  /* 0x000000bc00bc7308 */ /* 0x000ff00000000800 */
        /* <DEDUP_REMOVED lines=10> */
[----:B------:R-:W-:Y:S08]  /*1cbe0*/  MUFU.EX2 R186, R186 ;  /* 0x000000ba00ba7308 */ /* 0x000ff00000000800 */
[----:B------:R-:W-:Y:S08]  /*1cbf0*/  MUFU.EX2 R187, R187 ;  /* 0x000000bb00bb7308 */ /* 0x000ff00000000800 */
[----:B------:R-:W-:Y:S01]  /*1cc00*/  MUFU.EX2 R123, R123 ;  /* 0x0000007b007b7308 */ /* 0x000fe20000000800 */
[----:B------:R-:W-:-:S02]  /*1cc10*/  WARPGROUP.DEPBAR.LE gsb0, 0x0 ;  /* 0x00008000000079c5 */ /* 0x000fc40000010000 */
[----:B------:R0:W-:Y:S05]  /*1cc20*/  @!P1 SYNCS.ARRIVE.TRANS64.RED.A1T0 RZ, [R13+URZ], RZ ;  /* 0x000000ff0dff99a7 */ /* 0x0001ea000810043f */
[----:B------:R-:W-:Y:S01]  /*1cc30*/  MUFU.EX2 R180, R159 ;  /* 0x0000009f00b47308 */ /* 0x000fe20000000800 */
[----:B0-----:R-:W-:Y:S01]  /*1cc40*/  FADD.FTZ R13, R203, R6 ;  /* 0x00000006cb0d7221 */ /* 0x001fe20000010000 */
[----:B------:R0:W-:Y:S01]  /*1cc50*/  @!P1 SYNCS.ARRIVE.TRANS64.RED.A1T0 RZ, [R11+URZ], RZ ;  /* 0x000000ff0bff99a7 */ /* 0x0001e2000810043f */
[C---:B-1----:R-:W-:Y:S02]  /*1cc60*/  F2FP.F16.F32.PACK_AB R203, R12.reuse, R203 ;  /* 0x000000cb0ccb723e */ /* 0x042fe400000000ff */
[----:B------:R-:W-:-:S03]  /*1cc70*/  FADD.FTZ R13, R12, R13 ;  /* 0x0000000d0c0d7221 */ /* 0x000fc60000010000 */
[----:B------:R-:W1:Y:S01]  /*1cc80*/  MUFU.EX2 R6, R139 ;  /* 0x0000008b00067308 */ /* 0x000e620000000800 */
[----:B--2---:R-:W-:Y:S01]  /*1cc90*/  FADD.FTZ R13, R197, R13 ;  /* 0x0000000dc50d7221 */ /* 0x004fe20000010000 */
[----:B0-----:R-:W-:Y:S01]  /*1cca0*/  FADD.FTZ R11, R196, R7 ;  /* 0x00000007c40b7221 */ /* 0x001fe20000010000 */
[----:B------:R-:W-:Y:S01]  /*1ccb0*/  FFMA.FTZ R7, R143, R4, -R149 ;  /* 0x000000048f077223 */ /* 0x000fe20000010895 */
[----:B------:R-:W-:Y:S01]  /*1ccc0*/  F2FP.F16.F32.PACK_AB R196, R129, R196 ;  /* 0x000000c481c4723e */ /* 0x000fe200000000ff */
[----:B---3--:R-:W-:Y:S01]  /*1ccd0*/  FADD.FTZ R13, R151, R13 ;  /* 0x0000000d970d7221 */ /* 0x008fe20000010000 */
[----:B------:R-:W-:Y:S02]  /*1cce0*/  FADD.FTZ R11, R129, R11 ;  /* 0x0000000b810b7221 */ /* 0x000fe40000010000 */
[----:B------:R-:W-:Y:S01]  /*1ccf0*/  MUFU.EX2 R181, R181 ;  /* 0x000000b500b57308 */ /* 0x000fe20000000800 */
[----:B------:R-:W-:Y:S01]  /*1cd00*/  F2FP.F16.F32.PACK_AB R197, R151, R197 ;  /* 0x000000c597c5723e */ /* 0x000fe200000000ff */
[----:B----4-:R-:W-:Y:S01]  /*1cd10*/  FADD.FTZ R13, R199, R13 ;  /* 0x0000000dc70d7221 */ /* 0x010fe20000010000 */
[----:B------:R-:W-:Y:S01]  /*1cd20*/  FADD.FTZ R14, R198, R11 ;  /* 0x0000000bc60e7221 */ /* 0x000fe20000010000 */
[-CC-:B------:R-:W-:Y:S01]  /*1cd30*/  FFMA.FTZ R11, R131, R4.reuse, -R149.reuse ;  /* 0x00000004830b7223 */ /* 0x180fe20000010895 */
[----:B------:R-:W-:Y:S01]  /*1cd40*/  FFMA.FTZ R149, R156, R4, -R149 ;  /* 0x000000049c957223 */ /* 0x000fe20000010895 */
[----:B------:R-:W-:Y:S01]  /*1cd50*/  FADD.FTZ R13, R20, R13 ;  /* 0x0000000d140d7221 */ /* 0x000fe20000010000 */
[C---:B------:R-:W-:Y:S01]  /*1cd60*/  FADD.FTZ R14, R128.reuse, R14 ;  /* 0x0000000e800e7221 */ /* 0x040fe20000010000 */
[----:B------:R-:W0:Y:S01]  /*1cd70*/  MUFU.EX2 R7, R7 ;  /* 0x0000000700077308 */ /* 0x000e220000000800 */
[----:B------:R-:W-:Y:S01]  /*1cd80*/  F2FP.F16.F32.PACK_AB R198, R128, R198 ;  /* 0x000000c680c6723e */ /* 0x000fe200000000ff */
[----:B------:R-:W-:Y:S01]  /*1cd90*/  FADD.FTZ R13, R193, R13 ;  /* 0x0000000dc10d7221 */ /* 0x000fe20000010000 */
[----:B------:R-:W-:Y:S01]  /*1cda0*/  FADD.FTZ R14, R192, R14 ;  /* 0x0000000ec00e7221 */ /* 0x000fe20000010000 */
[----:B------:R-:W-:-:S02]  /*1cdb0*/  F2FP.F16.F32.PACK_AB R199, R20, R199 ;  /* 0x000000c714c7723e */ /* 0x000fc400000000ff */
[----:B------:R-:W-:Y:S01]  /*1cdc0*/  FADD.FTZ R13, R21, R13 ;  /* 0x0000000d150d7221 */ /* 0x000fe20000010000 */
[C---:B------:R-:W-:Y:S01]  /*1cdd0*/  FADD.FTZ R14, R132.reuse, R14 ;  /* 0x0000000e840e7221 */ /* 0x040fe20000010000 */
[----:B------:R-:W-:Y:S01]  /*1cde0*/  MUFU.EX2 R133, R133 ;  /* 0x0000008500857308 */ /* 0x000fe20000000800 */
[----:B------:R-:W-:Y:S01]  /*1cdf0*/  F2FP.F16.F32.PACK_AB R192, R132, R192 ;  /* 0x000000c084c0723e */ /* 0x000fe200000000ff */
[----:B------:R-:W-:Y:S01]  /*1ce00*/  FADD.FTZ R13, R195, R13 ;  /* 0x0000000dc30d7221 */ /* 0x000fe20000010000 */
[----:B------:R-:W-:Y:S01]  /*1ce10*/  FADD.FTZ R14, R194, R14 ;  /* 0x0000000ec20e7221 */ /* 0x000fe20000010000 */
[----:B------:R-:W-:Y:S02]  /*1ce20*/  F2FP.F16.F32.PACK_AB R193, R21, R193 ;  /* 0x000000c115c1723e */ /* 0x000fe400000000ff */
[----:B------:R-:W-:Y:S01]  /*1ce30*/  FADD.FTZ R13, R152, R13 ;  /* 0x0000000d980d7221 */ /* 0x000fe20000010000 */
[C---:B------:R-:W-:Y:S01]  /*1ce40*/  FADD.FTZ R14, R120.reuse, R14 ;  /* 0x0000000e780e7221 */ /* 0x040fe20000010000 */
[----:B------:R-:W2:Y:S01]  /*1ce50*/  MUFU.EX2 R11, R11 ;  /* 0x0000000b000b7308 */ /* 0x000ea20000000800 */
[----:B------:R-:W-:Y:S01]  /*1ce60*/  F2FP.F16.F32.PACK_AB R194, R120, R194 ;  /* 0x000000c278c2723e */ /* 0x000fe200000000ff */
[----:B------:R-:W-:Y:S01]  /*1ce70*/  FADD.FTZ R13, R189, R13 ;  /* 0x0000000dbd0d7221 */ /* 0x000fe20000010000 */
[----:B------:R-:W-:Y:S01]  /*1ce80*/  FADD.FTZ R14, R188, R14 ;  /* 0x0000000ebc0e7221 */ /* 0x000fe20000010000 */
[----:B------:R-:W-:-:S02]  /*1ce90*/  F2FP.F16.F32.PACK_AB R189, R10, R189 ;  /* 0x000000bd0abd723e */ /* 0x000fc400000000ff */
[----:B------:R-:W-:Y:S01]  /*1cea0*/  FADD.FTZ R13, R10, R13 ;  /* 0x0000000d0a0d7221 */ /* 0x000fe20000010000 */
[----:B------:R-:W-:Y:S01]  /*1ceb0*/  FADD.FTZ R14, R121, R14 ;  /* 0x0000000e790e7221 */ /* 0x000fe20000010000 */
[----:B------:R-:W-:Y:S01]  /*1cec0*/  MUFU.EX2 R182, R182 ;  /* 0x000000b600b67308 */ /* 0x000fe20000000800 */
[----:B------:R-:W-:Y:S01]  /*1ced0*/  F2FP.F16.F32.PACK_AB R195, R152, R195 ;  /* 0x000000c398c3723e */ /* 0x000fe200000000ff */
[----:B------:R-:W-:Y:S01]  /*1cee0*/  FADD.FTZ R13, R191, R13 ;  /* 0x0000000dbf0d7221 */ /* 0x000fe20000010000 */
[----:B------:R-:W-:Y:S01]  /*1cef0*/  FADD.FTZ R14, R190, R14 ;  /* 0x0000000ebe0e7221 */ /* 0x000fe20000010000 */
[C---:B------:R-:W-:Y:S02]  /*1cf00*/  F2FP.F16.F32.PACK_AB R191, R9.reuse, R191 ;  /* 0x000000bf09bf723e */ /* 0x040fe400000000ff */
[----:B------:R-:W-:Y:S01]  /*1cf10*/  FADD.FTZ R13, R9, R13 ;  /* 0x0000000d090d7221 */ /* 0x000fe20000010000 */
[----:B------:R-:W-:Y:S01]  /*1cf20*/  FADD.FTZ R14, R127, R14 ;  /* 0x0000000e7f0e7221 */ /* 0x000fe20000010000 */
[----:B------:R-:W3:Y:S01]  /*1cf30*/  MUFU.EX2 R183, R183 ;  /* 0x000000b700b77308 */ /* 0x000ee20000000800 */
[----:B------:R-:W-:Y:S01]  /*1cf40*/  F2FP.F16.F32.PACK_AB R188, R121, R188 ;  /* 0x000000bc79bc723e */ /* 0x000fe200000000ff */
[----:B------:R-:W-:Y:S01]  /*1cf50*/  FADD.FTZ R13, R185, R13 ;  /* 0x0000000db90d7221 */ /* 0x000fe20000010000 */
[----:B------:R-:W-:Y:S01]  /*1cf60*/  FADD.FTZ R14, R184, R14 ;  /* 0x0000000eb80e7221 */ /* 0x000fe20000010000 */
[----:B-1----:R-:W-:-:S02]  /*1cf70*/  F2FP.F16.F32.PACK_AB R185, R6, R185 ;  /* 0x000000b906b9723e */ /* 0x002fc400000000ff */
[----:B------:R-:W-:Y:S01]  /*1cf80*/  FADD.FTZ R12, R6, R13 ;  /* 0x0000000d060c7221 */ /* 0x000fe20000010000 */
[----:B------:R-:W-:Y:S01]  /*1cf90*/  FADD.FTZ R15, R126, R14 ;  /* 0x0000000e7e0f7221 */ /* 0x000fe20000010000 */
[----:B------:R-:W1:Y:S01]  /*1cfa0*/  MUFU.EX2 R140, R140 ;  /* 0x0000008c008c7308 */ /* 0x000e620000000800 */
[----:B------:R-:W-:Y:S01]  /*1cfb0*/  F2FP.F16.F32.PACK_AB R190, R127, R190 ;  /* 0x000000be7fbe723e */ /* 0x000fe200000000ff */
[----:B------:R-:W-:Y:S01]  /*1cfc0*/  FADD.FTZ R12, R187, R12 ;  /* 0x0000000cbb0c7221 */ /* 0x000fe20000010000 */
[----:B------:R-:W-:Y:S01]  /*1cfd0*/  FADD.FTZ R14, R186, R15 ;  /* 0x0000000fba0e7221 */ /* 0x000fe20000010000 */
[C---:B0-----:R-:W-:Y:S02]  /*1cfe0*/  F2FP.F16.F32.PACK_AB R187, R7.reuse, R187 ;  /* 0x000000bb07bb723e */ /* 0x041fe400000000ff */
[----:B------:R-:W-:Y:S01]  /*1cff0*/  FADD.FTZ R12, R7, R12 ;  /* 0x0000000c070c7221 */ /* 0x000fe20000010000 */
[----:B------:R-:W-:Y:S01]  /*1d000*/  FADD.FTZ R13, R123, R14 ;  /* 0x0000000e7b0d7221 */ /* 0x000fe20000010000 */
[----:B------:R-:W0:Y:S01]  /*1d010*/  MUFU.EX2 R135, R135 ;  /* 0x0000008700877308 */ /* 0x000e220000000800 */
[----:B------:R-:W-:Y:S01]  /*1d020*/  F2FP.F16.F32.PACK_AB R184, R126, R184 ;  /* 0x000000b87eb8723e */ /* 0x000fe200000000ff */
[----:B------:R-:W-:Y:S01]  /*1d030*/  FADD.FTZ R12, R181, R12 ;  /* 0x0000000cb50c7221 */ /* 0x000fe20000010000 */
[----:B------:R-:W-:Y:S01]  /*1d040*/  FADD.FTZ R10, R180, R13 ;  /* 0x0000000db40a7221 */ /* 0x000fe20000010000 */
[----:B--2---:R-:W-:-:S02]  /*1d050*/  F2FP.F16.F32.PACK_AB R181, R11, R181 ;  /* 0x000000b50bb5723e */ /* 0x004fc400000000ff */
[----:B------:R-:W-:Y:S01]  /*1d060*/  FADD.FTZ R12, R11, R12 ;  /* 0x0000000c0b0c7221 */ /* 0x000fe20000010000 */
[----:B------:R-:W-:Y:S01]  /*1d070*/  FADD.FTZ R9, R133, R10 ;  /* 0x0000000a85097221 */ /* 0x000fe20000010000 */
[----:B------:R-:W2:Y:S01]  /*1d080*/  MUFU.EX2 R124, R124 ;  /* 0x0000007c007c7308 */ /* 0x000ea20000000800 */
[----:B------:R-:W-:Y:S01]  /*1d090*/  F2FP.F16.F32.PACK_AB R186, R123, R186 ;  /* 0x000000ba7bba723e */ /* 0x000fe200000000ff */
[----:B---3--:R-:W-:Y:S01]  /*1d0a0*/  FADD.FTZ R12, R183, R12 ;  /* 0x0000000cb70c7221 */ /* 0x008fe20000010000 */
[----:B------:R-:W-:Y:S01]  /*1d0b0*/  FADD.FTZ R9, R182, R9 ;  /* 0x00000009b6097221 */ /* 0x000fe20000010000 */
[----:B------:R-:W-:Y:S01]  /*1d0c0*/  F2FP.F16.F32.PACK_AB R180, R133, R180 ;  /* 0x000000b485b4723e */ /* 0x000fe200000000ff */
[----:B------:R-:W-:Y:S01]  /*1d0d0*/  IMAD.MOV.U32 R11, RZ, RZ, R208 ;  /* 0x000000ffff0b7224 */ /* 0x000fe200078e00d0 */
[C---:B-1----:R-:W-:Y:S01]  /*1d0e0*/  F2FP.F16.F32.PACK_AB R182, R140.reuse, R182 ;  /* 0x000000b68cb6723e */ /* 0x042fe200000000ff */
[----:B------:R-:W-:Y:S01]  /*1d0f0*/  FADD.FTZ R9, R140, R9 ;  /* 0x000000098c097221 */ /* 0x000fe20000010000 */
[----:B------:R-:W1:Y:S01]  /*1d100*/  MUFU.EX2 R122, R122 ;  /* 0x0000007a007a7308 */ /* 0x000e620000000800 */
[C---:B0-----:R-:W-:Y:S01]  /*1d110*/  FADD.FTZ R7, R135.reuse, R12 ;  /* 0x0000000c87077221 */ /* 0x041fe20000010000 */
[----:B------:R-:W-:Y:S01]  /*1d120*/  F2FP.F16.F32.PACK_AB R183, R135, R183 ;  /* 0x000000b787b7723e */ /* 0x000fe200000000ff */
[----:B------:R-:W-:-:S05]  /*1d130*/  IMAD.MOV.U32 R12, RZ, RZ, R205 ;  /* 0x000000ffff0c7224 */ /* 0x000fca00078e00cd */
        /* <DEDUP_REMOVED lines=9> */
[----:B------:R-:W-:-:S06]  /*1d1d0*/  F2FP.F16.F32.PACK_AB R177, R147, R122 ;  /* 0x0000007a93b1723e */ /* 0x000fcc00000000ff */
[----:B------:R-:W2:Y:S01]  /*1d1e0*/  MUFU.EX2 R141, R141 ;  /* 0x0000008d008d7308 */ /* 0x000ea20000000800 */
[----:B-1----:R-:W-:-:S07]  /*1d1f0*/  FADD.FTZ R6, R138, R7 ;  /* 0x000000078a067221 */ /* 0x002fce0000010000 */
[----:B------:R-:W1:Y:S01]  /*1d200*/  MUFU.EX2 R149, R149 ;  /* 0x0000009500957308 */ /* 0x000e620000000800 */
[----:B0-----:R-:W-:Y:S01]  /*1d210*/  FADD.FTZ R10, R148, R9 ;  /* 0x00000009940a7221 */ /* 0x001fe20000010000 */
[----:B------:R-:W-:Y:S01]  /*1d220*/  MOV R9, R3 ;  /* 0x0000000300097202 */ /* 0x000fe20000000f00 */
[C---:B--2---:R-:W-:Y:S01]  /*1d230*/  FADD.FTZ R7, R141.reuse, R6 ;  /* 0x000000068d077221 */ /* 0x044fe20000010000 */
[----:B------:R-:W-:Y:S01]  /*1d240*/  F2FP.F16.F32.PACK_AB R178, R141, R138 ;  /* 0x0000008a8db2723e */ /* 0x000fe200000000ff */
[C---:B-1----:R-:W-:Y:S01]  /*1d250*/  FADD.FTZ R6, R149.reuse, R10 ;  /* 0x0000000a95067221 */ /* 0x042fe20000010000 */
[----:B------:R-:W-:Y:S01]  /*1d260*/  F2FP.F16.F32.PACK_AB R179, R149, R148 ;  /* 0x0000009495b3723e */ /* 0x000fe200000000ff */
[----:B------:R-:W-:Y:S01]  /*1d270*/  IMAD.MOV.U32 R10, RZ, RZ, R5 ;  /* 0x000000ffff0a7224 */ /* 0x000fe200078e0005 */
[----:B------:R-:W-:Y:S06]  /*1d280*/  @P3 BRA `(.L_x_2927) ;  /* 0xffffffa000d03947 */ /* 0x000fec000383ffff */
[----:B------:R-:W-:Y:S05]  /*1d290*/  BSYNC B1 ;  /* 0x0000000000017941 */ /* 0x000fea0003800000 */
.L_x_2916:
[----:B------:R-:W-:Y:S05]  /*1d2a0*/  BSYNC B0 ;  /* 0x0000000000007941 */ /* 0x000fea0003800000 */
.L_x_2915:
[----:B------:R-:W-:Y:S01]  /*1d2b0*/  ISETP.GE.AND P2, PT, R8, RZ, PT ;  /* 0x000000ff0800720c */ /* 0x000fe20003f46270 */
[----:B------:R-:W-:-:S12]  /*1d2c0*/  BSSY B0, `(.L_x_2928) ;  /* 0x000054f000007945 */ /* 0x000fd80003800000 */
[----:B------:R-:W-:Y:S05]  /*1d2d0*/  @!P2 BRA `(.L_x_2929) ;  /* 0x000000540034a947 */ /* 0x000fea0003800000 */
[----:B------:R-:W-:Y:S01]  /*1d2e0*/  IMAD.MOV.U32 R9, RZ, RZ, R3 ;  /* 0x000000ffff097224 */ /* 0x000fe200078e0003 */
[----:B------:R-:W-:Y:S01]  /*1d2f0*/  MOV R11, R208 ;  /* 0x000000d0000b7202 */ /* 0x000fe20000000f00 */
[----:B------:R-:W-:Y:S02]  /*1d300*/  IMAD.MOV.U32 R10, RZ, RZ, R5 ;  /* 0x000000ffff0a7224 */ /* 0x000fe400078e0005 */
[----:B------:R-:W-:-:S07]  /*1d310*/  IMAD.MOV.U32 R12, RZ, RZ, R205 ;  /* 0x000000ffff0c7224 */ /* 0x000fce00078e00cd */
.L_x_2940:
        /* <DEDUP_REMOVED lines=8> */
.L_x_2930:
[----:B------:R-:W-:Y:S02]  /*1d3a0*/  LEA R4, R205, R16, 0x3 ;  /* 0x00000010cd047211 */ /* 0x000fe400078e18ff */
[----:B------:R-:W-:-:S04]  /*1d3b0*/  SHF.L.U32 R5, R208, 0x1f, RZ ;  /* 0x0000001fd0057819 */ /* 0x000fc800000006ff */
[----:B------:R0:W1:Y:S01]  /*1d3c0*/  SYNCS.PHASECHK.TRANS64.TRYWAIT P2, [R4+URZ+0x36830], R5 ;  /* 0x03683005040075a7 */ /* 0x000062000804017f */
[----:B------:R-:W-:Y:S05]  /*1d3d0*/  @!P0 BRA `(.L_x_2931) ;  /* 0x0000000000048947 */ /* 0x000fea0003800000 */
[----:B------:R-:W-:Y:S01]  /*1d3e0*/  BPT.TRAP 0x1 ;  /* 0x000000040000795c */ /* 0x000fe20000300000 */
.L_x_2931:
[----:B------:R-:W-:Y:S01]  /*1d3f0*/  IMAD R3, R205, 0xa80, R221 ;  /* 0x00000a80cd037824 */ /* 0x000fe200078e02dd */
[----:B------:R-:W-:Y:S03]  /*1d400*/  BSSY B1, `(.L_x_2932) ;  /* 0x0000006000017945 */ /* 0x000fe60003800000 */
[C---:B------:R-:W-:Y:S02]  /*1d410*/  VIADD R122, R3.reuse, 0x80 ;  /* 0x00000080037a7836 */ /* 0x040fe40000000000 */
[----:B------:R-:W-:Y:S01]  /*1d420*/  VIADD R124, R3, 0x100 ;  /* 0x00000100037c7836 */ /* 0x000fe20000000000 */
[----:B-1----:R-:W-:Y:S06]  /*1d430*/  @P2 BRA `(.L_x_2933) ;  /* 0x0000000000082947 */ /* 0x002fec0003800000 */
[----:B------:R-:W1:Y:S02]  /*1d440*/  SYNCS.PHASECHK.TRANS64.TRYWAIT P2, [R4+URZ+0x36830], R5 ;  /* 0x03683005040075a7 */ /* 0x000e64000804017f */
[----:B-1----:R-:W-:Y:S05]  /*1d450*/  @!P2 BRA `(.L_x_2934) ;  /* 0x000001180080a947 */ /* 0x002fea0003800000 */
.L_x_2933:
[----:B------:R-:W-:Y:S05]  /*1d460*/  BSYNC B1 ;  /* 0x0000000000017941 */ /* 0x000fea0003800000 */
.L_x_2932:
[----:B------:R-:W2:Y:S01]  /*1d470*/  LDL.64 R20, [R1] ;  /* 0x0000000001147983 */ /* 0x000ea20000100a00 */
[----:B------:R-:W-:Y:S01]  /*1d480*/  IMAD.MOV.U32 R120, RZ, RZ, R3 ;  /* 0x000000ffff787224 */ /* 0x000fe200078e0003 */
[----:B------:R-:W-:Y:S02]  /*1d490*/  MOV R121, 0x40000040 ;  /* 0x4000004000797802 */ /* 0x000fe40000000f00 */
        /* <DEDUP_REMOVED lines=9> */
[----:B------:R-:W-:Y:S01]  /*1d530*/  R2UR UR7, R123 ;  /* 0x000000007b0772ca */ /* 0x000fe200000e0000 */
[----:B------:R-:W-:-:S02]  /*1d540*/  IMAD.MOV.U32 R120, RZ, RZ, R124 ;  /* 0x000000ffff787224 */ /* 0x000fc400078e007c */
[----:B------:R-:W-:Y:S01]  /*1d550*/  VIADD R122, R3, 0x180 ;  /* 0x00000180037a7836 */ /* 0x000fe20000000000 */
[----:B------:R-:W-:Y:S01]  /*1d560*/  R2UR UR15, R123 ;  /* 0x000000007b0f72ca */ /* 0x000fe200000e0000 */
[----:B------:R-:W-:Y:S01]  /*1d570*/  IMAD.MOV.U32 R211, RZ, RZ, 0x40000040 ;  /* 0x40000040ffd37424 */ /* 0x000fe200078e00ff */
[----:B------:R-:W-:Y:S01]  /*1d580*/  R2UR UR18, R120 ;  /* 0x00000000781272ca */ /* 0x000fe200000e0000 */
[----:B------:R-:W3:Y:S01]  /*1d590*/  LDL.64 R226, [R1+0x18] ;  /* 0x0000180001e27983 */ /* 0x000ee20000100a00 */
[----:B------:R-:W-:Y:S02]  /*1d5a0*/  R2UR UR14, R122 ;  /* 0x000000007a0e72ca */ /* 0x000fe400000e0000 */
[----:B------:R-:W-:Y:S01]  /*1d5b0*/  IADD3 R120, R3, 0x200, RZ ;  /* 0x0000020003787810 */ /* 0x000fe20007ffe0ff */
[----:B----4-:R-:W4:Y:S01]  /*1d5c0*/  LDL.64 R6, [R1+0x28] ;  /* 0x0000280001067983 */ /* 0x010f220000100a00 */
[----:B------:R-:W-:Y:S02]  /*1d5d0*/  R2UR UR35, R121 ;  /* 0x00000000792372ca */ /* 0x000fe400000e0000 */
[----:B------:R-:W-:-:S02]  /*1d5e0*/  R2UR UR34, R120 ;  /* 0x00000000782272ca */ /* 0x000fc400000e0000 */
[----:B--2---:R-:W-:Y:S02]  /*1d5f0*/  R2UR UR20, R20 ;  /* 0x00000000141472ca */ /* 0x004fe400000e0000 */
[----:B------:R-:W-:Y:S02]  /*1d600*/  R2UR UR21, R21 ;  /* 0x00000000151572ca */ /* 0x000fe400000e0000 */
[----:B---3--:R-:W-:Y:S02]  /*1d610*/  R2UR UR46, R14 ;  /* 0x000000000e2e72ca */ /* 0x008fe400000e0000 */
[----:B------:R-:W-:-:S07]  /*1d620*/  R2UR UR47, R15 ;  /* 0x000000000f2f72ca */ /* 0x000fce00000e0000 */
[----:B------:R-:W-:Y:S02]  /*1d630*/  UMOV UR8, UR20 ;  /* 0x0000001400087c82 */ /* 0x000fe40008000000 */
        /* <DEDUP_REMOVED lines=22> */
[----:B------:R-:W-:Y:S01]  /*1d7a0*/  HGMMA.64x16x16.F32 R136, gdesc[UR32], RZ, !UPT, gsb0 ;  /* 0x00200000208879f0 */ /* 0x000fe2000c0008ff */
[----:B------:R-:W-:Y:S02]  /*1d7b0*/  R2UR UR30, R124 ;  /* 0x000000007c1e72ca */ /* 0x000fe400000e0000 */
[----:B------:R-:W-:Y:S01]  /*1d7c0*/  R2UR UR31, R125 ;  /* 0x000000007d1f72ca */ /* 0x000fe200000e0000 */
[----:B------:R-:W-:Y:S01]  /*1d7d0*/  UMOV UR28, UR20 ;  /* 0x00000014001c7c82 */ /* 0x000fe20008000000 */
[----:B------:R-:W-:Y:S01]  /*1d7e0*/  UMOV UR29, UR21 ;  /* 0x00000015001d7c82 */ /* 0x000fe20008000000 */
[----:B------:R-:W-:Y:S01]  /*1d7f0*/  IMAD.MOV.U32 R121, RZ, RZ, 0x40000040 ;  /* 0x40000040ff797424 */ /* 0x000fe200078e00ff */
[C---:B------:R-:W-:Y:S01]  /*1d800*/  IADD3 R120, R3.reuse, 0x2, RZ ;  /* 0x0000000203787810 */ /* 0x040fe20007ffe0ff */
[----:B------:R-:W-:-:S03]  /*1d810*/  VIADD R122, R3, 0x300 ;  /* 0x00000300037a7836 */ /* 0x000fc60000000000 */
[----:B------:R-:W-:Y:S01]  /*1d820*/  R2UR UR10, R120 ;  /* 0x00000000780a72ca */ /* 0x000fe200000e0000 */
[----:B------:R-:W-:Y:S01]  /*1d830*/  VIADD R120, R3, 0x102 ;  /* 0x0000010203787836 */ /* 0x000fe20000000000 */
[----:B------:R-:W-:Y:S01]  /*1d840*/  R2UR UR11, R121 ;  /* 0x00000000790b72ca */ /* 0x000fe200000e0000 */
[----:B------:R-:W-:Y:S01]  /*1d850*/  IMAD.MOV.U32 R121, RZ, RZ, 0x40000040 ;  /* 0x40000040ff797424 */ /* 0x000fe200078e00ff */
[----:B------:R-:W-:Y:S02]  /*1d860*/  WARPGROUP.DEPBAR.LE gsb0, 0x0 ;  /* 0x00008000000079c5 */ /* 0x000fe40000010000 */
[----:B------:R-:W-:-:S06]  /*1d870*/  WARPGROUP.ARRIVE ;  /* 0x00000000000079c5 */ /* 0x000fcc0000000000 */
[----:B------:R-:W-:Y:S01]  /*1d880*/  HGMMA.64x16x16.F32 R128, gdesc[UR28], RZ, !UPT, gsb0 ;  /* 0x002000001c8079f0 */ /* 0x000fe2000c0008ff */
[----:B------:R-:W-:Y:S01]  /*1d890*/  R2UR UR26, R122 ;  /* 0x000000007a1a72ca */ /* 0x000fe200000e0000 */
[C---:B------:R-:W-:Y:S01]  /*1d8a0*/  VIADD R122, R3.reuse, 0x82 ;  /* 0x00000082037a7836 */ /* 0x040fe20000000000 */
[----:B------:R-:W-:Y:S01]  /*1d8b0*/  R2UR UR22, R120 ;  /* 0x00000000781672ca */ /* 0x000fe200000e0000 */
[----:B------:R-:W-:Y:S01]  /*1d8c0*/  VIADD R120, R3, 0x202 ;  /* 0x0000020203787836 */ /* 0x000fe20000000000 */
[----:B------:R-:W-:Y:S01]  /*1d8d0*/  R2UR UR23, R121 ;  /* 0x00000000791772ca */ /* 0x000fe200000e0000 */
[----:B------:R-:W-:Y:S01]  /*1d8e0*/  IMAD.MOV.U32 R121, RZ, RZ, 0x40000040 ;  /* 0x40000040ff797424 */ /* 0x000fe200078e00ff */
[----:B------:R-:W-:Y:S02]  /*1d8f0*/  R2UR UR27, R123 ;  /* 0x000000007b1b72ca */ /* 0x000fe400000e0000 */
[----:B------:R-:W-:Y:S02]  /*1d900*/  MOV R123, 0x40000040 ;  /* 0x40000040007b7802 */ /* 0x000fe40000000f00 */
[----:B------:R-:W-:Y:S01]  /*1d910*/  R2UR UR6, R122 ;  /* 0x000000007a0672ca */ /* 0x000fe200000e0000 */
[C---:B------:R-:W-:Y:S01]  /*1d920*/  VIADD R122, R3.reuse, 0x182 ;  /* 0x00000182037a7836 */ /* 0x040fe20000000000 */
[----:B------:R-:W-:Y:S01]  /*1d930*/  R2UR UR50, R120 ;  /* 0x00000000783272ca */ /* 0x000fe200000e0000 */
[----:B------:R-:W-:Y:S01]  /*1d940*/  VIADD R120, R3, 0x302 ;  /* 0x0000030203787836 */ /* 0x000fe20000000000 */
[----:B------:R-:W-:Y:S01]  /*1d950*/  R2UR UR51, R121 ;  /* 0x00000000793372ca */ /* 0x000fe200000e0000 */
[----:B------:R-:W-:Y:S01]  /*1d960*/  IMAD.MOV.U32 R121, RZ, RZ, 0x40000040 ;  /* 0x40000040ff797424 */ /* 0x000fe200078e00ff */
[----:B------:R-:W-:-:S02]  /*1d970*/  R2UR UR7, R123 ;  /* 0x000000007b0772ca */ /* 0x000fc400000e0000 */
[----:B------:R-:W-:Y:S02]  /*1d980*/  MOV R123, 0x40000040 ;  /* 0x40000040007b7802 */ /* 0x000fe40000000f00 */
[----:B------:R-:W-:Y:S01]  /*1d990*/  R2UR UR18, R122 ;  /* 0x000000007a1272ca */ /* 0x000fe200000e0000 */
[----:B------:R-:W-:Y:S01]  /*1d9a0*/  VIADD R122, R3, 0x282 ;  /* 0x00000282037a7836 */ /* 0x000fe20000000000 */
[----:B------:R-:W-:Y:S02]  /*1d9b0*/  R2UR UR19, R123 ;  /* 0x000000007b1372ca */ /* 0x000fe400000e0000 */
[----:B------:R-:W-:Y:S01]  /*1d9c0*/  R2UR UR34, R120 ;  /* 0x00000000782272ca */ /* 0x000fe200000e0000 */
[----:B------:R-:W-:Y:S01]  /*1d9d0*/  VIADD R120, R3, 0x4 ;  /* 0x0000000403787836 */ /* 0x000fe20000000000 */
[----:B------:R-:W-:Y:S01]  /*1d9e0*/  R2UR UR35, R121 ;  /* 0x00000000792372ca */ /* 0x000fe200000e0000 */
[----:B------:R-:W-:Y:S01]  /*1d9f0*/  IMAD.MOV.U32 R121, RZ, RZ, 0x40000040 ;  /* 0x40000040ff797424 */ /* 0x000fe200078e00ff */
        /* <DEDUP_REMOVED lines=47> */
[----:B----4-:R-:W-:Y:S02]  /*1dcf0*/  R2UR UR38, R6 ;  /* 0x00000000062672ca */ /* 0x010fe400000e0000 */
[----:B------:R-:W-:Y:S02]  /*1dd00*/  R2UR UR39, R7 ;  /* 0x00000000072772ca */ /* 0x000fe400000e0000 */
[----:B------:R-:W-:Y:S01]  /*1dd10*/  IADD3 R210, R3, 0x84, RZ ;  /* 0x0000008403d27810 */ /* 0x000fe20007ffe0ff */
[----:B------:R2:W5:Y:S08]  /*1dd20*/  LDL.LU.64 R6, [R1+0xa0] ;  /* 0x0000a00001067983 */ /* 0x0005700000300a00 */
[----:B------:R-:W-:-:S02]  /*1dd30*/  UMOV UR28, UR38 ;  /* 0x00000026001c7c82 */ /* 0x000fc40008000000 */
[----:B------:R-:W-:Y:S01]  /*1dd40*/  UMOV UR29, UR39 ;  /* 0x00000027001d7c82 */ /* 0x000fe20008000000 */
        /* <DEDUP_REMOVED lines=57> */
[----:B------:R-:W-:Y:S02]  /*1e0e0*/  MOV R14, UR41 ;  /* 0x00000029000e7c02 */ /* 0x000fe40008000f00 */
[----:B------:R-:W-:Y:S02]  /*1e0f0*/  MOV R15, UR40 ;  /* 0x00000028000f7c02 */ /* 0x000fe40008000f00 */
[----:B------:R-:W-:Y:S02]  /*1e100*/  R2UR UR40, R226 ;  /* 0x00000000e22872ca */ /* 0x000fe400000e0000 */
[----:B------:R-:W-:-:S02]  /*1e110*/  R2UR UR41, R227 ;  /* 0x00000000e32972ca */ /* 0x000fc400000e0000 */
[----:B------:R-:W-:Y:S01]  /*1e120*/  R2UR UR14, R210 ;  /* 0x00000000d20e72ca */ /* 0x000fe200000e0000 */
[----:B------:R-:W3:Y:S01]  /*1e130*/  LDL.64 R226, [R1+0x10] ;  /* 0x0000100001e27983 */ /* 0x000ee20000100a00 */
        /* <DEDUP_REMOVED lines=62> */
[----:B---3--:R-:W-:Y:S02]  /*1e520*/  R2UR UR46, R226 ;  /* 0x00000000e22e72ca */ /* 0x008fe400000e0000 */
[----:B------:R-:W-:Y:S02]  /*1e530*/  R2UR UR47, R227 ;  /* 0x00000000e32f72ca */ /* 0x000fe400000e0000 */
        /* <DEDUP_REMOVED lines=50> */
[----:B01----:R-:W-:Y:S02]  /*1e860*/  MOV R4, UR43 ;  /* 0x0000002b00047c02 */ /* 0x003fe40008000f00 */
        /* <DEDUP_REMOVED lines=19> */
[----:B---3--:R-:W-:Y:S02]  /*1e9a0*/  R2UR UR38, R226 ;  /* 0x00000000e22672ca */ /* 0x008fe400000e0000 */
        /* <DEDUP_REMOVED lines=69> */
[----:B------:R-:W-:Y:S01]  /*1ee00*/  R2UR UR42, R5 ;  /* 0x00000000052a72ca */ /* 0x000fe200000e0000 */
[----:B------:R-:W-:Y:S01]  /*1ee10*/  IMAD.MOV.U32 R5, RZ, RZ, 0x40000040 ;  /* 0x40000040ff057424 */ /* 0x000fe200078e00ff */
[----:B------:R-:W-:Y:S02]  /*1ee20*/  R2UR UR43, R4 ;  /* 0x00000000042b72ca */ /* 0x000fe400000e0000 */
[----:B------:R-:W-:Y:S02]  /*1ee30*/  IADD3 R4, R3, 0x404, RZ ;  /* 0x0000040403047810 */ /* 0x000fe40007ffe0ff */
        /* <DEDUP_REMOVED lines=458> */
[----:B--2---:R-:W-:Y:S06]  /*20ae0*/  @!P0 BRA `(.L_x_2935) ;  /* 0x0000000000048947 */ /* 0x004fec0003800000 */
[----:B------:R-:W-:Y:S01]  /*20af0*/  BPT.TRAP 0x1 ;  /* 0x000000040000795c */ /* 0x000fe20000300000 */
.L_x_2935:
[----:B------:R-:W-:Y:S01]  /*20b00*/  SHF.L.U32 R0, R11, 0x1f, RZ ;  /* 0x0000001f0b007819 */ /* 0x000fe200000006ff */
[----:B------:R-:W-:-:S04]  /*20b10*/  IMAD R11, R12, 0x8, R16 ;  /* 0x000000080c0b7824 */ /* 0x000fc800078e0210 */
[----:B------:R0:W1:Y:S01]  /*20b20*/  SYNCS.PHASECHK.TRANS64.TRYWAIT P2, [R11+URZ+0x36850], R0 ;  /* 0x036850000b0075a7 */ /* 0x000062000804017f */
[----:B------:R-:W-:Y:S05]  /*20b30*/  @!P0 BRA `(.L_x_2936) ;  /* 0x0000000000048947 */ /* 0x000fea0003800000 */
[----:B------:R-:W-:Y:S01]  /*20b40*/  BPT.TRAP 0x1 ;  /* 0x000000040000795c */ /* 0x000fe20000300000 */
.L_x_2936:
[----:B------:R-:W-:Y:S04]  /*20b50*/  BSSY B1, `(.L_x_2937) ;  /* 0x0000004000017945 */ /* 0x000fe80003800000 */
[----:B-1----:R-:W-:Y:S05]  /*20b60*/  @P2 BRA `(.L_x_2938) ;  /* 0x0000000000082947 */ /* 0x002fea0003800000 */
[----:B------:R-:W1:Y:S02]  /*20b70*/  SYNCS.PHASECHK.TRANS64.TRYWAIT P2, [R11+URZ+0x36850], R0 ;  /* 0x036850000b0075a7 */ /* 0x000e64000804017f */
[----:B-1----:R-:W-:Y:S05]  /*20b80*/  @!P2 BRA `(.L_x_2939) ;  /* 0x000000e000c8a947 */ /* 0x002fea0003800000 */
.L_x_2938:
[----:B------:R-:W-:Y:S05]  /*20b90*/  BSYNC B1 ;  /* 0x0000000000017941 */ /* 0x000fea0003800000 */
.L_x_2937:
[----:B01----:R-:W-:Y:S01]  /*20ba0*/  VIADD R0, R16, 0x400 ;  /* 0x0000040010007836 */ /* 0x003fe20000000000 */
[----:B------:R-:W-:Y:S01]  /*20bb0*/  MOV R15, 0x40000040 ;  /* 0x40000040000f7802 */ /* 0x000fe20000000f00 */
[----:B------:R-:W-:Y:S01]  /*20bc0*/  WARPGROUP.ARRIVE ;  /* 0x00000000000079c5 */ /* 0x000fe20000000000 */
[----:B------:R-:W-:Y:S02]  /*20bd0*/  IMAD.MOV.U32 R3, RZ, RZ, 0x40000040 ;  /* 0x40000040ff037424 */ /* 0x000fe400078e00ff */
        /* <DEDUP_REMOVED lines=57> */
[----:B------:R-:W-:Y:S01]  /*20f70*/  ULDC UR4, c[0x0][0x988] ;  /* 0x0002620000047ab9 */ /* 0x000fe20000000800 */
[----:B------:R-:W-:Y:S01]  /*20f80*/  FMUL.FTZ R124, R151, UR42 ;  /* 0x0000002a977c7c20 */ /* 0x000fe20008410000 */
[----:B------:R-:W-:Y:S01]  /*20f90*/  IMAD.U32 R4, RZ, RZ, UR4 ;  /* 0x00000004ff047e24 */ /* 0x000fe2000f8e00ff */
[----:B------:R-:W-:Y:S01]  /*20fa0*/  MUFU.TANH R153, R153 ;  /* 0x0000009900997308 */ /* 0x000fe20000002400 */
[----:B------:R-:W-:Y:S01]  /*20fb0*/  FMUL.FTZ R138, R138, UR42 ;  /* 0x0000002a8a8a7c20 */ /* 0x000fe20008410000 */
[----:B------:R-:W-:-:S02]  /*20fc0*/  VIADD R120, R14, 0x280 ;  /* 0x000002800e787836 */ /* 0x000fc40000000000 */
[----:B------:R-:W-:Y:S01]  /*20fd0*/  FMUL.FTZ R139, R139, UR42 ;  /* 0x0000002a8b8b7c20 */ /* 0x000fe20008410000 */
[----:B------:R-:W-:Y:S02]  /*20fe0*/  IMAD.MOV.U32 R121, RZ, RZ, 0x40000040 ;  /* 0x40000040ff797424 */ /* 0x000fe400078e00ff */
        /* <DEDUP_REMOVED lines=12> */
[----:B------:R-:W-:Y:S01]  /*210b0*/  @!P1 IMAD R13, R13, 0x8, R16 ;  /* 0x000000080d0d9824 */ /* 0x000fe200078e0210 */
[----:B------:R-:W-:-:S02]  /*210c0*/  @!P1 IADD3 R11, R11, 0x36860, RZ ;  /* 0x000368600b0b9810 */ /* 0x000fc40007ffe0ff */
[C---:B------:R-:W-:Y:S01]  /*210d0*/  ISETP.GT.AND P2, PT, R8.reuse, RZ, PT ;  /* 0x000000ff0800720c */ /* 0x040fe20003f44270 */
[----:B------:R-:W-:Y:S01]  /*210e0*/  @!P1 VIADD R13, R13, 0x36840 ;  /* 0x000368400d0d9836 */ /* 0x000fe20000000000 */
[----:B------:R-:W-:Y:S01]  /*210f0*/  @!P1 PRMT R11, RZ, 0x654, R11 ;  /* 0x00000654ff0b9816 */ /* 0x000fe2000000000b */
        /* <DEDUP_REMOVED lines=56> */
[----:B------:R-:W-:Y:S02]  /*21480*/  R2UR UR7, R3 ;  /* 0x00000000030772ca */ /* 0x000fe400000e0000 */
[----:B------:R-:W-:Y:S02]  /*21490*/  MOV R3, 0x40000040 ;  /* 0x4000004000037802 */ /* 0x000fe40000000f00 */
[----:B------:R-:W-:Y:S01]  /*214a0*/  IADD3 R14, R14, 0x300, RZ ;  /* 0x000003000e0e7810 */ /* 0x000fe20007ffe0ff */
[----:B------:R-:W-:Y:S02]  /*214b0*/  WARPGROUP.DEPBAR.LE gsb0, 0x0 ;  /* 0x00008000000079c5 */ /* 0x000fe40000010000 */
[----:B------:R-:W-:-:S10]  /*214c0*/  WARPGROUP.ARRIVE ;  /* 0x00000000000079c5 */ /* 0x000fd40000000000 */
[----:B------:R-:W-:Y:S01]  /*214d0*/  HGMMA.64x192x16.F32 R24, R188, gdesc[UR4].tnspB, R24, gsb0 ;  /* 0x42e00004bc187df0 */ /* 0x000fe20008000818 */
[----:B------:R-:W-:Y:S01]  /*214e0*/  R2UR UR6, R2 ;  /* 0x00000000020672ca */ /* 0x000fe200000e0000 */
[----:B------:R-:W-:Y:S01]  /*214f0*/  FMUL.FTZ R2, R168, UR42 ;  /* 0x0000002aa8027c20 */ /* 0x000fe20008410000 */
[----:B------:R-:W-:Y:S01]  /*21500*/  R2UR UR7, R3 ;  /* 0x00000000030772ca */ /* 0x000fe200000e0000 */
[----:B------:R-:W-:Y:S01]  /*21510*/  FMUL.FTZ R3, R169, UR42 ;  /* 0x0000002aa9037c20 */ /* 0x000fe20008410000 */
[----:B------:R-:W-:Y:S01]  /*21520*/  FMUL.FTZ R168, R173, UR42 ;  /* 0x0000002aada87c20 */ /* 0x000fe20008410000 */
[----:B------:R-:W-:Y:S02]  /*21530*/  FMUL.FTZ R169, R175, UR42 ;  /* 0x0000002aafa97c20 */ /* 0x000fe40008410000 */
[----:B------:R-:W0:Y:S08]  /*21540*/  MUFU.TANH R2, R2 ;  /* 0x0000000200027308 */ /* 0x000e300000002400 */
[----:B------:R-:W1:Y:S08]  /*21550*/  MUFU.TANH R3, R3 ;  /* 0x0000000300037308 */ /* 0x000e700000002400 */
[----:B------:R-:W2:Y:S01]  /*21560*/  MUFU.TANH R168, R168 ;  /* 0x000000a800a87308 */ /* 0x000ea20000002400 */
[----:B0-----:R-:W-:-:S07]  /*21570*/  FMNMX.FTZ R0, R2, R10, !PT ;  /* 0x0000000a02007209 */ /* 0x001fce0007810000 */
[----:B------:R-:W0:Y:S01]  /*21580*/  MUFU.TANH R169, R169 ;  /* 0x000000a900a97308 */ /* 0x000e220000002400 */
[----:B-1----:R-:W-:-:S04]  /*21590*/  FMNMX.FTZ R0, R3, R0, !PT ;  /* 0x0000000003007209 */ /* 0x002fc80007810000 */
[----:B------:R-:W-:-:S04]  /*215a0*/  FMNMX.FTZ R0, R21, R0, !PT ;  /* 0x0000000015007209 */ /* 0x000fc80007810000 */
        /* <DEDUP_REMOVED lines=25> */
[----:B------:R-:W1:Y:S02]  /*21740*/  SHFL.BFLY PT, R0, R5, 0x2, 0x1f ;  /* 0x0c401f0005007f89 */ /* 0x000e6400000e0000 */
[----:B-1----:R-:W-:-:S05]  /*21750*/  FMNMX.FTZ R5, R5, R0, !PT ;  /* 0x0000000005057209 */ /* 0x002fca0007810000 */
[----:B------:R-:W1:Y:S02]  /*21760*/  SHFL.BFLY PT, R0, R5, 0x1, 0x1f ;  /* 0x0c201f0005007f89 */ /* 0x000e6400000e0000 */
[----:B-1----:R-:W-:-:S05]  /*21770*/  FMNMX.FTZ R5, R5, R0, !PT ;  /* 0x0000000005057209 */ /* 0x002fca0007810000 */
[C---:B------:R-:W-:Y:S01]  /*21780*/  FMUL.FTZ R173, R5.reuse, R4 ;  /* 0x0000000405ad7220 */ /* 0x040fe20000410000 */
[----:B------:R-:W-:-:S03]  /*21790*/  FADD.FTZ R0, -R5, R10 ;  /* 0x0000000a05007221 */ /* 0x000fc60000010100 */
[--C-:B------:R-:W-:Y:S01]  /*217a0*/  FFMA.FTZ R200, R2, R4, -R173.reuse ;  /* 0x0000000402c87223 */ /* 0x100fe200000108ad */
[----:B------:R-:W-:Y:S01]  /*217b0*/  FMNMX.FTZ R2, R12, R9, !PT ;  /* 0x000000090c027209 */ /* 0x000fe20007810000 */
[----:B------:R-:W-:Y:S02]  /*217c0*/  WARPGROUP.DEPBAR.LE gsb0, 0x0 ;  /* 0x00008000000079c5 */ /* 0x000fe40000010000 */
[----:B------:R-:W-:Y:S01]  /*217d0*/  WARPGROUP.ARRIVE ;  /* 0x00000000000079c5 */ /* 0x000fe20000000000 */
[----:B------:R-:W-:Y:S01]  /*217e0*/  FMNMX.FTZ R2, R15, R2, !PT ;  /* 0x000000020f027209 */ /* 0x000fe20007810000 */
[-CC-:B------:R-:W-:Y:S01]  /*217f0*/  FFMA.FTZ R125, R125, R4.reuse, -R173.reuse ;  /* 0x000000047d7d7223 */ /* 0x180fe200000108ad */
[----:B------:R-:W-:Y:S01]  /*21800*/  FMUL.FTZ R0, R0, R4 ;  /* 0x0000000400007220 */ /* 0x000fe20000410000 */
[----:B------:R-:W-:Y:S01]  /*21810*/  MUFU.EX2 R200, R200 ;  /* 0x000000c800c87308 */ /* 0x000fe20000000800 */
[----:B------:R-:W-:Y:S01]  /*21820*/  FMNMX.FTZ R2, R20, R2, !PT ;  /* 0x0000000214027209 */ /* 0x000fe20007810000 */
[----:B------:R-:W-:Y:S01]  /*21830*/  HGMMA.64x192x16.F32 R24, R184, gdesc[UR4].tnspB, R24, gsb0 ;  /* 0x42e00004b8187df0 */ /* 0x000fe20008000818 */
[----:B------:R-:W-:Y:S01]  /*21840*/  R2UR UR6, R120 ;  /* 0x00000000780672ca */ /* 0x000fe200000e0000 */
[--C-:B------:R-:W-:Y:S01]  /*21850*/  FFMA.FTZ R120, R3, R4, -R173.reuse ;  /* 0x0000000403787223 */ /* 0x100fe200000108ad */
[----:B0-----:R-:W-:Y:S01]  /*21860*/  FMNMX.FTZ R2, R169, R2, !PT ;  /* 0x00000002a9027209 */ /* 0x001fe20007810000 */
[--C-:B------:R-:W-:Y:S01]  /*21870*/  FFMA.FTZ R202, R21, R4, -R173.reuse ;  /* 0x0000000415ca7223 */ /* 0x100fe200000108ad */
[----:B------:R-:W-:Y:S01]  /*21880*/  R2UR UR7, R121 ;  /* 0x00000000790772ca */ /* 0x000fe200000e0000 */
[----:B------:R-:W0:Y:S01]  /*21890*/  MUFU.EX2 R0, R0 ;  /* 0x0000000000007308 */ /* 0x000e220000000800 */
[----:B------:R-:W-:Y:S01]  /*218a0*/  FMNMX.FTZ R2, R160, R2, !PT ;  /* 0x00000002a0027209 */ /* 0x000fe20007810000 */
[-CC-:B------:R-:W-:Y:S01]  /*218b0*/  FFMA.FTZ R168, R168, R4.reuse, -R173.reuse ;  /* 0x00000004a8a87223 */ /* 0x180fe200000108ad */
[-CC-:B------:R-:W-:Y:S01]  /*218c0*/  FFMA.FTZ R196, R170, R4.reuse, -R173.reuse ;  /* 0x00000004aac47223 */ /* 0x180fe200000108ad */
[--C-:B------:R-:W-:Y:S01]  /*218d0*/  FFMA.FTZ R21, R145, R4, -R173.reuse ;  /* 0x0000000491157223 */ /* 0x100fe200000108ad */
[----:B------:R-:W-:Y:S01]  /*218e0*/  FMNMX.FTZ R2, R162, R2, !PT ;  /* 0x00000002a2027209 */ /* 0x000fe20007810000 */
[-CC-:B------:R-:W-:Y:S01]  /*218f0*/  FFMA.FTZ R121, R161, R4.reuse, -R173.reuse ;  /* 0x00000004a1797223 */ /* 0x180fe200000108ad */
[--C-:B------:R-:W-:Y:S01]  /*21900*/  FFMA.FTZ R145, R149, R4, -R173.reuse ;  /* 0x0000000495917223 */ /* 0x100fe200000108ad */
[----:B------:R-:W1:Y:S01]  /*21910*/  MUFU.EX2 R120, R120 ;  /* 0x0000007800787308 */ /* 0x000e620000000800 */
[----:B------:R-:W-:Y:S01]  /*21920*/  FMNMX.FTZ R2, R163, R2, !PT ;  /* 0x00000002a3027209 */ /* 0x000fe20007810000 */
[-CC-:B------:R-:W-:Y:S01]  /*21930*/  FFMA.FTZ R198, R164, R4.reuse, -R173.reuse ;  /* 0x00000004a4c67223 */ /* 0x180fe200000108ad */
[-CC-:B------:R-:W-:Y:S01]  /*21940*/  FFMA.FTZ R10, R165, R4.reuse, -R173.reuse ;  /* 0x00000004a50a7223 */ /* 0x180fe200000108ad */
[--C-:B------:R-:W-:Y:S01]  /*21950*/  FFMA.FTZ R192, R167, R4, -R173.reuse ;  /* 0x00000004a7c07223 */ /* 0x100fe200000108ad */
[----:B------:R-:W-:Y:S01]  /*21960*/  FMNMX.FTZ R2, R166, R2, !PT ;  /* 0x00000002a6027209 */ /* 0x000fe20007810000 */
[-CC-:B------:R-:W-:Y:S01]  /*21970*/  FFMA.FTZ R153, R153, R4.reuse, -R173.reuse ;  /* 0x0000000499997223 */ /* 0x180fe200000108ad */
[--C-:B------:R-:W-:Y:S01]  /*21980*/  FFMA.FTZ R190, R148, R4, -R173.reuse ;  /* 0x0000000494be7223 */ /* 0x100fe200000108ad */
[----:B------:R-:W2:Y:S01]  /*21990*/  MUFU.EX2 R202, R202 ;  /* 0x000000ca00ca7308 */ /* 0x000ea20000000800 */
[----:B------:R-:W-:Y:S01]  /*219a0*/  FMNMX.FTZ R2, R152, R2, !PT ;  /* 0x0000000298027209 */ /* 0x000fe20007810000 */
[----:B0----5:R-:W-:Y:S01]  /*219b0*/  FFMA.FTZ R7, R0, R7, R200 ;  /* 0x0000000700077223 */ /* 0x021fe200000100c8 */
[-CC-:B------:R-:W-:Y:S01]  /*219c0*/  FFMA.FTZ R194, R156, R4.reuse, -R173.reuse ;  /* 0x000000049cc27223 */ /* 0x180fe200000108ad */
[--C-:B------:R-:W-:Y:S01]  /*219d0*/  FFMA.FTZ R151, R157, R4, -R173.reuse ;  /* 0x000000049d977223 */ /* 0x100fe200000108ad */
[----:B------:R-:W-:Y:S01]  /*219e0*/  FMNMX.FTZ R2, R154, R2, !PT ;  /* 0x000000029a027209 */ /* 0x000fe20007810000 */
[-CC-:B------:R-:W-:Y:S01]  /*219f0*/  FFMA.FTZ R188, R159, R4.reuse, -R173.reuse ;  /* 0x000000049fbc7223 */ /* 0x180fe200000108ad */
[----:B------:R-:W-:Y:S01]  /*21a00*/  FFMA.FTZ R137, R137, R4, -R173 ;  /* 0x0000000489897223 */ /* 0x000fe200000108ad */
[----:B------:R-:W0:Y:S01]  /*21a10*/  MUFU.EX2 R168, R168 ;  /* 0x000000a800a87308 */ /* 0x000e220000000800 */
[----:B------:R-:W-:Y:S01]  /*21a20*/  FMNMX.FTZ R2, R155, R2, !PT ;  /* 0x000000029b027209 */ /* 0x000fe20007810000 */
[C---:B-1----:R-:W-:Y:S01]  /*21a30*/  FADD.FTZ R7, R120.reuse, R7 ;  /* 0x0000000778077221 */ /* 0x042fe20000010000 */
[----:B------:R-:W-:Y:S01]  /*21a40*/  FFMA.FTZ R129, R129, R4, -R173 ;  /* 0x0000000481817223 */ /* 0x000fe200000108ad */
[----:B------:R-:W-:-:S02]  /*21a50*/  F2FP.F16.F32.PACK_AB R200, R120, R200 ;  /* 0x000000c878c8723e */ /* 0x000fc400000000ff */
[----:B------:R-:W-:Y:S02]  /*21a60*/  FMNMX.FTZ R2, R158, R2, !PT ;  /* 0x000000029e027209 */ /* 0x000fe40007810000 */
[----:B------:R-:W-:Y:S01]  /*21a70*/  MUFU.EX2 R196, R196 ;  /* 0x000000c400c47308 */ /* 0x000fe20000000800 */
[----:B--2---:R-:W-:Y:S01]  /*21a80*/  FADD.FTZ R7, R202, R7 ;  /* 0x00000007ca077221 */ /* 0x004fe20000010000 */
        /* <DEDUP_REMOVED lines=25> */
[----:B------:R-:W-:Y:S03]  /*21c20*/  MUFU.EX2 R188, R188 ;  /* 0x000000bc00bc7308 */ /* 0x000fe60000000800 */
[----:B------:R-:W0:Y:S05]  /*21c30*/  SHFL.BFLY PT, R3, R2, 0x2, 0x1f ;  /* 0x0c401f0002037f89 */ /* 0x000e2a00000e0000 */
[----:B------:R-:W-:Y:S08]  /*21c40*/  MUFU.EX2 R21, R21 ;  /* 0x0000001500157308 */ /* 0x000ff00000000800 */
[----:B------:R-:W-:Y:S08]  /*21c50*/  MUFU.EX2 R190, R190 ;  /* 0x000000be00be7308 */ /* 0x000ff00000000800 */
[----:B------:R-:W-:Y:S01]  /*21c60*/  MUFU.EX2 R145, R145 ;  /* 0x0000009100917308 */ /* 0x000fe20000000800 */
[----:B0-----:R-:W-:-:S05]  /*21c70*/  FMNMX.FTZ R2, R2, R3, !PT ;  /* 0x0000000302027209 */ /* 0x001fca0007810000 */
[----:B------:R-:W0:Y:S02]  /*21c80*/  SHFL.BFLY PT, R3, R2, 0x1, 0x1f ;  /* 0x0c201f0002037f89 */ /* 0x000e2400000e0000 */
[----:B------:R-:W-:Y:S08]  /*21c90*/  MUFU.EX2 R137, R137 ;  /* 0x0000008900897308 */ /* 0x000ff00000000800 */
[----:B------:R-:W-:Y:S01]  /*21ca0*/  MUFU.EX2 R129, R129 ;  /* 0x0000008100817308 */ /* 0x000fe20000000800 */
[----:B0-----:R-:W-:-:S05]  /*21cb0*/  FMNMX.FTZ R3, R2, R3, !PT ;  /* 0x0000000302037209 */ /* 0x001fca0007810000 */
[----:B------:R-:W-:Y:S02]  /*21cc0*/  FADD.FTZ R2, -R3, R9 ;  /* 0x0000000903027221 */ /* 0x000fe40000010100 */
[----:B------:R0:W-:Y:S02]  /*21cd0*/  MUFU.EX2 R9, R125 ;  /* 0x0000007d00097308 */ /* 0x0001e40000000800 */
[----:B------:R-:W-:-:S06]  /*21ce0*/  FMUL.FTZ R2, R2, R4 ;  /* 0x0000000402027220 */ /* 0x000fcc0000410000 */
[----:B------:R-:W-:Y:S01]  /*21cf0*/  MUFU.EX2 R2, R2 ;  /* 0x0000000200027308 */ /* 0x000fe20000000800 */
[----:B0-----:R-:W-:-:S04]  /*21d00*/  FMUL.FTZ R125, R3, R4 ;  /* 0x00000004037d7220 */ /* 0x001fc80000410000 */
[-CC-:B------:R-:W-:Y:S01]  /*21d10*/  FFMA.FTZ R201, R12, R4.reuse, -R125.reuse ;  /* 0x000000040cc97223 */ /* 0x180fe2000001087d */
[-CC-:B------:R-:W-:Y:S01]  /*21d20*/  FFMA.FTZ R12, R15, R4.reuse, -R125.reuse ;  /* 0x000000040f0c7223 */ /* 0x180fe2000001087d */
[----:B------:R-:W-:Y:S02]  /*21d30*/  IMAD.MOV.U32 R15, RZ, RZ, 0x40000040 ;  /* 0x40000040ff0f7424 */ /* 0x000fe400078e00ff */
        /* <DEDUP_REMOVED lines=17> */
[----:B------:R-:W-:-:S02]  /*21e50*/  FFMA.FTZ R126, R126, R4, -R125 ;  /* 0x000000047e7e7223 */ /* 0x000fc4000001087d */
[----:B------:R-:W-:Y:S01]  /*21e60*/  MUFU.EX2 R203, R203 ;  /* 0x000000cb00cb7308 */ /* 0x000fe20000000800 */
[----:B0-----:R-:W-:Y:S01]  /*21e70*/  FFMA.FTZ R6, R2, R6, R201 ;  /* 0x0000000602067223 */ /* 0x001fe200000100c9 */
[----:B------:R-:W-:Y:S02]  /*21e80*/  WARPGROUP.DEPBAR.LE gsb0, 0x0 ;  /* 0x00008000000079c5 */ /* 0x000fe40000010000 */
[----:B------:R-:W-:-:S04]  /*21e90*/  WARPGROUP.ARRIVE ;  /* 0x00000000000079c5 */ /* 0x000fc80000000000 */
[----:B------:R-:W-:Y:S01]  /*21ea0*/  MUFU.EX2 R20, R20 ;  /* 0x0000001400147308 */ /* 0x000fe20000000800 */
[-CC-:B------:R-:W-:Y:S01]  /*21eb0*/  FFMA.FTZ R184, R136, R4.reuse, -R173.reuse ;  /* 0x0000000488b87223 */ /* 0x180fe200000108ad */
[-C--:B------:R-:W-:Y:S01]  /*21ec0*/  FFMA.FTZ R136, R141, R4.reuse, -R173 ;  /* 0x000000048d887223 */ /* 0x080fe200000108ad */
[----:B-1----:R-:W-:Y:S01]  /*21ed0*/  FADD.FTZ R6, R12, R6 ;  /* 0x000000060c067221 */ /* 0x002fe20000010000 */
[-CC-:B------:R-:W-:Y:S01]  /*21ee0*/  FFMA.FTZ R141, R166, R4.reuse, -R125.reuse ;  /* 0x00000004a68d7223 */ /* 0x180fe2000001087d */
[----:B------:R-:W-:Y:S01]  /*21ef0*/  HGMMA.64x192x16.F32 R24, R180, gdesc[UR4].tnspB, R24, gsb0 ;  /* 0x42e00004b4187df0 */ /* 0x000fe20008000818 */
[----:B------:R-:W-:Y:S01]  /*21f00*/  R2UR UR6, R14 ;  /* 0x000000000e0672ca */ /* 0x000fe200000e0000 */
[-C--:B------:R-:W-:Y:S01]  /*21f10*/  FFMA.FTZ R14, R146, R4.reuse, -R125 ;  /* 0x00000004920e7223 */ /* 0x080fe2000001087d */
[----:B------:R-:W-:Y:S01]  /*21f20*/  R2UR UR7, R15 ;  /* 0x000000000f0772ca */ /* 0x000fe200000e0000 */
[----:B------:R-:W-:Y:S01]  /*21f30*/  MUFU.EX2 R197, R197 ;  /* 0x000000c500c57308 */ /* 0x000fe20000000800 */
[----:B------:R-:W-:Y:S01]  /*21f40*/  @!P1 PRMT R15, RZ, 0x654, R13 ;  /* 0x00000654ff0f9816 */ /* 0x000fe2000000000d */
[-C--:B------:R-:W-:Y:S01]  /*21f50*/  FFMA.FTZ R185, R138, R4.reuse, -R125 ;  /* 0x000000048ab97223 */ /* 0x080fe2000001087d */
[-C--:B------:R-:W-:Y:S01]  /*21f60*/  FFMA.FTZ R186, R140, R4.reuse, -R173 ;  /* 0x000000048cba7223 */ /* 0x080fe200000108ad */
[-C--:B------:R-:W-:Y:S01]  /*21f70*/  FFMA.FTZ R187, R142, R4.reuse, -R125 ;  /* 0x000000048ebb7223 */ /* 0x080fe2000001087d */
[----:B------:R-:W-:Y:S01]  /*21f80*/  F2FP.F16.F32.PACK_AB R201, R12, R201 ;  /* 0x000000c90cc9723e */ /* 0x000fe200000000ff */
[----:B------:R-:W-:-:S02]  /*21f90*/  FFMA.FTZ R140, R172, R4, -R173 ;  /* 0x00000004ac8c7223 */ /* 0x000fc400000108ad */
        /* <DEDUP_REMOVED lines=19> */
[----:B------:R-:W-:Y:S01]  /*220d0*/  MUFU.EX2 R126, R126 ;  /* 0x0000007e007e7308 */ /* 0x000fe20000000800 */
[----:B------:R-:W-:-:S02]  /*220e0*/  WARPGROUP.DEPBAR.LE gsb0, 0x0 ;  /* 0x00008000000079c5 */ /* 0x000fc40000010000 */
[----:B------:R-:W-:Y:S01]  /*220f0*/  WARPGROUP.ARRIVE ;  /* 0x00000000000079c5 */ /* 0x000fe20000000000 */
[-CC-:B------:R-:W-:Y:S01]  /*22100*/  FFMA.FTZ R180, R128, R4.reuse, -R173.reuse ;  /* 0x0000000480b47223 */ /* 0x180fe200000108ad */
[-C--:B------:R-:W-:Y:S01]  /*22110*/  FFMA.FTZ R128, R150, R4.reuse, -R173 ;  /* 0x0000000496807223 */ /* 0x080fe200000108ad */
[-CC-:B------:R-:W-:Y:S01]  /*22120*/  FFMA.FTZ R150, R158, R4.reuse, -R125.reuse ;  /* 0x000000049e967223 */ /* 0x180fe2000001087d */
[-C--:B------:R-:W-:Y:S01]  /*22130*/  FFMA.FTZ R181, R130, R4.reuse, -R125 ;  /* 0x0000000482b57223 */ /* 0x080fe2000001087d */
[-C--:B------:R-:W-:Y:S01]  /*22140*/  FFMA.FTZ R182, R132, R4.reuse, -R173 ;  /* 0x0000000484b67223 */ /* 0x080fe200000108ad */
[----:B------:R-:W-:Y:S01]  /*22150*/  HGMMA.64x192x16.F32 R24, R176, gdesc[UR4].tnspB, R24, gsb0 ;  /* 0x42e00004b0187df0 */ /* 0x000fe20008000818 */
[----:B------:R-:W-:Y:S01]  /*22160*/  MUFU.EX2 R180, R180 ;  /* 0x000000b400b47308 */ /* 0x000fe20000000800 */
[-C--:B------:R-:W-:Y:S01]  /*22170*/  FFMA.FTZ R183, R134, R4.reuse, -R125 ;  /* 0x0000000486b77223 */ /* 0x080fe2000001087d */
[-CC-:B------:R-:W-:Y:S01]  /*22180*/  FFMA.FTZ R132, R133, R4.reuse, -R173.reuse ;  /* 0x0000000485847223 */ /* 0x180fe200000108ad */
[----:B------:R-:W-:-:S05]  /*22190*/  FFMA.FTZ R133, R171, R4, -R173 ;  /* 0x00000004ab857223 */ /* 0x000fca00000108ad */
[----:B------:R-:W-:Y:S08]  /*221a0*/  MUFU.EX2 R150, R150 ;  /* 0x0000009600967308 */ /* 0x000ff00000000800 */
[----:B------:R-:W-:Y:S08]  /*221b0*/  MUFU.EX2 R181, R181 ;  /* 0x000000b500b57308 */ /* 0x000ff00000000800 */
[----:B------:R-:W-:Y:S08]  /*221c0*/  MUFU.EX2 R182, R182 ;  /* 0x000000b600b67308 */ /* 0x000ff00000000800 */
        /* <DEDUP_REMOVED lines=16> */
[----:B------:R-:W-:Y:S01]  /*222d0*/  FFMA.FTZ R7, R143, R4, -R125 ;  /* 0x000000048f077223 */ /* 0x000fe2000001087d */
[----:B------:R-:W-:Y:S01]  /*222e0*/  F2FP.F16.F32.PACK_AB R196, R121, R196 ;  /* 0x000000c479c4723e */ /* 0x000fe200000000ff */
[----:B------:R-:W-:Y:S01]  /*222f0*/  FADD.FTZ R15, R149, R15 ;  /* 0x0000000f950f7221 */ /* 0x000fe20000010000 */
[----:B------:R-:W-:Y:S01]  /*22300*/  FADD.FTZ R11, R121, R11 ;  /* 0x0000000b790b7221 */ /* 0x000fe20000010000 */
[----:B------:R-:W-:Y:S02]  /*22310*/  F2FP.F16.F32.PACK_AB R197, R149, R197 ;  /* 0x000000c595c5723e */ /* 0x000fe400000000ff */
[----:B------:R-:W-:Y:S01]  /*22320*/  FADD.FTZ R15, R199, R15 ;  /* 0x0000000fc70f7221 */ /* 0x000fe20000010000 */
[----:B------:R-:W-:Y:S01]  /*22330*/  FADD.FTZ R124, R198, R11 ;  /* 0x0000000bc67c7221 */ /* 0x000fe20000010000 */
[C---:B------:R-:W-:Y:S01]  /*22340*/  F2FP.F16.F32.PACK_AB R198, R10.reuse, R198 ;  /* 0x000000c60ac6723e */ /* 0x040fe200000000ff */
[----:B------:R-:W0:Y:S01]  /*22350*/  MUFU.EX2 R7, R7 ;  /* 0x0000000700077308 */ /* 0x000e220000000800 */
[----:B------:R-:W-:Y:S01]  /*22360*/  FADD.FTZ R15, R141, R15 ;  /* 0x0000000f8d0f7221 */ /* 0x000fe20000010000 */
[----:B------:R-:W-:Y:S01]  /*22370*/  FADD.FTZ R124, R10, R124 ;  /* 0x0000007c0a7c7221 */ /* 0x000fe20000010000 */
[-CC-:B------:R-:W-:Y:S01]  /*22380*/  FFMA.FTZ R11, R131, R4.reuse, -R125.reuse ;  /* 0x00000004830b7223 */ /* 0x180fe2000001087d */
[----:B------:R-:W-:Y:S01]  /*22390*/  FFMA.FTZ R125, R127, R4, -R125 ;  /* 0x000000047f7d7223 */ /* 0x000fe2000001087d */
[----:B------:R-:W-:Y:S01]  /*223a0*/  FADD.FTZ R15, R193, R15 ;  /* 0x0000000fc10f7221 */ /* 0x000fe20000010000 */
[----:B------:R-:W-:Y:S01]  /*223b0*/  FADD.FTZ R124, R192, R124 ;  /* 0x0000007cc07c7221 */ /* 0x000fe20000010000 */
[----:B------:R-:W-:-:S02]  /*223c0*/  F2FP.F16.F32.PACK_AB R199, R141, R199 ;  /* 0x000000c78dc7723e */ /* 0x000fc400000000ff */
[----:B------:R-:W-:Y:S01]  /*223d0*/  FADD.FTZ R15, R148, R15 ;  /* 0x0000000f940f7221 */ /* 0x000fe20000010000 */
[C---:B------:R-:W-:Y:S01]  /*223e0*/  FADD.FTZ R124, R153.reuse, R124 ;  /* 0x0000007c997c7221 */ /* 0x040fe20000010000 */
[----:B------:R-:W2:Y:S01]  /*223f0*/  MUFU.EX2 R11, R11 ;  /* 0x0000000b000b7308 */ /* 0x000ea20000000800 */
[----:B------:R-:W-:Y:S01]  /*22400*/  F2FP.F16.F32.PACK_AB R192, R153, R192 ;  /* 0x000000c099c0723e */ /* 0x000fe200000000ff */
[----:B------:R-:W-:Y:S01]  /*22410*/  FADD.FTZ R15, R195, R15 ;  /* 0x0000000fc30f7221 */ /* 0x000fe20000010000 */
[----:B------:R-:W-:Y:S01]  /*22420*/  FADD.FTZ R124, R194, R124 ;  /* 0x0000007cc27c7221 */ /* 0x000fe20000010000 */
[----:B------:R-:W-:Y:S02]  /*22430*/  F2FP.F16.F32.PACK_AB R193, R148, R193 ;  /* 0x000000c194c1723e */ /* 0x000fe400000000ff */
[----:B------:R-:W-:Y:S01]  /*22440*/  FADD.FTZ R15, R150, R15 ;  /* 0x0000000f960f7221 */ /* 0x000fe20000010000 */
[C---:B------:R-:W-:Y:S01]  /*22450*/  FADD.FTZ R124, R151.reuse, R124 ;  /* 0x0000007c977c7221 */ /* 0x040fe20000010000 */
[----:B------:R-:W3:Y:S01]  /*22460*/  MUFU.EX2 R125, R125 ;  /* 0x0000007d007d7308 */ /* 0x000ee20000000800 */
[----:B------:R-:W-:Y:S01]  /*22470*/  F2FP.F16.F32.PACK_AB R194, R151, R194 ;  /* 0x000000c297c2723e */ /* 0x000fe200000000ff */
        /* <DEDUP_REMOVED lines=11> */
[----:B------:R-:W-:-:S02]  /*22530*/  F2FP.F16.F32.PACK_AB R189, R14, R189 ;  /* 0x000000bd0ebd723e */ /* 0x000fc400000000ff */
[----:B------:R-:W-:Y:S01]  /*22540*/  F2FP.F16.F32.PACK_AB R190, R145, R190 ;  /* 0x000000be91be723e */ /* 0x000fe200000000ff */
        /* <DEDUP_REMOVED lines=8> */
[----:B0-----:R-:W-:-:S02]  /*225d0*/  F2FP.F16.F32.PACK_AB R187, R7, R187 ;  /* 0x000000bb07bb723e */ /* 0x001fc400000000ff */
[C---:B------:R-:W-:Y:S01]  /*225e0*/  FADD.FTZ R121, R136.reuse, R121 ;  /* 0x0000007988797221 */ /* 0x040fe20000010000 */
[----:B------:R-:W-:Y:S01]  /*225f0*/  FADD.FTZ R10, R7, R10 ;  /* 0x0000000a070a7221 */ /* 0x000fe20000010000 */
[----:B------:R-:W-:Y:S02]  /*22600*/  F2FP.F16.F32.PACK_AB R186, R136, R186 ;  /* 0x000000ba88ba723e */ /* 0x000fe400000000ff */
[----:B------:R-:W-:Y:S01]  /*22610*/  FADD.FTZ R12, R180, R121 ;  /* 0x00000079b40c7221 */ /* 0x000fe20000010000 */
[----:B------:R-:W-:Y:S01]  /*22620*/  FADD.FTZ R10, R181, R10 ;  /* 0x0000000ab50a7221 */ /* 0x000fe20000010000 */
[----:B--2---:R-:W-:Y:S02]  /*22630*/  F2FP.F16.F32.PACK_AB R181, R11, R181 ;  /* 0x000000b50bb5723e */ /* 0x004fe400000000ff */
[----:B------:R-:W-:Y:S01]  /*22640*/  FADD.FTZ R13, R129, R12 ;  /* 0x0000000c810d7221 */ /* 0x000fe20000010000 */
[----:B------:R-:W-:Y:S01]  /*22650*/  FADD.FTZ R10, R11, R10 ;  /* 0x0000000a0b0a7221 */ /* 0x000fe20000010000 */
[----:B------:R-:W-:Y:S01]  /*22660*/  F2FP.F16.F32.PACK_AB R180, R129, R180 ;  /* 0x000000b481b4723e */ /* 0x000fe200000000ff */
[----:B------:R-:W-:-:S02]  /*22670*/  IMAD.MOV.U32 R12, RZ, RZ, R205 ;  /* 0x000000ffff0c7224 */ /* 0x000fc400078e00cd */
[----:B------:R-:W-:Y:S01]  /*22680*/  FADD.FTZ R13, R182, R13 ;  /* 0x0000000db60d7221 */ /* 0x000fe20000010000 */
[----:B------:R-:W-:Y:S01]  /*22690*/  FADD.FTZ R10, R183, R10 ;  /* 0x0000000ab70a7221 */ /* 0x000fe20000010000 */
[C---:B------:R-:W-:Y:S02]  /*226a0*/  F2FP.F16.F32.PACK_AB R182, R132.reuse, R182 ;  /* 0x000000b684b6723e */ /* 0x040fe400000000ff */
[----:B------:R-:W-:Y:S01]  /*226b0*/  FADD.FTZ R13, R132, R13 ;  /* 0x0000000d840d7221 */ /* 0x000fe20000010000 */
[C---:B------:R-:W-:Y:S01]  /*226c0*/  FADD.FTZ R7, R135.reuse, R10 ;  /* 0x0000000a87077221 */ /* 0x040fe20000010000 */
[----:B------:R-:W-:Y:S02]  /*226d0*/  F2FP.F16.F32.PACK_AB R183, R135, R183 ;  /* 0x000000b787b7723e */ /* 0x000fe400000000ff */
[----:B------:R-:W-:Y:S01]  /*226e0*/  FADD.FTZ R6, R128, R13 ;  /* 0x0000000d80067221 */ /* 0x000fe20000010000 */
[----:B------:R-:W-:Y:S01]  /*226f0*/  FADD.FTZ R10, R122, R7 ;  /* 0x000000077a0a7221 */ /* 0x000fe20000010000 */
[----:B---3--:R-:W-:-:S02]  /*22700*/  F2FP.F16.F32.PACK_AB R179, R125, R126 ;  /* 0x0000007e7db3723e */ /* 0x008fc400000000ff */
[----:B------:R-:W-:Y:S01]  /*22710*/  FADD.FTZ R7, R133, R6 ;  /* 0x0000000685077221 */ /* 0x000fe20000010000 */
[----:B------:R-:W-:-:S03]  /*22720*/  FADD.FTZ R11, R123, R10 ;  /* 0x0000000a7b0b7221 */ /* 0x000fc60000010000 */
[----:B------:R-:W-:Y:S01]  /*22730*/  FADD.FTZ R6, R140, R7 ;  /* 0x000000078c067221 */ /* 0x000fe20000010000 */
[----:B------:R-:W-:Y:S01]  /*22740*/  FADD.FTZ R10, R126, R11 ;  /* 0x0000000b7e0a7221 */ /* 0x000fe20000010000 */
[----:B------:R-:W-:Y:S02]  /*22750*/  IMAD.MOV.U32 R11, RZ, RZ, R208 ;  /* 0x000000ffff0b7224 */ /* 0x000fe400078e00d0 */
[----:B------:R-:W-:Y:S01]  /*22760*/  FADD.FTZ R7, R9, R6 ;  /* 0x0000000609077221 */ /* 0x000fe20000010000 */
[----:B------:R-:W-:Y:S01]  /*22770*/  FADD.FTZ R6, R125, R10 ;  /* 0x0000000a7d067221 */ /* 0x000fe20000010000 */
[----:B------:R-:W-:Y:S01]  /*22780*/  MOV R9, R3 ;  /* 0x0000000300097202 */ /* 0x000fe20000000f00 */
[----:B------:R-:W-:Y:S01]  /*22790*/  IMAD.MOV.U32 R10, RZ, RZ, R5 ;  /* 0x000000ffff0a7224 */ /* 0x000fe200078e0005 */
[----:B------:R-:W-:Y:S06]  /*227a0*/  @P2 BRA `(.L_x_2940) ;  /* 0xffffffa800dc2947 */ /* 0x000fec000383ffff */
.L_x_2929:
[----:B------:R-:W-:Y:S05]  /*227b0*/  BSYNC B0 ;  /* 0x0000000000007941 */ /* 0x000fea0003800000 */
.L_x_2928:
        /* <DEDUP_REMOVED lines=99> */
.L_x_2941:
[----:B------:R-:W-:Y:S01]  /*22df0*/  IMAD R0, R205, 0x8, R16 ;  /* 0x00000008cd007824 */ /* 0x000fe200078e0210 */
[----:B------:R-:W-:-:S04]  /*22e00*/  SHF.L.U32 R9, R208, 0x1f, RZ ;  /* 0x0000001fd0097819 */ /* 0x000fc800000006ff */
[----:B------:R0:W1:Y:S01]  /*22e10*/  SYNCS.PHASECHK.TRANS64.TRYWAIT P2, [R0+URZ+0x36850], R9 ;  /* 0x03685009000075a7 */ /* 0x000062000804017f */
[----:B------:R-:W-:Y:S05]  /*22e20*/  @!P0 BRA `(.L_x_2942) ;  /* 0x0000000000048947 */ /* 0x000fea0003800000 */
[----:B------:R-:W-:Y:S01]  /*22e30*/  BPT.TRAP 0x1 ;  /* 0x000000040000795c */ /* 0x000fe20000300000 */
.L_x_2942:
        /* <DEDUP_REMOVED lines=9> */
.L_x_2944:
[----:B------:R-:W-:Y:S05]  /*22ed0*/  BSYNC B0 ;  /* 0x0000000000007941 */ /* 0x000fea0003800000 */
.L_x_2943:
[----:B01----:R-:W-:Y:S01]  /*22ee0*/  IMAD.MOV.U32 R9, RZ, RZ, 0x40000040 ;  /* 0x40000040ff097424 */ /* 0x003fe200078e00ff */
[----:B------:R-:W-:Y:S01]  /*22ef0*/  MOV R8, R2 ;  /* 0x0000000200087202 */ /* 0x000fe20000000f00 */
[----:B------:R-:W2:Y:S01]  /*22f00*/  LDL.LU R14, [R1+0x48] ;  /* 0x00004800010e7983 */ /* 0x000ea20000300800 */
[----:B------:R-:W-:Y:S01]  /*22f10*/  WARPGROUP.ARRIVE ;  /* 0x00000000000079c5 */ /* 0x000fe20000000000 */
[----:B------:R-:W-:Y:S01]  /*22f20*/  VIADD R205, R205, 0x1 ;  /* 0x00000001cdcd7836 */ /* 0x000fe20000000000 */
[----:B------:R-:W-:Y:S01]  /*22f30*/  R2UR UR6, R8 ;  /* 0x00000000080672ca */ /* 0x000fe200000e0000 */
[----:B------:R-:W-:Y:S01]  /*22f40*/  VIADD R8, R2, 0x80 ;  /* 0x0000008002087836 */ /* 0x000fe20000000000 */
[----:B------:R-:W-:Y:S01]  /*22f50*/  R2UR UR7, R9 ;  /* 0x00000000090772ca */ /* 0x000fe200000e0000 */
[----:B------:R-:W-:Y:S01]  /*22f60*/  IMAD.MOV.U32 R9, RZ, RZ, 0x40000040 ;  /* 0x40000040ff097424 */ /* 0x000fe200078e00ff */
[----:B------:R-:W-:-:S04]  /*22f70*/  ISETP.NE.AND P2, PT, R205, 0x2, PT ;  /* 0x00000002cd00780c */ /* 0x000fc80003f45270 */
        /* <DEDUP_REMOVED lines=13> */
[----:B--2---:R-:W-:-:S05]  /*23050*/  IADD3 R14, R14, 0x1, RZ ;  /* 0x000000010e0e7810 */ /* 0x004fca0007ffe0ff */
[----:B------:R-:W-:Y:S01]  /*23060*/  STL [R1+0x48], R14 ;  /* 0x0000480e01007387 */ /* 0x000fe20000100800 */
[----:B------:R-:W-:Y:S02]  /*23070*/  WARPGROUP.DEPBAR.LE gsb0, 0x0 ;  /* 0x00008000000079c5 */ /* 0x000fe40000010000 */
[----:B------:R-:W-:-:S07]  /*23080*/  WARPGROUP.ARRIVE ;  /* 0x00000000000079c5 */ /* 0x000fce0000000000 */
        /* <DEDUP_REMOVED lines=18> */
[----:B------:R-:W-:Y:S02]  /*231b0*/  IADD3 R8, R2, 0x300, RZ ;  /* 0x0000030002087810 */ /* 0x000fe40007ffe0ff */
[----:B------:R-:W0:Y:S02]  /*231c0*/  SHFL.BFLY PT, R2, R7, 0x2, 0x1f ;  /* 0x0c401f0007027f89 */ /* 0x000e2400000e0000 */
[----:B0-----:R-:W-:Y:S01]  /*231d0*/  FADD.FTZ R2, R2, R7 ;  /* 0x0000000702027221 */ /* 0x001fe20000010000 */
[----:B------:R-:W-:-:S04]  /*231e0*/  SEL R7, RZ, 0x1, P2 ;  /* 0x00000001ff077807 */ /* 0x000fc80001000000 */
[----:B------:R-:W-:Y:S01]  /*231f0*/  LOP3.LUT R208, R208, R7, RZ, 0x3c, !PT ;  /* 0x00000007d0d07212 */ /* 0x000fe200078e3cff */
[----:B------:R-:W-:Y:S01]  /*23200*/  IMAD.MOV.U32 R7, RZ, RZ, RZ ;  /* 0x000000ffff077224 */ /* 0x000fe200078e00ff */
[----:B------:R-:W-:Y:S02]  /*23210*/  WARPGROUP.DEPBAR.LE gsb0, 0x0 ;  /* 0x00008000000079c5 */ /* 0x000fe40000010000 */
[----:B------:R-:W-:-:S06]  /*23220*/  WARPGROUP.ARRIVE ;  /* 0x00000000000079c5 */ /* 0x000fcc0000000000 */
[----:B------:R-:W-:Y:S01]  /*23230*/  HGMMA.64x192x16.F32 R24, R180, gdesc[UR4].tnspB, R24, gsb0 ;  /* 0x42e00004b4187df0 */ /* 0x000fe20008000818 */
[----:B------:R-:W-:Y:S01]  /*23240*/  R2UR UR6, R8 ;  /* 0x00000000080672ca */ /* 0x000fe200000e0000 */
[----:B------:R-:W-:Y:S01]  /*23250*/  IMAD.MOV.U32 R8, RZ, RZ, RZ ;  /* 0x000000ffff087224 */ /* 0x000fe200078e00ff */
[----:B------:R-:W-:Y:S02]  /*23260*/  R2UR UR7, R9 ;  /* 0x00000000090772ca */ /* 0x000fe400000e0000 */
[----:B------:R-:W0:Y:S02]  /*23270*/  SHFL.BFLY PT, R9, R6, 0x2, 0x1f ;  /* 0x0c401f0006097f89 */ /* 0x000e2400000e0000 */
[----:B0-----:R-:W-:Y:S02]  /*23280*/  FADD.FTZ R10, R9, R6 ;  /* 0x00000006090a7221 */ /* 0x001fe40000010000 */
[----:B------:R-:W0:Y:S04]  /*23290*/  SHFL.BFLY PT, R9, R2, 0x1, 0x1f ;  /* 0x0c201f0002097f89 */ /* 0x000e2800000e0000 */
[----:B------:R-:W1:Y:S01]  /*232a0*/  SHFL.BFLY PT, R11, R10, 0x1, 0x1f ;  /* 0x0c201f000a0b7f89 */ /* 0x000e6200000e0000 */
[----:B0-----:R-:W-:Y:S01]  /*232b0*/  FADD.FTZ R12, R2, R9 ;  /* 0x00000009020c7221 */ /* 0x001fe20000010000 */
[----:B------:R-:W-:-:S02]  /*232c0*/  IMAD.MOV.U32 R2, RZ, RZ, -0x800000 ;  /* 0xff800000ff027424 */ /* 0x000fc400078e00ff */
[----:B-1----:R-:W-:Y:S02]  /*232d0*/  FADD.FTZ R13, R10, R11 ;  /* 0x0000000b0a0d7221 */ /* 0x002fe40000010000 */
[----:B------:R-:W-:Y:S02]  /*232e0*/  FSETP.NE.FTZ.AND P0, PT, R12, RZ, PT ;  /* 0x000000ff0c00720b */ /* 0x000fe40003f15000 */
[----:B------:R-:W-:Y:S01]  /*232f0*/  @!P1 IADD3 R10, R0, 0x36860, RZ ;  /* 0x00036860000a9810 */ /* 0x000fe20007ffe0ff */
[----:B------:R-:W-:Y:S01]  /*23300*/  IMAD.MOV.U32 R0, RZ, RZ, -0x800000 ;  /* 0xff800000ff007424 */ /* 0x000fe200078e00ff */
[----:B------:R-:W-:Y:S02]  /*23310*/  FSETP.NE.FTZ.AND P3, PT, R13, RZ, PT ;  /* 0x000000ff0d00720b */ /* 0x000fe40003f75000 */
        /* <DEDUP_REMOVED lines=113> */
.L_x_2852:
        /* <DEDUP_REMOVED lines=59> */
[C---:B------:R-:W-:Y:S02]  /*23de0*/  IADD3 R137, P2, R62.reuse, 0x20, RZ ;  /* 0x000000203e897810 */ /* 0x040fe40007f5e0ff */
[C---:B------:R-:W-:Y:S02]  /*23df0*/  IADD3 R139, P1, R62.reuse, 0x40, RZ ;  /* 0x000000403e8b7810 */ /* 0x040fe40007f3e0ff */
[----:B------:R-:W-:Y:S01]  /*23e00*/  LOP3.LUT R12, R137, 0x380, RZ, 0xc0, !PT ;  /* 0x00000380890c7812 */ /* 0x000fe200078ec0ff */
[--C-:B------:R-:W-:Y:S01]  /*23e10*/  IMAD.X R13, RZ, RZ, R63.reuse, P2 ;  /* 0x000000ffff0d7224 */ /* 0x100fe200010e063f */
[----:B------:R-:W-:Y:S01]  /*23e20*/  LOP3.LUT R14, R139, 0x380, RZ, 0xc0, !PT ;  /* 0x000003808b0e7812 */ /* 0x000fe200078ec0ff */
[----:B------:R-:W-:Y:S01]  /*23e30*/  IMAD.X R15, RZ, RZ, R63, P1 ;  /* 0x000000ffff0f7224 */ /* 0x000fe200008e063f */
[C---:B------:R-:W-:Y:S02]  /*23e40*/  IADD3 R141, P6, R62.reuse, 0x60, RZ ;  /* 0x000000603e8d7810 */ /* 0x040fe40007fde0ff */
[----:B------:R-:W-:-:S02]  /*23e50*/  LOP3.LUT R11, R62, 0x380, RZ, 0xc0, !PT ;  /* 0x000003803e0b7812 */ /* 0x000fc400078ec0ff */
[----:B------:R-:W-:Y:S02]  /*23e60*/  SHF.R.U64 R12, R12, 0x3, RZ ;  /* 0x000000030c0c7819 */ /* 0x000fe400000012ff */
[----:B------:R-:W-:Y:S02]  /*23e70*/  SHF.R.U64 R14, R14, 0x3, RZ ;  /* 0x000000030e0e7819 */ /* 0x000fe400000012ff */
[C---:B------:R-:W-:Y:S02]  /*23e80*/  IADD3 R143, P5, R62.reuse, 0x4000, RZ ;  /* 0x000040003e8f7810 */ /* 0x040fe40007fbe0ff */
[C---:B------:R-:W-:Y:S02]  /*23e90*/  IADD3 R46, P0, R62.reuse, 0x4020, RZ ;  /* 0x000040203e2e7810 */ /* 0x040fe40007f1e0ff */
[C---:B------:R-:W-:Y:S01]  /*23ea0*/  IADD3 R50, P4, R62.reuse, 0x4040, RZ ;  /* 0x000040403e327810 */ /* 0x040fe20007f9e0ff */
[--C-:B------:R-:W-:Y:S01]  /*23eb0*/  IMAD.X R39, RZ, RZ, R63.reuse, P5 ;  /* 0x000000ffff277224 */ /* 0x100fe200028e063f */
[----:B------:R-:W-:Y:S01]  /*23ec0*/  LOP3.LUT R20, R141, 0x380, RZ, 0xc0, !PT ;  /* 0x000003808d147812 */ /* 0x000fe200078ec0ff */
[--C-:B------:R-:W-:Y:S01]  /*23ed0*/  IMAD.X R47, RZ, RZ, R63.reuse, P0 ;  /* 0x000000ffff2f7224 */ /* 0x100fe200000e063f */
[----:B------:R-:W-:Y:S01]  /*23ee0*/  IADD3 R7, P2, R62, 0x8000, RZ ;  /* 0x000080003e077810 */ /* 0x000fe20007f5e0ff */
[----:B------:R-:W-:Y:S01]  /*23ef0*/  IMAD.X R51, RZ, RZ, R63, P4 ;  /* 0x000000ffff337224 */ /* 0x000fe200020e063f */
[----:B------:R-:W-:-:S02]  /*23f00*/  SHF.R.U64 R11, R11, 0x3, RZ ;  /* 0x000000030b0b7819 */ /* 0x000fc400000012ff */
[----:B------:R-:W-:Y:S01]  /*23f10*/  LOP3.LUT R12, R12, R137, RZ, 0x3c, !PT ;  /* 0x000000890c0c7212 */ /* 0x000fe200078e3cff */
[--C-:B------:R-:W-:Y:S01]  /*23f20*/  IMAD.X R59, RZ, RZ, R63.reuse, P2 ;  /* 0x000000ffff3b7224 */ /* 0x100fe200010e063f */
[----:B------:R-:W-:Y:S02]  /*23f30*/  LOP3.LUT R14, R14, R139, RZ, 0x3c, !PT ;  /* 0x0000008b0e0e7212 */ /* 0x000fe400078e3cff */
[----:B-1----:R-:W-:Y:S02]  /*23f40*/  IADD3 R24, P1, R62, 0x8020, RZ ;  /* 0x000080203e187810 */ /* 0x002fe40007f3e0ff */
[----:B------:R-:W-:Y:S02]  /*23f50*/  SHF.R.U64 R20, R20, 0x3, RZ ;  /* 0x0000000314147819 */ /* 0x000fe400000012ff */
[----:B------:R-:W-:Y:S01]  /*23f60*/  LOP3.LUT R137, R46, 0x380, RZ, 0xc0, !PT ;  /* 0x000003802e897812 */ /* 0x000fe200078ec0ff */
[----:B------:R-:W-:Y:S01]  /*23f70*/  IMAD.X R29, RZ, RZ, R63, P1 ;  /* 0x000000ffff1d7224 */ /* 0x000fe200008e063f */
[----:B------:R-:W-:-:S02]  /*23f80*/  LOP3.LUT R139, R50, 0x380, RZ, 0xc0, !PT ;  /* 0x00000380328b7812 */ /* 0x000fc400078ec0ff */
[C---:B------:R-:W-:Y:S02]  /*23f90*/  IADD3 R54, P3, R62.reuse, 0x4060, RZ ;  /* 0x000040603e367810 */ /* 0x040fe40007f7e0ff */
[----:B------:R-:W-:Y:S02]  /*23fa0*/  IADD3.X R21, RZ, R63, RZ, P6, !PT ;  /* 0x0000003fff157210 */ /* 0x000fe400037fe4ff */
[----:B------:R-:W-:Y:S02]  /*23fb0*/  LOP3.LUT R58, R7, 0x380, RZ, 0xc0, !PT ;  /* 0x00000380073a7812 */ /* 0x000fe400078ec0ff */
[C---:B------:R-:W-:Y:S02]  /*23fc0*/  IADD3 R94, P6, R62.reuse, 0x8040, RZ ;  /* 0x000080403e5e7810 */ /* 0x040fe40007fde0ff */
[----:B------:R-:W-:Y:S02]  /*23fd0*/  IADD3 R86, P5, R62, 0x8060, RZ ;  /* 0x000080603e567810 */ /* 0x000fe40007fbe0ff */
[----:B------:R-:W-:Y:S01]  /*23fe0*/  LOP3.LUT R38, R143, 0x380, RZ, 0xc0, !PT ;  /* 0x000003808f267812 */ /* 0x000fe200078ec0ff */
[----:B------:R-:W-:Y:S01]  /*23ff0*/  IMAD.X R31, RZ, RZ, R63, P6 ;  /* 0x000000ffff1f7224 */ /* 0x000fe200030e063f */
[----:B------:R-:W-:-:S02]  /*24000*/  LOP3.LUT R62, R11, R62, RZ, 0x3c, !PT ;  /* 0x0000003e0b3e7212 */ /* 0x000fc400078e3cff */
[----:B------:R-:W-:Y:S02]  /*24010*/  LOP3.LUT R20, R20, R141, RZ, 0x3c, !PT ;  /* 0x0000008d14147212 */ /* 0x000fe400078e3cff */
[----:B------:R-:W-:Y:S02]  /*24020*/  SHF.R.U64 R137, R137, 0x3, RZ ;  /* 0x0000000389897819 */ /* 0x000fe400000012ff */
[----:B------:R-:W-:Y:S02]  /*24030*/  SHF.R.U64 R139, R139, 0x3, RZ ;  /* 0x000000038b8b7819 */ /* 0x000fe400000012ff */
[----:B------:R-:W-:Y:S02]  /*24040*/  LOP3.LUT R3, R24, 0x380, RZ, 0xc0, !PT ;  /* 0x0000038018037812 */ /* 0x000fe400078ec0ff */
[----:B------:R-:W-:Y:S02]  /*24050*/  LOP3.LUT R141, R54, 0x380, RZ, 0xc0, !PT ;  /* 0x00000380368d7812 */ /* 0x000fe400078ec0ff */
[----:B------:R-:W-:-:S02]  /*24060*/  SHF.R.U64 R58, R58, 0x3, RZ ;  /* 0x000000033a3a7819 */ /* 0x000fc400000012ff */
[----:B------:R-:W-:Y:S02]  /*24070*/  SHF.R.U64 R38, R38, 0x3, RZ ;  /* 0x0000000326267819 */ /* 0x000fe400000012ff */
[-C--:B------:R-:W-:Y:S02]  /*24080*/  IADD3.X R55, RZ, R63.reuse, RZ, P3, !PT ;  /* 0x0000003fff377210 */ /* 0x080fe40001ffe4ff */
[-C--:B------:R-:W-:Y:S02]  /*24090*/  IADD3.X R11, RZ, R63.reuse, RZ, P5, !PT ;  /* 0x0000003fff0b7210 */ /* 0x080fe40002ffe4ff */
[----:B------:R-:W-:Y:S02]  /*240a0*/  MOV R62, R62 ;  /* 0x0000003e003e7202 */ /* 0x000fe40000000f00 */
[----:B------:R-:W-:Y:S02]  /*240b0*/  LOP3.LUT R46, R137, R46, RZ, 0x3c, !PT ;  /* 0x0000002e892e7212 */ /* 0x000fe400078e3cff */
[----:B------:R-:W-:-:S02]  /*240c0*/  LOP3.LUT R50, R139, R50, RZ, 0x3c, !PT ;  /* 0x000000328b327212 */ /* 0x000fc400078e3cff */
[----:B------:R-:W-:Y:S02]  /*240d0*/  LOP3.LUT R63, R94, 0x380, RZ, 0xc0, !PT ;  /* 0x000003805e3f7812 */ /* 0x000fe400078ec0ff */
[----:B------:R-:W-:Y:S02]  /*240e0*/  SHF.R.U64 R3, R3, 0x3, RZ ;  /* 0x0000000303037819 */ /* 0x000fe400000012ff */
[----:B------:R-:W-:Y:S02]  /*240f0*/  SHF.R.U64 R141, R141, 0x3, RZ ;  /* 0x000000038d8d7819 */ /* 0x000fe400000012ff */
[----:B------:R-:W-:Y:S02]  /*24100*/  LOP3.LUT R58, R58, R7, RZ, 0x3c, !PT ;  /* 0x000000073a3a7212 */ /* 0x000fe400078e3cff */
[----:B------:R-:W-:Y:S02]  /*24110*/  LOP3.LUT R137, R86, 0x380, RZ, 0xc0, !PT ;  /* 0x0000038056897812 */ /* 0x000fe400078ec0ff */
[----:B------:R-:W-:-:S02]  /*24120*/  LOP3.LUT R38, R38, R143, RZ, 0x3c, !PT ;  /* 0x0000008f26267212 */ /* 0x000fc400078e3cff */
[----:B------:R-:W-:Y:S02]  /*24130*/  F2FP.F16.F32.PACK_AB R7, R10, R30 ;  /* 0x0000001e0a07723e */ /* 0x000fe400000000ff */
[----:B------:R-:W-:Y:S02]  /*24140*/  MOV R13, R12 ;  /* 0x0000000c000d7202 */ /* 0x000fe40000000f00 */
[----:B------:R-:W-:Y:S01]  /*24150*/  SHF.R.U64 R63, R63, 0x3, RZ ;  /* 0x000000033f3f7819 */ /* 0x000fe200000012ff */
[----:B------:R1:W-:Y:S01]  /*24160*/  STSM.16.M88.4 [R62], R4 ;  /* 0x000000043e007844 */ /* 0x0003e20000000200 */
[----:B------:R-:W-:Y:S02]  /*24170*/  LOP3.LUT R28, R3, R24, RZ, 0x3c, !PT ;  /* 0x00000018031c7212 */ /* 0x000fe400078e3cff */
[----:B------:R-:W-:Y:S01]  /*24180*/  MOV R14, R14 ;  /* 0x0000000e000e7202 */ /* 0x000fe20000000f00 */
[----:B------:R-:W-:Y:S01]  /*24190*/  STSM.16.M88.4 [R13], R32 ;  /* 0x000000200d007844 */ /* 0x000fe20000000200 */
[----:B------:R-:W-:-:S02]  /*241a0*/  MOV R12, R50 ;  /* 0x00000032000c7202 */ /* 0x000fc40000000f00 */
[----:B------:R-:W-:Y:S01]  /*241b0*/  LOP3.LUT R54, R141, R54, RZ, 0x3c, !PT ;  /* 0x000000368d367212 */ /* 0x000fe200078e3cff */
[----:B------:R-:W-:Y:S01]  /*241c0*/  STSM.16.M88.4 [R14], R40 ;  /* 0x000000280e007844 */ /* 0x000fe20000000200 */
[----:B------:R-:W-:Y:S02]  /*241d0*/  SHF.R.U64 R137, R137, 0x3, RZ ;  /* 0x0000000389897819 */ /* 0x000fe400000012ff */
[----:B------:R-:W-:Y:S02]  /*241e0*/  MOV R20, R20 ;  /* 0x0000001400147202 */ /* 0x000fe40000000f00 */
[----:B------:R-:W-:Y:S02]  /*241f0*/  MOV R3, R58 ;  /* 0x0000003a00037202 */ /* 0x000fe40000000f00 */
[----:B------:R-:W-:Y:S02]  /*24200*/  F2FP.F16.F32.PACK_AB R50, R53, R52 ;  /* 0x000000343532723e */ /* 0x000fe400000000ff */
[----:B------:R-:W-:-:S02]  /*24210*/  F2FP.F16.F32.PACK_AB R51, R130, R121 ;  /* 0x000000798233723e */ /* 0x000fc400000000ff */
[----:B------:R-:W-:Y:S02]  /*24220*/  MOV R38, R38 ;  /* 0x0000002600267202 */ /* 0x000fe40000000f00 */
[----:B------:R-:W-:Y:S01]  /*24230*/  F2FP.F16.F32.PACK_AB R58, R61, R60 ;  /* 0x0000003c3d3a723e */ /* 0x000fe200000000ff */
[----:B------:R2:W-:Y:S01]  /*24240*/  STSM.16.M88.4 [R20], R48 ;  /* 0x0000003014007844 */ /* 0x0005e20000000200 */
[----:B------:R-:W-:Y:S02]  /*24250*/  F2FP.F16.F32.PACK_AB R59, R128, R123 ;  /* 0x0000007b803b723e */ /* 0x000fe400000000ff */
[----:B------:R-:W-:Y:S02]  /*24260*/  MOV R46, R46 ;  /* 0x0000002e002e7202 */ /* 0x000fe40000000f00 */
[----:B------:R-:W-:Y:S01]  /*24270*/  LOP3.LUT R30, R63, R94, RZ, 0x3c, !PT ;  /* 0x0000005e3f1e7212 */ /* 0x000fe200078e3cff */
[----:B------:R-:W-:Y:S01]  /*24280*/  STSM.16.M88.4 [R38], R56 ;  /* 0x0000003826007844 */ /* 0x000fe20000000200 */
[----:B------:R-:W-:-:S02]  /*24290*/  LOP3.LUT R10, R137, R86, RZ, 0x3c, !PT ;  /* 0x00000056890a7212 */ /* 0x000fc400078e3cff */
[----:B------:R-:W-:Y:S01]  /*242a0*/  MOV R54, R54 ;  /* 0x0000003600367202 */ /* 0x000fe20000000f00 */
[----:B------:R-:W-:Y:S01]  /*242b0*/  STSM.16.M88.4 [R46], R64 ;  /* 0x000000402e007844 */ /* 0x000fe20000000200 */
[----:B------:R-:W-:Y:S02]  /*242c0*/  ISETP.NE.U32.AND P0, PT, RZ, UR4, PT ;  /* 0x00000004ff007c0c */ /* 0x000fe4000bf05070 */
[----:B-1----:R-:W-:Y:S01]  /*242d0*/  IADD3 R6, P1, R235, UR4, RZ ;  /* 0x00000004eb067c10 */ /* 0x002fe2000ff3e0ff */
[----:B------:R-:W-:Y:S01]  /*242e0*/  STSM.16.M88.4 [R12], R72 ;  /* 0x000000480c007844 */ /* 0x000fe20000000200 */
[----:B------:R-:W-:Y:S01]  /*242f0*/  MOV R28, R28 ;  /* 0x0000001c001c7202 */ /* 0x000fe20000000f00 */
[----:B--2---:R-:W-:Y:S01]  /*24300*/  IMAD.MOV.U32 R20, RZ, RZ, RZ ;  /* 0x000000ffff147224 */ /* 0x004fe200078e00ff */
[----:B------:R-:W-:Y:S01]  /*24310*/  MOV R30, R30 ;  /* 0x0000001e001e7202 */ /* 0x000fe20000000f00 */
[----:B------:R-:W-:Y:S01]  /*24320*/  STSM.16.M88.4 [R54], R80 ;  /* 0x0000005036007844 */ /* 0x000fe20000000200 */
[----:B------:R-:W-:-:S02]  /*24330*/  MOV R10, R10 ;  /* 0x0000000a000a7202 */ /* 0x000fc40000000f00 */
[----:B------:R-:W-:Y:S01]  /*24340*/  ISETP.NE.AND.EX P0, PT, RZ, UR5, PT, P0 ;  /* 0x00000005ff007c0c */ /* 0x000fe2000bf05300 */
[----:B------:R1:W-:Y:S01]  /*24350*/  STSM.16.M88.4 [R3], R88 ;  /* 0x0000005803007844 */ /* 0x0003e20000000200 */
[----:B------:R-:W-:Y:S01]  /*24360*/  IADD3.X R7, R236, UR5, RZ, P1, !PT ;  /* 0x00000005ec077c10 */ /* 0x000fe20008ffe4ff */
[----:B------:R-:W-:Y:S02]  /*24370*/  ULDC.64 UR4, c[0x0][0xc08] ;  /* 0x0003020000047ab9 */ /* 0x000fe40000000a00 */
[----:B------:R2:W-:Y:S01]  /*24380*/  STSM.16.M88.4 [R28], R96 ;  /* 0x000000601c007844 */ /* 0x0005e20000000200 */
[----:B------:R-:W-:-:S03]  /*24390*/  ISETP.NE.U32.AND P2, PT, RZ, UR4, PT ;  /* 0x00000004ff007c0c */ /* 0x000fc6000bf45070 */
[----:B------:R2:W-:Y:S01]  /*243a0*/  STSM.16.M88.4 [R30], R104 ;  /* 0x000000681e007844 */ /* 0x0005e20000000200 */
[----:B------:R-:W-:-:S03]  /*243b0*/  ISETP.NE.AND.EX P2, PT, RZ, UR5, PT, P2 ;  /* 0x00000005ff007c0c */ /* 0x000fc6000bf45320 */
[----:B------:R2:W-:Y:S01]  /*243c0*/  STSM.16.M88.4 [R10], R112 ;  /* 0x000000700a007844 */ /* 0x0005e20000000200 */
[----:B------:R-:W-:Y:S09]  /*243d0*/  BAR.SYNC.DEFER_BLOCKING 0x1, 0x100 ;  /* 0x0044000000007b1d */ /* 0x000ff20000010000 */
[----:B------:R-:W-:Y:S01]  /*243e0*/  @P2 IADD3 R4, P3, R235, UR4, RZ ;  /* 0x00000004eb042c10 */ /* 0x000fe2000ff7e0ff */
[----:B------:R-:W-:Y:S01]  /*243f0*/  ULDC UR4, c[0x0][0xa88] ;  /* 0x0002a20000047ab9 */ /* 0x000fe20000000800 */
[----:B-1----:R-:W1:Y:S01]  /*24400*/  LDC R3, c[0x0][0xbe8] ;  /* 0x0002fa00ff037b82 */ /* 0x002e620000000800 */
[----:B------:R-:W-:Y:S01]  /*24410*/  IMAD.U32 R14, RZ, RZ, UR4 ;  /* 0x00000004ff0e7e24 */ /* 0x000fe2000f8e00ff */
[----:B------:R-:W-:Y:S01]  /*24420*/  @P2 IADD3.X R5, R236, UR5, RZ, P3, !PT ;  /* 0x00000005ec052c10 */ /* 0x000fe20009ffe4ff */
[----:B------:R2:W5:Y:S04]  /*24430*/  @P0 LDG.E R20, desc[UR60][R6.64] ;  /* 0x0000003c06140981 */ /* 0x000568000c1e1900 */
[----:B------:R2:W5:Y:S01]  /*24440*/  @P2 LDG.E R14, desc[UR60][R4.64] ;  /* 0x0000003c040e2981 */ /* 0x000562000c1e1900 */
[----:B-1----:R-:W-:-:S13]  /*24450*/  ISETP.NE.AND P1, PT, R3, 0x1, PT ;  /* 0x000000010300780c */ /* 0x002fda0003f25270 */
[----:B------:R-:W1:Y:S08]  /*24460*/  @P1 LDC R11, c[0x0][0xbec] ;  /* 0x0002fb00ff0b1b82 */ /* 0x000e700000000800 */
[----:B------:R-:W3:Y:S01]  /*24470*/  @P1 LDC R15, c[0x0][0xbf0] ;  /* 0x0002fc00ff0f1b82 */ /* 0x000ee20000000800 */
[----:B--2---:R-:W-:Y:S05]  /*24480*/  @P2 BRA `(.L_x_2948) ;  /* 0x0000000000102947 */ /* 0x004fea0003800000 */
[----:B------:R-:W-:Y:S05]  /*24490*/  @!P0 BRA `(.L_x_2948) ;  /* 0x00000000000c8947 */ /* 0x000fea0003800000 */
[----:B------:R-:W2:Y:S04]  /*244a0*/  LDG.E R5, desc[UR60][R6.64] ;  /* 0x0000003c06057981 */ /* 0x000ea8000c1e1900 */
[----:B-----5:R-:W2:Y:S02]  /*244b0*/  LDG.E R14, desc[UR60][R6.64+0x4] ;  /* 0x0000043c060e7981 */ /* 0x020ea4000c1e1900 */
[----:B--2---:R-:W-:-:S07]  /*244c0*/  IMAD.IADD R14, R14, 0x1, -R5 ;  /* 0x000000010e0e7824 */ /* 0x004fce00078e0a05 */
.L_x_2948:
[----:B------:R-:W2:Y:S01]  /*244d0*/  LDL.LU R10, [R1+0x58] ;  /* 0x00005800010a7983 */ /* 0x000ea20000300800 */
[----:B------:R-:W-:Y:S01]  /*244e0*/  SHF.R.S32.HI R64, RZ, 0x1f, R234 ;  /* 0x0000001fff407819 */ /* 0x000fe200000114ea */
[----:B------:R-:W-:Y:S01]  /*244f0*/  ULDC.64 UR4, c[0x0][0xb90] ;  /* 0x0002e40000047ab9 */ /* 0x000fe20000000a00 */
[----:B------:R-:W-:Y:S01]  /*24500*/  IADD3 R12, R230, R224, RZ ;  /* 0x000000e0e60c7210 */ /* 0x000fe20007ffe0ff */
[----:B------:R-:W4:Y:S01]  /*24510*/  LDL R30, [R1+0x90] ;  /* 0x00009000011e7983 */ /* 0x000f220000100800 */
[----:B-----5:R-:W-:Y:S01]  /*24520*/  SHF.R.S32.HI R21, RZ, 0x1f, R20 ;  /* 0x0000001fff157819 */ /* 0x020fe20000011414 */
[----:B------:R-:W-:Y:S01]  /*24530*/  IMAD R5, R64, UR4, RZ ;  /* 0x0000000440057c24 */ /* 0x000fe2000f8e02ff */
[----:B------:R-:W0:Y:S01]  /*24540*/  S2R R34, SR_TID.X ;  /* 0x0000000000227919 */ /* 0x000e220000002100 */
[----:B-1----:R-:W-:Y:S01]  /*24550*/  @P1 IMAD.HI.U32 R6, R12, R11, RZ ;  /* 0x0000000b0c061227 */ /* 0x002fe200078e00ff */
[----:B------:R-:W-:Y:S01]  /*24560*/  SEL R237, R237, RZ, !P0 ;  /* 0x000000ffeded7207 */ /* 0x000fe20004000000 */
[----:B------:R-:W1:Y:S02]  /*24570*/  @P1 LDC R71, c[0x0][0xbec] ;  /* 0x0002fb00ff471b82 */ /* 0x000e640000000800 */
[----:B------:R-:W-:-:S02]  /*24580*/  IMAD R13, R234, UR5, R5 ;  /* 0x00000005ea0d7c24 */ /* 0x000fc4000f8e0205 */
[----:B------:R-:W-:Y:S01]  /*24590*/  IMAD.MOV.U32 R7, RZ, RZ, R12 ;  /* 0x000000ffff077224 */ /* 0x000fe200078e000c */
[----:B---3--:R-:W-:Y:S01]  /*245a0*/  @P1 SHF.R.U32.HI R7, RZ, R15, R6 ;  /* 0x0000000fff071219 */ /* 0x008fe20000011606 */
[----:B------:R-:W-:Y:S01]  /*245b0*/  IMAD.WIDE.U32 R4, R234, UR4, R20 ;  /* 0x00000004ea047c25 */ /* 0x000fe2000f8e0014 */
[----:B------:R-:W-:Y:S01]  /*245c0*/  ULDC.64 UR4, c[0x0][0xb98] ;  /* 0x0002e60000047ab9 */ /* 0x000fe20000000a00 */
[----:B------:R-:W3:Y:S03]  /*245d0*/  @P1 LDC R73, c[0x0][0xbf0] ;  /* 0x0002fc00ff491b82 */ /* 0x000ee60000000800 */
[----:B------:R-:W-:Y:S01]  /*245e0*/  IADD3 R5, R5, R13, RZ ;  /* 0x0000000d05057210 */ /* 0x000fe20007ffe0ff */
[----:B0-----:R-:W-:-:S05]  /*245f0*/  VIADD R34, R34, 0xffffff80 ;  /* 0xffffff8022227836 */ /* 0x001fca0000000000 */
[----:B------:R-:W-:-:S04]  /*24600*/  SHF.R.S32.HI R66, RZ, 0x1f, R34 ;  /* 0x0000001fff427819 */ /* 0x000fc80000011422 */
[----:B------:R-:W-:-:S04]  /*24610*/  LEA.HI R66, R66, R34, RZ, 0x3 ;  /* 0x0000002242427211 */ /* 0x000fc800078f18ff */
[----:B------:R-:W-:-:S05]  /*24620*/  SHF.R.S32.HI R66, RZ, 0x3, R66 ;  /* 0x00000003ff427819 */ /* 0x000fca0000011442 */
[----:B------:R-:W-:Y:S02]  /*24630*/  IMAD R11, R66, 0x40, R225 ;  /* 0x00000040420b7824 */ /* 0x000fe400078e02e1 */
[----:B------:R-:W-:-:S04]  /*24640*/  IMAD.WIDE.U32 R4, R237, UR4, R4 ;  /* 0x00000004ed047c25 */ /* 0x000fc8000f8e0004 */
[----:B------:R-:W-:Y:S01]  /*24650*/  IMAD.WIDE R8, R11, 0x2, R8 ;  /* 0x000000020b087825 */ /* 0x000fe200078e0208 */
[----:B------:R-:W-:Y:S02]  /*24660*/  SHF.R.S32.HI R13, RZ, 0x1f, R7 ;  /* 0x0000001fff0d7819 */ /* 0x000fe40000011407 */
[----:B------:R-:W-:-:S04]  /*24670*/  SHF.R.S32.HI R31, RZ, 0x1f, R34 ;  /* 0x0000001fff1f7819 */ /* 0x000fc80000011422 */
[----:B------:R-:W-:-:S04]  /*24680*/  LEA.HI R31, R31, R34, RZ, 0x7 ;  /* 0x000000221f1f7211 */ /* 0x000fc800078f38ff */
[----:B------:R-:W-:Y:S01]  /*24690*/  LOP3.LUT R31, R31, 0xffffff80, RZ, 0xc0, !PT ;  /* 0xffffff801f1f7812 */ /* 0x000fe200078ec0ff */
[----:B------:R-:W-:-:S03]  /*246a0*/  IMAD R65, R14, R3, RZ ;  /* 0x000000030e417224 */ /* 0x000fc600078e02ff */
[----:B------:R-:W-:Y:S02]  /*246b0*/  IADD3 R31, R34, -R31, RZ ;  /* 0x8000001f221f7210 */ /* 0x000fe40007ffe0ff */
[C---:B------:R-:W-:Y:S02]  /*246c0*/  IADD3 R29, P5, R8.reuse, 0x3000, RZ ;  /* 0x00003000081d7810 */ /* 0x040fe40007fbe0ff */
[C---:B------:R-:W-:Y:S02]  /*246d0*/  IADD3 R33, P4, R8.reuse, 0x4000, RZ ;  /* 0x0000400008217810 */ /* 0x040fe40007f9e0ff */
[----:B------:R-:W-:Y:S02]  /*246e0*/  IADD3 R41, P3, R8, 0x6000, RZ ;  /* 0x0000600008297810 */ /* 0x000fe40007f7e0ff */
[----:B------:R-:W-:Y:S02]  /*246f0*/  LOP3.LUT R28, R29, 0x380, RZ, 0xc0, !PT ;  /* 0x000003801d1c7812 */ /* 0x000fe400078ec0ff */
[----:B------:R-:W-:-:S02]  /*24700*/  LOP3.LUT R32, R33, 0x380, RZ, 0xc0, !PT ;  /* 0x0000038021207812 */ /* 0x000fc400078ec0ff */
[----:B------:R-:W-:Y:S02]  /*24710*/  LOP3.LUT R40, R41, 0x380, RZ, 0xc0, !PT ;  /* 0x0000038029287812 */ /* 0x000fe400078ec0ff */
[----:B------:R-:W-:Y:S02]  /*24720*/  SHF.R.U64 R28, R28, 0x3, RZ ;  /* 0x000000031c1c7819 */ /* 0x000fe400000012ff */
[----:B------:R-:W-:Y:S02]  /*24730*/  SHF.R.U64 R32, R32, 0x3, RZ ;  /* 0x0000000320207819 */ /* 0x000fe400000012ff */
[----:B------:R-:W-:Y:S02]  /*24740*/  SHF.R.U64 R40, R40, 0x3, RZ ;  /* 0x0000000328287819 */ /* 0x000fe400000012ff */
[----:B------:R-:W-:Y:S01]  /*24750*/  LOP3.LUT R28, R28, R29, RZ, 0x3c, !PT ;  /* 0x0000001d1c1c7212 */ /* 0x000fe200078e3cff */
[--C-:B------:R-:W-:Y:S01]  /*24760*/  IMAD.X R29, RZ, RZ, R9.reuse, P5 ;  /* 0x000000ffff1d7224 */ /* 0x100fe200028e0609 */
[----:B------:R-:W-:Y:S01]  /*24770*/  LOP3.LUT R32, R32, R33, RZ, 0x3c, !PT ;  /* 0x0000002120207212 */ /* 0x000fe200078e3cff */
[--C-:B------:R-:W-:Y:S01]  /*24780*/  IMAD.X R33, RZ, RZ, R9.reuse, P4 ;  /* 0x000000ffff217224 */ /* 0x100fe200020e0609 */
[----:B------:R-:W-:Y:S01]  /*24790*/  LOP3.LUT R40, R40, R41, RZ, 0x3c, !PT ;  /* 0x0000002928287212 */ /* 0x000fe200078e3cff */
[----:B------:R-:W-:Y:S01]  /*247a0*/  IMAD.X R41, RZ, RZ, R9, P3 ;  /* 0x000000ffff297224 */ /* 0x000fe200018e0609 */
[----:B------:R-:W-:-:S02]  /*247b0*/  IADD3 R53, P5, R8, 0x9000, RZ ;  /* 0x0000900008357810 */ /* 0x000fc40007fbe0ff */
[----:B------:R-:W-:Y:S02]  /*247c0*/  IADD3 R57, P4, R8, 0xa000, RZ ;  /* 0x0000a00008397810 */ /* 0x000fe40007f9e0ff */
[----:B------:R-:W-:Y:S02]  /*247d0*/  LOP3.LUT R52, R53, 0x380, RZ, 0xc0, !PT ;  /* 0x0000038035347812 */ /* 0x000fe400078ec0ff */
[----:B------:R-:W-:Y:S02]  /*247e0*/  LOP3.LUT R56, R57, 0x380, RZ, 0xc0, !PT ;  /* 0x0000038039387812 */ /* 0x000fe400078ec0ff */
[----:B------:R-:W-:Y:S02]  /*247f0*/  SHF.R.U64 R52, R52, 0x3, RZ ;  /* 0x0000000334347819 */ /* 0x000fe400000012ff */
[----:B------:R-:W-:Y:S02]  /*24800*/  SHF.R.U64 R56, R56, 0x3, RZ ;  /* 0x0000000338387819 */ /* 0x000fe400000012ff */
[----:B------:R-:W-:Y:S01]  /*24810*/  LOP3.LUT R52, R52, R53, RZ, 0x3c, !PT ;  /* 0x0000003534347212 */ /* 0x000fe200078e3cff */
[--C-:B------:R-:W-:Y:S01]  /*24820*/  IMAD.X R53, RZ, RZ, R9.reuse, P5 ;  /* 0x000000ffff357224 */ /* 0x100fe200028e0609 */
[----:B------:R-:W-:Y:S01]  /*24830*/  LOP3.LUT R56, R56, R57, RZ, 0x3c, !PT ;  /* 0x0000003938387212 */ /* 0x000fe200078e3cff */
[----:B------:R-:W-:Y:S01]  /*24840*/  IMAD.X R57, RZ, RZ, R9, P4 ;  /* 0x000000ffff397224 */ /* 0x000fe200020e0609 */
[----:B------:R-:W-:Y:S01]  /*24850*/  BSSY B1, `(.L_x_2949) ;  /* 0x0000091000017945 */ /* 0x000fe20003800000 */
[----:B------:R-:W-:-:S02]  /*24860*/  SHF.R.S32.HI R68, RZ, 0x1f, R232 ;  /* 0x0000001fff447819 */ /* 0x000fc400000114e8 */
[----:B------:R-:W-:Y:S02]  /*24870*/  SHF.R.S32.HI R70, RZ, 0x1f, R231 ;  /* 0x0000001fff467819 */ /* 0x000fe400000114e7 */
[----:B------:R-:W-:Y:S02]  /*24880*/  SHF.R.S32.HI R72, RZ, 0x1f, R225 ;  /* 0x0000001fff487819 */ /* 0x000fe400000114e1 */
[----:B--2---:R-:W-:Y:S01]  /*24890*/  SEL R24, R10, RZ, !P0 ;  /* 0x000000ff0a187207 */ /* 0x004fe20004000000 */
[----:B------:R-:W-:-:S04]  /*248a0*/  IMAD.MOV R10, RZ, RZ, -R7 ;  /* 0x000000ffff0a7224 */ /* 0x000fc800078e0a07 */
[----:B------:R-:W-:Y:S02]  /*248b0*/  IMAD R6, R24, UR4, RZ ;  /* 0x0000000418067c24 */ /* 0x000fe4000f8e02ff */
[----:B------:R-:W-:Y:S01]  /*248c0*/  IMAD R11, R3, R10, R12 ;  /* 0x0000000a030b7224 */ /* 0x000fe200078e020c */
[----:B------:R-:W-:Y:S01]  /*248d0*/  IADD3 R4, P0, R7, R4, RZ ;  /* 0x0000000407047210 */ /* 0x000fe20007f1e0ff */
        /* <DEDUP_REMOVED lines=9> */
[----:B------:R-:W-:Y:S01]  /*24970*/  IMAD.IADD R5, R5, 0x1, R15 ;  /* 0x0000000105057824 */ /* 0x000fe200078e020f */
[----:B------:R-:W-:-:S04]  /*24980*/  IADD3 R7, P2, R8, 0x1000, RZ ;  /* 0x0000100008077810 */ /* 0x000fc80007f5e0ff */
[----:B------:R-:W-:Y:S01]  /*24990*/  LEA.HI.X R15, R4, UR5, R5, 0x2, P0 ;  /* 0x00000005040f7c11 */ /* 0x000fe200080f1405 */
[--C-:B------:R-:W-:Y:S01]  /*249a0*/  IMAD.X R11, RZ, RZ, R9.reuse, P2 ;  /* 0x000000ffff0b7224 */ /* 0x100fe200010e0609 */
[C---:B------:R-:W-:Y:S01]  /*249b0*/  IADD3 R37, P0, R8.reuse, 0x5000, RZ ;  /* 0x0000500008257810 */ /* 0x040fe20007f1e0ff */
[----:B------:R-:W-:Y:S01]  /*249c0*/  SHFL.IDX PT, R54, R6, RZ, 0x1c1f ;  /* 0x001c1fff06367589 */ /* 0x000fe200000e0000 */
[----:B------:R-:W-:Y:S01]  /*249d0*/  IADD3 R45, P2, R8, 0x7000, RZ ;  /* 0x00007000082d7810 */ /* 0x000fe20007f5e0ff */
[----:B----4-:R-:W-:Y:S01]  /*249e0*/  IMAD.IADD R30, R30, 0x1, R224 ;  /* 0x000000011e1e7824 */ /* 0x010fe200078e02e0 */
[----:B------:R-:W-:Y:S01]  /*249f0*/  LOP3.LUT R36, R37, 0x380, RZ, 0xc0, !PT ;  /* 0x0000038025247812 */ /* 0x000fe200078ec0ff */
[----:B------:R-:W0:Y:S01]  /*24a00*/  SHFL.IDX PT, R55, R15, RZ, 0x1c1f ;  /* 0x001c1fff0f377589 */ /* 0x000e2200000e0000 */
[----:B------:R-:W-:Y:S01]  /*24a10*/  LOP3.LUT R44, R45, 0x380, RZ, 0xc0, !PT ;  /* 0x000003802d2c7812 */ /* 0x000fe200078ec0ff */
[----:B------:R-:W-:Y:S01]  /*24a20*/  ULDC.64 UR4, c[0x0][0xaa0] ;  /* 0x0002a80000047ab9 */ /* 0x000fe20000000a00 */
[----:B------:R-:W-:Y:S01]  /*24a30*/  SHF.R.U64 R36, R36, 0x3, RZ ;  /* 0x0000000324247819 */ /* 0x000fe200000012ff */
[----:B------:R-:W-:Y:S04]  /*24a40*/  SHFL.IDX PT, R58, R6, 0x1, 0x1c1f ;  /* 0x003c1f00063a7f89 */ /* 0x000fe800000e0000 */
[----:B------:R-:W2:Y:S01]  /*24a50*/  SHFL.IDX PT, R59, R15, 0x1, 0x1c1f ;  /* 0x003c1f000f3b7f89 */ /* 0x000ea200000e0000 */
[----:B------:R-:W-:Y:S01]  /*24a60*/  LOP3.LUT R36, R36, R37, RZ, 0x3c, !PT ;  /* 0x0000002524247212 */ /* 0x000fe200078e3cff */
[----:B------:R-:W-:Y:S01]  /*24a70*/  IMAD.X R37, RZ, RZ, R9, P0 ;  /* 0x000000ffff257224 */ /* 0x000fe200000e0609 */
[----:B------:R-:W-:Y:S01]  /*24a80*/  SHF.R.U64 R44, R44, 0x3, RZ ;  /* 0x000000032c2c7819 */ /* 0x000fe200000012ff */
[----:B------:R-:W-:Y:S01]  /*24a90*/  IMAD R21, R21, UR4, RZ ;  /* 0x0000000415157c24 */ /* 0x000fe2000f8e02ff */
[----:B------:R-:W-:Y:S01]  /*24aa0*/  LOP3.LUT P0, RZ, R31, 0x3, RZ, 0xc0, !PT ;  /* 0x000000031fff7812 */ /* 0x000fe2000780c0ff */
[----:B------:R-:W-:Y:S01]  /*24ab0*/  VIADD R4, R30, 0x8 ;  /* 0x000000081e047836 */ /* 0x000fe20000000000 */
[----:B------:R-:W-:Y:S01]  /*24ac0*/  IADD3 R13, P6, R8, 0x2000, RZ ;  /* 0x00002000080d7810 */ /* 0x000fe20007fde0ff */
[----:B------:R-:W-:Y:S01]  /*24ad0*/  IMAD R67, R20, UR5, R21 ;  /* 0x0000000514437c24 */ /* 0x000fe2000f8e0215 */
[----:B------:R-:W-:Y:S01]  /*24ae0*/  LOP3.LUT R44, R44, R45, RZ, 0x3c, !PT ;  /* 0x0000002d2c2c7212 */ /* 0x000fe200078e3cff */
[----:B------:R-:W-:Y:S01]  /*24af0*/  IMAD.WIDE.U32 R20, R20, UR4, RZ ;  /* 0x0000000414147c25 */ /* 0x000fe2000f8e00ff */
[----:B------:R-:W-:Y:S01]  /*24b00*/  IADD3.X R45, RZ, R9, RZ, P2, !PT ;  /* 0x00000009ff2d7210 */ /* 0x000fe200017fe4ff */
[----:B------:R-:W-:Y:S01]  /*24b10*/  ULDC.64 UR4, c[0x0][0xae8] ;  /* 0x0002ba0000047ab9 */ /* 0x000fe20000000a00 */
[----:B------:R-:W-:-:S02]  /*24b20*/  ISETP.GE.OR P2, PT, R30, R65, P0 ;  /* 0x000000411e00720c */ /* 0x000fc40000746670 */
[----:B------:R-:W-:Y:S02]  /*24b30*/  ISETP.GE.OR P0, PT, R4, R65, P0 ;  /* 0x000000410400720c */ /* 0x000fe40000706670 */
[----:B------:R-:W-:Y:S01]  /*24b40*/  LOP3.LUT R12, R13, 0x380, RZ, 0xc0, !PT ;  /* 0x000003800d0c7812 */ /* 0x000fe200078ec0ff */
[----:B------:R-:W-:Y:S01]  /*24b50*/  IMAD.IADD R21, R21, 0x1, R67 ;  /* 0x0000000115157824 */ /* 0x000fe200078e0243 */
[----:B------:R-:W-:Y:S01]  /*24b60*/  LOP3.LUT R10, R7, 0x380, RZ, 0xc0, !PT ;  /* 0x00000380070a7812 */ /* 0x000fe200078ec0ff */
[----:B------:R-:W-:Y:S01]  /*24b70*/  IMAD R67, R233, 0x20, R66 ;  /* 0x00000020e9437824 */ /* 0x000fe200078e0242 */
[----:B------:R-:W-:Y:S01]  /*24b80*/  SHF.R.U64 R12, R12, 0x3, RZ ;  /* 0x000000030c0c7819 */ /* 0x000fe200000012ff */
[----:B------:R-:W-:Y:S01]  /*24b90*/  IMAD R69, R64, UR4, RZ ;  /* 0x0000000440457c24 */ /* 0x000fe2000f8e02ff */
[----:B------:R-:W-:Y:S02]  /*24ba0*/  SHF.R.U64 R10, R10, 0x3, RZ ;  /* 0x000000030a0a7819 */ /* 0x000fe400000012ff */
[----:B------:R-:W-:-:S02]  /*24bb0*/  LOP3.LUT R12, R12, R13, RZ, 0x3c, !PT ;  /* 0x0000000d0c0c7212 */ /* 0x000fc400078e3cff */
[----:B------:R-:W-:Y:S02]  /*24bc0*/  IADD3 R64, R224, R67, RZ ;  /* 0x00000043e0407210 */ /* 0x000fe40007ffe0ff */
[----:B------:R-:W-:Y:S01]  /*24bd0*/  IADD3.X R13, RZ, R9, RZ, P6, !PT ;  /* 0x00000009ff0d7210 */ /* 0x000fe200037fe4ff */
[----:B0-----:R-:W-:Y:S01]  /*24be0*/  @!P2 ST.E desc[UR60][R54.64], R2 ;  /* 0x000000023600a985 */ /* 0x001fe2000c10193c */
[----:B------:R-:W-:Y:S02]  /*24bf0*/  LOP3.LUT R10, R10, R7, RZ, 0x3c, !PT ;  /* 0x000000070a0a7212 */ /* 0x000fe400078e3cff */
[C---:B------:R-:W-:Y:S01]  /*24c00*/  IADD3 R49, P6, R8.reuse, 0x8000, RZ ;  /* 0x0000800008317810 */ /* 0x040fe20007fde0ff */
[----:B--2---:R1:W-:Y:S01]  /*24c10*/  @!P0 ST.E desc[UR60][R58.64], R0 ;  /* 0x000000003a008985 */ /* 0x0043e2000c10193c */
[----:B------:R-:W-:Y:S01]  /*24c20*/  IADD3 R7, P3, R8, 0xb000, RZ ;  /* 0x0000b00008077810 */ /* 0x000fe20007f7e0ff */
[C---:B------:R-:W-:Y:S01]  /*24c30*/  IMAD R69, R234.reuse, UR5, R69 ;  /* 0x00000005ea457c24 */ /* 0x040fe2000f8e0245 */
[----:B------:R-:W-:Y:S01]  /*24c40*/  LOP3.LUT R48, R49, 0x380, RZ, 0xc0, !PT ;  /* 0x0000038031307812 */ /* 0x000fe200078ec0ff */
[----:B------:R-:W-:Y:S01]  /*24c50*/  IMAD.WIDE.U32 R20, R234, UR4, R20 ;  /* 0x00000004ea147c25 */ /* 0x000fe2000f8e0014 */
[----:B------:R-:W-:Y:S01]  /*24c60*/  LOP3.LUT R5, R8, 0x380, RZ, 0xc0, !PT ;  /* 0x0000038008057812 */ /* 0x000fe200078ec0ff */
[----:B------:R-:W-:Y:S01]  /*24c70*/  ULDC.64 UR4, c[0x0][0xaf0] ;  /* 0x0002bc0000047ab9 */ /* 0x000fe20000000a00 */
[----:B------:R-:W-:Y:S01]  /*24c80*/  LOP3.LUT R6, R7, 0x380, RZ, 0xc0, !PT ;  /* 0x0000038007067812 */ /* 0x000fe200078ec0ff */
[----:B------:R-:W-:-:S02]  /*24c90*/  IMAD.IADD R21, R21, 0x1, R69 ;  /* 0x0000000115157824 */ /* 0x000fc400078e0245 */
[----:B-1----:R-:W-:Y:S01]  /*24ca0*/  @P1 IMAD.HI.U32 R0, R64, R71, RZ ;  /* 0x0000004740001227 */ /* 0x002fe200078e00ff */
[----:B------:R-:W-:Y:S01]  /*24cb0*/  SHF.R.U64 R48, R48, 0x3, RZ ;  /* 0x0000000330307819 */ /* 0x000fe200000012ff */
[----:B------:R-:W5:Y:S01]  /*24cc0*/  LD.E.128 R12, desc[UR60][R12.64] ;  /* 0x0000003c0c0c7980 */ /* 0x000f62000c101d00 */
[----:B------:R-:W-:Y:S01]  /*24cd0*/  SHF.R.U64 R5, R5, 0x3, RZ ;  /* 0x0000000305057819 */ /* 0x000fe200000012ff */
[----:B------:R-:W-:Y:S01]  /*24ce0*/  IMAD.MOV.U32 R67, RZ, RZ, R64 ;  /* 0x000000ffff437224 */ /* 0x000fe200078e0040 */
[----:B---3--:R-:W-:Y:S01]  /*24cf0*/  @P1 SHF.R.U32.HI R67, RZ, R73, R0 ;  /* 0x00000049ff431219 */ /* 0x008fe20000011600 */
[----:B------:R-:W-:Y:S01]  /*24d00*/  IMAD R24, R24, UR4, RZ ;  /* 0x0000000418187c24 */ /* 0x000fe2000f8e02ff */
[----:B------:R-:W-:Y:S01]  /*24d10*/  SHF.R.U64 R6, R6, 0x3, RZ ;  /* 0x0000000306067819 */ /* 0x000fe200000012ff */
[----:B------:R-:W-:Y:S01]  /*24d20*/  IMAD.WIDE.U32 R20, R237, UR4, R20 ;  /* 0x00000004ed147c25 */ /* 0x000fe2000f8e0014 */
[----:B------:R-:W-:Y:S01]  /*24d30*/  LOP3.LUT R48, R48, R49, RZ, 0x3c, !PT ;  /* 0x0000003130307212 */ /* 0x000fe200078e3cff */
[----:B------:R-:W5:Y:S01]  /*24d40*/  LD.E.128 R28, desc[UR60][R28.64] ;  /* 0x0000003c1c1c7980 */ /* 0x000f62000c101d00 */
[----:B------:R-:W-:Y:S01]  /*24d50*/  LOP3.LUT R4, R5, R8, RZ, 0x3c, !PT ;  /* 0x0000000805047212 */ /* 0x000fe200078e3cff */
[----:B------:R-:W-:Y:S01]  /*24d60*/  IMAD R69, R237, UR5, R24 ;  /* 0x00000005ed457c24 */ /* 0x000fe2000f8e0218 */
[----:B------:R-:W-:Y:S01]  /*24d70*/  SHF.R.S32.HI R0, RZ, 0x1f, R67 ;  /* 0x0000001fff007819 */ /* 0x000fe20000011443 */
[--C-:B------:R-:W-:Y:S01]  /*24d80*/  IMAD.X R49, RZ, RZ, R9.reuse, P6 ;  /* 0x000000ffff317224 */ /* 0x100fe200030e0609 */
[----:B------:R-:W-:Y:S01]  /*24d90*/  IADD3.X R61, RZ, R9, RZ, P3, !PT ;  /* 0x00000009ff3d7210 */ /* 0x000fe20001ffe4ff */
[----:B------:R-:W-:Y:S01]  /*24da0*/  IMAD.MOV.U32 R5, RZ, RZ, R9 ;  /* 0x000000ffff057224 */ /* 0x000fe200078e0009 */
[----:B------:R-:W-:Y:S01]  /*24db0*/  LOP3.LUT R60, R6, R7, RZ, 0x3c, !PT ;  /* 0x00000007063c7212 */ /* 0x000fe200078e3cff */
[----:B------:R-:W-:Y:S01]  /*24dc0*/  IMAD.MOV R2, RZ, RZ, -R67 ;  /* 0x000000ffff027224 */ /* 0x000fe200078e0a43 */
[----:B------:R-:W-:Y:S01]  /*24dd0*/  ULDC.64 UR4, c[0x0][0xae0] ;  /* 0x0002b80000047ab9 */ /* 0x000fe20000000a00 */
[----:B------:R-:W-:Y:S01]  /*24de0*/  IADD3 R21, R21, R69, RZ ;  /* 0x0000004515157210 */ /* 0x000fe20007ffe0ff */
[----:B------:R-:W-:Y:S01]  /*24df0*/  IMAD R0, R0, UR4, RZ ;  /* 0x0000000400007c24 */ /* 0x000fe2000f8e02ff */
[----:B------:R-:W5:Y:S01]  /*24e00*/  LD.E.128 R4, desc[UR60][R4.64] ;  /* 0x0000003c04047980 */ /* 0x000f62000c101d00 */
[----:B------:R-:W-:-:S03]  /*24e10*/  IMAD R69, R3, R2, R64 ;  /* 0x0000000203457224 */ /* 0x000fc600078e0240 */
[----:B------:R-:W5:Y:S01]  /*24e20*/  LD.E.128 R8, desc[UR60][R10.64] ;  /* 0x0000003c0a087980 */ /* 0x000f62000c101d00 */
[----:B------:R-:W-:-:S03]  /*24e30*/  IMAD R71, R67, UR5, R0 ;  /* 0x0000000543477c24 */ /* 0x000fc6000f8e0200 */
[----:B------:R-:W5:Y:S01]  /*24e40*/  LD.E.128 R32, desc[UR60][R32.64] ;  /* 0x0000003c20207980 */ /* 0x000f62000c101d00 */
[----:B------:R-:W-:-:S03]  /*24e50*/  SHF.R.S32.HI R0, RZ, 0x1f, R69 ;  /* 0x0000001fff007819 */ /* 0x000fc60000011445 */
[----:B------:R-:W5:Y:S04]  /*24e60*/  LD.E.128 R36, desc[UR60][R36.64] ;  /* 0x0000003c24247980 */ /* 0x000f68000c101d00 */
[----:B------:R-:W5:Y:S04]  /*24e70*/  LD.E.128 R40, desc[UR60][R40.64] ;  /* 0x0000003c28287980 */ /* 0x000f68000c101d00 */
[----:B------:R-:W5:Y:S04]  /*24e80*/  LD.E.128 R44, desc[UR60][R44.64] ;  /* 0x0000003c2c2c7980 */ /* 0x000f68000c101d00 */
[----:B------:R-:W5:Y:S04]  /*24e90*/  LD.E.128 R48, desc[UR60][R48.64] ;  /* 0x0000003c30307980 */ /* 0x000f68000c101d00 */
[----:B------:R-:W5:Y:S04]  /*24ea0*/  LD.E.128 R52, desc[UR60][R52.64] ;  /* 0x0000003c34347980 */ /* 0x000f68000c101d00 */
[----:B------:R-:W5:Y:S04]  /*24eb0*/  LD.E.128 R56, desc[UR60][R56.64] ;  /* 0x0000003c38387980 */ /* 0x000f68000c101d00 */
[----:B------:R-:W5:Y:S01]  /*24ec0*/  LD.E.128 R60, desc[UR60][R60.64] ;  /* 0x0000003c3c3c7980 */ /* 0x000f62000c101d00 */
[----:B------:R-:W-:Y:S01]  /*24ed0*/  IMAD.WIDE.U32 R2, R67, UR4, R20 ;  /* 0x0000000443027c25 */ /* 0x000fe2000f8e0014 */
[----:B------:R-:W-:Y:S01]  /*24ee0*/  ULDC.64 UR4, c[0x0][0xad8] ;  /* 0x0002b60000047ab9 */ /* 0x000fe20000000a00 */
[----:B------:R-:W-:Y:S01]  /*24ef0*/  @!PT LDS RZ, [RZ] ;  /* 0x00000000fffff984 */ /* 0x000fe20000000800 */
[----:B------:R-:W-:Y:S01]  /*24f00*/  @!PT LDS RZ, [RZ] ;  /* 0x00000000fffff984 */ /* 0x000fe20000000800 */
[----:B------:R-:W-:Y:S01]  /*24f10*/  @!PT LDS RZ, [RZ] ;  /* 0x00000000fffff984 */ /* 0x000fe20000000800 */
[----:B------:R-:W-:Y:S01]  /*24f20*/  @!PT LDS RZ, [RZ] ;  /* 0x00000000fffff984 */ /* 0x000fe20000000800 */
[----:B------:R0:W-:Y:S06]  /*24f30*/  MEMBAR.ALL.CTA ;  /* 0x0000000000007992 */ /* 0x0001ec0000008000 */
[----:B0-----:R-:W0:Y:S01]  /*24f40*/  FENCE.VIEW.ASYNC.S ;  /* 0x00000000000073c6 */ /* 0x001e220000000000 */
[----:B------:R-:W-:-:S02]  /*24f50*/  IMAD.IADD R224, R66, 0x1, R224 ;  /* 0x0000000142e07824 */ /* 0x000fc400078e02e0 */
[----:B------:R-:W-:Y:S02]  /*24f60*/  IMAD.IADD R3, R3, 0x1, R71 ;  /* 0x0000000103037824 */ /* 0x000fe400078e0247 */
[----:B------:R-:W-:Y:S02]  /*24f70*/  IMAD R20, R0, UR4, RZ ;  /* 0x0000000400147c24 */ /* 0x000fe4000f8e02ff */
[C---:B------:R-:W-:Y:S02]  /*24f80*/  VIADD R0, R224.reuse, 0x20 ;  /* 0x00000020e0007836 */ /* 0x040fe40000000000 */
[C---:B------:R-:W-:Y:S02]  /*24f90*/  IMAD R21, R69.reuse, UR5, R20 ;  /* 0x0000000545157c24 */ /* 0x040fe4000f8e0214 */
[----:B------:R-:W-:Y:S01]  /*24fa0*/  IMAD.WIDE.U32 R2, R69, UR4, R2 ;  /* 0x0000000445027c25 */ /* 0x000fe2000f8e0002 */
[-C--:B------:R-:W-:Y:S01]  /*24fb0*/  ISETP.GE.AND P2, PT, R224, R65.reuse, PT ;  /* 0x00000041e000720c */ /* 0x080fe20003f46270 */
[----:B------:R-:W-:Y:S01]  /*24fc0*/  ULDC.64 UR4, c[0x0][0xa80] ;  /* 0x0002a00000047ab9 */ /* 0x000fe20000000a00 */
[----:B------:R-:W-:Y:S01]  /*24fd0*/  ISETP.GE.AND P1, PT, R0, R65, PT ;  /* 0x000000410000720c */ /* 0x000fe20003f26270 */
[----:B------:R-:W-:Y:S01]  /*24fe0*/  IMAD.IADD R3, R3, 0x1, R21 ;  /* 0x0000000103037824 */ /* 0x000fe200078e0215 */
[----:B------:R-:W-:-:S02]  /*24ff0*/  IADD3 R0, R16, 0x36820, RZ ;  /* 0x0003682010007810 */ /* 0x000fc40007ffe0ff */
[C---:B------:R-:W-:Y:S02]  /*25000*/  LEA R24, P3, R2.reuse, UR4, 0x1 ;  /* 0x0000000402187c11 */ /* 0x040fe4000f8608ff */
[----:B------:R-:W-:Y:S02]  /*25010*/  PRMT R0, RZ, 0x654, R0 ;  /* 0x00000654ff007816 */ /* 0x000fe40000000000 */
[----:B------:R-:W-:Y:S01]  /*25020*/  LEA.HI.X R64, R2, UR5, R3, 0x1, P3 ;  /* 0x0000000502407c11 */ /* 0x000fe200098f0c03 */
        /* <DEDUP_REMOVED lines=19> */
.L_x_2950:
[----:B------:R-:W-:Y:S05]  /*25160*/  BSYNC B1 ;  /* 0x0000000000017941 */ /* 0x000fea0003800000 */
.L_x_2949:
[----:B0-----:R0:W4:Y:S01]  /*25170*/  SHFL.IDX PT, R0, R64, 0x1, 0x181f ;  /* 0x00381f0040007f89 */ /* 0x00112200000e0000 */
        /* <DEDUP_REMOVED lines=16> */
.L_x_2952:
[----:B------:R-:W-:Y:S05]  /*25280*/  BSYNC B1 ;  /* 0x0000000000017941 */ /* 0x000fea0003800000 */
.L_x_2951:
        /* <DEDUP_REMOVED lines=17> */
.L_x_2954:
[----:B------:R-:W-:Y:S05]  /*253a0*/  BSYNC B1 ;  /* 0x0000000000017941 */ /* 0x000fea0003800000 */
.L_x_2953:
[----:B0-----:R-:W-:Y:S01]  /*253b0*/  VIADD R0, R224, 0x60 ;  /* 0x00000060e0007836 */ /* 0x001fe20000000000 */
[----:B-1--4-:R-:W0:Y:S04]  /*253c0*/  SHFL.IDX PT, R64, R64, 0x3, 0x181f ;  /* 0x00781f0040407f89 */ /* 0x012e2800000e0000 */
[----:B------:R-:W-:Y:S01]  /*253d0*/  ISETP.GE.AND P0, PT, R0, R65, PT ;  /* 0x000000410000720c */ /* 0x000fe20003f06270 */
[----:B------:R-:W1:-:S12]  /*253e0*/  SHFL.IDX PT, R24, R24, 0x3, 0x181f ;  /* 0x00781f0018187f89 */ /* 0x000e5800000e0000 */
[----:B------:R-:W-:Y:S05]  /*253f0*/  @P0 BRA `(.L_x_2955) ;  /* 0x0000000c004c0947 */ /* 0x000fea0003800000 */
[----:B------:R-:W-:Y:S02]  /*25400*/  ULDC UR4, c[0x0][0xac8] ;  /* 0x0002b20000047ab9 */ /* 0x000fe40000000800 */
[----:B------:R-:W-:Y:S02]  /*25410*/  ISETP.GE.AND P2, PT, R225, UR4, PT ;  /* 0x00000004e1007c0c */ /* 0x000fe4000bf46270 */
[----:B------:R-:W-:-:S11]  /*25420*/  ISETP.GE.AND P3, PT, R231, UR4, PT ;  /* 0x00000004e7007c0c */ /* 0x000fd6000bf66270 */
[-C--:B-1----:R-:W-:Y:S02]  /*25430*/  @!P2 LEA R2, P0, R225, R24.reuse, 0x1 ;  /* 0x00000018e102a211 */ /* 0x082fe400078008ff */
[----:B------:R-:W-:Y:S02]  /*25440*/  @!P3 LEA R4, P1, R231, R24, 0x1 ;  /* 0x00000018e704b211 */ /* 0x000fe400078208ff */
[-C--:B0-----:R-:W-:Y:S02]  /*25450*/  @!P2 LEA.HI.X R3, R225, R64.reuse, R72, 0x1, P0 ;  /* 0x00000040e103a211 */ /* 0x081fe400000f0c48 */
[----:B------:R-:W-:Y:S02]  /*25460*/  @!P3 LEA.HI.X R5, R231, R64, R70, 0x1, P1 ;  /* 0x00000040e705b211 */ /* 0x000fe400008f0c46 */
[----:B------:R-:W-:Y:S01]  /*25470*/  ISETP.GE.AND P0, PT, R232, UR4, PT ;  /* 0x00000004e8007c0c */ /* 0x000fe2000bf06270 */
[----:B------:R4:W-:Y:S04]  /*25480*/  @!P2 ST.E.128 desc[UR60][R2.64], R28 ;  /* 0x0000001c0200a985 */ /* 0x0009e8000c101d3c */
[----:B------:R4:W-:Y:S08]  /*25490*/  @!P3 ST.E.128 desc[UR60][R4.64], R44 ;  /* 0x0000002c0400b985 */ /* 0x0009f0000c101d3c */
[----:B------:R-:W-:Y:S05]  /*254a0*/  @P0 BRA `(.L_x_2955) ;  /* 0x0000000c00200947 */ /* 0x000fea0003800000 */
[----:B----4-:R-:W-:-:S04]  /*254b0*/  LEA R2, P0, R232, R24, 0x1 ;  /* 0x00000018e8027211 */ /* 0x010fc800078008ff */
[----:B------:R-:W-:-:S05]  /*254c0*/  LEA.HI.X R3, R232, R64, R68, 0x1, P0 ;  /* 0x00000040e8037211 */ /* 0x000fca00000f0c44 */
[----:B------:R0:W-:Y:S01]  /*254d0*/  ST.E.128 desc[UR60][R2.64], R60 ;  /* 0x0000003c02007985 */ /* 0x0001e2000c101d3c */
[----:B------:R-:W-:Y:S05]  /*254e0*/  BRA `(.L_x_2955) ;  /* 0x0000000c00107947 */ /* 0x000fea0003800000 */
.L_x_2947:
[----:B------:R-:W-:Y:S01]  /*254f0*/  ULDC.64 UR4, c[0x0][0xc00] ;  /* 0x0003000000047ab9 */ /* 0x000fe20000000a00 */
[----:B------:R-:W-:Y:S01]  /*25500*/  MOV R6, RZ ;  /* 0x000000ff00067202 */ /* 0x000fe20000000f00 */
[----:B------:R-:W2:Y:S01]  /*25510*/  LDC R21, c[0x0][0xbe8] ;  /* 0x0002fa00ff157b82 */ /* 0x000ea20000000800 */
[----:B------:R-:W-:Y:S02]  /*25520*/  ISETP.NE.U32.AND P0, PT, RZ, UR4, PT ;  /* 0x00000004ff007c0c */ /* 0x000fe4000bf05070 */
[----:B------:R-:W-:Y:S02]  /*25530*/  IADD3 R2, P1, R235, UR4, RZ ;  /* 0x00000004eb027c10 */ /* 0x000fe4000ff3e0ff */
[----:B------:R-:W-:Y:S02]  /*25540*/  ISETP.NE.AND.EX P0, PT, RZ, UR5, PT, P0 ;  /* 0x00000005ff007c0c */ /* 0x000fe4000bf05300 */
[----:B------:R-:W-:Y:S01]  /*25550*/  IADD3.X R3, R236, UR5, RZ, P1, !PT ;  /* 0x00000005ec037c10 */ /* 0x000fe20008ffe4ff */
[----:B------:R-:W-:-:S02]  /*25560*/  ULDC.64 UR4, c[0x0][0xc08] ;  /* 0x0003020000047ab9 */ /* 0x000fc40000000a00 */
[----:B------:R-:W-:-:S04]  /*25570*/  ISETP.NE.U32.AND P1, PT, RZ, UR4, PT ;  /* 0x00000004ff007c0c */ /* 0x000fc8000bf25070 */
[----:B------:R-:W-:-:S04]  /*25580*/  ISETP.NE.AND.EX P1, PT, RZ, UR5, PT, P1 ;  /* 0x00000005ff007c0c */ /* 0x000fc8000bf25310 */
[----:B------:R3:W5:Y:S09]  /*25590*/  @P0 LDG.E R6, desc[UR60][R2.64] ;  /* 0x0000003c02060981 */ /* 0x000772000c1e1900 */
[----:B------:R-:W-:Y:S01]  /*255a0*/  @P1 IADD3 R4, P2, R235, UR4, RZ ;  /* 0x00000004eb041c10 */ /* 0x000fe2000ff5e0ff */
[----:B------:R-:W-:-:S02]  /*255b0*/  ULDC UR4, c[0x0][0xa88] ;  /* 0x0002a20000047ab9 */ /* 0x000fc40000000800 */
[----:B------:R-:W-:Y:S01]  /*255c0*/  IMAD.U32 R0, RZ, RZ, UR4 ;  /* 0x00000004ff007e24 */ /* 0x000fe2000f8e00ff */
        /* <DEDUP_REMOVED lines=13> */
.L_x_2956:
[----:B------:R-:W2:Y:S01]  /*256a0*/  LDL.LU R2, [R1+0x58] ;  /* 0x0000580001027983 */ /* 0x000ea20000300800 */
[----:B------:R-:W-:Y:S01]  /*256b0*/  BSSY B1, `(.L_x_2957) ;  /* 0x000002d000017945 */ /* 0x000fe20003800000 */
[----:B------:R-:W-:Y:S02]  /*256c0*/  SHF.R.S32.HI R10, RZ, 0x1f, R234 ;  /* 0x0000001fff0a7819 */ /* 0x000fe400000114ea */
[----:B------:R-:W-:Y:S02]  /*256d0*/  SEL R237, R237, RZ, !P0 ;  /* 0x000000ffeded7207 */ /* 0x000fe40004000000 */
[----:B-----5:R-:W-:Y:S02]  /*256e0*/  SHF.R.S32.HI R11, RZ, 0x1f, R6 ;  /* 0x0000001fff0b7819 */ /* 0x020fe40000011406 */
[----:B--2---:R-:W-:Y:S01]  /*256f0*/  SEL R12, R2, RZ, !P0 ;  /* 0x000000ff020c7207 */ /* 0x004fe20004000000 */
[----:B------:R-:W-:Y:S06]  /*25700*/  @P3 BRA `(.L_x_2958) ;  /* 0x00000000009c3947 */ /* 0x000fec0003800000 */
[----:B------:R-:W2:Y:S01]  /*25710*/  S2R R3, SR_TID.X ;  /* 0x0000000000037919 */ /* 0x000ea20000002100 */
[----:B------:R-:W3:Y:S02]  /*25720*/  LDC R9, c[0x0][0xbe8] ;  /* 0x0002fa00ff097b82 */ /* 0x000ee40000000800 */
[----:B---3--:R-:W-:Y:S01]  /*25730*/  IMAD R2, R0, R9, RZ ;  /* 0x0000000900027224 */ /* 0x008fe200078e02ff */
[----:B--2---:R-:W-:-:S04]  /*25740*/  IADD3 R8, R224, -0x80, R3 ;  /* 0xffffff80e0087810 */ /* 0x004fc80007ffe003 */
[----:B------:R-:W-:-:S13]  /*25750*/  ISETP.GE.AND P0, PT, R8, R2, PT ;  /* 0x000000020800720c */ /* 0x000fda0003f06270 */
[----:B------:R-:W-:Y:S05]  /*25760*/  @P0 BRA `(.L_x_2958) ;  /* 0x0000000000840947 */ /* 0x000fea0003800000 */
[----:B------:R-:W-:Y:S01]  /*25770*/  ISETP.NE.AND P0, PT, R9, 0x1, PT ;  /* 0x000000010900780c */ /* 0x000fe20003f05270 */
[----:B------:R-:W-:Y:S01]  /*25780*/  ULDC.64 UR4, c[0x0][0xb90] ;  /* 0x0002e40000047ab9 */ /* 0x000fe20000000a00 */
[----:B------:R-:W-:Y:S01]  /*25790*/  IMAD.MOV.U32 R2, RZ, RZ, R6 ;  /* 0x000000ffff027224 */ /* 0x000fe200078e0006 */
[----:B------:R-:W-:Y:S01]  /*257a0*/  MOV R5, R8 ;  /* 0x0000000800057202 */ /* 0x000fe20000000f00 */
[----:B------:R-:W-:Y:S02]  /*257b0*/  IMAD R7, R10, UR4, RZ ;  /* 0x000000040a077c24 */ /* 0x000fe4000f8e02ff */
[----:B------:R-:W-:Y:S02]  /*257c0*/  IMAD.MOV.U32 R3, RZ, RZ, R11 ;  /* 0x000000ffff037224 */ /* 0x000fe400078e000b */
[C---:B------:R-:W-:Y:S02]  /*257d0*/  IMAD R7, R234.reuse, UR5, R7 ;  /* 0x00000005ea077c24 */ /* 0x040fe4000f8e0207 */
[----:B------:R-:W-:Y:S01]  /*257e0*/  IMAD.WIDE.U32 R2, R234, UR4, R2 ;  /* 0x00000004ea027c25 */ /* 0x000fe2000f8e0002 */
[----:B------:R-:W-:-:S02]  /*257f0*/  ULDC.64 UR4, c[0x0][0xb98] ;  /* 0x0002e60000047ab9 */ /* 0x000fc40000000a00 */
[----:B------:R-:W2:Y:S01]  /*25800*/  @P0 LDC R13, c[0x0][0xbec] ;  /* 0x0002fb00ff0d0b82 */ /* 0x000ea20000000800 */
[----:B------:R-:W-:Y:S02]  /*25810*/  IMAD.IADD R3, R3, 0x1, R7 ;  /* 0x0000000103037824 */ /* 0x000fe400078e0207 */
[----:B------:R-:W-:-:S05]  /*25820*/  IMAD.WIDE.U32 R2, R237, UR4, R2 ;  /* 0x00000004ed027c25 */ /* 0x000fca000f8e0002 */
[----:B------:R-:W3:Y:S01]  /*25830*/  @P0 LDC R15, c[0x0][0xbf0] ;  /* 0x0002fc00ff0f0b82 */ /* 0x000ee20000000800 */
        /* <DEDUP_REMOVED lines=20> */
.L_x_2958:
[----:B------:R-:W-:Y:S05]  /*25980*/  BSYNC B1 ;  /* 0x0000000000017941 */ /* 0x000fea0003800000 */
.L_x_2957:
[----:B------:R-:W-:Y:S01]  /*25990*/  SHF.R.S32.HI R8, RZ, 0x1f, R20 ;  /* 0x0000001fff087819 */ /* 0x000fe20000011414 */
[----:B------:R-:W-:Y:S01]  /*259a0*/  ULDC.64 UR4, c[0x0][0xaa0] ;  /* 0x0002a80000047ab9 */ /* 0x000fe20000000a00 */
[----:B------:R-:W-:Y:S01]  /*259b0*/  BSSY B1, `(.L_x_2959) ;  /* 0x0000041000017945 */ /* 0x000fe20003800000 */
[----:B--2---:R-:W-:Y:S01]  /*259c0*/  IMAD R3, R11, UR4, RZ ;  /* 0x000000040b037c24 */ /* 0x004fe2000f8e02ff */
[----:B------:R-:W-:Y:S02]  /*259d0*/  LEA.HI R8, R8, R20, RZ, 0x3 ;  /* 0x0000001408087211 */ /* 0x000fe400078f18ff */
[----:B------:R-:W-:Y:S01]  /*259e0*/  SHF.R.S32.HI R13, RZ, 0x1f, R232 ;  /* 0x0000001fff0d7819 */ /* 0x000fe200000114e8 */
[C---:B------:R-:W-:Y:S01]  /*259f0*/  IMAD R5, R6.reuse, UR5, R3 ;  /* 0x0000000506057c24 */ /* 0x040fe2000f8e0203 */
[----:B------:R-:W-:Y:S01]  /*25a00*/  SHF.R.S32.HI R8, RZ, 0x3, R8 ;  /* 0x00000003ff087819 */ /* 0x000fe20000011408 */
[----:B------:R-:W-:Y:S01]  /*25a10*/  IMAD.WIDE.U32 R2, R6, UR4, RZ ;  /* 0x0000000406027c25 */ /* 0x000fe2000f8e00ff */
[----:B------:R-:W-:Y:S01]  /*25a20*/  ULDC.64 UR4, c[0x0][0xae8] ;  /* 0x0002ba0000047ab9 */ /* 0x000fe20000000a00 */
[----:B------:R-:W-:-:S02]  /*25a30*/  SHF.R.S32.HI R15, RZ, 0x1f, R231 ;  /* 0x0000001fff0f7819 */ /* 0x000fc400000114e7 */
[----:B------:R-:W-:Y:S01]  /*25a40*/  IMAD R7, R233, 0x20, R8 ;  /* 0x00000020e9077824 */ /* 0x000fe200078e0208 */
[----:B------:R-:W-:Y:S02]  /*25a50*/  IADD3 R3, R3, R5, RZ ;  /* 0x0000000503037210 */ /* 0x000fe40007ffe0ff */
[----:B------:R-:W-:Y:S01]  /*25a60*/  SHF.R.S32.HI R20, RZ, 0x1f, R225 ;  /* 0x0000001fff147819 */ /* 0x000fe200000114e1 */
[----:B------:R-:W-:Y:S02]  /*25a70*/  IMAD.IADD R9, R224, 0x1, R7 ;  /* 0x00000001e0097824 */ /* 0x000fe400078e0207 */
[----:B------:R-:W-:Y:S02]  /*25a80*/  IMAD R7, R10, UR4, RZ ;  /* 0x000000040a077c24 */ /* 0x000fe4000f8e02ff */
[----:B----4-:R-:W-:-:S04]  /*25a90*/  @P2 IMAD.HI.U32 R4, R9, R14, RZ ;  /* 0x0000000e09042227 */ /* 0x010fc800078e00ff */
[C---:B------:R-:W-:Y:S02]  /*25aa0*/  IMAD R7, R234.reuse, UR5, R7 ;  /* 0x00000005ea077c24 */ /* 0x040fe4000f8e0207 */
[----:B------:R-:W-:Y:S01]  /*25ab0*/  IMAD.WIDE.U32 R2, R234, UR4, R2 ;  /* 0x00000004ea027c25 */ /* 0x000fe2000f8e0002 */
[----:B------:R-:W-:-:S03]  /*25ac0*/  ULDC.64 UR4, c[0x0][0xaf0] ;  /* 0x0002bc0000047ab9 */ /* 0x000fc60000000a00 */
[----:B------:R-:W-:Y:S01]  /*25ad0*/  IMAD.MOV.U32 R5, RZ, RZ, R9 ;  /* 0x000000ffff057224 */ /* 0x000fe200078e0009 */
[----:B0-----:R-:W-:Y:S01]  /*25ae0*/  @P2 SHF.R.U32.HI R5, RZ, R29, R4 ;  /* 0x0000001dff052219 */ /* 0x001fe20000011604 */
        /* <DEDUP_REMOVED lines=18> */
[C---:B------:R-:W-:Y:S01]  /*25c10*/  IMAD R5, R7.reuse, UR5, R4 ;  /* 0x0000000507057c24 */ /* 0x040fe2000f8e0204 */
[C---:B------:R-:W-:Y:S01]  /*25c20*/  IADD3 R0, R224.reuse, 0x20, RZ ;  /* 0x00000020e0007810 */ /* 0x040fe20007ffe0ff */
        /* <DEDUP_REMOVED lines=25> */
.L_x_2960:
[----:B------:R-:W-:Y:S05]  /*25dc0*/  BSYNC B1 ;  /* 0x0000000000017941 */ /* 0x000fea0003800000 */
.L_x_2959:
        /* <DEDUP_REMOVED lines=17> */
.L_x_2962:
[----:B------:R-:W-:Y:S05]  /*25ee0*/  BSYNC B1 ;  /* 0x0000000000017941 */ /* 0x000fea0003800000 */
.L_x_2961:
        /* <DEDUP_REMOVED lines=17> */
.L_x_2964:
[----:B------:R-:W-:Y:S05]  /*26000*/  BSYNC B1 ;  /* 0x0000000000017941 */ /* 0x000fea0003800000 */
.L_x_2963:
[----:B0-----:R-:W-:Y:S01]  /*26010*/  VIADD R0, R224, 0x60 ;  /* 0x00000060e0007836 */ /* 0x001fe20000000000 */
[----:B------:R0:W0:Y:S04]  /*26020*/  SHFL.IDX PT, R6, R5, 0x3, 0x181f ;  /* 0x00781f0005067f89 */ /* 0x00002800000e0000 */
        /* <DEDUP_REMOVED lines=16> */
.L_x_2955:
[----:B------:R-:W-:Y:S05]  /*26130*/  BSYNC B0 ;  /* 0x0000000000007941 */ /* 0x000fea0003800000 */
.L_x_2946:
[----:B------:R-:W-:Y:S02]  /*26140*/  ULDC UR4, c[0x0][0xc3c] ;  /* 0x00030f0000047ab9 */ /* 0x000fe40000000800 */
[----:B-1----:R-:W-:-:S13]  /*26150*/  ISETP.GE.AND P0, PT, R27, UR4, PT ;  /* 0x000000041b007c0c */ /* 0x002fda000bf06270 */
[----:B------:R-:W-:Y:S05]  /*26160*/  @!P0 BRA `(.L_x_2965) ;  /* 0xfffffdb000908947 */ /* 0x000fea000383ffff */
[----:B------:R-:W-:Y:S05]  /*26170*/  BRA `(.L_x_2741) ;  /* 0x0000008000a87947 */ /* 0x000fea0003800000 */
.L_x_2739:
[----:B------:R-:W-:-:S08]  /*26180*/  NOP ;  /* 0x0000000000007918 */ /* 0x000fd00000000000 */
[----:B0-----:R-:W0:-:S00]  /*26190*/  USETMAXREG.DEALLOC.CTAPOOL 0x18 ;  /* 0x00000018000079c8 */ /* 0x001e0000080e0500 */
[----:B0-----:R-:W2:Y:S01]  /*261a0*/  LDL.LU R2, [R1+0x20] ;  /* 0x0000200001027983 */ /* 0x001ea20000300800 */
[----:B------:R-:W-:Y:S02]  /*261b0*/  LOP3.LUT R0, R0, 0x3, RZ, 0xc0, !PT ;  /* 0x0000000300007812 */ /* 0x000fe400078ec0ff */
[----:B------:R-:W-:-:S04]  /*261c0*/  MOV R6, RZ ;  /* 0x000000ff00067202 */ /* 0x000fc80000000f00 */
        /* <DEDUP_REMOVED lines=13> */
.L_x_2966:
        /* <DEDUP_REMOVED lines=41> */
.L_x_2972:
        /* <DEDUP_REMOVED lines=12> */
.L_x_2971:
[----:B------:R-:W-:Y:S05]  /*265f0*/  BSYNC B0 ;  /* 0x0000000000007941 */ /* 0x000fea0003800000 */
.L_x_2970:
        /* <DEDUP_REMOVED lines=17> */
[----:B------:R-:W-:-:S05]  /*26710*/  IMAD.IADD R7, R8, 0x1, R7 ;  /* 0x0000000108077824 */ /* 0x000fca00078e0207 */
[----:B------:R-:W-:-:S13]  /*26720*/  ISETP.GT.AND P6, PT, R7, UR6, PT ;  /* 0x0000000607007c0c */ /* 0x000fda000bfc4270 */
[----:B------:R-:W-:Y:S05]  /*26730*/  @!P6 BRA `(.L_x_2972) ;  /* 0xfffffffc007ce947 */ /* 0x000fea000383ffff */
[----:B------:R-:W-:-:S07]  /*26740*/  IMAD.MOV.U32 R5, RZ, RZ, R11 ;  /* 0x000000ffff057224 */ /* 0x000fce00078e000b */
.L_x_2968:
[----:B------:R-:W-:-:S04]  /*26750*/  IMAD.IADD R8, R7, 0x1, -R8 ;  /* 0x0000000107087824 */ /* 0x000fc800078e0a08 */
[----:B------:R-:W-:-:S05]  /*26760*/  IMAD R2, R5, UR5, R8 ;  /* 0x0000000505027c24 */ /* 0x000fca000f8e0208 */
[----:B------:R-:W-:Y:S02]  /*26770*/  ISETP.GT.AND P0, PT, R2, UR6, PT ;  /* 0x0000000602007c0c */ /* 0x000fe4000bf04270 */
[----:B------:R-:W0:Y:S11]  /*26780*/  LDC.64 R2, c[0x0][0xc90] ;  /* 0x00032400ff027b82 */ /* 0x000e360000000a00 */
[----:B------:R-:W-:-:S04]  /*26790*/  VOTE.ANY R12, PT, !P0 ;  /* 0x00000000000c7806 */ /* 0x000fc800040e0100 */
[----:B------:R-:W1:Y:S02]  /*267a0*/  POPC R7, R12 ;  /* 0x0000000c00077309 */ /* 0x000e640000000000 */
[----:B-1----:R-:W-:-:S05]  /*267b0*/  IADD3 R19, R7, UR4, RZ ;  /* 0x0000000407137c10 */ /* 0x002fca000fffe0ff */
        /* <DEDUP_REMOVED lines=13> */
.L_x_2973:
[----:B-12---:R-:W-:Y:S01]  /*26890*/  IMAD.MOV R5, RZ, RZ, -R3 ;  /* 0x000000ffff057224 */ /* 0x006fe200078e0a03 */
[----:B------:R-:W-:Y:S01]  /*268a0*/  MOV R2, RZ ;  /* 0x000000ff00027202 */ /* 0x000fe20000000f00 */
[----:B---3--:R-:W-:Y:S01]  /*268b0*/  IMAD R16, R16, UR5, R8 ;  /* 0x0000000510107c24 */ /* 0x008fe2000f8e0208 */
[----:B------:R-:W-:Y:S01]  /*268c0*/  IABS R7, R9 ;  /* 0x0000000900077213 */ /* 0x000fe20000000000 */
[----:B------:R-:W-:-:S04]  /*268d0*/  IMAD R5, R5, R10, RZ ;  /* 0x0000000a05057224 */ /* 0x000fc800078e02ff */
[----:B------:R-:W-:Y:S01]  /*268e0*/  IMAD.HI.U32 R3, R3, R5, R2 ;  /* 0x0000000503037227 */ /* 0x000fe200078e0002 */
[----:B------:R-:W-:-:S03]  /*268f0*/  IADD3 R2, -R16, UR6, RZ ;  /* 0x0000000610027c10 */ /* 0x000fc6000fffe1ff */
[----:B------:R-:W-:Y:S01]  /*26900*/  IMAD.MOV R7, RZ, RZ, -R7 ;  /* 0x000000ffff077224 */ /* 0x000fe200078e0a07 */
        /* <DEDUP_REMOVED lines=13> */
[----:B------:R-:W-:Y:S01]  /*269e0*/  IMAD R5, R11, R8, RZ ;  /* 0x000000080b057224 */ /* 0x000fe200078e02ff */
[----:B------:R-:W-:-:S03]  /*269f0*/  IADD3 R8, -R8, RZ, RZ ;  /* 0x000000ff08087210 */ /* 0x000fc60007ffe1ff */
[----:B------:R-:W-:Y:S02]  /*26a00*/  IMAD.MOV R10, RZ, RZ, -R5 ;  /* 0x000000ffff0a7224 */ /* 0x000fe400078e0a05 */
[----:B------:R-:W-:-:S03]  /*26a10*/  IMAD R8, R9, R8, R2 ;  /* 0x0000000809087224 */ /* 0x000fc600078e0202 */
[----:B------:R-:W-:Y:S02]  /*26a20*/  VIADDMNMX R11, R10, UR5, R11, PT ;  /* 0x000000050a0b7c46 */ /* 0x000fe4000b80010b */
[----:B------:R-:W-:Y:S02]  /*26a30*/  IADD3 R5, R8, R5, RZ ;  /* 0x0000000508057210 */ /* 0x000fe40007ffe0ff */
[----:B------:R-:W-:-:S04]  /*26a40*/  IABS R7, R11 ;  /* 0x0000000b00077213 */ /* 0x000fc80000000000 */
[----:B------:R-:W1:Y:S08]  /*26a50*/  I2F.RP R10, R7 ;  /* 0x00000007000a7306 */ /* 0x000e700000209400 */
[----:B-1----:R-:W1:Y:S02]  /*26a60*/  MUFU.RCP R10, R10 ;  /* 0x0000000a000a7308 */ /* 0x002e640000001000 */
[----:B-1----:R-:W-:Y:S01]  /*26a70*/  VIADD R3, R10, 0xffffffe ;  /* 0x0ffffffe0a037836 */ /* 0x002fe20000000000 */
[----:B------:R-:W-:-:S05]  /*26a80*/  IABS R10, R11 ;  /* 0x0000000b000a7213 */ /* 0x000fca0000000000 */
[----:B------:R-:W1:Y:S01]  /*26a90*/  F2I.FTZ.U32.TRUNC.NTZ R3, R3 ;  /* 0x0000000300037305 */ /* 0x000e62000021f000 */
[----:B------:R-:W-:Y:S02]  /*26aa0*/  IMAD.MOV R10, RZ, RZ, -R10 ;  /* 0x000000ffff0a7224 */ /* 0x000fe400078e0a0a */
[----:B-1----:R-:W-:-:S04]  /*26ab0*/  IMAD.MOV R2, RZ, RZ, -R3 ;  /* 0x000000ffff027224 */ /* 0x002fc800078e0a03 */
        /* <DEDUP_REMOVED lines=9> */
[-C--:B------:R-:W-:Y:S01]  /*26b50*/  @!P1 IADD3 R10, R10, -R7.reuse, RZ ;  /* 0x800000070a0a9210 */ /* 0x080fe20007ffe0ff */
        /* <DEDUP_REMOVED lines=11> */
.L_x_2969:
[----:B------:R-:W-:Y:S01]  /*26c10*/  IMAD.MOV.U32 R17, RZ, RZ, RZ ;  /* 0x000000ffff117224 */ /* 0x000fe200078e00ff */
[----:B------:R-:W-:Y:S01]  /*26c20*/  MOV R16, UR6 ;  /* 0x0000000600107c02 */ /* 0x000fe20008000f00 */
[----:B------:R-:W-:-:S07]  /*26c30*/  IMAD.MOV.U32 R18, RZ, RZ, RZ ;  /* 0x000000ffff127224 */ /* 0x000fce00078e00ff */
.L_x_2974:
[----:B------:R-:W-:-:S13]  /*26c40*/  ISETP.NE.AND P0, PT, R0, RZ, PT ;  /* 0x000000ff0000720c */ /* 0x000fda0003f05270 */
[----:B------:R-:W1:Y:S01]  /*26c50*/  @!P0 S2R R3, SR_CgaCtaId ;  /* 0x0000000000038919 */ /* 0x000e620000008800 */
[----:B------:R-:W-:-:S04]  /*26c60*/  @!P0 MOV R0, 0x400 ;  /* 0x0000040000008802 */ /* 0x000fc80000000f00 */
[----:B-1----:R-:W-:-:S05]  /*26c70*/  @!P0 LEA R0, R3, R0, 0x18 ;  /* 0x0000000003008211 */ /* 0x002fca00078ec0ff */
[----:B------:R1:W-:Y:S01]  /*26c80*/  @!P0 STS.128 [R0+0x368d0], R16 ;  /* 0x0368d01000008388 */ /* 0x0003e20000000c00 */
[----:B------:R-:W-:Y:S06]  /*26c90*/  BAR.ARV 0x5, 0x180 ;  /* 0x0146000000007b1d */ /* 0x000fec0000002000 */
.L_x_2967:
        /* <DEDUP_REMOVED lines=25> */
[----:B0-----:R-:W-:Y:S01]  /*26e30*/  IMAD R3, R2, 0x2, R3 ;  /* 0x0000000202037824 */ /* 0x001fe200078e0203 */
[----:B------:R-:W-:-:S04]  /*26e40*/  MOV R2, 0x1 ;  /* 0x0000000100027802 */ /* 0x000fc80000000f00 */
[----:B------:R0:W-:Y:S04]  /*26e50*/  STL [R1+0x2c], R3 ;  /* 0x00002c0301007387 */ /* 0x0001e80000100800 */
[----:B------:R-:W-:Y:S04]  /*26e60*/  STL [R1+0x8], RZ ;  /* 0x000008ff01007387 */ /* 0x000fe80000100800 */
[----:B------:R1:W-:Y:S01]  /*26e70*/  STL [R1+0x14], R2 ;  /* 0x0000140201007387 */ /* 0x0003e20000100800 */
[----:B0-----:R-:W-:-:S03]  /*26e80*/  IMAD.MOV.U32 R3, RZ, RZ, 0x1 ;  /* 0x00000001ff037424 */ /* 0x001fc600078e00ff */
[----:B------:R0:W-:Y:S04]  /*26e90*/  STL [R1+0x50], RZ ;  /* 0x000050ff01007387 */ /* 0x0001e80000100800 */
[----:B------:R0:W-:Y:S01]  /*26ea0*/  STL [R1+0x1c], RZ ;  /* 0x00001cff01007387 */ /* 0x0001e20000100800 */
[----:B-1----:R-:W-:-:S03]  /*26eb0*/  LOP3.LUT R2, R0, 0x40, RZ, 0xfc, !PT ;  /* 0x0000004000027812 */ /* 0x002fc600078efcff */
[----:B------:R0:W-:Y:S01]  /*26ec0*/  STL [R1+0x24], R3 ;  /* 0x0000240301007387 */ /* 0x0001e20000100800 */
[----:B------:R-:W-:-:S07]  /*26ed0*/  LOP3.LUT R0, R0, 0x80, RZ, 0xfc, !PT ;  /* 0x0000008000007812 */ /* 0x000fce00078efcff */
.L_x_3121:
[----:B0---4-:R-:W0:Y:S02]  /*26ee0*/  LDC.64 R2, c[0x0][0xc88] ;  /* 0x00032200ff027b82 */ /* 0x011e240000000a00 */
[----:B0-----:R-:W-:-:S05]  /*26ef0*/  IMAD.WIDE R2, R19, 0x4, R2 ;  /* 0x0000000413027825 */ /* 0x001fca00078e0202 */
[----:B------:R-:W2:Y:S01]  /*26f00*/  LDG.E R4, desc[UR60][R2.64] ;  /* 0x0000003c02047981 */ /* 0x000ea2000c1e1900 */
[----:B------:R-:W-:Y:S05]  /*26f10*/  YIELD ;  /* 0x0000000000007946 */ /* 0x000fea0003800000 */
[----:B------:R-:W-:Y:S01]  /*26f20*/  ULDC.64 UR4, c[0x0][0xa28] ;  /* 0x00028a0000047ab9 */ /* 0x000fe20000000a00 */
[----:B------:R-:W-:Y:S01]  /*26f30*/  IMAD.MOV.U32 R0, RZ, RZ, RZ ;  /* 0x000000ffff007224 */ /* 0x000fe200078e00ff */
[----:B------:R-:W-:Y:S01]  /*26f40*/  ISETP.NE.U32.AND P0, PT, RZ, UR4, PT ;  /* 0x00000004ff007c0c */ /* 0x000fe2000bf05070 */
[----:B------:R-:W-:Y:S01]  /*26f50*/  ULDC.64 UR10, c[0x0][0xa18] ;  /* 0x00028600000a7ab9 */ /* 0x000fe20000000a00 */
[----:B---3-5:R-:W-:Y:S01]  /*26f60*/  MOV R8, RZ ;  /* 0x000000ff00087202 */ /* 0x028fe20000000f00 */
[----:B------:R-:W-:Y:S01]  /*26f70*/  ULDC.64 UR8, c[0x0][0xa10] ;  /* 0x0002840000087ab9 */ /* 0x000fe20000000a00 */
[----:B------:R-:W-:Y:S01]  /*26f80*/  ISETP.NE.AND.EX P0, PT, RZ, UR5, PT, P0 ;  /* 0x00000005ff007c0c */ /* 0x000fe2000bf05300 */
[----:B------:R-:W-:Y:S01]  /*26f90*/  ULDC.64 UR6, c[0x0][0xa08] ;  /* 0x0002820000067ab9 */ /* 0x000fe20000000a00 */
[----:B--2---:R-:W-:Y:S01]  /*26fa0*/  SHF.R.S32.HI R5, RZ, 0x1f, R4 ;  /* 0x0000001fff057819 */ /* 0x004fe20000011404 */
[----:B------:R-:W-:-:S10]  /*26fb0*/  IMAD.SHL.U32 R15, R4, 0x4, RZ ;  /* 0x00000004040f7824 */ /* 0x000fd400078e00ff */
[C---:B------:R-:W-:Y:S01]  /*26fc0*/  @P0 LEA R2, P1, R4.reuse, UR4, 0x2 ;  /* 0x0000000404020c11 */ /* 0x040fe2000f8210ff */
[----:B------:R0:W-:Y:S03]  /*26fd0*/  STL [R1+0x30], R4 ;  /* 0x0000300401007387 */ /* 0x0001e60000100800 */
[C-C-:B------:R-:W-:Y:S01]  /*26fe0*/  @P0 LEA.HI.X R3, R4.reuse, UR5, R5.reuse, 0x2, P1 ;  /* 0x0000000504030c11 */ /* 0x140fe200088f1405 */
[----:B------:R-:W-:Y:S01]  /*26ff0*/  ULDC.64 UR4, c[0x0][0xa00] ;  /* 0x0002800000047ab9 */ /* 0x000fe20000000a00 */
[----:B------:R-:W-:Y:S01]  /*27000*/  SHF.L.U64.HI R14, R4, 0x2, R5 ;  /* 0x00000002040e7819 */ /* 0x000fe20000010205 */
[----:B-1----:R1:W-:Y:S01]  /*27010*/  STL [R1+0x44], R5 ;  /* 0x0000440501007387 */ /* 0x0023e20000100800 */
        /* <DEDUP_REMOVED lines=16> */
[----:B-1----:R-:W-:Y:S01]  /*27120*/  IADD3.X R5, R14, UR9, RZ, P4, !PT ;  /* 0x000000090e057c10 */ /* 0x002fe2000a7fe4ff */
[----:B------:R-:W-:Y:S01]  /*27130*/  ULDC UR4, c[0x0][0x288] ;  /* 0x0000a20000047ab9 */ /* 0x000fe20000000800 */
[----:B------:R-:W-:Y:S01]  /*27140*/  IADD3 R6, P5, R15, UR6, RZ ;  /* 0x000000060f067c10 */ /* 0x000fe2000ffbe0ff */
[----:B------:R-:W-:Y:S01]  /*27150*/  IMAD.U32 R12, RZ, RZ, UR4 ;  /* 0x00000004ff0c7e24 */ /* 0x000fe2000f8e00ff */
[----:B------:R-:W-:-:S02]  /*27160*/  ULDC.64 UR4, c[0x0][0x418] ;  /* 0x0001060000047ab9 */ /* 0x000fc40000000a00 */
[----:B------:R-:W-:-:S05]  /*27170*/  IADD3.X R7, R14, UR7, RZ, P5, !PT ;  /* 0x000000070e077c10 */ /* 0x000fca000affe4ff */
[----:B------:R0:W5:Y:S04]  /*27180*/  @P0 LDG.E R11, desc[UR60][R6.64] ;  /* 0x0000003c060b0981 */ /* 0x000168000c1e1900 */
[----:B------:R0:W5:Y:S04]  /*27190*/  @P1 LDG.E R10, desc[UR60][R4.64] ;  /* 0x0000003c040a1981 */ /* 0x000168000c1e1900 */
[----:B--2---:R1:W-:Y:S02]  /*271a0*/  STL [R1+0x3c], R8 ;  /* 0x00003c0801007387 */ /* 0x0043e40000100800 */
[----:B-1----:R-:W-:-:S04]  /*271b0*/  @P3 IADD3 R8, P4, R15, UR10, RZ ;  /* 0x0000000a0f083c10 */ /* 0x002fc8000ff9e0ff */
[----:B------:R-:W-:-:S05]  /*271c0*/  @P3 IADD3.X R9, R14, UR11, RZ, P4, !PT ;  /* 0x0000000b0e093c10 */ /* 0x000fca000a7fe4ff */
[----:B------:R-:W2:Y:S01]  /*271d0*/  @P3 LDG.E R12, desc[UR60][R8.64] ;  /* 0x0000003c080c3981 */ /* 0x000ea2000c1e1900 */
[----:B------:R-:W-:-:S03]  /*271e0*/  UISETP.NE.U32.AND UP0, UPT, UR4, URZ, UPT ;  /* 0x0000003f0400728c */ /* 0x000fc6000bf05070 */
[----:B------:R-:W-:Y:S01]  /*271f0*/  ULDC UR4, c[0x0][0x424] ;  /* 0x0001090000047ab9 */ /* 0x000fe20000000800 */
[----:B------:R-:W-:-:S03]  /*27200*/  UISETP.NE.AND.EX UP0, UPT, UR5, URZ, UPT, UP0 ;  /* 0x0000003f0500728c */ /* 0x000fc6000bf05300 */
[----:B------:R-:W-:Y:S01]  /*27210*/  ULDC UR5, c[0x0][0x2f0] ;  /* 0x0000bc0000057ab9 */ /* 0x000fe20000000800 */
[----:B------:R-:W-:Y:S01]  /*27220*/  USEL UR4, UR4, 0x1, UP0 ;  /* 0x0000000104047887 */ /* 0x000fe20008000000 */
[----:B--2---:R0:W-:Y:S04]  /*27230*/  STL [R1+0x40], R12 ;  /* 0x0000400c01007387 */ /* 0x0041e80000100800 */
[----:B------:R0:W5:Y:S01]  /*27240*/  LDL R13, [R1+0x40] ;  /* 0x00004000010d7983 */ /* 0x0001620000100800 */
[----:B------:R-:W-:-:S03]  /*27250*/  UIMAD UR4, UR4, UR5, URZ ;  /* 0x00000005040472a4 */ /* 0x000fc6000f8e023f */
[----:B------:R-:W-:Y:S02]  /*27260*/  ULDC UR5, c[0x0][0x348] ;  /* 0x0000d20000057ab9 */ /* 0x000fe40000000800 */
[----:B------:R-:W-:Y:S02]  /*27270*/  IMAD.U32 R8, RZ, RZ, UR5 ;  /* 0x00000005ff087e24 */ /* 0x000fe4000f8e00ff */
[----:B------:R-:W-:Y:S01]  /*27280*/  IMAD.U32 R9, RZ, RZ, UR4 ;  /* 0x00000004ff097e24 */ /* 0x000fe2000f8e00ff */
[----:B0-----:R-:W-:Y:S06]  /*27290*/  @P3 BRA `(.L_x_2976) ;  /* 0x0000000000143947 */ /* 0x001fec0003800000 */
[----:B------:R-:W-:Y:S05]  /*272a0*/  @!P2 BRA `(.L_x_2976) ;  /* 0x000000000010a947 */ /* 0x000fea0003800000 */
[----:B------:R-:W2:Y:S04]  /*272b0*/  LDG.E R12, desc[UR60][R2.64] ;  /* 0x0000003c020c7981 */ /* 0x000ea8000c1e1900 */
[----:B------:R-:W2:Y:S02]  /*272c0*/  LDG.E R2, desc[UR60][R2.64+0x4] ;  /* 0x0000043c02027981 */ /* 0x000ea4000c1e1900 */
[----:B--2--5:R-:W-:-:S05]  /*272d0*/  IADD3 R13, -R12, R2, RZ ;  /* 0x000000020c0d7210 */ /* 0x024fca0007ffe1ff */
[----:B------:R0:W-:Y:S02]  /*272e0*/  STL [R1+0x40], R13 ;  /* 0x0000400d01007387 */ /* 0x0001e40000100800 */
.L_x_2976:
[----:B------:R-:W2:Y:S01]  /*272f0*/  LDL R12, [R1+0x30] ;  /* 0x00003000010c7983 */ /* 0x000ea20000100800 */
[----:B-----5:R-:W-:Y:S01]  /*27300*/  IMAD.IADD R2, R11, 0x1, R0 ;  /* 0x000000010b027824 */ /* 0x020fe200078e0200 */
[----:B------:R-:W-:Y:S02]  /*27310*/  ULDC.64 UR4, c[0x0][0xa20] ;  /* 0x0002880000047ab9 */ /* 0x000fe40000000a00 */
[----:B------:R-:W-:Y:S02]  /*27320*/  ISETP.NE.U32.AND P2, PT, RZ, UR4, PT ;  /* 0x00000004ff007c0c */ /* 0x000fe4000bf45070 */
[----:B------:R1:W-:Y:S02]  /*27330*/  STL [R1+0x18], R2 ;  /* 0x0000180201007387 */ /* 0x0003e40000100800 */
[----:B------:R-:W-:Y:S02]  /*27340*/  ISETP.NE.AND.EX P2, PT, RZ, UR5, PT, P2 ;  /* 0x00000005ff007c0c */ /* 0x000fe4000bf45320 */
[----:B--2---:R1:W-:Y:S11]  /*27350*/  STL [R1+0x10], R12 ;  /* 0x0000100c01007387 */ /* 0x0043f60000100800 */
[----:B------:R-:W-:Y:S05]  /*27360*/  @!P2 BRA `(.L_x_2977) ;  /* 0x000000000010a947 */ /* 0x000fea0003800000 */
[----:B-1----:R-:W-:-:S04]  /*27370*/  IADD3 R2, P0, R15, UR4, RZ ;  /* 0x000000040f027c10 */ /* 0x002fc8000ff1e0ff */
[----:B------:R-:W-:-:S05]  /*27380*/  IADD3.X R3, R14, UR5, RZ, P0, !PT ;  /* 0x000000050e037c10 */ /* 0x000fca00087fe4ff */
[----:B------:R1:W5:Y:S01]  /*27390*/  LDG.E R9, desc[UR60][R2.64] ;  /* 0x0000003c02097981 */ /* 0x000362000c1e1900 */
[----:B------:R-:W-:Y:S05]  /*273a0*/  BRA `(.L_x_2978) ;  /* 0x0000000000107947 */ /* 0x000fea0003800000 */
.L_x_2977:
[----:B------:R-:W-:Y:S05]  /*273b0*/  @!P0 BRA `(.L_x_2978) ;  /* 0x00000000000c8947 */ /* 0x000fea0003800000 */
[----:B------:R-:W2:Y:S04]  /*273c0*/  LDG.E R9, desc[UR60][R6.64] ;  /* 0x0000003c06097981 */ /* 0x000ea8000c1e1900 */
[----:B------:R-:W2:Y:S02]  /*273d0*/  LDG.E R6, desc[UR60][R6.64+0x4] ;  /* 0x0000043c06067981 */ /* 0x000ea4000c1e1900 */
[----:B--2---:R-:W-:-:S07]  /*273e0*/  IMAD.IADD R9, R6, 0x1, -R9 ;  /* 0x0000000106097824 */ /* 0x004fce00078e0a09 */
.L_x_2978:
[----:B-1----:R-:W2:Y:S01]  /*273f0*/  @P1 LDG.E R2, desc[UR60][R4.64] ;  /* 0x0000003c04021981 */ /* 0x002ea2000c1e1900 */
[----:B------:R-:W1:Y:S03]  /*27400*/  LDC R3, c[0x0][0x448] ;  /* 0x00011200ff037b82 */ /* 0x000e660000000800 */
[----:B------:R-:W2:Y:S01]  /*27410*/  @P1 LDG.E R4, desc[UR60][R4.64+0x4] ;  /* 0x0000043c04041981 */ /* 0x000ea2000c1e1900 */
[----:B-----5:R-:W-:Y:S01]  /*27420*/  IMAD.IADD R0, R9, 0x1, -R0 ;  /* 0x0000000109007824 */ /* 0x020fe200078e0a00 */
[----:B------:R-:W-:Y:S01]  /*27430*/  BSSY B0, `(.L_x_2979) ;  /* 0x000017a000007945 */ /* 0x000fe20003800000 */
[----:B-1----:R-:W-:-:S13]  /*27440*/  ISETP.NE.AND P0, PT, R3, 0x1, PT ;  /* 0x000000010300780c */ /* 0x002fda0003f05270 */
[----:B------:R-:W1:Y:S01]  /*27450*/  @P0 LDC R3, c[0x0][0x44c] ;  /* 0x00011300ff030b82 */ /* 0x000e620000000800 */
[----:B--2---:R-:W-:Y:S01]  /*27460*/  @P1 IMAD.IADD R8, R4, 0x1, -R2 ;  /* 0x0000000104081824 */ /* 0x004fe200078e0a02 */
[----:B------:R-:W-:-:S06]  /*27470*/  SHF.L.U32 R2, R17, 0x7, RZ ;  /* 0x0000000711027819 */ /* 0x000fcc00000006ff */
[----:B------:R-:W2:Y:S01]  /*27480*/  @P0 LDC R4, c[0x0][0x450] ;  /* 0x00011400ff040b82 */ /* 0x000ea20000000800 */
[----:B------:R-:W-:-:S04]  /*27490*/  VIADD R2, R2, 0x7f ;  /* 0x0000007f02027836 */ /* 0x000fc80000000000 */
[----:B-1----:R-:W-:-:S04]  /*274a0*/  @P0 IMAD.HI.U32 R3, R2, R3, RZ ;  /* 0x0000000302030227 */ /* 0x002fc800078e00ff */
[----:B------:R-:W-:Y:S02]  /*274b0*/  IMAD.MOV.U32 R5, RZ, RZ, R2 ;  /* 0x000000ffff057224 */ /* 0x000fe400078e0002 */
[----:B------:R-:W-:Y:S01]  /*274c0*/  IMAD.MOV.U32 R2, RZ, RZ, RZ ;  /* 0x000000ffff027224 */ /* 0x000fe200078e00ff */
[----:B--2---:R-:W-:Y:S02]  /*274d0*/  @P0 SHF.R.U32.HI R5, RZ, R4, R3 ;  /* 0x00000004ff050219 */ /* 0x004fe40000011603 */
[----:B------:R-:W-:-:S04]  /*274e0*/  IADD3 R4, R0, R8, RZ ;  /* 0x0000000800047210 */ /* 0x000fc80007ffe0ff */
[C---:B------:R-:W-:Y:S01]  /*274f0*/  IADD3 R21, R4.reuse, 0x70, -R13 ;  /* 0x0000007004157810 */ /* 0x040fe20007ffe80d */
[----:B------:R-:W-:-:S04]  /*27500*/  VIADD R3, R4, 0x6f ;  /* 0x0000006f04037836 */ /* 0x000fc80000000000 */
[----:B------:R-:W-:-:S04]  /*27510*/  IMAD.HI R6, R3, -0x6db6db6d, R2 ;  /* 0x9249249303067827 */ /* 0x000fc800078e0202 */
[----:B------:R-:W-:Y:S01]  /*27520*/  IMAD.IADD R3, R21, 0x1, R5 ;  /* 0x0000000115037824 */ /* 0x000fe200078e0205 */
[----:B------:R-:W-:-:S03]  /*27530*/  SHF.R.U32.HI R20, RZ, 0x1f, R6 ;  /* 0x0000001fff147819 */ /* 0x000fc60000011606 */
[----:B------:R-:W-:Y:S01]  /*27540*/  IMAD.HI R2, R3, -0x6db6db6d, R2 ;  /* 0x9249249303027827 */ /* 0x000fe200078e0202 */
[----:B------:R-:W-:-:S04]  /*27550*/  LEA.HI.SX32 R20, R6, R20, 0x1a ;  /* 0x0000001406147211 */ /* 0x000fc800078fd2ff */
[----:B------:R-:W-:-:S04]  /*27560*/  SHF.R.U32.HI R3, RZ, 0x1f, R2 ;  /* 0x0000001fff037819 */ /* 0x000fc80000011602 */
[----:B------:R-:W-:-:S04]  /*27570*/  LEA.HI.SX32 R2, R2, R3, 0x1a ;  /* 0x0000000302027211 */ /* 0x000fc800078fd2ff */
[----:B------:R-:W-:-:S05]  /*27580*/  VIMNMX R2, R20, R2, PT ;  /* 0x0000000214027248 */ /* 0x000fca0003fe0100 */
[----:B------:R-:W-:Y:S01]  /*27590*/  IMAD R2, R2, 0x70, -R0 ;  /* 0x0000007002027824 */ /* 0x000fe200078e0a00 */
[----:B------:R-:W-:-:S04]  /*275a0*/  IADD3 R0, -R0, RZ, RZ ;  /* 0x000000ff00007210 */ /* 0x000fc80007ffe1ff */
[----:B------:R-:W-:Y:S02]  /*275b0*/  VIMNMX R4, R2, R8, PT ;  /* 0x0000000802047248 */ /* 0x000fe40003fe0100 */
[----:B------:R-:W-:-:S04]  /*275c0*/  VIMNMX R0, RZ, R0, !PT ;  /* 0x00000000ff007248 */ /* 0x000fc80007fe0100 */
[----:B------:R-:W-:Y:S02]  /*275d0*/  ISETP.GT.AND P0, PT, R4, R0, PT ;  /* 0x000000000400720c */ /* 0x000fe40003f04270 */
[----:B------:R-:W-:-:S05]  /*275e0*/  SHF.R.U32.HI R2, RZ, 0x4, R0 ;  /* 0x00000004ff027819 */ /* 0x000fca0000011600 */
[----:B------:R-:W-:-:S04]  /*275f0*/  IMAD.WIDE.U32 R2, R2, 0x24924925, RZ ;  /* 0x2492492502027825 */ /* 0x000fc800078e00ff */
[----:B------:R-:W-:Y:S02]  /*27600*/  IMAD.MOV.U32 R2, RZ, RZ, R3 ;  /* 0x000000ffff027224 */ /* 0x000fe400078e0003 */
[----:B------:R-:W-:Y:S02]  /*27610*/  @P0 VIADD R5, R4, 0x6f ;  /* 0x0000006f04050836 */ /* 0x000fe40000000000 */
[----:B------:R-:W-:Y:S01]  /*27620*/  @P0 IMAD.MOV.U32 R4, RZ, RZ, RZ ;  /* 0x000000ffff040224 */ /* 0x000fe200078e00ff */
[----:B------:R-:W-:-:S03]  /*27630*/  MOV R8, R2 ;  /* 0x0000000200087202 */ /* 0x000fc60000000f00 */
[----:B------:R-:W-:-:S05]  /*27640*/  @P0 IMAD.HI R4, R5, -0x6db6db6d, R4 ;  /* 0x9249249305040827 */ /* 0x000fca00078e0204 */
        /* <DEDUP_REMOVED lines=12> */
.L_x_3164:
[----:B--2---:R-:W-:Y:S02]  /*27710*/  ISETP.NE.AND P0, PT, R14, RZ, PT ;  /* 0x000000ff0e00720c */ /* 0x004fe40003f05270 */
[----:B------:R-:W-:-:S11]  /*27720*/  PLOP3.LUT P6, PT, PT, PT, PT, 0x8, 0x0 ;  /* 0x000000000000781c */ /* 0x000fd60003fce170 */
[----:B------:R-:W-:Y:S05]  /*27730*/  @P0 BRA `(.L_x_2982) ;  /* 0x00000000000c0947 */ /* 0x000fea0003800000 */
[----:B------:R-:W-:-:S03]  /*27740*/  UMOV UR4, 0xffffffff ;  /* 0xffffffff00047882 */ /* 0x000fc60000000000 */
[----:B------:R-:W-:Y:S05]  /*27750*/  BRA.DIV UR4, `(.L_x_2983) ;  /* 0x0000007a04307947 */ /* 0x000fea000b800000 */
[----:B------:R-:W-:-:S13]  /*27760*/  ELECT P6, URZ, PT ;  /* 0x00000000003f782f */ /* 0x000fda00038c0000 */
.L_x_2982:
        /* <DEDUP_REMOVED lines=10> */
.L_x_3167:
[----:B------:R-:W-:Y:S05]  /*27810*/  BSYNC B1 ;  /* 0x0000000000017941 */ /* 0x000fea0003800000 */
.L_x_2984:
        /* <DEDUP_REMOVED lines=13> */
.L_x_3168:
[----:B------:R-:W-:Y:S05]  /*278f0*/  BSYNC B2 ;  /* 0x0000000000027941 */ /* 0x000fea0003800000 */
.L_x_2988:
        /* <DEDUP_REMOVED lines=9> */
.L_x_2991:
[----:B------:R-:W-:Y:S05]  /*27990*/  BSYNC B2 ;  /* 0x0000000000027941 */ /* 0x000fea0003800000 */
.L_x_2990:
        /* <DEDUP_REMOVED lines=12> */
[----:B------:R-:W-:-:S03]  /*27a60*/  VIADD R3, R6, 0x36890 ;  /* 0x0003689006037836 */ /* 0x000fc60000000000 */
[----:B------:R-:W-:-:S07]  /*27a70*/  IADD3 R7, R5, 0x21400, RZ ;  /* 0x0002140005077810 */ /* 0x000fce0007ffe0ff */
.L_x_2992:
        /* <DEDUP_REMOVED lines=16> */
.L_x_2993:
        /* <DEDUP_REMOVED lines=16> */
.L_x_2994:
        /* <DEDUP_REMOVED lines=13> */
.L_x_3169:
[----:B------:R-:W-:Y:S05]  /*27d50*/  BSYNC B2 ;  /* 0x0000000000027941 */ /* 0x000fea0003800000 */
.L_x_2995:
        /* <DEDUP_REMOVED lines=11> */
.L_x_2998:
[----:B------:R-:W-:Y:S05]  /*27e10*/  BSYNC B2 ;  /* 0x0000000000027941 */ /* 0x000fea0003800000 */
.L_x_2997:
        /* <DEDUP_REMOVED lines=8> */
.L_x_2999:
        /* <DEDUP_REMOVED lines=15> */
.L_x_3000:
        /* <DEDUP_REMOVED lines=15> */
.L_x_3001:
        /* <DEDUP_REMOVED lines=10> */
.L_x_2987:
[----:B------:R-:W-:Y:S05]  /*28120*/  BSYNC B1 ;  /* 0x0000000000017941 */ /* 0x000fea0003800000 */
.L_x_2986:
[----:B-1----:R-:W2:Y:S04]  /*28130*/  LDL.LU R3, [R1+0x1c] ;  /* 0x00001c0001037983 */ /* 0x002ea80000300800 */
[----:B------:R-:W3:Y:S01]  /*28140*/  LDL.LU R7, [R1+0x24] ;  /* 0x0000240001077983 */ /* 0x000ee20000300800 */
[----:B------:R-:W-:Y:S01]  /*28150*/  VIADD R8, R8, 0xfffffffe ;  /* 0xfffffffe08087836 */ /* 0x000fe20000000000 */
[----:B------:R-:W-:-:S04]  /*28160*/  PLOP3.LUT P0, PT, PT, PT, PT, 0x8, 0x0 ;  /* 0x000000000000781c */ /* 0x000fc80003f0e170 */
[----:B------:R-:W-:Y:S02]  /*28170*/  ISETP.GE.AND P2, PT, R8, R2, PT ;  /* 0x000000020800720c */ /* 0x000fe40003f46270 */
[----:B--2---:R-:W-:-:S04]  /*28180*/  IADD3 R3, R3, 0x1, RZ ;  /* 0x0000000103037810 */ /* 0x004fc80007ffe0ff */
[----:B------:R-:W-:-:S04]  /*28190*/  ISETP.NE.AND P1, PT, R3, 0x2, PT ;  /* 0x000000020300780c */ /* 0x000fc80003f25270 */
[----:B------:R-:W-:Y:S02]  /*281a0*/  SEL R4, RZ, 0x1, P1 ;  /* 0x00000001ff047807 */ /* 0x000fe40000800000 */
[----:B------:R-:W-:Y:S02]  /*281b0*/  SEL R3, R3, RZ, P1 ;  /* 0x000000ff03037207 */ /* 0x000fe40000800000 */
[----:B---3--:R-:W-:-:S03]  /*281c0*/  LOP3.LUT R7, R7, R4, RZ, 0x3c, !PT ;  /* 0x0000000407077212 */ /* 0x008fc600078e3cff */
[----:B------:R1:W-:Y:S04]  /*281d0*/  STL [R1+0x1c], R3 ;  /* 0x00001c0301007387 */ /* 0x0003e80000100800 */
[----:B------:R1:W-:Y:S01]  /*281e0*/  STL [R1+0x24], R7 ;  /* 0x0000240701007387 */ /* 0x0003e20000100800 */
[----:B------:R-:W-:Y:S05]  /*281f0*/  @!P2 BRA `(.L_x_2980) ;  /* 0x000000080074a947 */ /* 0x000fea0003800000 */
.L_x_3018:
        /* <DEDUP_REMOVED lines=14> */
.L_x_3170:
[----:B------:R-:W-:Y:S05]  /*282e0*/  BSYNC B2 ;  /* 0x0000000000027941 */ /* 0x000fea0003800000 */
.L_x_3004:
        /* <DEDUP_REMOVED lines=9> */
.L_x_3007:
[----:B------:R-:W-:Y:S05]  /*28380*/  BSYNC B2 ;  /* 0x0000000000027941 */ /* 0x000fea0003800000 */
.L_x_3006:
        /* <DEDUP_REMOVED lines=13> */
.L_x_3008:
        /* <DEDUP_REMOVED lines=16> */
.L_x_3009:
        /* <DEDUP_REMOVED lines=16> */
.L_x_3010:
        /* <DEDUP_REMOVED lines=13> */
.L_x_3171:
[----:B------:R-:W-:Y:S05]  /*28730*/  BSYNC B2 ;  /* 0x0000000000027941 */ /* 0x000fea0003800000 */
.L_x_3011:
[----:B------:R-:W-:Y:S01]  /*28740*/  BSSY B2, `(.L_x_3013) ;  /* 0x000000b000027945 */ /* 0x000fe20003800000 */
[----:B------:R-:W-:Y:S01]  /*28750*/  IMAD.MOV.U32 R12, RZ, RZ, 0x0 ;  /* 0x00000000ff0c7424 */ /* 0x000fe200078e00ff */
[----:B0-----:R-:W-:Y:S02]  /*28760*/  MOV R13, 0x12f00000 ;  /* 0x12f00000000d7802 */ /* 0x001fe40000000f00 */
[----:B------:R-:W-:Y:S05]  /*28770*/  @P2 BRA `(.L_x_3014) ;  /* 0x00000000001c2947 */ /* 0x000fea0003800000 */
[----:B------:R-:W0:Y:S01]  /*28780*/  S2R R9, SR_TID.X ;  /* 0x0000000000097919 */ /* 0x000e220000002100 */
[----:B------:R-:W-:-:S04]  /*28790*/  IMAD.MOV.U32 R3, RZ, RZ, 0xa800 ;  /* 0x0000a800ff037424 */ /* 0x000fc800078e00ff */
[----:B------:R3:W-:Y:S01]  /*287a0*/  SYNCS.ARRIVE.TRANS64 RZ, [R7+URZ+0x368b0], R3 ;  /* 0x0368b00307ff79a7 */ /* 0x0007e2000800003f */
[----:B0-----:R-:W-:-:S04]  /*287b0*/  LOP3.LUT R9, R9, 0x1f, RZ, 0xc0, !PT ;  /* 0x0000001f09097812 */ /* 0x001fc800078ec0ff */
[----:B------:R-:W-:-:S13]  /*287c0*/  ISETP.NE.AND P1, PT, R9, RZ, PT ;  /* 0x000000ff0900720c */ /* 0x000fda0003f25270 */
[----:B---3--:R-:W-:Y:S05]  /*287d0*/  @!P1 BRA `(.L_x_3014) ;  /* 0x0000000000049947 */ /* 0x008fea0003800000 */
[----:B------:R-:W-:Y:S01]  /*287e0*/  BPT.TRAP 0x1 ;  /* 0x000000040000795c */ /* 0x000fe20000300000 */
.L_x_3014:
[----:B------:R-:W-:Y:S05]  /*287f0*/  BSYNC B2 ;  /* 0x0000000000027941 */ /* 0x000fea0003800000 */
.L_x_3013:
[----:B------:R-:W-:Y:S01]  /*28800*/  R2UR UR10, R11 ;  /* 0x000000000b0a72ca */ /* 0x000fe200000e0000 */
[----:B------:R-:W-:Y:S01]  /*28810*/  UIADD3 UR4, UP0, UR36, 0x670, URZ ;  /* 0x0000067024047890 */ /* 0x000fe2000ff1e03f */
[----:B------:R-:W-:Y:S01]  /*28820*/  R2UR UR6, R12 ;  /* 0x000000000c0672ca */ /* 0x000fe200000e0000 */
[----:B-12---:R-:W-:Y:S01]  /*28830*/  VIADD R7, R7, 0x368b0 ;  /* 0x000368b007077836 */ /* 0x006fe20000000000 */
[----:B------:R-:W-:Y:S01]  /*28840*/  R2UR UR7, R13 ;  /* 0x000000000d0772ca */ /* 0x000fe200000e0000 */
[----:B------:R-:W-:Y:S01]  /*28850*/  VIADD R3, R5, 0x400 ;  /* 0x0000040005037836 */ /* 0x000fe20000000000 */
[----:B------:R-:W-:Y:S01]  /*28860*/  PLOP3.LUT P1, PT, PT, PT, PT, 0x80, 0x0 ;  /* 0x000000000000781c */ /* 0x000fe20003f2f070 */
[----:B------:R-:W-:-:S12]  /*28870*/  UIADD3.X UR5, URZ, UR37, URZ, UP0, !UPT ;  /* 0x000000253f057290 */ /* 0x000fd800087fe43f */
.L_x_3015:
        /* <DEDUP_REMOVED lines=15> */
.L_x_3016:
        /* <DEDUP_REMOVED lines=15> */
.L_x_3017:
        /* <DEDUP_REMOVED lines=10> */
.L_x_3003:
[----:B------:R-:W-:Y:S05]  /*28b00*/  BSYNC B1 ;  /* 0x0000000000017941 */ /* 0x000fea0003800000 */
.L_x_3002:
[----:B-1----:R-:W2:Y:S04]  /*28b10*/  LDL.LU R3, [R1+0x1c] ;  /* 0x00001c0001037983 */ /* 0x002ea80000300800 */
        /* <DEDUP_REMOVED lines=11> */
.L_x_2980:
[----:B------:R-:W-:Y:S05]  /*28bd0*/  BSYNC B0 ;  /* 0x0000000000007941 */ /* 0x000fea0003800000 */
.L_x_2979:
[----:B------:R-:W3:Y:S01]  /*28be0*/  LDC R0, c[0x0][0x448] ;  /* 0x00011200ff007b82 */ /* 0x000ee20000000800 */
[----:B------:R-:W-:Y:S05]  /*28bf0*/  @!P0 WARPSYNC.ALL ;  /* 0x0000000000008948 */ /* 0x000fea0003800000 */
[----:B------:R-:W-:Y:S02]  /*28c00*/  BSSY B7, `(.L_x_3019) ;  /* 0x000047e000077945 */ /* 0x000fe40003800000 */
[----:B------:R-:W-:Y:S01]  /*28c10*/  @!P0 BAR.SYNC.DEFER_BLOCKING 0xc, 0x180 ;  /* 0x0306000000008b1d */ /* 0x000fe20000010000 */
[----:B---3--:R-:W-:Y:S02]  /*28c20*/  ISETP.NE.AND P1, PT, R0, 0x1, PT ;  /* 0x000000010000780c */ /* 0x008fe40003f25270 */
[----:B------:R-:W-:-:S11]  /*28c30*/  LEA R0, R17, 0x7f, 0x7 ;  /* 0x0000007f11007811 */ /* 0x000fd600078e38ff */
[----:B------:R-:W3:Y:S08]  /*28c40*/  @P1 LDC R2, c[0x0][0x44c] ;  /* 0x00011300ff021b82 */ /* 0x000ef00000000800 */
[----:B-12---:R-:W1:Y:S01]  /*28c50*/  @P1 LDC R3, c[0x0][0x450] ;  /* 0x00011400ff031b82 */ /* 0x006e620000000800 */
[----:B---3--:R-:W-:-:S05]  /*28c60*/  @P1 IMAD.HI.U32 R2, R0, R2, RZ ;  /* 0x0000000200021227 */ /* 0x008fca00078e00ff */
[----:B-1----:R-:W-:Y:S01]  /*28c70*/  @P1 SHF.R.U32.HI R0, RZ, R3, R2 ;  /* 0x00000003ff001219 */ /* 0x002fe20000011602 */
[----:B------:R-:W-:-:S03]  /*28c80*/  IMAD.MOV.U32 R2, RZ, RZ, RZ ;  /* 0x000000ffff027224 */ /* 0x000fc600078e00ff */
[----:B------:R-:W-:-:S05]  /*28c90*/  IADD3 R3, R21, R0, RZ ;  /* 0x0000000015037210 */ /* 0x000fca0007ffe0ff */
[----:B------:R-:W-:-:S05]  /*28ca0*/  IMAD.HI R2, R3, -0x6db6db6d, R2 ;  /* 0x9249249303027827 */ /* 0x000fca00078e0202 */
[----:B------:R-:W-:-:S04]  /*28cb0*/  SHF.R.U32.HI R0, RZ, 0x1f, R2 ;  /* 0x0000001fff007819 */ /* 0x000fc80000011602 */
[----:B------:R-:W-:-:S04]  /*28cc0*/  LEA.HI.SX32 R2, R2, R0, 0x1a ;  /* 0x0000000002027211 */ /* 0x000fc800078fd2ff */
[----:B------:R-:W-:-:S04]  /*28cd0*/  VIMNMX R4, R20, R2, PT ;  /* 0x0000000214047248 */ /* 0x000fc80003fe0100 */
[----:B------:R-:W-:Y:S01]  /*28ce0*/  ISETP.GT.AND P0, PT, R4, RZ, PT ;  /* 0x000000ff0400720c */ /* 0x000fe20003f04270 */
        /* <DEDUP_REMOVED lines=19> */
.L_x_3020:
        /* <DEDUP_REMOVED lines=21> */
.L_x_3023:
[----:B------:R-:W-:Y:S05]  /*28f70*/  BSYNC B6 ;  /* 0x0000000000067941 */ /* 0x000fea0003800000 */
.L_x_3022:
        /* <DEDUP_REMOVED lines=13> */
[----:B------:R-:W-:Y:S01]  /*29050*/  MOV R12, 0x1 ;  /* 0x00000001000c7802 */ /* 0x000fe20000000f00 */
[----:B------:R-:W-:Y:S02]  /*29060*/  IMAD.U32 R6, RZ, RZ, UR8 ;  /* 0x00000008ff067e24 */ /* 0x000fe4000f8e00ff */
[----:B------:R-:W-:-:S02]  /*29070*/  IMAD.U32 R10, RZ, RZ, UR4 ;  /* 0x00000004ff0a7e24 */ /* 0x000fc4000f8e00ff */
[----:B------:R-:W-:Y:S02]  /*29080*/  IMAD.U32 R11, RZ, RZ, UR5 ;  /* 0x00000005ff0b7e24 */ /* 0x000fe4000f8e00ff */
[----:B------:R-:W-:Y:S02]  /*29090*/  IMAD.MOV.U32 R8, RZ, RZ, 0x70 ;  /* 0x00000070ff087424 */ /* 0x000fe400078e00ff */
[----:B01----:R-:W-:-:S07]  /*290a0*/  IMAD.MOV.U32 R13, RZ, RZ, RZ ;  /* 0x000000ffff0d7224 */ /* 0x003fce00078e00ff */
[----:B------:R-:W-:-:S07]  /*290b0*/  LEPC R20, `(.L_x_3026) ;  /* 0x000000001014794e */ /* 0x000fce0000000000 */
[----:B--2---:R-:W-:Y:S05]  /*290c0*/  CALL.ABS.NOINC R2 ;  /* 0x0000000002007343 */ /* 0x004fea0003c00000 */
.L_x_3026:
        /* <DEDUP_REMOVED lines=8> */
[----:B------:R-:W-:Y:S01]  /*29150*/  MOV R8, 0x70 ;  /* 0x0000007000087802 */ /* 0x000fe20000000f00 */
[----:B------:R-:W-:Y:S02]  /*29160*/  IMAD.U32 R7, RZ, RZ, UR7 ;  /* 0x00000007ff077e24 */ /* 0x000fe4000f8e00ff */
[----:B------:R-:W-:-:S02]  /*29170*/  IMAD.U32 R10, RZ, RZ, UR8 ;  /* 0x00000008ff0a7e24 */ /* 0x000fc4000f8e00ff */
[----:B------:R-:W-:Y:S02]  /*29180*/  IMAD.U32 R11, RZ, RZ, UR9 ;  /* 0x00000009ff0b7e24 */ /* 0x000fe4000f8e00ff */
[----:B------:R-:W-:Y:S02]  /*29190*/  IMAD.MOV.U32 R12, RZ, RZ, 0x1 ;  /* 0x00000001ff0c7424 */ /* 0x000fe400078e00ff */
[----:B------:R-:W-:-:S07]  /*291a0*/  IMAD.MOV.U32 R13, RZ, RZ, RZ ;  /* 0x000000ffff0d7224 */ /* 0x000fce00078e00ff */
[----:B------:R-:W-:-:S07]  /*291b0*/  LEPC R20, `(.L_x_3025) ;  /* 0x000000001014794e */ /* 0x000fce0000000000 */
[----:B0-----:R-:W-:Y:S05]  /*291c0*/  CALL.ABS.NOINC R2 ;  /* 0x0000000002007343 */ /* 0x001fea0003c00000 */
.L_x_3025:
[----:B------:R-:W-:Y:S05]  /*291d0*/  BSYNC B6 ;  /* 0x0000000000067941 */ /* 0x000fea0003800000 */
.L_x_3024:
        /* <DEDUP_REMOVED lines=10> */
[----:B----4-:R1:W2:Y:S02]  /*29280*/  @P0 LDG.E R7, desc[UR60][R2.64] ;  /* 0x0000003c02070981 */ /* 0x0102a4000c1e1900 */
[----:B-1----:R-:W1:Y:S01]  /*29290*/  LDC.64 R2, c[0x0][0x418] ;  /* 0x00010600ff027b82 */ /* 0x002e620000000a00 */
[----:B-----5:R-:W-:Y:S01]  /*292a0*/  VIADD R4, R0, 0xffffffff ;  /* 0xffffffff00047836 */ /* 0x020fe20000000000 */
[----:B--2---:R-:W-:Y:S01]  /*292b0*/  SHF.R.S32.HI R8, RZ, 0x1f, R7 ;  /* 0x0000001fff087819 */ /* 0x004fe20000011407 */
[----:B------:R2:W-:Y:S04]  /*292c0*/  @P0 STL [R1+0x10], R7 ;  /* 0x0000100701000387 */ /* 0x0005e80000100800 */
        /* <DEDUP_REMOVED lines=10> */
.L_x_3174:
[----:B-1----:R-:W3:Y:S01]  /*29370*/  LDL.LU R5, [R1+0x20] ;  /* 0x0000200001057983 */ /* 0x002ee20000300800 */
[----:B------:R-:W-:Y:S02]  /*29380*/  PLOP3.LUT P1, PT, PT, PT, PT, 0x8, 0x0 ;  /* 0x000000000000781c */ /* 0x000fe40003f2e170 */
[----:B--2---:R-:W-:Y:S01]  /*29390*/  ISETP.NE.AND P0, PT, R14, RZ, PT ;  /* 0x000000ff0e00720c */ /* 0x004fe20003f05270 */
[----:B------:R1:W-:Y:S04]  /*293a0*/  STL [R1], R0 ;  /* 0x0000000001007387 */ /* 0x0003e80000100800 */
[----:B------:R1:W-:Y:S01]  /*293b0*/  STL [R1+0xc], R4 ;  /* 0x00000c0401007387 */ /* 0x0003e20000100800 */
[----:B---3--:R-:W-:-:S05]  /*293c0*/  LOP3.LUT R5, R5, 0xfffffffe, RZ, 0xc0, !PT ;  /* 0xfffffffe05057812 */ /* 0x008fca00078ec0ff */
[----:B------:R-:W-:-:S05]  /*293d0*/  @P1 LOP3.LUT R5, R5, 0x1, RZ, 0xfc, !PT ;  /* 0x0000000105051812 */ /* 0x000fca00078efcff */
[----:B------:R1:W-:Y:S01]  /*293e0*/  STL [R1+0x20], R5 ;  /* 0x0000200501007387 */ /* 0x0003e20000100800 */
[----:B------:R-:W-:Y:S05]  /*293f0*/  @P0 BRA `(.L_x_3028) ;  /* 0x0000000400500947 */ /* 0x000fea0003800000 */
[----:B------:R-:W-:-:S03]  /*29400*/  UMOV UR4, 0xffffffff ;  /* 0xffffffff00047882 */ /* 0x000fc60000000000 */
[----:B------:R-:W-:Y:S05]  /*29410*/  BRA.DIV UR4, `(.L_x_3029) ;  /* 0x0000005e04bc7947 */ /* 0x000fea000b800000 */
[----:B------:R-:W-:-:S13]  /*29420*/  ELECT P6, URZ, PT ;  /* 0x00000000003f782f */ /* 0x000fda00038c0000 */
.L_x_3177:
[----:B------:R-:W-:Y:S05]  /*29430*/  @!P6 BRA `(.L_x_3028) ;  /* 0x000000040040e947 */ /* 0x000fea0003800000 */
[----:B------:R-:W-:-:S04]  /*29440*/  ISETP.NE.U32.AND P0, PT, R2, RZ, PT ;  /* 0x000000ff0200720c */ /* 0x000fc80003f05070 */
[----:B------:R-:W-:-:S13]  /*29450*/  ISETP.NE.AND.EX P0, PT, R3, RZ, PT, P0 ;  /* 0x000000ff0300720c */ /* 0x000fda0003f05300 */
[----:B------:R-:W-:Y:S05]  /*29460*/  @!P0 BRA `(.L_x_3030) ;  /* 0x0000000000548947 */ /* 0x000fea0003800000 */
[----:B------:R-:W2:Y:S01]  /*29470*/  LDC R6, c[0x0][0x43c] ;  /* 0x00010f00ff067b82 */ /* 0x000ea20000000800 */
[----:B------:R-:W-:Y:S01]  /*29480*/  MOV R9, R4 ;  /* 0x0000000400097202 */ /* 0x000fe20000000f00 */
[----:B------:R-:W-:-:S04]  /*29490*/  ULDC.64 UR4, c[0x0][0x428] ;  /* 0x00010a0000047ab9 */ /* 0x000fc80000000a00 */
[----:B-1----:R-:W-:Y:S01]  /*294a0*/  IMAD.MOV.U32 R0, RZ, RZ, R9 ;  /* 0x000000ffff007224 */ /* 0x002fe200078e0009 */
[----:B--2---:R-:W-:-:S13]  /*294b0*/  ISETP.NE.AND P0, PT, R6, 0x1, PT ;  /* 0x000000010600780c */ /* 0x004fda0003f05270 */
[----:B------:R-:W1:Y:S02]  /*294c0*/  @P0 LDC.64 R4, c[0x0][0x440] ;  /* 0x00011000ff040b82 */ /* 0x000e640000000a00 */
[----:B-1----:R-:W-:-:S05]  /*294d0*/  @P0 IMAD.HI.U32 R4, R9, R4, RZ ;  /* 0x0000000409040227 */ /* 0x002fca00078e00ff */
        /* <DEDUP_REMOVED lines=12> */
[----:B------:R-:W3:Y:S04]  /*295a0*/  LDG.E R0, desc[UR60][R2.64] ;  /* 0x0000003c02007981 */ /* 0x000ee8000c1e1900 */
[----:B---3--:R2:W-:Y:S02]  /*295b0*/  STL [R1], R0 ;  /* 0x0000000001007387 */ /* 0x0085e40000100800 */
.L_x_3030:
[----:B------:R-:W3:Y:S04]  /*295c0*/  LDL R7, [R1+0x4] ;  /* 0x0000040001077983 */ /* 0x000ee80000100800 */
[----:B-12---:R-:W3:Y:S04]  /*295d0*/  LDL R0, [R1+0x8] ;  /* 0x0000080001007983 */ /* 0x006ee80000100800 */
[----:B------:R-:W2:Y:S01]  /*295e0*/  LDL R2, [R1+0x14] ;  /* 0x0000140001027983 */ /* 0x000ea20000100800 */
[----:B---3--:R-:W-:Y:S01]  /*295f0*/  IMAD R0, R0, 0x8, R7 ;  /* 0x0000000800007824 */ /* 0x008fe200078e0207 */
[----:B--2---:R-:W-:-:S04]  /*29600*/  SHF.L.U32 R2, R2, 0x1f, RZ ;  /* 0x0000001f02027819 */ /* 0x004fc800000006ff */
[----:B------:R-:W1:Y:S02]  /*29610*/  SYNCS.PHASECHK.TRANS64.TRYWAIT P0, [R0+URZ+0x36840], R2 ;  /* 0x03684002000075a7 */ /* 0x000e64000800017f */
[----:B-1----:R-:W-:Y:S05]  /*29620*/  @!P0 BRA `(.L_x_3031) ;  /* 0x0000005c00588947 */ /* 0x002fea0003800000 */
.L_x_3178:
        /* <DEDUP_REMOVED lines=11> */
.L_x_3032:
[----:B------:R-:W2:Y:S04]  /*296e0*/  LDL R7, [R1+0x4] ;  /* 0x0000040001077983 */ /* 0x000ea80000100800 */
[----:B------:R-:W2:Y:S04]  /*296f0*/  LDL R6, [R1+0x8] ;  /* 0x0000080001067983 */ /* 0x000ea80000100800 */
[----:B------:R-:W3:Y:S04]  /*29700*/  LDL R5, [R1+0xc] ;  /* 0x00000c0001057983 */ /* 0x000ee80000100800 */
[----:B------:R-:W4:Y:S04]  /*29710*/  LDL R4, [R1+0x18] ;  /* 0x0000180001047983 */ /* 0x000f280000100800 */
[----:B------:R-:W5:Y:S04]  /*29720*/  LDL R3, [R1] ;  /* 0x0000000001037983 */ /* 0x000f680000100800 */
[----:B-1----:R-:W5:Y:S01]  /*29730*/  LDL.LU R2, [R1+0x20] ;  /* 0x0000200001027983 */ /* 0x002f620000300800 */
        /* <DEDUP_REMOVED lines=32> */
.L_x_3028:
[----:B------:R-:W2:Y:S04]  /*29940*/  LDL R2, [R1+0x4] ;  /* 0x0000040001027983 */ /* 0x000ea80000100800 */
[----:B------:R-:W3:Y:S04]  /*29950*/  LDL.LU R3, [R1+0x3c] ;  /* 0x00003c0001037983 */ /* 0x000ee80000300800 */
[----:B-1----:R-:W4:Y:S04]  /*29960*/  LDL.LU R5, [R1+0x30] ;  /* 0x0000300001057983 */ /* 0x002f280000300800 */
[----:B------:R-:W5:Y:S01]  /*29970*/  LDL.LU R4, [R1+0x44] ;  /* 0x0000440001047983 */ /* 0x000f620000300800 */
[----:B------:R-:W-:Y:S05]  /*29980*/  WARPSYNC.ALL ;  /* 0x0000000000007948 */ /* 0x000fea0003800000 */
[----:B------:R-:W-:Y:S01]  /*29990*/  ULDC.64 UR4, c[0x0][0x298] ;  /* 0x0000a60000047ab9 */ /* 0x000fe20000000a00 */
[----:B------:R-:W-:Y:S01]  /*299a0*/  ULDC.64 UR6, c[0x0][0xa00] ;  /* 0x0002800000067ab9 */ /* 0x000fe20000000a00 */
[----:B------:R-:W-:Y:S01]  /*299b0*/  BSSY B6, `(.L_x_3033) ;  /* 0x0000024000067945 */ /* 0x000fe20003800000 */
[----:B------:R-:W-:Y:S01]  /*299c0*/  BAR.SYNC.DEFER_BLOCKING 0x8, 0x180 ;  /* 0x0206000000007b1d */ /* 0x000fe20000010000 */
[----:B------:R-:W-:-:S04]  /*299d0*/  ISETP.NE.U32.AND P0, PT, RZ, UR6, PT ;  /* 0x00000006ff007c0c */ /* 0x000fc8000bf05070 */
[----:B------:R-:W-:Y:S01]  /*299e0*/  ISETP.NE.AND.EX P0, PT, RZ, UR7, PT, P0 ;  /* 0x00000007ff007c0c */ /* 0x000fe2000bf05300 */
[----:B--2---:R-:W-:Y:S01]  /*299f0*/  VIADD R2, R2, 0x15400 ;  /* 0x0001540002027836 */ /* 0x004fe20000000000 */
[----:B---3--:R-:W-:-:S04]  /*29a00*/  SHF.R.S32.HI R0, RZ, 0x1f, R3 ;  /* 0x0000001fff007819 */ /* 0x008fc80000011403 */
        /* <DEDUP_REMOVED lines=9> */
[----:B-1----:R-:W-:Y:S02]  /*29aa0*/  IADD3 R2, R3, R0, RZ ;  /* 0x0000000003027210 */ /* 0x002fe40007ffe0ff */
        /* <DEDUP_REMOVED lines=10> */
[----:B------:R-:W1:Y:S01]  /*29b50*/  LDC.64 R2, c[0x4][R2] ;  /* 0x0100000002027b82 */ /* 0x000e620000000a00 */
        /* <DEDUP_REMOVED lines=9> */
.L_x_3034:
[----:B------:R-:W-:Y:S05]  /*29bf0*/  BSYNC B6 ;  /* 0x0000000000067941 */ /* 0x000fea0003800000 */
.L_x_3033:
[----:B------:R-:W3:Y:S01]  /*29c00*/  LDL.LU R6, [R1+0x3c] ;  /* 0x00003c0001067983 */ /* 0x000ee20000300800 */
[----:B------:R-:W-:Y:S01]  /*29c10*/  ULDC.64 UR4, c[0x0][0x2d8] ;  /* 0x0000b60000047ab9 */ /* 0x000fe20000000a00 */
[----:B------:R-:W1:Y:S01]  /*29c20*/  LDC R7, c[0x0][0x448] ;  /* 0x00011200ff077b82 */ /* 0x000e620000000800 */
[----:B------:R-:W-:Y:S01]  /*29c30*/  ULDC.64 UR6, c[0x0][0x280] ;  /* 0x0000a00000067ab9 */ /* 0x000fe20000000a00 */
[----:B--2---:R-:W3:Y:S04]  /*29c40*/  LDL.LU.64 R2, [R1+0x48] ;  /* 0x0000480001027983 */ /* 0x004ee80000300a00 */
[----:B------:R-:W2:Y:S04]  /*29c50*/  LDL.LU R0, [R1+0x44] ;  /* 0x0000440001007983 */ /* 0x000ea80000300800 */
[----:B------:R-:W4:Y:S04]  /*29c60*/  LDL.LU R4, [R1+0x54] ;  /* 0x0000540001047983 */ /* 0x000f280000300800 */
[----:B------:R-:W4:Y:S01]  /*29c70*/  LDL.LU R5, [R1+0x30] ;  /* 0x0000300001057983 */ /* 0x000f220000300800 */
[----:B------:R-:W0:Y:S01]  /*29c80*/  S2R R8, SR_TID.X ;  /* 0x0000000000087919 */ /* 0x000e220000002100 */
[----:B------:R-:W0:Y:S01]  /*29c90*/  S2R R10, SR_TID.X ;  /* 0x00000000000a7919 */ /* 0x000e220000002100 */
[----:B-1----:R-:W-:Y:S01]  /*29ca0*/  ISETP.NE.AND P0, PT, R7, 0x1, PT ;  /* 0x000000010700780c */ /* 0x002fe20003f05270 */
[----:B0-----:R-:W-:-:S02]  /*29cb0*/  IMAD.SHL.U32 R8, R8, 0x8, RZ ;  /* 0x0000000808087824 */ /* 0x001fc400078e00ff */
[----:B------:R-:W-:-:S03]  /*29cc0*/  IMAD.SHL.U32 R10, R10, 0x8, RZ ;  /* 0x000000080a0a7824 */ /* 0x000fc600078e00ff */
[----:B------:R-:W-:-:S04]  /*29cd0*/  LOP3.LUT R8, R8, 0x38, RZ, 0xc0, !PT ;  /* 0x0000003808087812 */ /* 0x000fc800078ec0ff */
[----:B------:R-:W-:Y:S02]  /*29ce0*/  LOP3.LUT R9, R8, 0x40, RZ, 0xfc, !PT ;  /* 0x0000004008097812 */ /* 0x000fe400078efcff */
[----:B------:R-:W-:Y:S02]  /*29cf0*/  LOP3.LUT R10, R10, 0x38, RZ, 0xc0, !PT ;  /* 0x000000380a0a7812 */ /* 0x000fe400078ec0ff */
[----:B------:R-:W-:Y:S01]  /*29d00*/  LOP3.LUT R8, R8, 0x80, RZ, 0xfc, !PT ;  /* 0x0000008008087812 */ /* 0x000fe200078efcff */
[----:B---3--:R-:W-:Y:S02]  /*29d10*/  IMAD.MOV.U32 R3, RZ, RZ, R6 ;  /* 0x000000ffff037224 */ /* 0x008fe400078e0006 */
[----:B------:R-:W0:Y:S01]  /*29d20*/  @P0 LDC R6, c[0x0][0x450] ;  /* 0x00011400ff060b82 */ /* 0x000e220000000800 */
[----:B--2---:R-:W-:Y:S02]  /*29d30*/  IMAD R0, R0, UR4, RZ ;  /* 0x0000000400007c24 */ /* 0x004fe4000f8e02ff */
[----:B------:R-:W-:-:S04]  /*29d40*/  IMAD.WIDE.U32 R2, R18, UR4, R2 ;  /* 0x0000000412027c25 */ /* 0x000fc8000f8e0002 */
[----:B------:R-:W-:Y:S01]  /*29d50*/  IMAD R0, R18, UR5, R0 ;  /* 0x0000000512007c24 */ /* 0x000fe2000f8e0200 */
[----:B------:R-:W-:-:S03]  /*29d60*/  ULDC.64 UR4, c[0x0][0x2e0] ;  /* 0x0000b80000047ab9 */ /* 0x000fc60000000a00 */
[----:B------:R-:W-:Y:S02]  /*29d70*/  IMAD.IADD R3, R3, 0x1, R0 ;  /* 0x0000000103037824 */ /* 0x000fe400078e0200 */
[----:B----4-:R-:W-:Y:S02]  /*29d80*/  IMAD R0, R4, UR4, RZ ;  /* 0x0000000404007c24 */ /* 0x010fe4000f8e02ff */
[----:B------:R-:W1:Y:S01]  /*29d90*/  S2R R4, SR_TID.X ;  /* 0x0000000000047919 */ /* 0x000e620000002100 */
[----:B------:R-:W-:-:S04]  /*29da0*/  IMAD.WIDE.U32 R2, R5, UR4, R2 ;  /* 0x0000000405027c25 */ /* 0x000fc8000f8e0002 */
[----:B------:R-:W-:Y:S01]  /*29db0*/  IMAD R0, R5, UR5, R0 ;  /* 0x0000000505007c24 */ /* 0x000fe2000f8e0200 */
[----:B------:R-:W-:-:S04]  /*29dc0*/  ULDC.64 UR4, c[0x0][0x2d0] ;  /* 0x0000b40000047ab9 */ /* 0x000fc80000000a00 */
[----:B------:R-:W-:Y:S02]  /*29dd0*/  IADD3 R3, R3, R0, RZ ;  /* 0x0000000003037210 */ /* 0x000fe40007ffe0ff */
[----:B-1----:R-:W-:-:S04]  /*29de0*/  LOP3.LUT R4, R4, 0x7f, RZ, 0xc0, !PT ;  /* 0x0000007f04047812 */ /* 0x002fc800078ec0ff */
[----:B------:R-:W-:Y:S02]  /*29df0*/  SHF.R.U32.HI R5, RZ, 0x3, R4 ;  /* 0x00000003ff057819 */ /* 0x000fe40000011604 */
[----:B------:R-:W1:Y:S02]  /*29e00*/  S2R R4, SR_TID.X ;  /* 0x0000000000047919 */ /* 0x000e640000002100 */
[----:B-1----:R-:W-:-:S05]  /*29e10*/  IMAD.SHL.U32 R4, R4, 0x10, RZ ;  /* 0x0000001004047824 */ /* 0x002fca00078e00ff */
[----:B------:R-:W-:Y:S02]  /*29e20*/  LOP3.LUT R4, R5, 0x70, R4, 0xf8, !PT ;  /* 0x0000007005047812 */ /* 0x000fe400078ef804 */
[----:B------:R-:W1:Y:S03]  /*29e30*/  @P0 LDC R5, c[0x0][0x44c] ;  /* 0x00011300ff050b82 */ /* 0x000e660000000800 */
[----:B------:R-:W-:-:S04]  /*29e40*/  IMAD R4, R17, 0x80, R4 ;  /* 0x0000008011047824 */ /* 0x000fc800078e0204 */
[----:B------:R-:W-:Y:S02]  /*29e50*/  IMAD.MOV.U32 R0, RZ, RZ, R4 ;  /* 0x000000ffff007224 */ /* 0x000fe400078e0004 */
[----:B-1----:R-:W-:-:S05]  /*29e60*/  @P0 IMAD.HI.U32 R5, R4, R5, RZ ;  /* 0x0000000504050227 */ /* 0x002fca00078e00ff */
[----:B0-----:R-:W-:-:S04]  /*29e70*/  @P0 SHF.R.U32.HI R0, RZ, R6, R5 ;  /* 0x00000006ff000219 */ /* 0x001fc80000011605 */
[C---:B------:R-:W-:Y:S01]  /*29e80*/  IADD3 R6, -R0.reuse, RZ, RZ ;  /* 0x000000ff00067210 */ /* 0x040fe20007ffe1ff */
        /* <DEDUP_REMOVED lines=15> */
[----:B------:R-:W-:Y:S02]  /*29f80*/  ISETP.GE.AND P2, PT, R10, UR4, PT ;  /* 0x000000040a007c0c */ /* 0x000fe4000bf46270 */
[----:B------:R-:W-:-:S02]  /*29f90*/  IADD3 R2, R5, R6, RZ ;  /* 0x0000000605027210 */ /* 0x000fc40007ffe0ff */
[----:B------:R-:W-:Y:S01]  /*29fa0*/  ISETP.GE.AND P0, PT, R8, UR4, PT ;  /* 0x0000000408007c0c */ /* 0x000fe2000bf06270 */
[----:B------:R-:W-:Y:S01]  /*29fb0*/  UMOV UR4, 0xffffffff ;  /* 0xffffffff00047882 */ /* 0x000fe20000000000 */
[----:B------:R-:W-:Y:S02]  /*29fc0*/  LEA.HI.X R2, R4, UR7, R2, 0x1, P3 ;  /* 0x0000000704027c11 */ /* 0x000fe400098f0c02 */
[----:B0-----:R-:W-:Y:S09]  /*29fd0*/  BRA.DIV UR4, `(.L_x_3035) ;  /* 0x0000005604007947 */ /* 0x001ff2000b800000 */
[----:B------:R-:W0:Y:S02]  /*29fe0*/  S2R R5, SR_TID.X ;  /* 0x0000000000057919 */ /* 0x000e240000002100 */
[----:B0-----:R-:W-:-:S04]  /*29ff0*/  LOP3.LUT R5, R5, 0x7f, RZ, 0xc0, !PT ;  /* 0x0000007f05057812 */ /* 0x001fc800078ec0ff */
[----:B------:R-:W-:Y:S02]  /*2a000*/  SHF.R.U32.HI R6, RZ, 0x3, R5 ;  /* 0x00000003ff067819 */ /* 0x000fe40000011605 */
[----:B------:R-:W2:Y:S03]  /*2a010*/  LDL.LU R5, [R1+0x40] ;  /* 0x0000400001057983 */ /* 0x000ea60000300800 */
[----:B------:R-:W-:Y:S01]  /*2a020*/  IMAD R17, R17, 0x80, R6 ;  /* 0x0000008011117824 */ /* 0x000fe200078e0206 */
[----:B------:R-:W-:Y:S03]  /*2a030*/  SHFL.IDX PT, R8, R2, 0x1, 0x181f ;  /* 0x00381f0002087f89 */ /* 0x000fe600000e0000 */
[----:B------:R-:W-:Y:S01]  /*2a040*/  VIADD R4, R17, 0x10 ;  /* 0x0000001011047836 */ /* 0x000fe20000000000 */
[----:B------:R-:W-:Y:S01]  /*2a050*/  SHFL.IDX PT, R6, R3, 0x1, 0x181f ;  /* 0x00381f0003067f89 */ /* 0x000fe200000e0000 */
[----:B--2---:R-:W-:-:S03]  /*2a060*/  IMAD R0, R5, R7, RZ ;  /* 0x0000000705007224 */ /* 0x004fc600078e02ff */
[----:B------:R-:W0:Y:S02]  /*2a070*/  SHFL.IDX PT, R5, R3, RZ, 0x181f ;  /* 0x00181fff03057589 */ /* 0x000e2400000e0000 */
[-C--:B------:R-:W-:Y:S02]  /*2a080*/  ISETP.GE.AND P3, PT, R4, R0.reuse, PT ;  /* 0x000000000400720c */ /* 0x080fe40003f66270 */
[----:B------:R-:W1:Y:S01]  /*2a090*/  SHFL.IDX PT, R4, R2, RZ, 0x181f ;  /* 0x00181fff02047589 */ /* 0x000e6200000e0000 */
[----:B------:R-:W-:-:S13]  /*2a0a0*/  ISETP.GE.AND P4, PT, R17, R0, PT ;  /* 0x000000001100720c */ /* 0x000fda0003f86270 */
[----:B0-----:R-:W-:-:S05]  /*2a0b0*/  @!P4 LEA R5, P5, R10, R5, 0x1 ;  /* 0x000000050a05c211 */ /* 0x001fca00078a08ff */
[----:B-1----:R-:W-:Y:S01]  /*2a0c0*/  @!P4 IMAD.X R4, RZ, RZ, R4, P5 ;  /* 0x000000ffff04c224 */ /* 0x002fe200028e0604 */
[----:B------:R-:W-:-:S04]  /*2a0d0*/  @!P3 LEA R7, P5, R10, R6, 0x1 ;  /* 0x000000060a07b211 */ /* 0x000fc800078a08ff */
[----:B------:R-:W-:Y:S02]  /*2a0e0*/  @!P4 LOP3.LUT R5, R5, R4, RZ, 0x3c, !PT ;  /* 0x000000040505c212 */ /* 0x000fe400078e3cff */
[----:B------:R-:W-:Y:S02]  /*2a0f0*/  @!P3 IADD3.X R6, RZ, R8, RZ, P5, !PT ;  /* 0x00000008ff06b210 */ /* 0x000fe40002ffe4ff */
[----:B------:R-:W-:-:S04]  /*2a100*/  @!P4 LOP3.LUT R4, R5, R4, RZ, 0x3c, !PT ;  /* 0x000000040504c212 */ /* 0x000fc800078e3cff */
[----:B------:R-:W-:-:S05]  /*2a110*/  @!P4 LOP3.LUT R5, R5, R4, RZ, 0x3c, !PT ;  /* 0x000000040505c212 */ /* 0x000fca00078e3cff */
[----:B-----5:R-:W-:Y:S04]  /*2a120*/  @!P4 LDGSTS.E.BYPASS.LTC128B.128 [R9+0x15400], desc[UR60][R4.64], !P2 ;  /* 0x154000000409cfae */ /* 0x020fe8000d101d7c */
[----:B------:R-:W-:Y:S04]  /*2a130*/  @!P4 LDGSTS.E.BYPASS.LTC128B.128 [R9+0x19400], desc[UR60][R4.64+0x80], !P1 ;  /* 0x194000800409cfae */ /* 0x000fe8000c901d7c */
[----:B------:R0:W-:Y:S02]  /*2a140*/  @!P4 LDGSTS.E.BYPASS.LTC128B.128 [R9+0x1d400], desc[UR60][R4.64+0x100], !P0 ;  /* 0x1d4001000409cfae */ /* 0x0001e4000c101d7c */
[----:B0-----:R-:W-:-:S02]  /*2a150*/  @!P3 IMAD.MOV.U32 R4, RZ, RZ, R7 ;  /* 0x000000ffff04b224 */ /* 0x001fc400078e0007 */
[----:B------:R-:W-:Y:S02]  /*2a160*/  @!P3 IMAD.MOV.U32 R5, RZ, RZ, R6 ;  /* 0x000000ffff05b224 */ /* 0x000fe400078e0006 */
[----:B------:R-:W-:Y:S04]  /*2a170*/  SHFL.IDX PT, R6, R2, 0x2, 0x181f ;  /* 0x00581f0002067f89 */ /* 0x000fe800000e0000 */
[----:B------:R-:W-:Y:S04]  /*2a180*/  @!P3 LDGSTS.E.BYPASS.LTC128B.128 [R9+0x15c00], desc[UR60][R4.64], !P2 ;  /* 0x15c000000409bfae */ /* 0x000fe8000d101d7c */
[----:B------:R-:W-:Y:S04]  /*2a190*/  @!P3 LDGSTS.E.BYPASS.LTC128B.128 [R9+0x19c00], desc[UR60][R4.64+0x80], !P1 ;  /* 0x19c000800409bfae */ /* 0x000fe8000c901d7c */
[----:B------:R0:W-:Y:S02]  /*2a1a0*/  @!P3 LDGSTS.E.BYPASS.LTC128B.128 [R9+0x1dc00], desc[UR60][R4.64+0x100], !P0 ;  /* 0x1dc001000409bfae */ /* 0x0001e4000c101d7c */
[----:B0-----:R-:W-:-:S05]  /*2a1b0*/  VIADD R4, R17, 0x20 ;  /* 0x0000002011047836 */ /* 0x001fca0000000000 */
[----:B------:R-:W-:Y:S02]  /*2a1c0*/  ISETP.GE.AND P3, PT, R4, R0, PT ;  /* 0x000000000400720c */ /* 0x000fe40003f66270 */
[----:B------:R-:W0:Y:S11]  /*2a1d0*/  SHFL.IDX PT, R4, R3, 0x2, 0x181f ;  /* 0x00581f0003047f89 */ /* 0x000e3600000e0000 */
[----:B0-----:R-:W-:-:S04]  /*2a1e0*/  @!P3 LEA R7, P4, R10, R4, 0x1 ;  /* 0x000000040a07b211 */ /* 0x001fc800078808ff */
[----:B------:R-:W-:Y:S02]  /*2a1f0*/  @!P3 IADD3.X R4, RZ, R6, RZ, P4, !PT ;  /* 0x00000006ff04b210 */ /* 0x000fe400027fe4ff */
[----:B------:R-:W-:Y:S03]  /*2a200*/  SHFL.IDX PT, R6, R2, 0x3, 0x181f ;  /* 0x00781f0002067f89 */ /* 0x000fe600000e0000 */
[----:B------:R-:W-:Y:S02]  /*2a210*/  @!P3 IMAD.MOV.U32 R5, RZ, RZ, R4 ;  /* 0x000000ffff05b224 */ /* 0x000fe400078e0004 */
[----:B------:R-:W-:-:S05]  /*2a220*/  @!P3 IMAD.MOV.U32 R4, RZ, RZ, R7 ;  /* 0x000000ffff04b224 */ /* 0x000fca00078e0007 */
        /* <DEDUP_REMOVED lines=8> */
[----:B------:R-:W-:Y:S02]  /*2a2b0*/  SHFL.IDX PT, R6, R2, 0x4, 0x181f ;  /* 0x00981f0002067f89 */ /* 0x000fe400000e0000 */
[----:B------:R-:W-:-:S04]  /*2a2c0*/  @!P3 LOP3.LUT R5, R5, R4, RZ, 0x3c, !PT ;  /* 0x000000040505b212 */ /* 0x000fc800078e3cff */
[----:B------:R-:W-:-:S04]  /*2a2d0*/  @!P3 LOP3.LUT R4, R5, R4, RZ, 0x3c, !PT ;  /* 0x000000040504b212 */ /* 0x000fc800078e3cff */
[----:B------:R-:W-:-:S05]  /*2a2e0*/  @!P3 LOP3.LUT R5, R5, R4, RZ, 0x3c, !PT ;  /* 0x000000040505b212 */ /* 0x000fca00078e3cff */
[----:B------:R-:W-:Y:S04]  /*2a2f0*/  @!P3 LDGSTS.E.BYPASS.LTC128B.128 [R9+0x16c00], desc[UR60][R4.64], !P2 ;  /* 0x16c000000409bfae */ /* 0x000fe8000d101d7c */
[----:B------:R-:W-:Y:S04]  /*2a300*/  @!P3 LDGSTS.E.BYPASS.LTC128B.128 [R9+0x1ac00], desc[UR60][R4.64+0x80], !P1 ;  /* 0x1ac000800409bfae */ /* 0x000fe8000c901d7c */
[----:B------:R0:W-:Y:S02]  /*2a310*/  @!P3 LDGSTS.E.BYPASS.LTC128B.128 [R9+0x1ec00], desc[UR60][R4.64+0x100], !P0 ;  /* 0x1ec001000409bfae */ /* 0x0001e4000c101d7c */
[----:B0-----:R-:W-:-:S05]  /*2a320*/  VIADD R4, R17, 0x40 ;  /* 0x0000004011047836 */ /* 0x001fca0000000000 */
[----:B------:R-:W-:Y:S02]  /*2a330*/  ISETP.GE.AND P3, PT, R4, R0, PT ;  /* 0x000000000400720c */ /* 0x000fe40003f66270 */
[----:B------:R-:W0:Y:S11]  /*2a340*/  SHFL.IDX PT, R4, R3, 0x4, 0x181f ;  /* 0x00981f0003047f89 */ /* 0x000e3600000e0000 */
[----:B0-----:R-:W-:-:S05]  /*2a350*/  @!P3 LEA R5, P4, R10, R4, 0x1 ;  /* 0x000000040a05b211 */ /* 0x001fca00078808ff */
[----:B------:R-:W-:Y:S02]  /*2a360*/  @!P3 IMAD.X R4, RZ, RZ, R6, P4 ;  /* 0x000000ffff04b224 */ /* 0x000fe400020e0606 */
[----:B------:R-:W-:Y:S03]  /*2a370*/  SHFL.IDX PT, R6, R2, 0x5, 0x181f ;  /* 0x00b81f0002067f89 */ /* 0x000fe600000e0000 */
        /* <DEDUP_REMOVED lines=20> */
[----:B------:R-:W0:Y:S04]  /*2a4c0*/  SHFL.IDX PT, R4, R3, 0x6, 0x181f ;  /* 0x00d81f0003047f89 */ /* 0x000e2800000e0000 */
[----:B------:R-:W1:Y:S07]  /*2a4d0*/  SHFL.IDX PT, R3, R3, 0x7, 0x181f ;  /* 0x00f81f0003037f89 */ /* 0x000e6e00000e0000 */
[----:B0-----:R-:W-:-:S05]  /*2a4e0*/  @!P4 LEA R5, P3, R10, R4, 0x1 ;  /* 0x000000040a05c211 */ /* 0x001fca00078608ff */
[----:B------:R-:W-:-:S05]  /*2a4f0*/  @!P4 IMAD.X R4, RZ, RZ, R6, P3 ;  /* 0x000000ffff04c224 */ /* 0x000fca00018e0606 */
[----:B------:R-:W-:-:S04]  /*2a500*/  @!P4 LOP3.LUT R5, R5, R4, RZ, 0x3c, !PT ;  /* 0x000000040505c212 */ /* 0x000fc800078e3cff */
[----:B------:R-:W-:-:S04]  /*2a510*/  @!P4 LOP3.LUT R4, R5, R4, RZ, 0x3c, !PT ;  /* 0x000000040504c212 */ /* 0x000fc800078e3cff */
[----:B------:R-:W-:-:S05]  /*2a520*/  @!P4 LOP3.LUT R5, R5, R4, RZ, 0x3c, !PT ;  /* 0x000000040505c212 */ /* 0x000fca00078e3cff */
[----:B------:R-:W-:Y:S04]  /*2a530*/  @!P4 LDGSTS.E.BYPASS.LTC128B.128 [R9+0x18400], desc[UR60][R4.64], !P2 ;  /* 0x184000000409cfae */ /* 0x000fe8000d101d7c */
[----:B------:R-:W-:Y:S04]  /*2a540*/  @!P4 LDGSTS.E.BYPASS.LTC128B.128 [R9+0x1c400], desc[UR60][R4.64+0x80], !P1 ;  /* 0x1c4000800409cfae */ /* 0x000fe8000c901d7c */
[----:B------:R0:W-:Y:S04]  /*2a550*/  @!P4 LDGSTS.E.BYPASS.LTC128B.128 [R9+0x20400], desc[UR60][R4.64+0x100], !P0 ;  /* 0x204001000409cfae */ /* 0x0001e8000c101d7c */
[----:B01----:R0:W2:Y:S02]  /*2a560*/  SHFL.IDX PT, R4, R2, 0x7, 0x181f ;  /* 0x00f81f0002047f89 */ /* 0x0030a400000e0000 */
.L_x_3195:
[----:B------:R-:W-:Y:S01]  /*2a570*/  VIADD R17, R17, 0x70 ;  /* 0x0000007011117836 */ /* 0x000fe20000000000 */
[----:B------:R-:W-:Y:S04]  /*2a580*/  BSSY B0, `(.L_x_3036) ;  /* 0x000000b000007945 */ /* 0x000fe80003800000 */
[----:B------:R-:W-:-:S13]  /*2a590*/  ISETP.GE.AND P3, PT, R17, R0, PT ;  /* 0x000000001100720c */ /* 0x000fda0003f66270 */
[----:B------:R-:W-:Y:S05]  /*2a5a0*/  @P3 BRA `(.L_x_3037) ;  /* 0x0000000000203947 */ /* 0x000fea0003800000 */
[----:B0-----:R-:W-:-:S04]  /*2a5b0*/  LEA R2, P3, R10, R3, 0x1 ;  /* 0x000000030a027211 */ /* 0x001fc800078608ff */
[----:B--2---:R-:W-:-:S05]  /*2a5c0*/  IADD3.X R3, RZ, R4, RZ, P3, !PT ;  /* 0x00000004ff037210 */ /* 0x004fca0001ffe4ff */
[----:B------:R-:W-:Y:S01]  /*2a5d0*/  @!PT LDS RZ, [RZ] ;  /* 0x00000000fffff984 */ /* 0x000fe20000000800 */
[----:B------:R-:W-:Y:S01]  /*2a5e0*/  @!PT LDS RZ, [RZ] ;  /* 0x00000000fffff984 */ /* 0x000fe20000000800 */
[----:B------:R-:W-:Y:S01]  /*2a5f0*/  @!PT LDS RZ, [RZ] ;  /* 0x00000000fffff984 */ /* 0x000fe20000000800 */
[----:B------:R1:W-:Y:S04]  /*2a600*/  LDGSTS.E.BYPASS.LTC128B.128 [R9+0x18c00], desc[UR60][R2.64], !P2 ;  /* 0x18c0000002097fae */ /* 0x0003e8000d101d7c */
[----:B------:R1:W-:Y:S04]  /*2a610*/  LDGSTS.E.BYPASS.LTC128B.128 [R9+0x1cc00], desc[UR60][R2.64+0x80], !P1 ;  /* 0x1cc0008002097fae */ /* 0x0003e8000c901d7c */
[----:B------:R1:W-:Y:S02]  /*2a620*/  LDGSTS.E.BYPASS.LTC128B.128 [R9+0x20c00], desc[UR60][R2.64+0x100], !P0 ;  /* 0x20c0010002097fae */ /* 0x0003e4000c101d7c */
.L_x_3037:
[----:B------:R-:W-:Y:S05]  /*2a630*/  BSYNC B0 ;  /* 0x0000000000007941 */ /* 0x000fea0003800000 */
.L_x_3036:
[----:B-1----:R-:W3:Y:S01]  /*2a640*/  LDL R9, [R1+0x4] ;  /* 0x0000040001097983 */ /* 0x002ee20000100800 */
[----:B------:R-:W-:Y:S01]  /*2a650*/  PLOP3.LUT P0, PT, PT, PT, PT, 0x80, 0x0 ;  /* 0x000000000000781c */ /* 0x000fe20003f0f070 */
[----:B------:R-:W-:Y:S01]  /*2a660*/  NOP ;  /* 0x0000000000007918 */ /* 0x000fe20000000000 */
[----:B---3--:R-:W-:-:S11]  /*2a670*/  VIADD R10, R9, 0x36800 ;  /* 0x00036800090a7836 */ /* 0x008fd60000000000 */
.L_x_3038:
[----:B0-----:R-:W3:Y:S01]  /*2a680*/  LDL R2, [R1+0x4] ;  /* 0x0000040001027983 */ /* 0x001ee20000100800 */
[----:B------:R-:W-:Y:S02]  /*2a690*/  PLOP3.LUT P1, PT, P1, P0, PT, 0xa2, 0x0 ;  /* 0x000000000000781c */ /* 0x000fe40000f21472 */
[----:B---3--:R-:W-:-:S08]  /*2a6a0*/  @P0 R2UR P1, UR4, R2 ;  /* 0x00000000020402ca */ /* 0x008fd00000020000 */
[----:B------:R-:W-:-:S05]  /*2a6b0*/  @P0 PLOP3.LUT P0, PT, P1, PT, PT, 0x80, 0x0 ;  /* 0x000000000000081c */ /* 0x000fca0000f0f070 */
[----:B------:R-:W-:Y:S01]  /*2a6c0*/  @!P1 SYNCS.ARRIVE.TRANS64.RED.A0T1 RZ, [UR4+0x36800], RZ ;  /* 0x036800ffffff99a7 */ /* 0x000fe20008200404 */
[----:B------:R-:W-:Y:S07]  /*2a6d0*/  @!P1 ARRIVES.LDGSTSBAR.64.TRANSCNT [UR4+0x36800] ;  /* 0x03680000ff0099b0 */ /* 0x000fee0008000a84 */
[----:B------:R-:W-:Y:S05]  /*2a6e0*/  @P0 BRA.U.ANY `(.L_x_3038) ;  /* 0xfffffffd00e40947 */ /* 0x000fea000393ffff */
[----:B------:R-:W3:Y:S02]  /*2a6f0*/  LDL.LU R3, [R1+0x50] ;  /* 0x0000500001037983 */ /* 0x000ee40000300800 */
        /* <DEDUP_REMOVED lines=11> */
.L_x_3196:
[----:B------:R-:W-:Y:S05]  /*2a7b0*/  BSYNC B0 ;  /* 0x0000000000007941 */ /* 0x000fea0003800000 */
.L_x_3039:
[----:B0-----:R-:W3:Y:S01]  /*2a7c0*/  LDL R2, [R1+0x34] ;  /* 0x0000340001027983 */ /* 0x001ee20000100800 */
[----:B------:R-:W-:Y:S01]  /*2a7d0*/  BSSY B0, `(.L_x_3041) ;  /* 0x0000253000007945 */ /* 0x000fe20003800000 */
[----:B---3--:R-:W-:-:S13]  /*2a7e0*/  ISETP.GE.AND P0, PT, R2, 0x2, PT ;  /* 0x000000020200780c */ /* 0x008fda0003f06270 */
[----:B------:R-:W-:Y:S05]  /*2a7f0*/  @!P0 BRA `(.L_x_3042) ;  /* 0x0000002400408947 */ /* 0x000fea0003800000 */
[C---:B------:R-:W-:Y:S01]  /*2a800*/  LOP3.LUT R0, R2.reuse, 0x1, RZ, 0xc0, !PT ;  /* 0x0000000102007812 */ /* 0x040fe200078ec0ff */
[----:B------:R-:W-:Y:S01]  /*2a810*/  BSSY B2, `(.L_x_3043) ;  /* 0x00000cc000027945 */ /* 0x000fe20003800000 */
[----:B------:R-:W-:Y:S02]  /*2a820*/  IADD3 R2, R2, -0x2, RZ ;  /* 0xfffffffe02027810 */ /* 0x000fe40007ffe0ff */
[----:B------:R-:W-:-:S03]  /*2a830*/  ISETP.NE.U32.AND P0, PT, R0, 0x1, PT ;  /* 0x000000010000780c */ /* 0x000fc60003f05070 */
[----:B------:R-:W-:-:S10]  /*2a840*/  IMAD.MOV.U32 R0, RZ, RZ, R2 ;  /* 0x000000ffff007224 */ /* 0x000fd400078e0002 */
[----:B------:R-:W-:Y:S05]  /*2a850*/  @!P0 BRA `(.L_x_3044) ;  /* 0x0000000c001c8947 */ /* 0x000fea0003800000 */
[----:B------:R-:W3:Y:S04]  /*2a860*/  LDL R5, [R1+0x20] ;  /* 0x0000200001057983 */ /* 0x000ee80000100800 */
[----:B--2---:R-:W2:Y:S04]  /*2a870*/  LDL R4, [R1+0x8] ;  /* 0x0000080001047983 */ /* 0x004ea80000100800 */
[----:B------:R-:W4:Y:S01]  /*2a880*/  LDL R3, [R1+0x14] ;  /* 0x0000140001037983 */ /* 0x000f220000100800 */
[----:B------:R-:W-:Y:S01]  /*2a890*/  BSSY B1, `(.L_x_3045) ;  /* 0x00000bf000017945 */ /* 0x000fe20003800000 */
[----:B---3--:R-:W-:Y:S01]  /*2a8a0*/  LOP3.LUT P1, RZ, R5, 0x1, RZ, 0xc0, !PT ;  /* 0x0000000105ff7812 */ /* 0x008fe2000782c0ff */
[----:B--2---:R-:W-:-:S05]  /*2a8b0*/  VIADD R8, R4, 0x1 ;  /* 0x0000000104087836 */ /* 0x004fca0000000000 */
        /* <DEDUP_REMOVED lines=14> */
[----:B------:R-:W-:Y:S01]  /*2a9a0*/  MOV R0, R2 ;  /* 0x0000000200007202 */ /* 0x000fe20000000f00 */
[----:B------:R-:W-:Y:S01]  /*2a9b0*/  ULDC.64 UR6, c[0x0][0x428] ;  /* 0x00010a0000067ab9 */ /* 0x000fe20000000a00 */
[----:B0-----:R-:W-:-:S13]  /*2a9c0*/  ISETP.NE.AND P0, PT, R3, 0x1, PT ;  /* 0x000000010300780c */ /* 0x001fda0003f05270 */
[----:B-----5:R-:W0:Y:S02]  /*2a9d0*/  @P0 LDC.64 R4, c[0x0][0x440] ;  /* 0x00011000ff040b82 */ /* 0x020e240000000a00 */
[----:B0-----:R-:W-:-:S05]  /*2a9e0*/  @P0 IMAD.HI.U32 R4, R2, R4, RZ ;  /* 0x0000000402040227 */ /* 0x001fca00078e00ff */
[----:B------:R-:W-:-:S04]  /*2a9f0*/  @P0 SHF.R.U32.HI R0, RZ, R5, R4 ;  /* 0x00000005ff000219 */ /* 0x000fc80000011604 */
[--C-:B------:R-:W-:Y:S01]  /*2aa00*/  SHF.R.S32.HI R5, RZ, 0x1f, R0.reuse ;  /* 0x0000001fff057819 */ /* 0x100fe20000011400 */
[--C-:B------:R-:W-:Y:S02]  /*2aa10*/  IMAD.MOV R7, RZ, RZ, -R0.reuse ;  /* 0x000000ffff077224 */ /* 0x100fe400078e0a00 */
[----:B------:R-:W-:Y:S02]  /*2aa20*/  IMAD.MOV.U32 R4, RZ, RZ, R0 ;  /* 0x000000ffff047224 */ /* 0x000fe400078e0000 */
        /* <DEDUP_REMOVED lines=8> */
.L_x_3047:
[----:B------:R-:W2:Y:S01]  /*2aab0*/  LDL R0, [R1+0x4] ;  /* 0x0000040001007983 */ /* 0x000ea20000100800 */
[----:B------:R-:W-:Y:S01]  /*2aac0*/  BSSY B3, `(.L_x_3048) ;  /* 0x0000005000037945 */ /* 0x000fe20003800000 */
[----:B--2---:R-:W-:Y:S02]  /*2aad0*/  LEA R3, R8, R0, 0x3 ;  /* 0x0000000008037211 */ /* 0x004fe400078e18ff */
[----:B------:R-:W-:-:S04]  /*2aae0*/  SHF.L.U32 R0, R9, 0x1f, RZ ;  /* 0x0000001f09007819 */ /* 0x000fc800000006ff */
[----:B------:R-:W1:Y:S02]  /*2aaf0*/  SYNCS.PHASECHK.TRANS64.TRYWAIT P0, [R3+URZ+0x36840], R0 ;  /* 0x03684000030075a7 */ /* 0x000e64000800017f */
[----:B-1----:R-:W-:Y:S05]  /*2ab00*/  @!P0 BRA `(.L_x_3049) ;  /* 0x0000005400308947 */ /* 0x002fea0003800000 */
.L_x_3197:
[----:B------:R-:W-:Y:S05]  /*2ab10*/  BSYNC B3 ;  /* 0x0000000000037941 */ /* 0x000fea0003800000 */
.L_x_3048:
        /* <DEDUP_REMOVED lines=12> */
.L_x_3051:
[----:B------:R-:W-:Y:S05]  /*2abe0*/  BSYNC B3 ;  /* 0x0000000000037941 */ /* 0x000fea0003800000 */
.L_x_3050:
        /* <DEDUP_REMOVED lines=13> */
.L_x_3052:
        /* <DEDUP_REMOVED lines=16> */
.L_x_3053:
        /* <DEDUP_REMOVED lines=12> */
[----:B------:R-:W-:Y:S01]  /*2ae80*/  UMOV UR6, 0x0 ;  /* 0x0000000000067882 */ /* 0x000fe20000000000 */
[----:B------:R-:W-:Y:S01]  /*2ae90*/  IADD3 R5, R6, 0x28400, RZ ;  /* 0x0002840006057810 */ /* 0x000fe20007ffe0ff */
[----:B------:R-:W-:Y:S01]  /*2aea0*/  UMOV UR7, 0x14f00000 ;  /* 0x14f0000000077882 */ /* 0x000fe20000000000 */
[----:B------:R-:W-:-:S15]  /*2aeb0*/  R2UR UR10, R14 ;  /* 0x000000000e0a72ca */ /* 0x000fde00000e0000 */
.L_x_3054:
        /* <DEDUP_REMOVED lines=17> */
.L_x_3198:
[----:B------:R-:W-:Y:S05]  /*2afd0*/  BSYNC B3 ;  /* 0x0000000000037941 */ /* 0x000fea0003800000 */
.L_x_3055:
[----:B------:R1:W5:Y:S01]  /*2afe0*/  LDL R17, [R1+0x8] ;  /* 0x0000080001117983 */ /* 0x0003620000100800 */
[----:B------:R-:W-:Y:S01]  /*2aff0*/  BSSY B3, `(.L_x_3057) ;  /* 0x000000d000037945 */ /* 0x000fe20003800000 */
[----:B------:R-:W-:Y:S02]  /*2b000*/  IMAD.MOV.U32 R12, RZ, RZ, 0x0 ;  /* 0x00000000ff0c7424 */ /* 0x000fe400078e00ff */
[----:B------:R-:W-:Y:S01]  /*2b010*/  IMAD.MOV.U32 R13, RZ, RZ, 0x14f00000 ;  /* 0x14f00000ff0d7424 */ /* 0x000fe200078e00ff */
[----:B------:R-:W-:Y:S06]  /*2b020*/  @P1 BRA `(.L_x_3058) ;  /* 0x0000000000241947 */ /* 0x000fec0003800000 */
[----:B------:R-:W2:Y:S01]  /*2b030*/  LDL R6, [R1+0x4] ;  /* 0x0000040001067983 */ /* 0x000ea20000100800 */
[----:B0-----:R-:W-:Y:S01]  /*2b040*/  IMAD.MOV.U32 R3, RZ, RZ, 0xa800 ;  /* 0x0000a800ff037424 */ /* 0x001fe200078e00ff */
[----:B------:R-:W0:Y:S02]  /*2b050*/  S2R R5, SR_TID.X ;  /* 0x0000000000057919 */ /* 0x000e240000002100 */
[----:B0-----:R-:W-:-:S04]  /*2b060*/  LOP3.LUT R5, R5, 0x1f, RZ, 0xc0, !PT ;  /* 0x0000001f05057812 */ /* 0x001fc800078ec0ff */
[----:B------:R-:W-:Y:S02]  /*2b070*/  ISETP.NE.AND P0, PT, R5, RZ, PT ;  /* 0x000000ff0500720c */ /* 0x000fe40003f05270 */
[----:B--2--5:R-:W-:-:S04]  /*2b080*/  LEA R0, R17, R6, 0x3 ;  /* 0x0000000611007211 */ /* 0x024fc800078e18ff */
[----:B------:R2:W-:Y:S07]  /*2b090*/  SYNCS.ARRIVE.TRANS64 RZ, [R0+URZ+0x36850], R3 ;  /* 0x0368500300ff79a7 */ /* 0x0005ee000800003f */
[----:B------:R-:W-:Y:S05]  /*2b0a0*/  @!P0 BRA `(.L_x_3058) ;  /* 0x0000000000048947 */ /* 0x000fea0003800000 */
[----:B------:R-:W-:Y:S01]  /*2b0b0*/  BPT.TRAP 0x1 ;  /* 0x000000040000795c */ /* 0x000fe20000300000 */
.L_x_3058:
[----:B------:R-:W-:Y:S05]  /*2b0c0*/  BSYNC B3 ;  /* 0x0000000000037941 */ /* 0x000fea0003800000 */
.L_x_3057:
        /* <DEDUP_REMOVED lines=12> */
[----:B---3--:R-:W-:Y:S01]  /*2b190*/  IMAD R5, R5, 0x70, R6 ;  /* 0x0000007005057824 */ /* 0x008fe200078e0206 */
[----:B------:R-:W-:-:S07]  /*2b1a0*/  IADD3 R6, R0, 0x400, RZ ;  /* 0x0000040000067810 */ /* 0x000fce0007ffe0ff */
.L_x_3059:
        /* <DEDUP_REMOVED lines=16> */
.L_x_3060:
        /* <DEDUP_REMOVED lines=16> */
.L_x_3061:
        /* <DEDUP_REMOVED lines=13> */
.L_x_3046:
[----:B------:R-:W-:Y:S05]  /*2b480*/  BSYNC B1 ;  /* 0x0000000000017941 */ /* 0x000fea0003800000 */
.L_x_3045:
[----:B------:R-:W2:Y:S04]  /*2b490*/  LDL.LU R0, [R1+0x34] ;  /* 0x0000340001007983 */ /* 0x000ea80000300800 */
[----:B------:R3:W-:Y:S04]  /*2b4a0*/  STL [R1+0x8], R8 ;  /* 0x0000080801007387 */ /* 0x0007e80000100800 */
[----:B------:R3:W-:Y:S02]  /*2b4b0*/  STL [R1+0x14], R9 ;  /* 0x0000140901007387 */ /* 0x0007e40000100800 */
[----:B--23--:R-:W-:-:S07]  /*2b4c0*/  VIADD R0, R0, 0xfffffffd ;  /* 0xfffffffd00007836 */ /* 0x00cfce0000000000 */
.L_x_3044:
[----:B------:R-:W-:Y:S05]  /*2b4d0*/  BSYNC B2 ;  /* 0x0000000000027941 */ /* 0x000fea0003800000 */
.L_x_3043:
[----:B------:R-:W-:-:S13]  /*2b4e0*/  ISETP.NE.AND P0, PT, R2, RZ, PT ;  /* 0x000000ff0200720c */ /* 0x000fda0003f05270 */
[----:B------:R-:W-:Y:S05]  /*2b4f0*/  @!P0 BRA `(.L_x_3042) ;  /* 0x0000001800008947 */ /* 0x000fea0003800000 */
[----:B------:R3:W5:Y:S02]  /*2b500*/  LDL R8, [R1] ;  /* 0x0000000001087983 */ /* 0x0007640000100800 */
.L_x_3096:
[----:B0-2---:R-:W2:Y:S04]  /*2b510*/  LDL R4, [R1+0x20] ;  /* 0x0000200001047983 */ /* 0x005ea80000100800 */
[----:B------:R-:W4:Y:S04]  /*2b520*/  LDL R3, [R1+0x8] ;  /* 0x0000080001037983 */ /* 0x000f280000100800 */
[----:B---3--:R-:W3:Y:S01]  /*2b530*/  LDL R2, [R1+0x14] ;  /* 0x0000140001027983 */ /* 0x008ee20000100800 */
[----:B------:R-:W-:Y:S05]  /*2b540*/  YIELD ;  /* 0x0000000000007946 */ /* 0x000fea0003800000 */
[----:B------:R-:W-:Y:S01]  /*2b550*/  BSSY B1, `(.L_x_3062) ;  /* 0x00000ba000017945 */ /* 0x000fe20003800000 */
[----:B--2---:R-:W-:-:S02]  /*2b560*/  LOP3.LUT P1, RZ, R4, 0x1, RZ, 0xc0, !PT ;  /* 0x0000000104ff7812 */ /* 0x004fc4000782c0ff */
[----:B----4-:R-:W-:-:S04]  /*2b570*/  IADD3 R4, R3, 0x1, RZ ;  /* 0x0000000103047810 */ /* 0x010fc80007ffe0ff */
[----:B------:R-:W-:-:S04]  /*2b580*/  ISETP.NE.AND P0, PT, R4, 0x2, PT ;  /* 0x000000020400780c */ /* 0x000fc80003f05270 */
[----:B------:R-:W-:Y:S02]  /*2b590*/  SEL R5, RZ, 0x1, P0 ;  /* 0x00000001ff057807 */ /* 0x000fe40000000000 */
[----:B------:R-:W-:Y:S02]  /*2b5a0*/  SEL R4, R4, RZ, P0 ;  /* 0x000000ff04047207 */ /* 0x000fe40000000000 */
[----:B---3--:R-:W-:Y:S01]  /*2b5b0*/  LOP3.LUT R5, R2, R5, RZ, 0x3c, !PT ;  /* 0x0000000502057212 */ /* 0x008fe200078e3cff */
        /* <DEDUP_REMOVED lines=20> */
[----:B------:R-:W-:-:S05]  /*2b700*/  IMAD.WIDE.U32 R2, R9, UR6, R2 ;  /* 0x0000000609027c25 */ /* 0x000fca000f8e0002 */
[----:B------:R-:W-:Y:S02]  /*2b710*/  IADD3 R3, R7, R3, RZ ;  /* 0x0000000307037210 */ /* 0x000fe40007ffe0ff */
[----:B-----5:R-:W-:-:S04]  /*2b720*/  LEA R8, P0, R2, UR4, 0x2 ;  /* 0x0000000402087c11 */ /* 0x020fc8000f8010ff */
[----:B------:R-:W-:-:S05]  /*2b730*/  LEA.HI.X R9, R2, UR5, R3, 0x2, P0 ;  /* 0x0000000502097c11 */ /* 0x000fca00080f1403 */
[----:B------:R0:W5:Y:S04]  /*2b740*/  LDG.E R8, desc[UR60][R8.64] ;  /* 0x0000003c08087981 */ /* 0x000168000c1e1900 */
.L_x_3064:
[----:B------:R-:W2:Y:S01]  /*2b750*/  LDL R2, [R1+0x4] ;  /* 0x0000040001027983 */ /* 0x000ea20000100800 */
[----:B------:R-:W-:Y:S01]  /*2b760*/  BSSY B2, `(.L_x_3065) ;  /* 0x0000005000027945 */ /* 0x000fe20003800000 */
[----:B--2---:R-:W-:Y:S01]  /*2b770*/  IMAD R3, R4, 0x8, R2 ;  /* 0x0000000804037824 */ /* 0x004fe200078e0202 */
[----:B------:R-:W-:-:S04]  /*2b780*/  SHF.L.U32 R2, R5, 0x1f, RZ ;  /* 0x0000001f05027819 */ /* 0x000fc800000006ff */
[----:B------:R-:W2:Y:S02]  /*2b790*/  SYNCS.PHASECHK.TRANS64.TRYWAIT P0, [R3+URZ+0x36840], R2 ;  /* 0x03684002030075a7 */ /* 0x000ea4000800017f */
[----:B--2---:R-:W-:Y:S05]  /*2b7a0*/  @!P0 BRA `(.L_x_3066) ;  /* 0x0000004800308947 */ /* 0x004fea0003800000 */
.L_x_3199:
[----:B------:R-:W-:Y:S05]  /*2b7b0*/  BSYNC B2 ;  /* 0x0000000000027941 */ /* 0x000fea0003800000 */
.L_x_3065:
[----:B------:R-:W3:Y:S01]  /*2b7c0*/  S2R R7, SR_TID.X ;  /* 0x0000000000077919 */ /* 0x000ee20000002100 */
[----:B------:R-:W-:Y:S01]  /*2b7d0*/  BSSY B2, `(.L_x_3067) ;  /* 0x000000b000027945 */ /* 0x000fe20003800000 */
        /* <DEDUP_REMOVED lines=10> */
.L_x_3068:
[----:B------:R-:W-:Y:S05]  /*2b880*/  BSYNC B2 ;  /* 0x0000000000027941 */ /* 0x000fea0003800000 */
.L_x_3067:
[----:B------:R-:W3:Y:S04]  /*2b890*/  LDL R7, [R1+0x4] ;  /* 0x0000040001077983 */ /* 0x000ee80000100800 */
[----:B--2---:R-:W2:Y:S01]  /*2b8a0*/  LDL R2, [R1+0x18] ;  /* 0x0000180001027983 */ /* 0x004ea20000100800 */
        /* <DEDUP_REMOVED lines=8> */
[----:B---3--:R-:W-:-:S02]  /*2b930*/  IMAD R7, R4, 0xa800, R7 ;  /* 0x0000a80004077824 */ /* 0x008fc400078e0207 */
[----:B--2---:R-:W-:Y:S02]  /*2b940*/  IMAD R2, R6, 0x70, R2 ;  /* 0x0000007006027824 */ /* 0x004fe400078e0202 */
[----:B0-----:R-:W-:-:S09]  /*2b950*/  VIADD R9, R7, 0x21400 ;  /* 0x0002140007097836 */ /* 0x001fd20000000000 */
.L_x_3069:
        /* <DEDUP_REMOVED lines=16> */
.L_x_3070:
        /* <DEDUP_REMOVED lines=16> */
.L_x_3071:
        /* <DEDUP_REMOVED lines=17> */
.L_x_3200:
[----:B------:R-:W-:Y:S05]  /*2bc70*/  BSYNC B2 ;  /* 0x0000000000027941 */ /* 0x000fea0003800000 */
.L_x_3072:
[----:B------:R-:W-:Y:S01]  /*2bc80*/  BSSY B2, `(.L_x_3074) ;  /* 0x000000b000027945 */ /* 0x000fe20003800000 */
[----:B------:R-:W-:Y:S01]  /*2bc90*/  IMAD.MOV.U32 R12, RZ, RZ, 0x0 ;  /* 0x00000000ff0c7424 */ /* 0x000fe200078e00ff */
[----:B------:R-:W-:Y:S02]  /*2bca0*/  MOV R13, 0x14f00000 ;  /* 0x14f00000000d7802 */ /* 0x000fe40000000f00 */
        /* <DEDUP_REMOVED lines=8> */
.L_x_3075:
[----:B------:R-:W-:Y:S05]  /*2bd30*/  BSYNC B2 ;  /* 0x0000000000027941 */ /* 0x000fea0003800000 */
.L_x_3074:
[----:B------:R-:W2:Y:S04]  /*2bd40*/  LDL R17, [R1+0x4] ;  /* 0x0000040001117983 */ /* 0x000ea80000100800 */
[----:B0-----:R-:W2:Y:S04]  /*2bd50*/  LDL.LU R3, [R1+0x8] ;  /* 0x0000080001037983 */ /* 0x001ea80000300800 */
[----:B------:R-:W3:Y:S04]  /*2bd60*/  LDL R9, [R1+0x18] ;  /* 0x0000180001097983 */ /* 0x000ee80000100800 */
        /* <DEDUP_REMOVED lines=11> */
.L_x_3076:
        /* <DEDUP_REMOVED lines=16> */
.L_x_3077:
        /* <DEDUP_REMOVED lines=16> */
.L_x_3078:
        /* <DEDUP_REMOVED lines=13> */
.L_x_3063:
[----:B------:R-:W-:Y:S05]  /*2c0f0*/  BSYNC B1 ;  /* 0x0000000000017941 */ /* 0x000fea0003800000 */
.L_x_3062:
[----:B------:R-:W2:Y:S01]  /*2c100*/  LDL R2, [R1+0x20] ;  /* 0x0000200001027983 */ /* 0x000ea20000100800 */
[----:B------:R-:W-:Y:S01]  /*2c110*/  VIADD R3, R4, 0x1 ;  /* 0x0000000104037836 */ /* 0x000fe20000000000 */
[----:B------:R-:W-:Y:S04]  /*2c120*/  BSSY B1, `(.L_x_3079) ;  /* 0x00000ba000017945 */ /* 0x000fe80003800000 */
        /* <DEDUP_REMOVED lines=9> */
[----:B0-----:R-:W-:Y:S01]  /*2c1c0*/  VIADD R6, R0, 0xffffffff ;  /* 0xffffffff00067836 */ /* 0x001fe20000000000 */
[----:B------:R-:W-:-:S04]  /*2c1d0*/  ISETP.NE.U32.AND P0, PT, RZ, UR4, PT ;  /* 0x00000004ff007c0c */ /* 0x000fc8000bf05070 */
[----:B------:R-:W-:-:S13]  /*2c1e0*/  ISETP.NE.AND.EX P0, PT, RZ, UR5, PT, P0 ;  /* 0x00000005ff007c0c */ /* 0x000fda000bf05300 */
[----:B------:R-:W-:Y:S05]  /*2c1f0*/  @!P0 BRA `(.L_x_3081) ;  /* 0x00000000004c8947 */ /* 0x000fea0003800000 */
[----:B------:R-:W3:Y:S01]  /*2c200*/  LDL R13, [R1+0x28] ;  /* 0x00002800010d7983 */ /* 0x000ee20000100800 */
[----:B-----5:R-:W0:Y:S01]  /*2c210*/  LDC R8, c[0x0][0x43c] ;  /* 0x00010f00ff087b82 */ /* 0x020e220000000800 */
[----:B------:R-:W-:Y:S02]  /*2c220*/  ULDC.64 UR6, c[0x0][0x428] ;  /* 0x00010a0000067ab9 */ /* 0x000fe40000000a00 */
[----:B------:R-:W4:Y:S01]  /*2c230*/  LDL R9, [R1+0x10] ;  /* 0x0000100001097983 */ /* 0x000f220000100800 */
[----:B0-----:R-:W-:-:S13]  /*2c240*/  ISETP.NE.AND P0, PT, R8, 0x1, PT ;  /* 0x000000010800780c */ /* 0x001fda0003f05270 */
[----:B------:R-:W0:Y:S02]  /*2c250*/  @P0 LDC.64 R2, c[0x0][0x440] ;  /* 0x00011000ff020b82 */ /* 0x000e240000000a00 */
[----:B0-----:R-:W-:Y:S01]  /*2c260*/  @P0 IMAD.HI.U32 R7, R6, R2, RZ ;  /* 0x0000000206070227 */ /* 0x001fe200078e00ff */
[----:B------:R-:W-:-:S04]  /*2c270*/  MOV R2, R6 ;  /* 0x0000000600027202 */ /* 0x000fc80000000f00 */
[----:B------:R-:W-:-:S05]  /*2c280*/  @P0 SHF.R.U32.HI R2, RZ, R3, R7 ;  /* 0x00000003ff020219 */ /* 0x000fca0000011607 */
[----:B------:R-:W-:-:S04]  /*2c290*/  IMAD.MOV R3, RZ, RZ, -R2 ;  /* 0x000000ffff037224 */ /* 0x000fc800078e0a02 */
[----:B------:R-:W-:Y:S01]  /*2c2a0*/  IMAD R6, R8, R3, R6 ;  /* 0x0000000308067224 */ /* 0x000fe200078e0206 */
[----:B------:R-:W-:Y:S01]  /*2c2b0*/  SHF.R.S32.HI R3, RZ, 0x1f, R2 ;  /* 0x0000001fff037819 */ /* 0x000fe20000011402 */
[----:B---3--:R-:W-:-:S04]  /*2c2c0*/  IMAD R7, R13, UR6, RZ ;  /* 0x000000060d077c24 */ /* 0x008fc8000f8e02ff */
[C---:B----4-:R-:W-:Y:S02]  /*2c2d0*/  IMAD R7, R9.reuse, UR7, R7 ;  /* 0x0000000709077c24 */ /* 0x050fe4000f8e0207 */
[----:B------:R-:W-:-:S04]  /*2c2e0*/  IMAD.WIDE.U32 R2, R9, UR6, R2 ;  /* 0x0000000609027c25 */ /* 0x000fc8000f8e0002 */
[----:B------:R-:W-:Y:S01]  /*2c2f0*/  IMAD.IADD R3, R7, 0x1, R3 ;  /* 0x0000000107037824 */ /* 0x000fe200078e0203 */
[----:B------:R-:W-:-:S04]  /*2c300*/  LEA R8, P0, R2, UR4, 0x2 ;  /* 0x0000000402087c11 */ /* 0x000fc8000f8010ff */
[----:B------:R-:W-:-:S05]  /*2c310*/  LEA.HI.X R9, R2, UR5, R3, 0x2, P0 ;  /* 0x0000000502097c11 */ /* 0x000fca00080f1403 */
[----:B------:R0:W5:Y:S04]  /*2c320*/  LDG.E R8, desc[UR60][R8.64] ;  /* 0x0000003c08087981 */ /* 0x000168000c1e1900 */
.L_x_3081:
[----:B------:R-:W3:Y:S01]  /*2c330*/  LDL R2, [R1+0x4] ;  /* 0x0000040001027983 */ /* 0x000ee20000100800 */
[----:B------:R-:W-:Y:S01]  /*2c340*/  SHF.L.U32 R3, R11, 0x1f, RZ ;  /* 0x0000001f0b037819 */ /* 0x000fe200000006ff */
[----:B------:R-:W-:Y:S01]  /*2c350*/  BSSY B2, `(.L_x_3082) ;  /* 0x0000004000027945 */ /* 0x000fe20003800000 */
[----:B---3--:R-:W-:-:S04]  /*2c360*/  IMAD R2, R12, 0x8, R2 ;  /* 0x000000080c027824 */ /* 0x008fc800078e0202 */
[----:B------:R-:W3:Y:S02]  /*2c370*/  SYNCS.PHASECHK.TRANS64.TRYWAIT P0, [R2+URZ+0x36840], R3 ;  /* 0x03684003020075a7 */ /* 0x000ee4000800017f */
[----:B---3--:R-:W-:Y:S05]  /*2c380*/  @!P0 BRA `(.L_x_3083) ;  /* 0x0000003c00608947 */ /* 0x008fea0003800000 */
.L_x_3201:
[----:B------:R-:W-:Y:S05]  /*2c390*/  BSYNC B2 ;  /* 0x0000000000027941 */ /* 0x000fea0003800000 */
.L_x_3082:
[----:B------:R-:W4:Y:S01]  /*2c3a0*/  S2R R7, SR_TID.X ;  /* 0x0000000000077919 */ /* 0x000f220000002100 */
[----:B------:R-:W-:Y:S01]  /*2c3b0*/  BSSY B2, `(.L_x_3084) ;  /* 0x000000b000027945 */ /* 0x000fe20003800000 */
[----:B----4-:R-:W-:-:S04]  /*2c3c0*/  LOP3.LUT R7, R7, 0x7f, RZ, 0xc0, !PT ;  /* 0x0000007f07077812 */ /* 0x010fc800078ec0ff */
[----:B------:R-:W-:-:S13]  /*2c3d0*/  ISETP.NE.AND P1, PT, R7, RZ, PT ;  /* 0x000000ff0700720c */ /* 0x000fda0003f25270 */
[----:B------:R-:W-:Y:S05]  /*2c3e0*/  @P1 BRA `(.L_x_3085) ;  /* 0x00000000001c1947 */ /* 0x000fea0003800000 */
[----:B------:R-:W4:Y:S01]  /*2c3f0*/  S2R R7, SR_TID.X ;  /* 0x0000000000077919 */ /* 0x000f220000002100 */
[----:B---3--:R-:W-:-:S04]  /*2c400*/  MOV R3, 0xa800 ;  /* 0x0000a80000037802 */ /* 0x008fc80000000f00 */
[----:B------:R3:W-:Y:S01]  /*2c410*/  SYNCS.ARRIVE.TRANS64 RZ, [R2+URZ+0x36830], R3 ;  /* 0x0368300302ff79a7 */ /* 0x0007e2000800003f */
[----:B----4-:R-:W-:-:S04]  /*2c420*/  LOP3.LUT R7, R7, 0x1f, RZ, 0xc0, !PT ;  /* 0x0000001f07077812 */ /* 0x010fc800078ec0ff */
[----:B------:R-:W-:-:S13]  /*2c430*/  ISETP.NE.AND P0, PT, R7, RZ, PT ;  /* 0x000000ff0700720c */ /* 0x000fda0003f05270 */
[----:B---3--:R-:W-:Y:S05]  /*2c440*/  @!P0 BRA `(.L_x_3085) ;  /* 0x0000000000048947 */ /* 0x008fea0003800000 */
[----:B------:R-:W-:Y:S01]  /*2c450*/  BPT.TRAP 0x1 ;  /* 0x000000040000795c */ /* 0x000fe20000300000 */
.L_x_3085:
[----:B------:R-:W-:Y:S05]  /*2c460*/  BSYNC B2 ;  /* 0x0000000000027941 */ /* 0x000fea0003800000 */
.L_x_3084:
[----:B------:R-:W4:Y:S04]  /*2c470*/  LDL R7, [R1+0x8] ;  /* 0x0000080001077983 */ /* 0x000f280000100800 */
[----:B0-----:R-:W4:Y:S04]  /*2c480*/  LDL R9, [R1+0x4] ;  /* 0x0000040001097983 */ /* 0x001f280000100800 */
[----:B---3--:R-:W3:Y:S01]  /*2c490*/  LDL R2, [R1+0x18] ;  /* 0x0000180001027983 */ /* 0x008ee20000100800 */
[----:B--2---:R-:W-:-:S05]  /*2c4a0*/  IMAD.MOV.U32 R11, RZ, RZ, RZ ;  /* 0x000000ffff0b7224 */ /* 0x004fca00078e00ff */
[----:B------:R-:W-:Y:S01]  /*2c4b0*/  R2UR UR10, R11 ;  /* 0x000000000b0a72ca */ /* 0x000fe200000e0000 */
[----:B------:R-:W-:Y:S01]  /*2c4c0*/  UIADD3 UR4, UP0, UR36, 0x370, URZ ;  /* 0x0000037024047890 */ /* 0x000fe2000ff1e03f */
[----:B------:R-:W-:Y:S01]  /*2c4d0*/  PLOP3.LUT P0, PT, PT, PT, PT, 0x80, 0x0 ;  /* 0x000000000000781c */ /* 0x000fe20003f0f070 */
[----:B------:R-:W-:Y:S01]  /*2c4e0*/  UMOV UR6, 0x0 ;  /* 0x0000000000067882 */ /* 0x000fe20000000000 */
[----:B------:R-:W-:Y:S01]  /*2c4f0*/  UMOV UR7, 0x14f00000 ;  /* 0x14f0000000077882 */ /* 0x000fe20000000000 */
[----:B------:R-:W-:Y:S01]  /*2c500*/  UIADD3.X UR5, URZ, UR37, URZ, UP0, !UPT ;  /* 0x000000253f057290 */ /* 0x000fe200087fe43f */
[C---:B----4-:R-:W-:Y:S02]  /*2c510*/  IMAD R3, R7.reuse, 0x8, R10 ;  /* 0x0000000807037824 */ /* 0x050fe400078e020a */
[----:B------:R-:W-:Y:S02]  /*2c520*/  IMAD R7, R7, 0xa800, R9 ;  /* 0x0000a80007077824 */ /* 0x000fe400078e0209 */
[----:B------:R-:W-:-:S02]  /*2c530*/  VIADD R3, R3, 0x30 ;  /* 0x0000003003037836 */ /* 0x000fc40000000000 */
[----:B---3--:R-:W-:Y:S01]  /*2c540*/  IMAD R2, R6, 0x70, R2 ;  /* 0x0000007006027824 */ /* 0x008fe200078e0202 */
[----:B------:R-:W-:-:S07]  /*2c550*/  IADD3 R9, R7, 0x21400, RZ ;  /* 0x0002140007097810 */ /* 0x000fce0007ffe0ff */
.L_x_3086:
        /* <DEDUP_REMOVED lines=16> */
.L_x_3087:
        /* <DEDUP_REMOVED lines=16> */
.L_x_3088:
        /* <DEDUP_REMOVED lines=15> */
.L_x_3202:
[----:B------:R-:W-:Y:S05]  /*2c850*/  BSYNC B2 ;  /* 0x0000000000027941 */ /* 0x000fea0003800000 */
.L_x_3089:
        /* <DEDUP_REMOVED lines=11> */
.L_x_3092:
[----:B------:R-:W-:Y:S05]  /*2c910*/  BSYNC B2 ;  /* 0x0000000000027941 */ /* 0x000fea0003800000 */
.L_x_3091:
        /* <DEDUP_REMOVED lines=13> */
.L_x_3093:
        /* <DEDUP_REMOVED lines=16> */
.L_x_3094:
        /* <DEDUP_REMOVED lines=16> */
.L_x_3095:
        /* <DEDUP_REMOVED lines=13> */
.L_x_3080:
[----:B------:R-:W-:Y:S05]  /*2ccc0*/  BSYNC B1 ;  /* 0x0000000000017941 */ /* 0x000fea0003800000 */
.L_x_3079:
[C---:B------:R-:W-:Y:S01]  /*2ccd0*/  ISETP.GT.AND P0, PT, R0.reuse, 0x1, PT ;  /* 0x000000010000780c */ /* 0x040fe20003f04270 */
[----:B------:R-:W-:-:S12]  /*2cce0*/  VIADD R0, R0, 0xfffffffe ;  /* 0xfffffffe00007836 */ /* 0x000fd80000000000 */
[----:B------:R-:W-:Y:S05]  /*2ccf0*/  @P0 BRA `(.L_x_3096) ;  /* 0xffffffe800040947 */ /* 0x000fea000383ffff */
.L_x_3042:
[----:B------:R-:W-:Y:S05]  /*2cd00*/  BSYNC B0 ;  /* 0x0000000000007941 */ /* 0x000fea0003800000 */
.L_x_3041:
[----:B------:R-:W4:Y:S01]  /*2cd10*/  S2R R3, SR_TID.X ;  /* 0x0000000000037919 */ /* 0x000f220000002100 */
[----:B------:R-:W-:Y:S01]  /*2cd20*/  BSSY B0, `(.L_x_3097) ;  /* 0x0000010000007945 */ /* 0x000fe20003800000 */
[----:B----4-:R-:W-:-:S04]  /*2cd30*/  LOP3.LUT R3, R3, 0x7f, RZ, 0xc0, !PT ;  /* 0x0000007f03037812 */ /* 0x010fc800078ec0ff */
[----:B------:R-:W-:-:S13]  /*2cd40*/  ISETP.NE.AND P0, PT, R3, RZ, PT ;  /* 0x000000ff0300720c */ /* 0x000fda0003f05270 */
[----:B------:R-:W-:Y:S05]  /*2cd50*/  @P0 BRA `(.L_x_3098) ;  /* 0x0000000000300947 */ /* 0x000fea0003800000 */
[----:B------:R-:W4:Y:S01]  /*2cd60*/  S2R R2, SR_LANEID ;  /* 0x0000000000027919 */ /* 0x000f220000000000 */
[----:B------:R-:W-:Y:S01]  /*2cd70*/  VOTEU.ANY UR4, UPT, PT ;  /* 0x0000000000047886 */ /* 0x000fe200038e0100 */
[----:B0-2---:R-:W0:Y:S01]  /*2cd80*/  LDC.64 R4, c[0x0][0xc60] ;  /* 0x00031800ff047b82 */ /* 0x005e220000000a00 */
[----:B------:R-:W4:Y:S02]  /*2cd90*/  FLO.U32 R0, UR4 ;  /* 0x0000000400007d00 */ /* 0x000f2400080e0000 */
[----:B----4-:R-:W-:-:S06]  /*2cda0*/  ISETP.EQ.U32.AND P0, PT, R0, R2, PT ;  /* 0x000000020000720c */ /* 0x010fcc0003f02070 */
[----:B------:R-:W0:Y:S07]  /*2cdb0*/  POPC R2, UR4 ;  /* 0x0000000400027d09 */ /* 0x000e2e0008000000 */
[----:B0-----:R-:W2:Y:S04]  /*2cdc0*/  @P0 ATOMG.E.ADD.STRONG.GPU PT, R2, desc[UR60][R4.64], R2 ;  /* 0x00000002040209a8 */ /* 0x001ea800081ee1fc */
[----:B--2---:R0:W2:Y:S02]  /*2cdd0*/  SHFL.IDX PT, R2, R2, R0, 0x1f ;  /* 0x00001f0002027589 */ /* 0x0040a400000e0000 */
[----:B0-----:R-:W0:Y:S02]  /*2cde0*/  S2R R0, SR_LTMASK ;  /* 0x0000000000007919 */ /* 0x001e240000003900 */
[----:B0-----:R-:W-:-:S06]  /*2cdf0*/  LOP3.LUT R0, R0, UR4, RZ, 0xc0, !PT ;  /* 0x0000000400007c12 */ /* 0x001fcc000f8ec0ff */
[----:B------:R-:W2:Y:S02]  /*2ce00*/  POPC R0, R0 ;  /* 0x0000000000007309 */ /* 0x000ea40000000000 */
[----:B--2---:R-:W-:-:S07]  /*2ce10*/  IADD3 R16, R2, UR38, R0 ;  /* 0x0000002602107c10 */ /* 0x004fce000fffe000 */
.L_x_3098:
[----:B------:R-:W-:Y:S05]  /*2ce20*/  BSYNC B0 ;  /* 0x0000000000007941 */ /* 0x000fea0003800000 */
.L_x_3097:
[----:B------:R-:W4:Y:S01]  /*2ce30*/  LDL R0, [R1+0x20] ;  /* 0x0000200001007983 */ /* 0x000f220000100800 */
[----:B------:R-:W-:Y:S01]  /*2ce40*/  BSSY B0, `(.L_x_3099) ;  /* 0x0000050000007945 */ /* 0x000fe20003800000 */
[----:B----4-:R-:W-:-:S13]  /*2ce50*/  LOP3.LUT P0, RZ, R0, 0x1, RZ, 0xc0, !PT ;  /* 0x0000000100ff7812 */ /* 0x010fda000780c0ff */
[----:B------:R-:W-:Y:S05]  /*2ce60*/  @!P0 BRA `(.L_x_3100) ;  /* 0x0000000400348947 */ /* 0x000fea0003800000 */
[----:B0-2---:R-:W2:Y:S04]  /*2ce70*/  LDL R4, [R1+0x4] ;  /* 0x0000040001047983 */ /* 0x005ea80000100800 */
[----:B------:R-:W2:Y:S04]  /*2ce80*/  LDL R0, [R1+0x8] ;  /* 0x0000080001007983 */ /* 0x000ea80000100800 */
[----:B------:R-:W4:Y:S01]  /*2ce90*/  LDL R2, [R1+0x14] ;  /* 0x0000140001027983 */ /* 0x000f220000100800 */
[----:B------:R-:W-:Y:S01]  /*2cea0*/  BSSY B1, `(.L_x_3101) ;  /* 0x0000006000017945 */ /* 0x000fe20003800000 */
[----:B------:R-:W-:Y:S01]  /*2ceb0*/  ISETP.NE.AND P1, PT, R3, RZ, PT ;  /* 0x000000ff0300720c */ /* 0x000fe20003f25270 */
[----:B--2---:R-:W-:Y:S01]  /*2cec0*/  IMAD R0, R0, 0x8, R4 ;  /* 0x0000000800007824 */ /* 0x004fe200078e0204 */
[----:B----4-:R-:W-:-:S04]  /*2ced0*/  SHF.L.U32 R2, R2, 0x1f, RZ ;  /* 0x0000001f02027819 */ /* 0x010fc800000006ff */
[----:B------:R-:W0:Y:S02]  /*2cee0*/  SYNCS.PHASECHK.TRANS64.TRYWAIT P0, [R0+URZ+0x36860], R2 ;  /* 0x03686002000075a7 */ /* 0x000e24000800017f */
[----:B0-----:R-:W-:Y:S05]  /*2cef0*/  @!P0 BRA `(.L_x_3102) ;  /* 0x0000003000ac8947 */ /* 0x001fea0003800000 */
.L_x_3203:
[----:B------:R-:W-:Y:S05]  /*2cf00*/  BSYNC B1 ;  /* 0x0000000000017941 */ /* 0x000fea0003800000 */
.L_x_3101:
[----:B------:R-:W-:Y:S04]  /*2cf10*/  BSSY B1, `(.L_x_3103) ;  /* 0x0000009000017945 */ /* 0x000fe80003800000 */
[----:B------:R-:W-:Y:S05]  /*2cf20*/  @P1 BRA `(.L_x_3104) ;  /* 0x00000000001c1947 */ /* 0x000fea0003800000 */
[----:B------:R-:W2:Y:S01]  /*2cf30*/  S2R R3, SR_TID.X ;  /* 0x0000000000037919 */ /* 0x000ea20000002100 */
[----:B0-----:R-:W-:-:S04]  /*2cf40*/  IMAD.MOV.U32 R2, RZ, RZ, 0xa800 ;  /* 0x0000a800ff027424 */ /* 0x001fc800078e00ff */
[----:B------:R4:W-:Y:S01]  /*2cf50*/  SYNCS.ARRIVE.TRANS64 RZ, [R0+URZ+0x36850], R2 ;  /* 0x0368500200ff79a7 */ /* 0x0009e2000800003f */
[----:B--2---:R-:W-:-:S04]  /*2cf60*/  LOP3.LUT R3, R3, 0x1f, RZ, 0xc0, !PT ;  /* 0x0000001f03037812 */ /* 0x004fc800078ec0ff */
[----:B------:R-:W-:-:S13]  /*2cf70*/  ISETP.NE.AND P0, PT, R3, RZ, PT ;  /* 0x000000ff0300720c */ /* 0x000fda0003f05270 */
[----:B----4-:R-:W-:Y:S05]  /*2cf80*/  @!P0 BRA `(.L_x_3104) ;  /* 0x0000000000048947 */ /* 0x010fea0003800000 */
[----:B------:R-:W-:Y:S01]  /*2cf90*/  BPT.TRAP 0x1 ;  /* 0x000000040000795c */ /* 0x000fe20000300000 */
.L_x_3104:
[----:B------:R-:W-:Y:S05]  /*2cfa0*/  BSYNC B1 ;  /* 0x0000000000017941 */ /* 0x000fea0003800000 */
.L_x_3103:
[----:B------:R-:W2:Y:S04]  /*2cfb0*/  LDL.LU R5, [R1+0x18] ;  /* 0x0000180001057983 */ /* 0x000ea80000300800 */
[----:B------:R-:W2:Y:S04]  /*2cfc0*/  LDL.LU R3, [R1+0xc] ;  /* 0x00000c0001037983 */ /* 0x000ea80000300800 */
[----:B------:R-:W4:Y:S04]  /*2cfd0*/  LDL R4, [R1+0x4] ;  /* 0x0000040001047983 */ /* 0x000f280000100800 */
[----:B0-----:R-:W4:Y:S01]  /*2cfe0*/  LDL R2, [R1+0x8] ;  /* 0x0000080001027983 */ /* 0x001f220000100800 */
        /* <DEDUP_REMOVED lines=8> */
[----:B----4-:R-:W-:-:S04]  /*2d070*/  IMAD R2, R2, 0xa800, R4 ;  /* 0x0000a80002027824 */ /* 0x010fc800078e0204 */
[----:B------:R-:W-:-:S07]  /*2d080*/  VIADD R4, R2, 0x400 ;  /* 0x0000040002047836 */ /* 0x000fce0000000000 */
.L_x_3105:
        /* <DEDUP_REMOVED lines=16> */
.L_x_3106:
        /* <DEDUP_REMOVED lines=16> */
.L_x_3107:
        /* <DEDUP_REMOVED lines=10> */
[----:B----4-:R-:W-:Y:S05]  /*2d330*/  @P0 BRA.U.ANY `(.L_x_3107) ;  /* 0xfffffffd00d40947 */ /* 0x010fea000393ffff */
.L_x_3100:
[----:B------:R-:W-:Y:S05]  /*2d340*/  BSYNC B0 ;  /* 0x0000000000007941 */ /* 0x000fea0003800000 */
.L_x_3099:
[----:B------:R-:W4:Y:S04]  /*2d350*/  LDL.LU R5, [R1+0x8] ;  /* 0x0000080001057983 */ /* 0x000f280000300800 */
[----:B0-2---:R-:W2:Y:S01]  /*2d360*/  LDL.LU R4, [R1+0x14] ;  /* 0x0000140001047983 */ /* 0x005ea20000300800 */
[----:B----4-:R-:W-:-:S04]  /*2d370*/  IADD3 R0, R5, 0x1, RZ ;  /* 0x0000000105007810 */ /* 0x010fc80007ffe0ff */
[----:B------:R-:W-:-:S04]  /*2d380*/  ISETP.NE.AND P0, PT, R0, 0x2, PT ;  /* 0x000000020000780c */ /* 0x000fc80003f05270 */
[----:B------:R-:W-:Y:S02]  /*2d390*/  SEL R2, RZ, 0x1, P0 ;  /* 0x00000001ff027807 */ /* 0x000fe40000000000 */
[----:B------:R-:W-:Y:S02]  /*2d3a0*/  SEL R0, R0, RZ, P0 ;  /* 0x000000ff00007207 */ /* 0x000fe40000000000 */
[----:B--2---:R-:W-:-:S03]  /*2d3b0*/  LOP3.LUT R4, R4, R2, RZ, 0x3c, !PT ;  /* 0x0000000204047212 */ /* 0x004fc600078e3cff */
[----:B------:R0:W-:Y:S04]  /*2d3c0*/  STL [R1+0x8], R0 ;  /* 0x0000080001007387 */ /* 0x0001e80000100800 */
[----:B------:R0:W-:Y:S02]  /*2d3d0*/  STL [R1+0x14], R4 ;  /* 0x0000140401007387 */ /* 0x0001e40000100800 */
.L_x_3021:
[----:B------:R-:W-:Y:S05]  /*2d3e0*/  BSYNC B7 ;  /* 0x0000000000077941 */ /* 0x000fea0003800000 */
.L_x_3019:
        /* <DEDUP_REMOVED lines=13> */
.L_x_3108:
[----:B---3--:R-:W0:Y:S01]  /*2d4c0*/  S2R R6, SR_TID.X ;  /* 0x0000000000067919 */ /* 0x008e220000002100 */
        /* <DEDUP_REMOVED lines=15> */
[----:B0-----:R-:W-:Y:S01]  /*2d5c0*/  IMAD.MOV.U32 R3, RZ, RZ, RZ ;  /* 0x000000ffff037224 */ /* 0x001fe200078e00ff */
[----:B--2---:R-:W-:Y:S02]  /*2d5d0*/  @!P1 MOV R3, R2 ;  /* 0x0000000200039202 */ /* 0x004fe40000000f00 */
[----:B------:R-:W-:-:S03]  /*2d5e0*/  ISETP.NE.AND P1, PT, R6, RZ, PT ;  /* 0x000000ff0600720c */ /* 0x000fc60003f25270 */
[----:B------:R-:W0:Y:S02]  /*2d5f0*/  SHFL.UP PT, R2, R3, 0x1, RZ ;  /* 0x0420000003027989 */ /* 0x000e2400000e00ff */
[----:B0-----:R-:W-:-:S05]  /*2d600*/  SEL R0, R2, RZ, P1 ;  /* 0x000000ff02007207 */ /* 0x001fca0000800000 */
[----:B------:R-:W-:Y:S02]  /*2d610*/  IMAD.IADD R2, R3, 0x1, R0 ;  /* 0x0000000103027824 */ /* 0x000fe400078e0200 */
[----:B------:R-:W-:Y:S04]  /*2d620*/  SHFL.IDX PT, R0, R16, RZ, 0x1f ;  /* 0x00001fff10007589 */ /* 0x000fe800000e0000 */
        /* <DEDUP_REMOVED lines=13> */
.L_x_3213:
[----:B------:R-:W-:Y:S02]  /*2d700*/  ULDC UR4, c[0x0][0xc38] ;  /* 0x00030e0000047ab9 */ /* 0x000fe40000000800 */
[----:B------:R-:W-:-:S04]  /*2d710*/  IMAD.U32 R4, RZ, RZ, UR4 ;  /* 0x00000004ff047e24 */ /* 0x000fc8000f8e00ff */
[----:B--2---:R-:W-:-:S04]  /*2d720*/  IMAD R16, R16, R4, RZ ;  /* 0x0000000410107224 */ /* 0x004fc800078e02ff */
[----:B------:R-:W-:-:S05]  /*2d730*/  IMAD.IADD R5, R5, 0x1, R16 ;  /* 0x0000000105057824 */ /* 0x000fca00078e0210 */
[----:B------:R-:W-:-:S13]  /*2d740*/  ISETP.GT.AND P6, PT, R5, R0, PT ;  /* 0x000000000500720c */ /* 0x000fda0003fc4270 */
[----:B------:R-:W-:Y:S05]  /*2d750*/  @P6 BRA `(.L_x_3111) ;  /* 0x00000000009c6947 */ /* 0x000fea0003800000 */
.L_x_3116:
[----:B0-----:R-:W0:Y:S01]  /*2d760*/  LDC R2, c[0x0][0xc3c] ;  /* 0x00030f00ff027b82 */ /* 0x001e220000000800 */
[----:B------:R-:W-:-:S04]  /*2d770*/  IADD3 R19, R19, 0x1f, RZ ;  /* 0x0000001f13137810 */ /* 0x000fc80007ffe0ff */
[----:B0-----:R-:W-:-:S13]  /*2d780*/  ISETP.GE.AND P6, PT, R19, R2, PT ;  /* 0x000000021300720c */ /* 0x001fda0003fc6270 */
[----:B------:R-:W-:Y:S05]  /*2d790*/  @P6 BRA `(.L_x_3112) ;  /* 0x0000000400d46947 */ /* 0x000fea0003800000 */
[----:B------:R-:W0:Y:S01]  /*2d7a0*/  S2R R3, SR_TID.X ;  /* 0x0000000000037919 */ /* 0x000e220000002100 */
[----:B------:R-:W-:Y:S01]  /*2d7b0*/  BSSY B0, `(.L_x_3113) ;  /* 0x0000009000007945 */ /* 0x000fe20003800000 */
[----:B0-----:R-:W-:-:S05]  /*2d7c0*/  LOP3.LUT R3, R3, 0x1f, RZ, 0xc0, !PT ;  /* 0x0000001f03037812 */ /* 0x001fca00078ec0ff */
[----:B------:R-:W-:Y:S02]  /*2d7d0*/  IMAD.IADD R4, R19, 0x1, R3 ;  /* 0x0000000113047824 */ /* 0x000fe400078e0203 */
[----:B------:R-:W-:-:S03]  /*2d7e0*/  IMAD.MOV.U32 R3, RZ, RZ, RZ ;  /* 0x000000ffff037224 */ /* 0x000fc600078e00ff */
[----:B------:R-:W-:-:S13]  /*2d7f0*/  ISETP.GE.OR P6, PT, R4, R2, !P0 ;  /* 0x000000020400720c */ /* 0x000fda00047c6670 */
[----:B------:R-:W-:Y:S05]  /*2d800*/  @P6 BRA `(.L_x_3114) ;  /* 0x00000000000c6947 */ /* 0x000fea0003800000 */
[----:B------:R-:W0:Y:S02]  /*2d810*/  LDC.64 R2, c[0x0][0xc80] ;  /* 0x00032000ff027b82 */ /* 0x000e240000000a00 */
[----:B0-----:R-:W-:-:S06]  /*2d820*/  IMAD.WIDE R2, R4, 0x4, R2 ;  /* 0x0000000404027825 */ /* 0x001fcc00078e0202 */
[----:B------:R0:W5:Y:S02]  /*2d830*/  LDG.E R3, desc[UR60][R2.64] ;  /* 0x0000003c02037981 */ /* 0x000164000c1e1900 */
.L_x_3114:
[----:B------:R-:W-:Y:S05]  /*2d840*/  BSYNC B0 ;  /* 0x0000000000007941 */ /* 0x000fea0003800000 */
.L_x_3113:
[----:B------:R-:W-:-:S03]  /*2d850*/  UMOV UR4, 0xffffffff ;  /* 0xffffffff00047882 */ /* 0x000fc60000000000 */
[----:B------:R-:W-:Y:S05]  /*2d860*/  BRA.DIV UR4, `(.L_x_3115) ;  /* 0x0000002e04a07947 */ /* 0x000fea000b800000 */
        /* <DEDUP_REMOVED lines=16> */
.L_x_3221:
[----:B------:R-:W-:Y:S02]  /*2d970*/  ULDC UR4, c[0x0][0xc38] ;  /* 0x00030e0000047ab9 */ /* 0x000fe40000000800 */
[----:B------:R-:W-:-:S05]  /*2d980*/  MOV R4, UR4 ;  /* 0x0000000400047c02 */ /* 0x000fca0008000f00 */
[----:B--2---:R-:W-:-:S04]  /*2d990*/  IMAD R16, R16, R4, RZ ;  /* 0x0000000410107224 */ /* 0x004fc800078e02ff */
[----:B------:R-:W-:-:S05]  /*2d9a0*/  IMAD.IADD R5, R16, 0x1, R5 ;  /* 0x0000000110057824 */ /* 0x000fca00078e0205 */
[----:B------:R-:W-:-:S13]  /*2d9b0*/  ISETP.GT.AND P6, PT, R5, R0, PT ;  /* 0x000000000500720c */ /* 0x000fda0003fc4270 */
[----:B------:R-:W-:Y:S05]  /*2d9c0*/  @!P6 BRA `(.L_x_3116) ;  /* 0xfffffffc0064e947 */ /* 0x000fea000383ffff */
.L_x_3111:
        /* <DEDUP_REMOVED lines=8> */
.L_x_3225:
[----:B------:R-:W-:Y:S01]  /*2da50*/  ISETP.NE.AND P0, PT, R5, RZ, PT ;  /* 0x000000ff0500720c */ /* 0x000fe20003f05270 */
[----:B------:R-:W-:-:S12]  /*2da60*/  IMAD.MOV.U32 R5, RZ, RZ, RZ ;  /* 0x000000ffff057224 */ /* 0x000fd800078e00ff */
[----:B------:R-:W-:Y:S05]  /*2da70*/  @!P0 BRA `(.L_x_3118) ;  /* 0x0000000000148947 */ /* 0x000fea0003800000 */
[----:B------:R-:W-:Y:S01]  /*2da80*/  UMOV UR4, 0xffffffff ;  /* 0xffffffff00047882 */ /* 0x000fe20000000000 */
[----:B------:R-:W-:Y:S02]  /*2da90*/  IADD3 R12, R6, -0x1, RZ ;  /* 0xffffffff060c7810 */ /* 0x000fe40007ffe0ff */
[----:B------:R-:W-:Y:S05]  /*2daa0*/  BRA.DIV UR4, `(.L_x_3119) ;  /* 0x0000003204307947 */ /* 0x000fea000b800000 */
[----:B0-----:R0:W4:Y:S02]  /*2dab0*/  SHFL.IDX PT, R2, R2, R12, 0x1f ;  /* 0x00001f0c02027589 */ /* 0x00112400000e0000 */
.L_x_3228:
[----:B----4-:R-:W-:-:S07]  /*2dac0*/  IMAD.MOV.U32 R5, RZ, RZ, R2 ;  /* 0x000000ffff057224 */ /* 0x010fce00078e0002 */
.L_x_3118:
[----:B0-2---:R-:W0:Y:S01]  /*2dad0*/  LDC.64 R2, c[0x0][0xc90] ;  /* 0x00032400ff027b82 */ /* 0x005e220000000a00 */
[----:B------:R-:W-:-:S04]  /*2dae0*/  IMAD.IADD R19, R6, 0x1, R19 ;  /* 0x0000000106137824 */ /* 0x000fc800078e0213 */
[----:B0-----:R-:W-:-:S05]  /*2daf0*/  IMAD.WIDE R2, R19, 0x4, R2 ;  /* 0x0000000413027825 */ /* 0x001fca00078e0202 */
[----:B------:R-:W3:Y:S01]  /*2db00*/  LDG.E R7, desc[UR60][R2.64] ;  /* 0x0000003c02077981 */ /* 0x000ee2000c1e1900 */
        /* <DEDUP_REMOVED lines=8> */
[----:B0-----:R-:W-:-:S05]  /*2db90*/  IADD3 R2, RZ, -R3, RZ ;  /* 0x80000003ff027210 */ /* 0x001fca0007ffe0ff */
        /* <DEDUP_REMOVED lines=24> */
[----:B------:R-:W0:Y:S08]  /*2dd20*/  I2F.RP R3, R7 ;  /* 0x0000000700037306 */ /* 0x000e300000209400 */
        /* <DEDUP_REMOVED lines=17> */
[C---:B------:R-:W-:Y:S01]  /*2de40*/  LOP3.LUT R3, R0.reuse, R4, RZ, 0x3c, !PT ;  /* 0x0000000400037212 */ /* 0x040fe200078e3cff */
[----:B------:R-:W-:-:S03]  /*2de50*/  IMAD.IADD R0, R0, 0x1, R5 ;  /* 0x0000000100007824 */ /* 0x000fc600078e0205 */
[----:B------:R-:W-:-:S07]  /*2de60*/  ISETP.GE.AND P2, PT, R3, RZ, PT ;  /* 0x000000ff0300720c */ /* 0x000fce0003f46270 */
[----:B------:R-:W-:-:S06]  /*2de70*/  @P0 IADD3 R2, R2, 0x1, RZ ;  /* 0x0000000102020810 */ /* 0x000fcc0007ffe0ff */
[----:B------:R-:W-:Y:S01]  /*2de80*/  @!P2 IMAD.MOV R2, RZ, RZ, -R2 ;  /* 0x000000ffff02a224 */ /* 0x000fe200078e0a02 */
[----:B------:R-:W-:Y:S01]  /*2de90*/  @!P1 LOP3.LUT R2, RZ, R4, RZ, 0x33, !PT ;  /* 0x00000004ff029212 */ /* 0x000fe200078e33ff */
[----:B------:R-:W-:-:S04]  /*2dea0*/  IMAD.MOV R4, RZ, RZ, -R4 ;  /* 0x000000ffff047224 */ /* 0x000fc800078e0a04 */
[----:B------:R-:W-:Y:S01]  /*2deb0*/  IMAD R18, R2, R4, R0 ;  /* 0x0000000402127224 */ /* 0x000fe200078e0200 */
[----:B------:R-:W-:-:S04]  /*2dec0*/  LOP3.LUT R2, RZ, R2, RZ, 0x33, !PT ;  /* 0x00000002ff027212 */ /* 0x000fc800078e33ff */
[----:B------:R-:W-:Y:S01]  /*2ded0*/  IADD3 R17, R17, R2, RZ ;  /* 0x0000000211117210 */ /* 0x000fe20007ffe0ff */
[----:B------:R-:W-:Y:S06]  /*2dee0*/  BRA `(.L_x_3120) ;  /* 0x00000000001c7947 */ /* 0x000fec0003800000 */
.L_x_3112:
[----:B------:R-:W-:Y:S01]  /*2def0*/  UMOV UR4, URZ ;  /* 0x0000003f00047c82 */ /* 0x000fe20008000000 */
[----:B------:R-:W-:Y:S01]  /*2df00*/  UMOV UR5, URZ ;  /* 0x0000003f00057c82 */ /* 0x000fe20008000000 */
[----:B------:R-:W-:Y:S01]  /*2df10*/  ULDC UR6, c[0x0][0xc3c] ;  /* 0x00030f0000067ab9 */ /* 0x000fe20000000800 */
[----:B------:R-:W-:Y:S01]  /*2df20*/  IMAD.MOV.U32 R16, RZ, RZ, R0 ;  /* 0x000000ffff107224 */ /* 0x000fe200078e0000 */
[----:B------:R-:W-:Y:S01]  /*2df30*/  MOV R19, UR6 ;  /* 0x0000000600137c02 */ /* 0x000fe20008000f00 */
[----:B------:R-:W-:Y:S02]  /*2df40*/  IMAD.U32 R17, RZ, RZ, UR4 ;  /* 0x00000004ff117e24 */ /* 0x000fe4000f8e00ff */
[----:B------:R-:W-:-:S07]  /*2df50*/  IMAD.U32 R18, RZ, RZ, UR5 ;  /* 0x00000005ff127e24 */ /* 0x000fce000f8e00ff */
.L_x_3120:
        /* <DEDUP_REMOVED lines=12> */
.L_x_3109:
[----:B------:R-:W-:Y:S02]  /*2e020*/  ULDC UR4, c[0x0][0xc3c] ;  /* 0x00030f0000047ab9 */ /* 0x000fe40000000800 */
[----:B--2---:R-:W-:-:S13]  /*2e030*/  ISETP.GE.AND P0, PT, R19, UR4, PT ;  /* 0x0000000413007c0c */ /* 0x004fda000bf06270 */
[----:B------:R-:W-:Y:S05]  /*2e040*/  @!P0 BRA `(.L_x_3121) ;  /* 0xffffff8c00a48947 */ /* 0x000fea000383ffff */
[----:B------:R-:W-:Y:S05]  /*2e050*/  BSYNC B8 ;  /* 0x0000000000087941 */ /* 0x000fea0003800000 */
.L_x_2975:
[----:B0-----:R-:W2:Y:S01]  /*2e060*/  LDL.LU R0, [R1+0x50] ;  /* 0x0000500001007983 */ /* 0x001ea20000300800 */
[----:B------:R-:W-:Y:S01]  /*2e070*/  BSSY B0, `(.L_x_3122) ;  /* 0x000000b000007945 */ /* 0x000fe20003800000 */
[----:B------:R-:W0:Y:S01]  /*2e080*/  S2R R5, SR_CgaCtaId ;  /* 0x0000000000057919 */ /* 0x000e220000008800 */
[----:B--2---:R-:W-:-:S05]  /*2e090*/  VIADD R0, R0, 0x1 ;  /* 0x0000000100007836 */ /* 0x004fca0000000000 */
[----:B------:R-:W-:-:S04]  /*2e0a0*/  LEA.HI R2, R0, R0, RZ, 0x1 ;  /* 0x0000000000027211 */ /* 0x000fc800078f08ff */
[----:B----4-:R-:W-:-:S05]  /*2e0b0*/  LOP3.LUT R3, R2, 0xfffffffe, RZ, 0xc0, !PT ;  /* 0xfffffffe02037812 */ /* 0x010fca00078ec0ff */
[----:B------:R-:W-:Y:S01]  /*2e0c0*/  IMAD.IADD R3, R0, 0x1, -R3 ;  /* 0x0000000100037824 */ /* 0x000fe200078e0a03 */
[----:B------:R-:W-:-:S04]  /*2e0d0*/  MOV R0, 0x400 ;  /* 0x0000040000007802 */ /* 0x000fc80000000f00 */
[----:B0-----:R-:W-:Y:S02]  /*2e0e0*/  LEA R0, R5, R0, 0x18 ;  /* 0x0000000005007211 */ /* 0x001fe400078ec0ff */
[----:B------:R-:W-:-:S04]  /*2e0f0*/  SHF.L.U32 R3, R3, 0x1f, RZ ;  /* 0x0000001f03037819 */ /* 0x000fc800000006ff */
[----:B------:R-:W0:Y:S02]  /*2e100*/  SYNCS.PHASECHK.TRANS64.TRYWAIT P0, [R0+URZ+0x36820], R3 ;  /* 0x03682003000075a7 */ /* 0x000e24000800017f */
[----:B0-----:R-:W-:Y:S05]  /*2e110*/  @!P0 BRA `(.L_x_3123) ;  /* 0x0000002800bc8947 */ /* 0x001fea0003800000 */
.L_x_3229:
[----:B------:R-:W-:Y:S05]  /*2e120*/  BSYNC B0 ;  /* 0x0000000000007941 */ /* 0x000fea0003800000 */
.L_x_3122:
[----:B------:R-:W-:-:S03]  /*2e130*/  UMOV UR4, 0xffffffff ;  /* 0xffffffff00047882 */ /* 0x000fc60000000000 */
[----:B------:R-:W-:Y:S05]  /*2e140*/  BRA.DIV UR4, `(.L_x_3124) ;  /* 0x0000002a04c47947 */ /* 0x000fea000b800000 */
[----:B------:R-:W2:Y:S02]  /*2e150*/  S2R R2, SR_TID.X ;  /* 0x0000000000027919 */ /* 0x000ea40000002100 */
[----:B--2---:R-:W-:-:S04]  /*2e160*/  SHF.R.U32.HI R2, RZ, 0x5, R2 ;  /* 0x00000005ff027819 */ /* 0x004fc80000011602 */
[----:B------:R-:W-:-:S05]  /*2e170*/  LOP3.LUT R2, R2, 0x3, RZ, 0xc0, !PT ;  /* 0x0000000302027812 */ /* 0x000fca00078ec0ff */
[----:B------:R2:W4:Y:S02]  /*2e180*/  SHFL.IDX PT, R14, R2, RZ, 0x1f ;  /* 0x00001fff020e7589 */ /* 0x00052400000e0000 */
.L_x_3232:
[----:B----4-:R-:W-:-:S13]  /*2e190*/  ISETP.NE.AND P0, PT, R14, RZ, PT ;  /* 0x000000ff0e00720c */ /* 0x010fda0003f05270 */
[----:B------:R-:W-:Y:S05]  /*2e1a0*/  @P0 BRA `(.L_x_2741) ;  /* 0x00000000009c0947 */ /* 0x000fea0003800000 */
[----:B------:R-:W-:-:S03]  /*2e1b0*/  UMOV UR4, 0xffffffff ;  /* 0xffffffff00047882 */ /* 0x000fc60000000000 */
[----:B------:R-:W-:Y:S05]  /*2e1c0*/  BRA.DIV UR4, `(.L_x_3125) ;  /* 0x0000002a04d87947 */ /* 0x000fea000b800000 */
[----:B------:R-:W-:-:S13]  /*2e1d0*/  ELECT P6, URZ, PT ;  /* 0x00000000003f782f */ /* 0x000fda00038c0000 */
.L_x_3235:
        /* <DEDUP_REMOVED lines=8> */
.L_x_3126:
[----:B0-----:R-:W3:Y:S04]  /*2e260*/  LDL R3, [R1+0x8] ;  /* 0x0000080001037983 */ /* 0x001ee80000100800 */
[----:B------:R-:W2:Y:S01]  /*2e270*/  LDL.LU R7, [R1+0x14] ;  /* 0x0000140001077983 */ /* 0x000ea20000300800 */
[----:B------:R-:W-:-:S05]  /*2e280*/  IADD3 R2, R0, 0x36840, RZ ;  /* 0x0003684000027810 */ /* 0x000fca0007ffe0ff */
        /* <DEDUP_REMOVED lines=11> */
.L_x_3236:
[----:B------:R-:W2:Y:S02]  /*2e340*/  SYNCS.PHASECHK.TRANS64.TRYWAIT P0, [R7+URZ], R2 ;  /* 0x00000002070075a7 */ /* 0x000ea4000800017f */
[----:B--2---:R-:W-:Y:S05]  /*2e350*/  @!P0 BRA `(.L_x_3128) ;  /* 0x0000002800a88947 */ /* 0x004fea0003800000 */
.L_x_3237:
[----:B------:R-:W-:Y:S05]  /*2e360*/  @!P2 BRA `(.L_x_3129) ;  /* 0x000000000004a947 */ /* 0x000fea0003800000 */
[----:B------:R-:W-:Y:S01]  /*2e370*/  BPT.TRAP 0x1 ;  /* 0x000000040000795c */ /* 0x000fe20000300000 */
.L_x_3129:
[----:B------:R-:W3:Y:S01]  /*2e380*/  LDL.LU R4, [R1+0x8] ;  /* 0x0000080001047983 */ /* 0x000ee20000300800 */
[----:B------:R-:W-:-:S05]  /*2e390*/  IADD3 R0, R0, 0x36860, RZ ;  /* 0x0003686000007810 */ /* 0x000fca0007ffe0ff */
[----:B---3--:R-:W-:-:S04]  /*2e3a0*/  IMAD R4, R4, 0x8, R0 ;  /* 0x0000000804047824 */ /* 0x008fc800078e0200 */
[----:B------:R-:W3:Y:S02]  /*2e3b0*/  SYNCS.PHASECHK.TRANS64.TRYWAIT P0, [R4+URZ], R5 ;  /* 0x00000005040075a7 */ /* 0x000ee4000800017f */
[----:B---3--:R-:W-:Y:S05]  /*2e3c0*/  @!P0 BRA `(.L_x_3130) ;  /* 0x0000002800a08947 */ /* 0x008fea0003800000 */
.L_x_3238:
[----:B------:R-:W-:-:S07]  /*2e3d0*/  IMAD R3, R3, 0x8, R0 ;  /* 0x0000000803037824 */ /* 0x000fce00078e0200 */
.L_x_3131:
[----:B----4-:R4:W0:Y:S02]  /*2e3e0*/  SYNCS.PHASECHK.TRANS64.TRYWAIT P0, [R3+URZ], R2 ;  /* 0x00000002030075a7 */ /* 0x010824000800017f */
[----:B0-----:R-:W-:Y:S05]  /*2e3f0*/  @!P0 NANOSLEEP.SYNCS 0x989680 ;  /* 0x009896800000895d */ /* 0x001fea0003900000 */
[----:B------:R-:W0:Y:S02]  /*2e400*/  @!P0 SYNCS.PHASECHK.TRANS64 P0, [R3+URZ], R2 ;  /* 0x00000002030085a7 */ /* 0x000e24000800007f */
[----:B0-----:R-:W-:Y:S05]  /*2e410*/  @!P0 BRA `(.L_x_3131) ;  /* 0xfffffffc00f08947 */ /* 0x001fea000383ffff */
.L_x_2741:
[----:B------:R-:W-:Y:S05]  /*2e420*/  BSYNC B9 ;  /* 0x0000000000097941 */ /* 0x000fea0003800000 */
.L_x_2738:
[----:B------:R-:W-:Y:S05]  /*2e430*/  EXIT ;  /* 0x000000000000794d */ /* 0x000fea0003800000 */
.L_x_2759:
[----:B0-----:R0:W1:Y:S02]  /*2e440*/  SYNCS.PHASECHK.TRANS64.TRYWAIT P5, [R98+URZ+0x36890], R99 ;  /* 0x03689063620075a7 */ /* 0x00106400080a017f */
[----:B-1----:R-:W-:Y:S05]  /*2e450*/  @!P5 NANOSLEEP.SYNCS 0x989680 ;  /* 0x009896800000d95d */ /* 0x002fea0003900000 */
[----:B------:R-:W1:Y:S02]  /*2e460*/  @!P5 SYNCS.PHASECHK.TRANS64 P5, [R98+URZ+0x36890], R99 ;  /* 0x036890636200d5a7 */ /* 0x000e6400080a007f */
[----:B-1----:R-:W-:Y:S05]  /*2e470*/  @!P5 BRA `(.L_x_2759) ;  /* 0xfffffffc00f0d947 */ /* 0x002fea000383ffff */
[----:B------:R-:W-:Y:S05]  /*2e480*/  BRA `(.L_x_3132) ;  /* 0xfffffd54001c7947 */ /* 0x000fea000383ffff */
.L_x_2813:
[----:B-1----:R1:W3:Y:S02]  /*2e490*/  SYNCS.PHASECHK.TRANS64.TRYWAIT P5, [R98+URZ+0x36890], R99 ;  /* 0x03689063620075a7 */ /* 0x0022e400080a017f */
[----:B---3--:R-:W-:Y:S05]  /*2e4a0*/  @!P5 NANOSLEEP.SYNCS 0x989680 ;  /* 0x009896800000d95d */ /* 0x008fea0003900000 */
[----:B------:R-:W3:Y:S02]  /*2e4b0*/  @!P5 SYNCS.PHASECHK.TRANS64 P5, [R98+URZ+0x36890], R99 ;  /* 0x036890636200d5a7 */ /* 0x000ee400080a007f */
[----:B---3--:R-:W-:Y:S05]  /*2e4c0*/  @!P5 BRA `(.L_x_2813) ;  /* 0xfffffffc00f0d947 */ /* 0x008fea000383ffff */
[----:B------:R-:W-:Y:S05]  /*2e4d0*/  BRA `(.L_x_3133) ;  /* 0xfffffd8400987947 */ /* 0x000fea000383ffff */
.L_x_2838:
[----:B-1----:R1:W2:Y:S02]  /*2e4e0*/  SYNCS.PHASECHK.TRANS64.TRYWAIT P3, [R98+URZ+0x36890], R99 ;  /* 0x03689063620075a7 */ /* 0x0022a4000806017f */
[----:B--2---:R-:W-:Y:S05]  /*2e4f0*/  @!P3 NANOSLEEP.SYNCS 0x989680 ;  /* 0x009896800000b95d */ /* 0x004fea0003900000 */
[----:B------:R-:W2:Y:S02]  /*2e500*/  @!P3 SYNCS.PHASECHK.TRANS64 P3, [R98+URZ+0x36890], R99 ;  /* 0x036890636200b5a7 */ /* 0x000ea4000806007f */
[----:B--2---:R-:W-:Y:S05]  /*2e510*/  @!P3 BRA `(.L_x_2838) ;  /* 0xfffffffc00f0b947 */ /* 0x004fea000383ffff */
[----:B------:R-:W-:Y:S05]  /*2e520*/  BRA `(.L_x_3134) ;  /* 0xfffffdb400b87947 */ /* 0x000fea000383ffff */
.L_x_2844:
[----:B0-----:R0:W1:Y:S02]  /*2e530*/  SYNCS.PHASECHK.TRANS64.TRYWAIT P2, [R98+URZ+0x368b0], R99 ;  /* 0x0368b063620075a7 */ /* 0x001064000804017f */
[----:B-1----:R-:W-:Y:S05]  /*2e540*/  @!P2 NANOSLEEP.SYNCS 0x989680 ;  /* 0x009896800000a95d */ /* 0x002fea0003900000 */
[----:B------:R-:W1:Y:S02]  /*2e550*/  @!P2 SYNCS.PHASECHK.TRANS64 P2, [R98+URZ+0x368b0], R99 ;  /* 0x0368b0636200a5a7 */ /* 0x000e64000804007f */
[----:B-1----:R-:W-:Y:S05]  /*2e560*/  @!P2 BRA `(.L_x_2844) ;  /* 0xfffffffc00f0a947 */ /* 0x002fea000383ffff */
[----:B------:R-:W-:Y:S05]  /*2e570*/  BRA `(.L_x_3135) ;  /* 0xfffffdb800d47947 */ /* 0x000fea000383ffff */
.L_x_2862:
        /* <DEDUP_REMOVED lines=8> */
.L_x_3137:
[----:B------:R-:W-:Y:S05]  /*2e600*/  BSYNC B1 ;  /* 0x0000000000017941 */ /* 0x000fea0003800000 */
.L_x_3136:
[----:B------:R-:W-:Y:S01]  /*2e610*/  MOV R13, R6 ;  /* 0x00000006000d7202 */ /* 0x000fe20000000f00 */
[----:B------:R-:W-:Y:S02]  /*2e620*/  IMAD.MOV.U32 R12, RZ, RZ, RZ ;  /* 0x000000ffff0c7224 */ /* 0x000fe400078e00ff */
[----:B------:R-:W-:Y:S02]  /*2e630*/  IMAD.MOV.U32 R11, RZ, RZ, 0x1c1f ;  /* 0x00001c1fff0b7424 */ /* 0x000fe400078e00ff */
[----:B------:R-:W-:Y:S02]  /*2e640*/  IMAD.MOV.U32 R15, RZ, RZ, -0x1 ;  /* 0xffffffffff0f7424 */ /* 0x000fe400078e00ff */
[----:B------:R-:W-:-:S07]  /*2e650*/  IMAD.MOV.U32 R3, RZ, RZ, R14 ;  /* 0x000000ffff037224 */ /* 0x000fce00078e000e */
[----:B------:R-:W-:Y:S05]  /*2e660*/  WARPSYNC.COLLECTIVE R15, `(.L_x_3138) ;  /* 0x000000000f087348 */ /* 0x000fea0003c00000 */
[----:B------:R0:W1:Y:S02]  /*2e670*/  SHFL.IDX P6, R14, R13, R12, R11 ;  /* 0x0000000c0d0e7389 */ /* 0x00006400000c000b */
[----:B01----:R-:W-:Y:S01]  /*2e680*/  ENDCOLLECTIVE ;  /* 0x000000000000791b */ /* 0x003fe20003800000 */
.L_x_3138:
[----:B------:R-:W-:Y:S01]  /*2e690*/  IMAD.MOV.U32 R13, RZ, RZ, R8 ;  /* 0x000000ffff0d7224 */ /* 0x000fe200078e0008 */
[----:B------:R-:W-:-:S07]  /*2e6a0*/  MOV R0, R14 ;  /* 0x0000000e00007202 */ /* 0x000fce0000000f00 */
[----:B------:R-:W-:Y:S05]  /*2e6b0*/  WARPSYNC.COLLECTIVE R15, `(.L_x_3139) ;  /* 0x000000000f087348 */ /* 0x000fea0003c00000 */
[----:B------:R0:W1:Y:S02]  /*2e6c0*/  SHFL.IDX P6, R14, R13, R12, R11 ;  /* 0x0000000c0d0e7389 */ /* 0x00006400000c000b */
[----:B01----:R-:W-:Y:S01]  /*2e6d0*/  ENDCOLLECTIVE ;  /* 0x000000000000791b */ /* 0x003fe20003800000 */
.L_x_3139:
[----:B------:R-:W-:Y:S02]  /*2e6e0*/  IMAD.MOV.U32 R13, RZ, RZ, R4 ;  /* 0x000000ffff0d7224 */ /* 0x000fe400078e0004 */
[----:B------:R-:W-:-:S07]  /*2e6f0*/  IMAD.MOV.U32 R5, RZ, RZ, R14 ;  /* 0x000000ffff057224 */ /* 0x000fce00078e000e */
[----:B------:R-:W-:Y:S05]  /*2e700*/  WARPSYNC.COLLECTIVE R15, `(.L_x_3140) ;  /* 0x000000000f087348 */ /* 0x000fea0003c00000 */
[----:B------:R0:W1:Y:S02]  /*2e710*/  SHFL.IDX P6, R14, R13, R12, R11 ;  /* 0x0000000c0d0e7389 */ /* 0x00006400000c000b */
[----:B01----:R-:W-:Y:S01]  /*2e720*/  ENDCOLLECTIVE ;  /* 0x000000000000791b */ /* 0x003fe20003800000 */
.L_x_3140:
[----:B------:R-:W-:Y:S05]  /*2e730*/  BRA `(.L_x_3141) ;  /* 0xfffffdcc00247947 */ /* 0x000fea000383ffff */
.L_x_2865:
        /* <DEDUP_REMOVED lines=8> */
.L_x_3143:
[----:B------:R-:W-:Y:S05]  /*2e7c0*/  BSYNC B1 ;  /* 0x0000000000017941 */ /* 0x000fea0003800000 */
.L_x_3142:
[----:B------:R-:W-:Y:S01]  /*2e7d0*/  IMAD.MOV.U32 R13, RZ, RZ, R6 ;  /* 0x000000ffff0d7224 */ /* 0x000fe200078e0006 */
[----:B------:R-:W-:Y:S01]  /*2e7e0*/  MOV R15, 0xffffffff ;  /* 0xffffffff000f7802 */ /* 0x000fe20000000f00 */
[----:B------:R-:W-:Y:S01]  /*2e7f0*/  IMAD.MOV.U32 R12, RZ, RZ, 0x1 ;  /* 0x00000001ff0c7424 */ /* 0x000fe200078e00ff */
[----:B------:R-:W-:Y:S01]  /*2e800*/  MOV R3, R14 ;  /* 0x0000000e00037202 */ /* 0x000fe20000000f00 */
[----:B------:R-:W-:-:S07]  /*2e810*/  IMAD.MOV.U32 R11, RZ, RZ, 0x1c1f ;  /* 0x00001c1fff0b7424 */ /* 0x000fce00078e00ff */
[----:B------:R-:W-:Y:S05]  /*2e820*/  WARPSYNC.COLLECTIVE R15, `(.L_x_3144) ;  /* 0x000000000f087348 */ /* 0x000fea0003c00000 */
[----:B------:R0:W1:Y:S02]  /*2e830*/  SHFL.IDX P6, R14, R13, R12, R11 ;  /* 0x0000000c0d0e7389 */ /* 0x00006400000c000b */
[----:B01----:R-:W-:Y:S01]  /*2e840*/  ENDCOLLECTIVE ;  /* 0x000000000000791b */ /* 0x003fe20003800000 */
.L_x_3144:
[----:B------:R-:W-:Y:S02]  /*2e850*/  IMAD.MOV.U32 R13, RZ, RZ, R8 ;  /* 0x000000ffff0d7224 */ /* 0x000fe400078e0008 */
[----:B------:R-:W-:-:S07]  /*2e860*/  IMAD.MOV.U32 R0, RZ, RZ, R14 ;  /* 0x000000ffff007224 */ /* 0x000fce00078e000e */
[----:B------:R-:W-:Y:S05]  /*2e870*/  WARPSYNC.COLLECTIVE R15, `(.L_x_3145) ;  /* 0x000000000f087348 */ /* 0x000fea0003c00000 */
[----:B------:R0:W1:Y:S02]  /*2e880*/  SHFL.IDX P6, R14, R13, R12, R11 ;  /* 0x0000000c0d0e7389 */ /* 0x00006400000c000b */
[----:B01----:R-:W-:Y:S01]  /*2e890*/  ENDCOLLECTIVE ;  /* 0x000000000000791b */ /* 0x003fe20003800000 */
.L_x_3145:
[----:B------:R-:W-:Y:S01]  /*2e8a0*/  MOV R13, R4 ;  /* 0x00000004000d7202 */ /* 0x000fe20000000f00 */
[----:B------:R-:W-:-:S07]  /*2e8b0*/  IMAD.MOV.U32 R5, RZ, RZ, R14 ;  /* 0x000000ffff057224 */ /* 0x000fce00078e000e */
[----:B------:R-:W-:Y:S05]  /*2e8c0*/  WARPSYNC.COLLECTIVE R15, `(.L_x_3146) ;  /* 0x000000000f087348 */ /* 0x000fea0003c00000 */
[----:B------:R0:W1:Y:S02]  /*2e8d0*/  SHFL.IDX P6, R14, R13, R12, R11 ;  /* 0x0000000c0d0e7389 */ /* 0x00006400000c000b */
[----:B01----:R-:W-:Y:S01]  /*2e8e0*/  ENDCOLLECTIVE ;  /* 0x000000000000791b */ /* 0x003fe20003800000 */
.L_x_3146:
[----:B------:R-:W-:Y:S01]  /*2e8f0*/  IMAD.MOV.U32 R4, RZ, RZ, R14 ;  /* 0x000000ffff047224 */ /* 0x000fe200078e000e */
[----:B------:R-:W-:Y:S06]  /*2e900*/  BRA `(.L_x_3147) ;  /* 0xfffffdd000cc7947 */ /* 0x000fec000383ffff */
.L_x_2869:
[----:B0-----:R0:W1:Y:S02]  /*2e910*/  SYNCS.PHASECHK.TRANS64.TRYWAIT P0, [R16+URZ+0x36800], R5 ;  /* 0x03680005100075a7 */ /* 0x001064000800017f */
[----:B-1----:R-:W-:Y:S05]  /*2e920*/  @!P0 NANOSLEEP.SYNCS 0x989680 ;  /* 0x009896800000895d */ /* 0x002fea0003900000 */
[----:B------:R-:W1:Y:S02]  /*2e930*/  @!P0 SYNCS.PHASECHK.TRANS64 P0, [R16+URZ+0x36800], R5 ;  /* 0x03680005100085a7 */ /* 0x000e64000800007f */
[----:B-1----:R-:W-:Y:S05]  /*2e940*/  @!P0 BRA `(.L_x_2869) ;  /* 0xfffffffc00f08947 */ /* 0x002fea000383ffff */
[----:B------:R-:W-:Y:S05]  /*2e950*/  BRA `(.L_x_3148) ;  /* 0xfffffdd800f87947 */ /* 0x000fea000383ffff */
.L_x_2893:
        /* <DEDUP_REMOVED lines=8> */
.L_x_3150:
[----:B------:R-:W-:Y:S05]  /*2e9e0*/  BSYNC B1 ;  /* 0x0000000000017941 */ /* 0x000fea0003800000 */
.L_x_3149:
        /* <DEDUP_REMOVED lines=8> */
.L_x_3151:
[----:B------:R-:W-:Y:S02]  /*2ea70*/  MOV R21, R3 ;  /* 0x0000000300157202 */ /* 0x000fe40000000f00 */
[----:B------:R-:W-:Y:S01]  /*2ea80*/  MOV R13, R7 ;  /* 0x00000007000d7202 */ /* 0x000fe20000000f00 */
[----:B------:R-:W-:-:S07]  /*2ea90*/  IMAD.MOV.U32 R0, RZ, RZ, R14 ;  /* 0x000000ffff007224 */ /* 0x000fce00078e000e */
[----:B------:R-:W-:Y:S05]  /*2eaa0*/  WARPSYNC.COLLECTIVE R15, `(.L_x_3152) ;  /* 0x000000000f087348 */ /* 0x000fea0003c00000 */
[----:B------:R0:W1:Y:S02]  /*2eab0*/  SHFL.IDX P6, R14, R13, R12, R11 ;  /* 0x0000000c0d0e7389 */ /* 0x00006400000c000b */
[----:B01----:R-:W-:Y:S01]  /*2eac0*/  ENDCOLLECTIVE ;  /* 0x000000000000791b */ /* 0x003fe20003800000 */
.L_x_3152:
[----:B------:R-:W-:Y:S02]  /*2ead0*/  IMAD.MOV.U32 R20, RZ, RZ, R0 ;  /* 0x000000ffff147224 */ /* 0x000fe400078e0000 */
[----:B------:R-:W-:Y:S02]  /*2eae0*/  IMAD.MOV.U32 R13, RZ, RZ, R9 ;  /* 0x000000ffff0d7224 */ /* 0x000fe400078e0009 */
[----:B------:R-:W-:-:S07]  /*2eaf0*/  IMAD.MOV.U32 R5, RZ, RZ, R14 ;  /* 0x000000ffff057224 */ /* 0x000fce00078e000e */
[----:B------:R-:W-:Y:S05]  /*2eb00*/  WARPSYNC.COLLECTIVE R15, `(.L_x_3153) ;  /* 0x000000000f087348 */ /* 0x000fea0003c00000 */
[----:B------:R0:W1:Y:S02]  /*2eb10*/  SHFL.IDX P6, R14, R13, R12, R11 ;  /* 0x0000000c0d0e7389 */ /* 0x00006400000c000b */
[----:B01----:R-:W-:Y:S01]  /*2eb20*/  ENDCOLLECTIVE ;  /* 0x000000000000791b */ /* 0x003fe20003800000 */
.L_x_3153:
[----:B------:R-:W-:Y:S05]  /*2eb30*/  BRA `(.L_x_3154) ;  /* 0xfffffdfc00e47947 */ /* 0x000fea000383ffff */
.L_x_2896:
[----:B------:R-:W-:Y:S01]  /*2eb40*/  BSSY B1, `(.L_x_3155) ;  /* 0x0000008000017945 */ /* 0x000fe20003800000 */
[----:B------:R-:W-:Y:S01]  /*2eb50*/  IMAD.MOV.U32 R13, RZ, RZ, R8 ;  /* 0x000000ffff0d7224 */ /* 0x000fe200078e0008 */
[----:B------:R-:W-:Y:S01]  /*2eb60*/  MOV R15, 0xffffffff ;  /* 0xffffffff000f7802 */ /* 0x000fe20000000f00 */
[----:B------:R-:W-:Y:S02]  /*2eb70*/  IMAD.MOV.U32 R12, RZ, RZ, 0x1 ;  /* 0x00000001ff0c7424 */ /* 0x000fe400078e00ff */
[----:B------:R-:W-:-:S07]  /*2eb80*/  IMAD.MOV.U32 R11, RZ, RZ, 0x1c1f ;  /* 0x00001c1fff0b7424 */ /* 0x000fce00078e00ff */
[----:B------:R-:W-:Y:S05]  /*2eb90*/  WARPSYNC.COLLECTIVE R15, `(.L_x_3156) ;  /* 0x000000000f087348 */ /* 0x000fea0003c00000 */
[----:B------:R0:W1:Y:S02]  /*2eba0*/  SHFL.IDX P6, R14, R13, R12, R11 ;  /* 0x0000000c0d0e7389 */ /* 0x00006400000c000b */
[----:B01----:R-:W-:Y:S01]  /*2ebb0*/  ENDCOLLECTIVE ;  /* 0x000000000000791b */ /* 0x003fe20003800000 */
.L_x_3156:
[----:B------:R-:W-:Y:S05]  /*2ebc0*/  BSYNC B1 ;  /* 0x0000000000017941 */ /* 0x000fea0003800000 */
.L_x_3155:
        /* <DEDUP_REMOVED lines=8> */
.L_x_3157:
[----:B------:R-:W-:Y:S02]  /*2ec50*/  IMAD.MOV.U32 R21, RZ, RZ, R3 ;  /* 0x000000ffff157224 */ /* 0x000fe400078e0003 */
[----:B------:R-:W-:Y:S02]  /*2ec60*/  IMAD.MOV.U32 R13, RZ, RZ, R7 ;  /* 0x000000ffff0d7224 */ /* 0x000fe400078e0007 */
[----:B------:R-:W-:-:S07]  /*2ec70*/  IMAD.MOV.U32 R0, RZ, RZ, R14 ;  /* 0x000000ffff007224 */ /* 0x000fce00078e000e */
[----:B------:R-:W-:Y:S05]  /*2ec80*/  WARPSYNC.COLLECTIVE R15, `(.L_x_3158) ;  /* 0x000000000f087348 */ /* 0x000fea0003c00000 */
[----:B------:R0:W1:Y:S02]  /*2ec90*/  SHFL.IDX P6, R14, R13, R12, R11 ;  /* 0x0000000c0d0e7389 */ /* 0x00006400000c000b */
[----:B01----:R-:W-:Y:S01]  /*2eca0*/  ENDCOLLECTIVE ;  /* 0x000000000000791b */ /* 0x003fe20003800000 */
.L_x_3158:
[----:B------:R-:W-:Y:S02]  /*2ecb0*/  IMAD.MOV.U32 R20, RZ, RZ, R0 ;  /* 0x000000ffff147224 */ /* 0x000fe400078e0000 */
[----:B------:R-:W-:Y:S01]  /*2ecc0*/  IMAD.MOV.U32 R13, RZ, RZ, R9 ;  /* 0x000000ffff0d7224 */ /* 0x000fe200078e0009 */
[----:B------:R-:W-:-:S07]  /*2ecd0*/  MOV R7, R14 ;  /* 0x0000000e00077202 */ /* 0x000fce0000000f00 */
[----:B------:R-:W-:Y:S05]  /*2ece0*/  WARPSYNC.COLLECTIVE R15, `(.L_x_3159) ;  /* 0x000000000f087348 */ /* 0x000fea0003c00000 */
[----:B------:R0:W1:Y:S02]  /*2ecf0*/  SHFL.IDX P6, R14, R13, R12, R11 ;  /* 0x0000000c0d0e7389 */ /* 0x00006400000c000b */
[----:B01----:R-:W-:Y:S01]  /*2ed00*/  ENDCOLLECTIVE ;  /* 0x000000000000791b */ /* 0x003fe20003800000 */
.L_x_3159:
[----:B------:R-:W-:Y:S05]  /*2ed10*/  BRA `(.L_x_3160) ;  /* 0xfffffe0000f47947 */ /* 0x000fea000383ffff */
.L_x_2900:
[----:B0-----:R0:W1:Y:S02]  /*2ed20*/  SYNCS.PHASECHK.TRANS64.TRYWAIT P0, [R16+URZ+0x36800], R61 ;  /* 0x0368003d100075a7 */ /* 0x001064000800017f */
[----:B-1----:R-:W-:Y:S05]  /*2ed30*/  @!P0 NANOSLEEP.SYNCS 0x989680 ;  /* 0x009896800000895d */ /* 0x002fea0003900000 */
[----:B------:R-:W1:Y:S02]  /*2ed40*/  @!P0 SYNCS.PHASECHK.TRANS64 P0, [R16+URZ+0x36800], R61 ;  /* 0x0368003d100085a7 */ /* 0x000e64000800007f */
[----:B-1----:R-:W-:Y:S05]  /*2ed50*/  @!P0 BRA `(.L_x_2900) ;  /* 0xfffffffc00f08947 */ /* 0x002fea000383ffff */
[----:B------:R-:W-:Y:S05]  /*2ed60*/  BRA `(.L_x_3161) ;  /* 0xfffffe0800687947 */ /* 0x000fea000383ffff */
.L_x_2914:
[----:B-1----:R1:W2:Y:S02]  /*2ed70*/  SYNCS.PHASECHK.TRANS64.TRYWAIT P2, [R0+URZ+0x36830], R3 ;  /* 0x03683003000075a7 */ /* 0x0022a4000804017f */
[----:B--2---:R-:W-:Y:S05]  /*2ed80*/  @!P2 NANOSLEEP.SYNCS 0x989680 ;  /* 0x009896800000a95d */ /* 0x004fea0003900000 */
[----:B------:R-:W2:Y:S02]  /*2ed90*/  @!P2 SYNCS.PHASECHK.TRANS64 P2, [R0+URZ+0x36830], R3 ;  /* 0x036830030000a5a7 */ /* 0x000ea4000804007f */
[----:B--2---:R-:W-:Y:S05]  /*2eda0*/  @!P2 BRA `(.L_x_2914) ;  /* 0xfffffffc00f0a947 */ /* 0x004fea000383ffff */
[----:B------:R-:W-:Y:S05]  /*2edb0*/  BRA `(.L_x_2913) ;  /* 0xfffffe30006c7947 */ /* 0x000fea000383ffff */
.L_x_2921:
[----:B-1----:R1:W2:Y:S02]  /*2edc0*/  SYNCS.PHASECHK.TRANS64.TRYWAIT P3, [R13+URZ+0x36830], R4 ;  /* 0x036830040d0075a7 */ /* 0x0022a4000806017f */
[----:B--2---:R-:W-:Y:S05]  /*2edd0*/  @!P3 NANOSLEEP.SYNCS 0x989680 ;  /* 0x009896800000b95d */ /* 0x004fea0003900000 */
[----:B------:R-:W2:Y:S02]  /*2ede0*/  @!P3 SYNCS.PHASECHK.TRANS64 P3, [R13+URZ+0x36830], R4 ;  /* 0x036830040d00b5a7 */ /* 0x000ea4000806007f */
[----:B--2---:R-:W-:Y:S05]  /*2edf0*/  @!P3 BRA `(.L_x_2921) ;  /* 0xfffffffc00f0b947 */ /* 0x004fea000383ffff */
[----:B------:R-:W-:Y:S05]  /*2ee00*/  BRA `(.L_x_2920) ;  /* 0xfffffe88003c7947 */ /* 0x000fea000383ffff */
.L_x_2926:
[----:B-1----:R1:W2:Y:S02]  /*2ee10*/  SYNCS.PHASECHK.TRANS64.TRYWAIT P3, [R11+URZ+0x36850], R0 ;  /* 0x036850000b0075a7 */ /* 0x0022a4000806017f */
[----:B--2---:R-:W-:Y:S05]  /*2ee20*/  @!P3 NANOSLEEP.SYNCS 0x989680 ;  /* 0x009896800000b95d */ /* 0x004fea0003900000 */
[----:B------:R-:W2:Y:S02]  /*2ee30*/  @!P3 SYNCS.PHASECHK.TRANS64 P3, [R11+URZ+0x36850], R0 ;  /* 0x036850000b00b5a7 */ /* 0x000ea4000806007f */
[----:B--2---:R-:W-:Y:S05]  /*2ee40*/  @!P3 BRA `(.L_x_2926) ;  /* 0xfffffffc00f0b947 */ /* 0x004fea000383ffff */
[----:B------:R-:W-:Y:S05]  /*2ee50*/  BRA `(.L_x_2925) ;  /* 0xfffffebc00fc7947 */ /* 0x000fea000383ffff */
.L_x_2934:
[----:B-1----:R1:W2:Y:S02]  /*2ee60*/  SYNCS.PHASECHK.TRANS64.TRYWAIT P2, [R4+URZ+0x36830], R5 ;  /* 0x03683005040075a7 */ /* 0x0022a4000804017f */
[----:B--2---:R-:W-:Y:S05]  /*2ee70*/  @!P2 NANOSLEEP.SYNCS 0x989680 ;  /* 0x009896800000a95d */ /* 0x004fea0003900000 */
[----:B------:R-:W2:Y:S02]  /*2ee80*/  @!P2 SYNCS.PHASECHK.TRANS64 P2, [R4+URZ+0x36830], R5 ;  /* 0x036830050400a5a7 */ /* 0x000ea4000804007f */
[----:B--2---:R-:W-:Y:S05]  /*2ee90*/  @!P2 BRA `(.L_x_2934) ;  /* 0xfffffffc00f0a947 */ /* 0x004fea000383ffff */
[----:B------:R-:W-:Y:S05]  /*2eea0*/  BRA `(.L_x_2933) ;  /* 0xfffffee4006c7947 */ /* 0x000fea000383ffff */
.L_x_2939:
[----:B-1----:R1:W2:Y:S02]  /*2eeb0*/  SYNCS.PHASECHK.TRANS64.TRYWAIT P2, [R11+URZ+0x36850], R0 ;  /* 0x036850000b0075a7 */ /* 0x0022a4000804017f */
[----:B--2---:R-:W-:Y:S05]  /*2eec0*/  @!P2 NANOSLEEP.SYNCS 0x989680 ;  /* 0x009896800000a95d */ /* 0x004fea0003900000 */
[----:B------:R-:W2:Y:S02]  /*2eed0*/  @!P2 SYNCS.PHASECHK.TRANS64 P2, [R11+URZ+0x36850], R0 ;  /* 0x036850000b00a5a7 */ /* 0x000ea4000804007f */
[----:B--2---:R-:W-:Y:S05]  /*2eee0*/  @!P2 BRA `(.L_x_2939) ;  /* 0xfffffffc00f0a947 */ /* 0x004fea000383ffff */
[----:B------:R-:W-:Y:S05]  /*2eef0*/  BRA `(.L_x_2938) ;  /* 0xffffff1c00247947 */ /* 0x000fea000383ffff */
.L_x_2945:
[----:B-1----:R1:W2:Y:S02]  /*2ef00*/  SYNCS.PHASECHK.TRANS64.TRYWAIT P0, [R0+URZ+0x36850], R9 ;  /* 0x03685009000075a7 */ /* 0x0022a4000800017f */
[----:B--2---:R-:W-:Y:S05]  /*2ef10*/  @!P0 NANOSLEEP.SYNCS 0x989680 ;  /* 0x009896800000895d */ /* 0x004fea0003900000 */
[----:B------:R-:W2:Y:S02]  /*2ef20*/  @!P0 SYNCS.PHASECHK.TRANS64 P0, [R0+URZ+0x36850], R9 ;  /* 0x03685009000085a7 */ /* 0x000ea4000800007f */
[----:B--2---:R-:W-:Y:S05]  /*2ef30*/  @!P0 BRA `(.L_x_2945) ;  /* 0xfffffffc00f08947 */ /* 0x004fea000383ffff */
[----:B------:R-:W-:Y:S05]  /*2ef40*/  BRA `(.L_x_2944) ;  /* 0xffffff3c00e07947 */ /* 0x000fea000383ffff */
.L_x_2981:
[----:B------:R-:W1:Y:S01]  /*2ef50*/  S2R R7, SR_TID.X ;  /* 0x0000000000077919 */ /* 0x000e620000002100 */
[----:B------:R-:W-:Y:S01]  /*2ef60*/  BSSY B1, `(.L_x_3162) ;  /* 0x000000a000017945 */ /* 0x000fe20003800000 */
[----:B------:R-:W-:Y:S02]  /*2ef70*/  IMAD.MOV.U32 R12, RZ, RZ, RZ ;  /* 0x000000ffff0c7224 */ /* 0x000fe400078e00ff */
[----:B------:R-:W-:Y:S02]  /*2ef80*/  IMAD.MOV.U32 R11, RZ, RZ, 0x1f ;  /* 0x0000001fff0b7424 */ /* 0x000fe400078e00ff */
[----:B------:R-:W-:Y:S01]  /*2ef90*/  IMAD.MOV.U32 R15, RZ, RZ, -0x1 ;  /* 0xffffffffff0f7424 */ /* 0x000fe200078e00ff */
[----:B-1----:R-:W-:-:S04]  /*2efa0*/  SHF.R.U32.HI R7, RZ, 0x5, R7 ;  /* 0x00000005ff077819 */ /* 0x002fc80000011607 */
[----:B------:R-:W-:-:S04]  /*2efb0*/  LOP3.LUT R7, R7, 0x3, RZ, 0xc0, !PT ;  /* 0x0000000307077812 */ /* 0x000fc800078ec0ff */
[----:B0-----:R-:W-:-:S07]  /*2efc0*/  MOV R13, R7 ;  /* 0x00000007000d7202 */ /* 0x001fce0000000f00 */
[----:B------:R-:W-:Y:S05]  /*2efd0*/  WARPSYNC.COLLECTIVE R15, `(.L_x_3163) ;  /* 0x000000000f087348 */ /* 0x000fea0003c00000 */
[----:B------:R0:W1:Y:S02]  /*2efe0*/  SHFL.IDX P6, R14, R13, R12, R11 ;  /* 0x0000000c0d0e7389 */ /* 0x00006400000c000b */
[----:B01----:R-:W-:Y:S01]  /*2eff0*/  ENDCOLLECTIVE ;  /* 0x000000000000791b */ /* 0x003fe20003800000 */
.L_x_3163:
[----:B------:R-:W-:Y:S05]  /*2f000*/  BSYNC B1 ;  /* 0x0000000000017941 */ /* 0x000fea0003800000 */
.L_x_3162:
[----:B------:R-:W-:Y:S05]  /*2f010*/  BRA `(.L_x_3164) ;  /* 0xffffff8400bc7947 */ /* 0x000fea000383ffff */
.L_x_2983:
[----:B------:R-:W-:Y:S01]  /*2f020*/  BSSY B1, `(.L_x_3165) ;  /* 0x0000006000017945 */ /* 0x000fe20003800000 */
[----:B------:R-:W-:-:S07]  /*2f030*/  MOV R15, 0xffffffff ;  /* 0xffffffff000f7802 */ /* 0x000fce0000000f00 */
[----:B01----:R-:W-:Y:S05]  /*2f040*/  WARPSYNC.COLLECTIVE R15, `(.L_x_3166) ;  /* 0x000000000f0c7348 */ /* 0x003fea0003c00000 */
[----:B------:R-:W-:Y:S02]  /*2f050*/  ELECT P6, UR62, PT ;  /* 0x00000000003e782f */ /* 0x000fe400038c0000 */
[----:B------:R-:W-:Y:S01]  /*2f060*/  MOV R14, UR62 ;  /* 0x0000003e000e7c02 */ /* 0x000fe20008000f00 */
[----:B01----:R-:W-:Y:S10]  /*2f070*/  ENDCOLLECTIVE ;  /* 0x000000000000791b */ /* 0x003ff40003800000 */
.L_x_3166:
[----:B------:R-:W-:Y:S05]  /*2f080*/  BSYNC B1 ;  /* 0x0000000000017941 */ /* 0x000fea0003800000 */
.L_x_3165:
[----:B------:R-:W-:Y:S05]  /*2f090*/  BRA `(.L_x_2982) ;  /* 0xffffff8400b47947 */ /* 0x000fea000383ffff */
.L_x_2985:
[----:B-1----:R-:W2:Y:S02]  /*2f0a0*/  LDL R4, [R1+0x4] ;  /* 0x0000040001047983 */ /* 0x002ea40000100800 */
[----:B--2---:R1:W2:Y:S02]  /*2f0b0*/  SYNCS.PHASECHK.TRANS64.TRYWAIT P0, [R4+URZ+0x36820], R3 ;  /* 0x03682003040075a7 */ /* 0x0042a4000800017f */
[----:B--2---:R-:W-:Y:S05]  /*2f0c0*/  @!P0 NANOSLEEP.SYNCS 0x989680 ;  /* 0x009896800000895d */ /* 0x004fea0003900000 */
[----:B------:R-:W2:Y:S02]  /*2f0d0*/  @!P0 SYNCS.PHASECHK.TRANS64 P0, [R4+URZ+0x36820], R3 ;  /* 0x03682003040085a7 */ /* 0x000ea4000800007f */
[----:B--2---:R-:W-:Y:S05]  /*2f0e0*/  @!P0 BRA `(.L_x_2985) ;  /* 0xfffffffc00ec8947 */ /* 0x004fea000383ffff */
[----:B------:R-:W-:Y:S05]  /*2f0f0*/  BRA `(.L_x_3167) ;  /* 0xffffff8400c47947 */ /* 0x000fea000383ffff */
.L_x_2989:
[----:B-1----:R1:W2:Y:S02]  /*2f100*/  SYNCS.PHASECHK.TRANS64.TRYWAIT P0, [R6+URZ+0x368a0], R9 ;  /* 0x0368a009060075a7 */ /* 0x0022a4000800017f */
[----:B--2---:R-:W-:Y:S05]  /*2f110*/  @!P0 NANOSLEEP.SYNCS 0x989680 ;  /* 0x009896800000895d */ /* 0x004fea0003900000 */
[----:B------:R-:W2:Y:S02]  /*2f120*/  @!P0 SYNCS.PHASECHK.TRANS64 P0, [R6+URZ+0x368a0], R9 ;  /* 0x0368a009060085a7 */ /* 0x000ea4000800007f */
[----:B--2---:R-:W-:Y:S05]  /*2f130*/  @!P0 BRA `(.L_x_2989) ;  /* 0xfffffffc00f08947 */ /* 0x004fea000383ffff */
[----:B------:R-:W-:Y:S05]  /*2f140*/  BRA `(.L_x_3168) ;  /* 0xffffff8400e87947 */ /* 0x000fea000383ffff */
.L_x_2996:
[----:B--2---:R2:W3:Y:S02]  /*2f150*/  SYNCS.PHASECHK.TRANS64.TRYWAIT P0, [R6+URZ+0x368c0], R9 ;  /* 0x0368c009060075a7 */ /* 0x0044e4000800017f */
[----:B---3--:R-:W-:Y:S05]  /*2f160*/  @!P0 NANOSLEEP.SYNCS 0x989680 ;  /* 0x009896800000895d */ /* 0x008fea0003900000 */
[----:B------:R-:W3:Y:S02]  /*2f170*/  @!P0 SYNCS.PHASECHK.TRANS64 P0, [R6+URZ+0x368c0], R9 ;  /* 0x0368c009060085a7 */ /* 0x000ee4000800007f */
[----:B---3--:R-:W-:Y:S05]  /*2f180*/  @!P0 BRA `(.L_x_2996) ;  /* 0xfffffffc00f08947 */ /* 0x008fea000383ffff */
[----:B------:R-:W-:Y:S05]  /*2f190*/  BRA `(.L_x_3169) ;  /* 0xffffff8800ec7947 */ /* 0x000fea000383ffff */
.L_x_3005:
[----:B-1----:R1:W2:Y:S02]  /*2f1a0*/  SYNCS.PHASECHK.TRANS64.TRYWAIT P1, [R7+URZ+0x368a0], R6 ;  /* 0x0368a006070075a7 */ /* 0x0022a4000802017f */
[----:B--2---:R-:W-:Y:S05]  /*2f1b0*/  @!P1 NANOSLEEP.SYNCS 0x989680 ;  /* 0x009896800000995d */ /* 0x004fea0003900000 */
[----:B------:R-:W2:Y:S02]  /*2f1c0*/  @!P1 SYNCS.PHASECHK.TRANS64 P1, [R7+URZ+0x368a0], R6 ;  /* 0x0368a006070095a7 */ /* 0x000ea4000802007f */
[----:B--2---:R-:W-:Y:S05]  /*2f1d0*/  @!P1 BRA `(.L_x_3005) ;  /* 0xfffffffc00f09947 */ /* 0x004fea000383ffff */
[----:B------:R-:W-:Y:S05]  /*2f1e0*/  BRA `(.L_x_3170) ;  /* 0xffffff90003c7947 */ /* 0x000fea000383ffff */
.L_x_3012:
[----:B--2---:R2:W3:Y:S02]  /*2f1f0*/  SYNCS.PHASECHK.TRANS64.TRYWAIT P1, [R7+URZ+0x368c0], R6 ;  /* 0x0368c006070075a7 */ /* 0x0044e4000802017f */
[----:B---3--:R-:W-:Y:S05]  /*2f200*/  @!P1 NANOSLEEP.SYNCS 0x989680 ;  /* 0x009896800000995d */ /* 0x008fea0003900000 */
[----:B------:R-:W3:Y:S02]  /*2f210*/  @!P1 SYNCS.PHASECHK.TRANS64 P1, [R7+URZ+0x368c0], R6 ;  /* 0x0368c006070095a7 */ /* 0x000ee4000802007f */
[----:B---3--:R-:W-:Y:S05]  /*2f220*/  @!P1 BRA `(.L_x_3012) ;  /* 0xfffffffc00f09947 */ /* 0x008fea000383ffff */
[----:B------:R-:W-:Y:S05]  /*2f230*/  BRA `(.L_x_3171) ;  /* 0xffffff94003c7947 */ /* 0x000fea000383ffff */
.L_x_3027:
[----:B------:R-:W1:Y:S01]  /*2f240*/  S2R R5, SR_TID.X ;  /* 0x0000000000057919 */ /* 0x000e620000002100 */
[----:B------:R-:W-:Y:S01]  /*2f250*/  BSSY B0, `(.L_x_3172) ;  /* 0x000000a000007945 */ /* 0x000fe20003800000 */
[----:B------:R-:W-:Y:S01]  /*2f260*/  IMAD.MOV.U32 R12, RZ, RZ, RZ ;  /* 0x000000ffff0c7224 */ /* 0x000fe200078e00ff */
[----:B------:R-:W-:Y:S01]  /*2f270*/  MOV R15, 0xffffffff ;  /* 0xffffffff000f7802 */ /* 0x000fe20000000f00 */
[----:B------:R-:W-:Y:S01]  /*2f280*/  IMAD.MOV.U32 R11, RZ, RZ, 0x1f ;  /* 0x0000001fff0b7424 */ /* 0x000fe200078e00ff */
[----:B-1----:R-:W-:-:S04]  /*2f290*/  SHF.R.U32.HI R5, RZ, 0x5, R5 ;  /* 0x00000005ff057819 */ /* 0x002fc80000011605 */
[----:B------:R-:W-:-:S05]  /*2f2a0*/  LOP3.LUT R5, R5, 0x3, RZ, 0xc0, !PT ;  /* 0x0000000305057812 */ /* 0x000fca00078ec0ff */
[----:B0-----:R-:W-:-:S07]  /*2f2b0*/  IMAD.MOV.U32 R13, RZ, RZ, R5 ;  /* 0x000000ffff0d7224 */ /* 0x001fce00078e0005 */
[----:B------:R-:W-:Y:S05]  /*2f2c0*/  WARPSYNC.COLLECTIVE R15, `(.L_x_3173) ;  /* 0x000000000f087348 */ /* 0x000fea0003c00000 */
[----:B------:R0:W1:Y:S02]  /*2f2d0*/  SHFL.IDX P6, R14, R13, R12, R11 ;  /* 0x0000000c0d0e7389 */ /* 0x00006400000c000b */
[----:B01----:R-:W-:Y:S01]  /*2f2e0*/  ENDCOLLECTIVE ;  /* 0x000000000000791b */ /* 0x003fe20003800000 */
.L_x_3173:
[----:B------:R-:W-:Y:S05]  /*2f2f0*/  BSYNC B0 ;  /* 0x0000000000007941 */ /* 0x000fea0003800000 */
.L_x_3172:
[----:B------:R-:W-:Y:S05]  /*2f300*/  BRA `(.L_x_3174) ;  /* 0xffffffa000187947 */ /* 0x000fea000383ffff */
.L_x_3029:
[----:B------:R-:W-:Y:S01]  /*2f310*/  BSSY B0, `(.L_x_3175) ;  /* 0x0000006000007945 */ /* 0x000fe20003800000 */
[----:B------:R-:W-:-:S07]  /*2f320*/  IMAD.MOV.U32 R15, RZ, RZ, -0x1 ;  /* 0xffffffffff0f7424 */ /* 0x000fce00078e00ff */
[----:B01----:R-:W-:Y:S05]  /*2f330*/  WARPSYNC.COLLECTIVE R15, `(.L_x_3176) ;  /* 0x000000000f0c7348 */ /* 0x003fea0003c00000 */
[----:B------:R-:W-:Y:S02]  /*2f340*/  ELECT P6, UR62, PT ;  /* 0x00000000003e782f */ /* 0x000fe400038c0000 */
[----:B------:R-:W-:Y:S01]  /*2f350*/  MOV R14, UR62 ;  /* 0x0000003e000e7c02 */ /* 0x000fe20008000f00 */
[----:B01----:R-:W-:Y:S10]  /*2f360*/  ENDCOLLECTIVE ;  /* 0x000000000000791b */ /* 0x003ff40003800000 */
.L_x_3176:
[----:B------:R-:W-:Y:S05]  /*2f370*/  BSYNC B0 ;  /* 0x0000000000007941 */ /* 0x000fea0003800000 */
.L_x_3175:
[----:B------:R-:W-:Y:S05]  /*2f380*/  BRA `(.L_x_3177) ;  /* 0xffffffa000287947 */ /* 0x000fea000383ffff */
.L_x_3031:
[----:B-1----:R1:W2:Y:S02]  /*2f390*/  SYNCS.PHASECHK.TRANS64.TRYWAIT P0, [R0+URZ+0x36840], R2 ;  /* 0x03684002000075a7 */ /* 0x0022a4000800017f */
[----:B--2---:R-:W-:Y:S05]  /*2f3a0*/  @!P0 NANOSLEEP.SYNCS 0x989680 ;  /* 0x009896800000895d */ /* 0x004fea0003900000 */
[----:B------:R-:W2:Y:S02]  /*2f3b0*/  @!P0 SYNCS.PHASECHK.TRANS64 P0, [R0+URZ+0x36840], R2 ;  /* 0x03684002000085a7 */ /* 0x000ea4000800007f */
[----:B--2---:R-:W-:Y:S05]  /*2f3c0*/  @!P0 BRA `(.L_x_3031) ;  /* 0xfffffffc00f08947 */ /* 0x004fea000383ffff */
[----:B------:R-:W-:Y:S05]  /*2f3d0*/  BRA `(.L_x_3178) ;  /* 0xffffffa000947947 */ /* 0x000fea000383ffff */
.L_x_3035:
[----:B------:R0:W5:Y:S01]  /*2f3e0*/  LDL.LU R8, [R1+0x40] ;  /* 0x0000400001087983 */ /* 0x0001620000300800 */
[----:B------:R-:W-:Y:S01]  /*2f3f0*/  IMAD.MOV.U32 R13, RZ, RZ, R2 ;  /* 0x000000ffff0d7224 */ /* 0x000fe200078e0002 */
[----:B------:R-:W-:Y:S01]  /*2f400*/  MOV R11, 0x181f ;  /* 0x0000181f000b7802 */ /* 0x000fe20000000f00 */
[----:B------:R-:W-:Y:S02]  /*2f410*/  IMAD.MOV.U32 R12, RZ, RZ, RZ ;  /* 0x000000ffff0c7224 */ /* 0x000fe400078e00ff */
[----:B------:R-:W-:-:S07]  /*2f420*/  IMAD.MOV.U32 R15, RZ, RZ, -0x1 ;  /* 0xffffffffff0f7424 */ /* 0x000fce00078e00ff */
[----:B0----5:R-:W-:Y:S05]  /*2f430*/  WARPSYNC.COLLECTIVE R15, `(.L_x_3179) ;  /* 0x000000000f087348 */ /* 0x021fea0003c00000 */
[----:B------:R1:W2:Y:S02]  /*2f440*/  SHFL.IDX P6, R14, R13, R12, R11 ;  /* 0x0000000c0d0e7389 */ /* 0x0002a400000c000b */
[----:B012--5:R-:W-:Y:S01]  /*2f450*/  ENDCOLLECTIVE ;  /* 0x000000000000791b */ /* 0x027fe20003800000 */
.L_x_3179:
[----:B------:R-:W-:Y:S02]  /*2f460*/  IMAD.MOV.U32 R13, RZ, RZ, R3 ;  /* 0x000000ffff0d7224 */ /* 0x000fe400078e0003 */
[----:B------:R-:W-:-:S07]  /*2f470*/  IMAD.MOV.U32 R4, RZ, RZ, R14 ;  /* 0x000000ffff047224 */ /* 0x000fce00078e000e */
[----:B------:R-:W-:Y:S05]  /*2f480*/  WARPSYNC.COLLECTIVE R15, `(.L_x_3180) ;  /* 0x000000000f087348 */ /* 0x000fea0003c00000 */
[----:B------:R0:W1:Y:S02]  /*2f490*/  SHFL.IDX P6, R14, R13, R12, R11 ;  /* 0x0000000c0d0e7389 */ /* 0x00006400000c000b */
[----:B01----:R-:W-:Y:S01]  /*2f4a0*/  ENDCOLLECTIVE ;  /* 0x000000000000791b */ /* 0x003fe20003800000 */
.L_x_3180:
[----:B------:R-:W-:Y:S01]  /*2f4b0*/  MOV R13, R2 ;  /* 0x00000002000d7202 */ /* 0x000fe20000000f00 */
[----:B------:R-:W-:Y:S01]  /*2f4c0*/  IMAD.MOV.U32 R12, RZ, RZ, 0x1 ;  /* 0x00000001ff0c7424 */ /* 0x000fe200078e00ff */
[----:B------:R-:W-:-:S07]  /*2f4d0*/  MOV R5, R14 ;  /* 0x0000000e00057202 */ /* 0x000fce0000000f00 */
[----:B------:R-:W-:Y:S05]  /*2f4e0*/  WARPSYNC.COLLECTIVE R15, `(.L_x_3181) ;  /* 0x000000000f087348 */ /* 0x000fea0003c00000 */
[----:B------:R0:W1:Y:S02]  /*2f4f0*/  SHFL.IDX P6, R14, R13, R12, R11 ;  /* 0x0000000c0d0e7389 */ /* 0x00006400000c000b */
[----:B01----:R-:W-:Y:S01]  /*2f500*/  ENDCOLLECTIVE ;  /* 0x000000000000791b */ /* 0x003fe20003800000 */
.L_x_3181:
[----:B------:R-:W-:Y:S02]  /*2f510*/  IMAD.MOV.U32 R13, RZ, RZ, R3 ;  /* 0x000000ffff0d7224 */ /* 0x000fe400078e0003 */
[----:B------:R-:W-:Y:S02]  /*2f520*/  IMAD R0, R8, R7, RZ ;  /* 0x0000000708007224 */ /* 0x000fe400078e02ff */
[----:B------:R-:W0:Y:S02]  /*2f530*/  S2R R8, SR_TID.X ;  /* 0x0000000000087919 */ /* 0x000e240000002100 */
[----:B0-----:R-:W-:-:S04]  /*2f540*/  LOP3.LUT R8, R8, 0x7f, RZ, 0xc0, !PT ;  /* 0x0000007f08087812 */ /* 0x001fc800078ec0ff */
[----:B------:R-:W-:-:S05]  /*2f550*/  SHF.R.U32.HI R8, RZ, 0x3, R8 ;  /* 0x00000003ff087819 */ /* 0x000fca0000011608 */
[----:B------:R-:W-:Y:S02]  /*2f560*/  IMAD R17, R17, 0x80, R8 ;  /* 0x0000008011117824 */ /* 0x000fe400078e0208 */
[----:B------:R-:W-:-:S07]  /*2f570*/  IMAD.MOV.U32 R8, RZ, RZ, R14 ;  /* 0x000000ffff087224 */ /* 0x000fce00078e000e */
[----:B------:R-:W-:Y:S05]  /*2f580*/  WARPSYNC.COLLECTIVE R15, `(.L_x_3182) ;  /* 0x000000000f087348 */ /* 0x000fea0003c00000 */
[----:B------:R0:W1:Y:S02]  /*2f590*/  SHFL.IDX P6, R14, R13, R12, R11 ;  /* 0x0000000c0d0e7389 */ /* 0x00006400000c000b */
[----:B01----:R-:W-:Y:S01]  /*2f5a0*/  ENDCOLLECTIVE ;  /* 0x000000000000791b */ /* 0x003fe20003800000 */
.L_x_3182:
[----:B------:R-:W-:-:S13]  /*2f5b0*/  ISETP.GE.AND P3, PT, R17, R0, PT ;  /* 0x000000001100720c */ /* 0x000fda0003f66270 */
[----:B------:R-:W-:Y:S01]  /*2f5c0*/  @!P3 LEA R5, P5, R10, R5, 0x1 ;  /* 0x000000050a05b211 */ /* 0x000fe200078a08ff */
[----:B------:R-:W-:Y:S02]  /*2f5d0*/  IMAD.MOV.U32 R13, RZ, RZ, R2 ;  /* 0x000000ffff0d7224 */ /* 0x000fe400078e0002 */
[----:B------:R-:W-:Y:S02]  /*2f5e0*/  IMAD.MOV.U32 R12, RZ, RZ, 0x2 ;  /* 0x00000002ff0c7424 */ /* 0x000fe400078e00ff */
[----:B------:R-:W-:-:S05]  /*2f5f0*/  @!P3 IMAD.X R4, RZ, RZ, R4, P5 ;  /* 0x000000ffff04b224 */ /* 0x000fca00028e0604 */
[----:B------:R-:W-:Y:S02]  /*2f600*/  @!P3 LOP3.LUT R5, R5, R4, RZ, 0x3c, !PT ;  /* 0x000000040505b212 */ /* 0x000fe400078e3cff */
[----:B------:R-:W-:Y:S02]  /*2f610*/  MOV R6, R14 ;  /* 0x0000000e00067202 */ /* 0x000fe40000000f00 */
[----:B------:R-:W-:-:S07]  /*2f620*/  @!P3 LOP3.LUT R4, R5, R4, RZ, 0x3c, !PT ;  /* 0x000000040504b212 */ /* 0x000fce00078e3cff */
[----:B------:R-:W-:Y:S05]  /*2f630*/  WARPSYNC.COLLECTIVE R15, `(.L_x_3183) ;  /* 0x000000000f087348 */ /* 0x000fea0003c00000 */
[----:B------:R0:W1:Y:S02]  /*2f640*/  SHFL.IDX P6, R14, R13, R12, R11 ;  /* 0x0000000c0d0e7389 */ /* 0x00006400000c000b */
[----:B01----:R-:W-:Y:S01]  /*2f650*/  ENDCOLLECTIVE ;  /* 0x000000000000791b */ /* 0x003fe20003800000 */
.L_x_3183:
[----:B------:R-:W-:-:S05]  /*2f660*/  @!P3 LOP3.LUT R5, R5, R4, RZ, 0x3c, !PT ;  /* 0x000000040505b212 */ /* 0x000fca00078e3cff */
[----:B------:R-:W-:Y:S01]  /*2f670*/  @!PT LDS RZ, [RZ] ;  /* 0x00000000fffff984 */ /* 0x000fe20000000800 */
[----:B------:R-:W-:Y:S01]  /*2f680*/  @!PT LDS RZ, [RZ] ;  /* 0x00000000fffff984 */ /* 0x000fe20000000800 */
[----:B------:R-:W-:Y:S01]  /*2f690*/  @!PT LDS RZ, [RZ] ;  /* 0x00000000fffff984 */ /* 0x000fe20000000800 */
[----:B------:R-:W-:Y:S04]  /*2f6a0*/  @!P3 LDGSTS.E.BYPASS.LTC128B.128 [R9+0x15400], desc[UR60][R4.64], !P2 ;  /* 0x154000000409bfae */ /* 0x000fe8000d101d7c */
[----:B------:R-:W-:Y:S01]  /*2f6b0*/  @!P3 LDGSTS.E.BYPASS.LTC128B.128 [R9+0x19400], desc[UR60][R4.64+0x80], !P1 ;  /* 0x194000800409bfae */ /* 0x000fe2000c901d7c */
[----:B------:R-:W-:-:S03]  /*2f6c0*/  MOV R13, R3 ;  /* 0x00000003000d7202 */ /* 0x000fc60000000f00 */
[----:B------:R0:W-:Y:S02]  /*2f6d0*/  @!P3 LDGSTS.E.BYPASS.LTC128B.128 [R9+0x1d400], desc[UR60][R4.64+0x100], !P0 ;  /* 0x1d4001000409bfae */ /* 0x0001e4000c101d7c */
[----:B0-----:R-:W-:-:S05]  /*2f6e0*/  VIADD R4, R17, 0x10 ;  /* 0x0000001011047836 */ /* 0x001fca0000000000 */
[----:B------:R-:W-:-:S13]  /*2f6f0*/  ISETP.GE.AND P3, PT, R4, R0, PT ;  /* 0x000000000400720c */ /* 0x000fda0003f66270 */
[----:B------:R-:W-:-:S05]  /*2f700*/  @!P3 LEA R7, P5, R10, R6, 0x1 ;  /* 0x000000060a07b211 */ /* 0x000fca00078a08ff */
[----:B------:R-:W-:Y:S02]  /*2f710*/  @!P3 IMAD.X R6, RZ, RZ, R8, P5 ;  /* 0x000000ffff06b224 */ /* 0x000fe400028e0608 */
[----:B------:R-:W-:Y:S02]  /*2f720*/  @!P3 IMAD.MOV.U32 R4, RZ, RZ, R7 ;  /* 0x000000ffff04b224 */ /* 0x000fe400078e0007 */
[----:B------:R-:W-:Y:S02]  /*2f730*/  @!P3 IMAD.MOV.U32 R5, RZ, RZ, R6 ;  /* 0x000000ffff05b224 */ /* 0x000fe400078e0006 */
[----:B------:R-:W-:-:S07]  /*2f740*/  IMAD.MOV.U32 R6, RZ, RZ, R14 ;  /* 0x000000ffff067224 */ /* 0x000fce00078e000e */
[----:B------:R-:W-:Y:S05]  /*2f750*/  WARPSYNC.COLLECTIVE R15, `(.L_x_3184) ;  /* 0x000000000f087348 */ /* 0x000fea0003c00000 */
[----:B------:R0:W1:Y:S02]  /*2f760*/  SHFL.IDX P6, R14, R13, R12, R11 ;  /* 0x0000000c0d0e7389 */ /* 0x00006400000c000b */
[----:B01----:R-:W-:Y:S01]  /*2f770*/  ENDCOLLECTIVE ;  /* 0x000000000000791b */ /* 0x003fe20003800000 */
.L_x_3184:
[----:B------:R-:W-:Y:S01]  /*2f780*/  @!PT LDS RZ, [RZ] ;  /* 0x00000000fffff984 */ /* 0x000fe20000000800 */
[----:B------:R-:W-:Y:S01]  /*2f790*/  @!PT LDS RZ, [RZ] ;  /* 0x00000000fffff984 */ /* 0x000fe20000000800 */
[----:B------:R-:W-:Y:S01]  /*2f7a0*/  @!PT LDS RZ, [RZ] ;  /* 0x00000000fffff984 */ /* 0x000fe20000000800 */
[----:B------:R-:W-:Y:S04]  /*2f7b0*/  @!P3 LDGSTS.E.BYPASS.LTC128B.128 [R9+0x15c00], desc[UR60][R4.64], !P2 ;  /* 0x15c000000409bfae */ /* 0x000fe8000d101d7c */
[----:B------:R-:W-:Y:S04]  /*2f7c0*/  @!P3 LDGSTS.E.BYPASS.LTC128B.128 [R9+0x19c00], desc[UR60][R4.64+0x80], !P1 ;  /* 0x19c000800409bfae */ /* 0x000fe8000c901d7c */
[----:B------:R0:W-:Y:S01]  /*2f7d0*/  @!P3 LDGSTS.E.BYPASS.LTC128B.128 [R9+0x1dc00], desc[UR60][R4.64+0x100], !P0 ;  /* 0x1dc001000409bfae */ /* 0x0001e2000c101d7c */
[----:B------:R-:W-:Y:S02]  /*2f7e0*/  IMAD.MOV.U32 R13, RZ, RZ, R2 ;  /* 0x000000ffff0d7224 */ /* 0x000fe400078e0002 */
[----:B------:R-:W-:Y:S01]  /*2f7f0*/  IMAD.MOV.U32 R12, RZ, RZ, 0x3 ;  /* 0x00000003ff0c7424 */ /* 0x000fe200078e00ff */
[----:B0-----:R-:W-:-:S04]  /*2f800*/  IADD3 R4, R17, 0x20, RZ ;  /* 0x0000002011047810 */ /* 0x001fc80007ffe0ff */
[----:B------:R-:W-:Y:S01]  /*2f810*/  ISETP.GE.AND P3, PT, R4, R0, PT ;  /* 0x000000000400720c */ /* 0x000fe20003f66270 */
[----:B------:R-:W-:-:S12]  /*2f820*/  IMAD.MOV.U32 R4, RZ, RZ, R14 ;  /* 0x000000ffff047224 */ /* 0x000fd800078e000e */
[----:B------:R-:W-:Y:S05]  /*2f830*/  WARPSYNC.COLLECTIVE R15, `(.L_x_3185) ;  /* 0x000000000f087348 */ /* 0x000fea0003c00000 */
[----:B------:R0:W1:Y:S02]  /*2f840*/  SHFL.IDX P6, R14, R13, R12, R11 ;  /* 0x0000000c0d0e7389 */ /* 0x00006400000c000b */
[----:B01----:R-:W-:Y:S01]  /*2f850*/  ENDCOLLECTIVE ;  /* 0x000000000000791b */ /* 0x003fe20003800000 */
.L_x_3185:
[----:B------:R-:W-:Y:S01]  /*2f860*/  @!P3 LEA R7, P4, R10, R4, 0x1 ;  /* 0x000000040a07b211 */ /* 0x000fe200078808ff */
[----:B------:R-:W-:-:S04]  /*2f870*/  IMAD.MOV.U32 R13, RZ, RZ, R3 ;  /* 0x000000ffff0d7224 */ /* 0x000fc800078e0003 */
[----:B------:R-:W-:-:S04]  /*2f880*/  @!P3 IMAD.X R4, RZ, RZ, R6, P4 ;  /* 0x000000ffff04b224 */ /* 0x000fc800020e0606 */
[----:B------:R-:W-:Y:S01]  /*2f890*/  @!P3 IMAD.MOV.U32 R5, RZ, RZ, R4 ;  /* 0x000000ffff05b224 */ /* 0x000fe200078e0004 */
[----:B------:R-:W-:Y:S02]  /*2f8a0*/  @!P3 MOV R4, R7 ;  /* 0x000000070004b202 */ /* 0x000fe40000000f00 */
[----:B------:R-:W-:-:S07]  /*2f8b0*/  MOV R6, R14 ;  /* 0x0000000e00067202 */ /* 0x000fce0000000f00 */
[----:B------:R-:W-:Y:S05]  /*2f8c0*/  WARPSYNC.COLLECTIVE R15, `(.L_x_3186) ;  /* 0x000000000f087348 */ /* 0x000fea0003c00000 */
[----:B------:R0:W1:Y:S02]  /*2f8d0*/  SHFL.IDX P6, R14, R13, R12, R11 ;  /* 0x0000000c0d0e7389 */ /* 0x00006400000c000b */
[----:B01----:R-:W-:Y:S01]  /*2f8e0*/  ENDCOLLECTIVE ;  /* 0x000000000000791b */ /* 0x003fe20003800000 */
.L_x_3186:
[----:B------:R-:W-:Y:S01]  /*2f8f0*/  @!PT LDS RZ, [RZ] ;  /* 0x00000000fffff984 */ /* 0x000fe20000000800 */
[----:B------:R-:W-:Y:S01]  /*2f900*/  @!PT LDS RZ, [RZ] ;  /* 0x00000000fffff984 */ /* 0x000fe20000000800 */
[----:B------:R-:W-:Y:S01]  /*2f910*/  @!PT LDS RZ, [RZ] ;  /* 0x00000000fffff984 */ /* 0x000fe20000000800 */
[----:B------:R-:W-:Y:S04]  /*2f920*/  @!P3 LDGSTS.E.BYPASS.LTC128B.128 [R9+0x16400], desc[UR60][R4.64], !P2 ;  /* 0x164000000409bfae */ /* 0x000fe8000d101d7c */
[----:B------:R-:W-:Y:S04]  /*2f930*/  @!P3 LDGSTS.E.BYPASS.LTC128B.128 [R9+0x1a400], desc[UR60][R4.64+0x80], !P1 ;  /* 0x1a4000800409bfae */ /* 0x000fe8000c901d7c */
[----:B------:R0:W-:Y:S01]  /*2f940*/  @!P3 LDGSTS.E.BYPASS.LTC128B.128 [R9+0x1e400], desc[UR60][R4.64+0x100], !P0 ;  /* 0x1e4001000409bfae */ /* 0x0001e2000c101d7c */
[----:B------:R-:W-:Y:S02]  /*2f950*/  IMAD.MOV.U32 R13, RZ, RZ, R2 ;  /* 0x000000ffff0d7224 */ /* 0x000fe400078e0002 */
[----:B------:R-:W-:-:S02]  /*2f960*/  IMAD.MOV.U32 R12, RZ, RZ, 0x4 ;  /* 0x00000004ff0c7424 */ /* 0x000fc400078e00ff */
[----:B0-----:R-:W-:-:S05]  /*2f970*/  VIADD R4, R17, 0x30 ;  /* 0x0000003011047836 */ /* 0x001fca0000000000 */
[----:B------:R-:W-:Y:S01]  /*2f980*/  ISETP.GE.AND P3, PT, R4, R0, PT ;  /* 0x000000000400720c */ /* 0x000fe20003f66270 */
[----:B------:R-:W-:-:S12]  /*2f990*/  IMAD.MOV.U32 R4, RZ, RZ, R14 ;  /* 0x000000ffff047224 */ /* 0x000fd800078e000e */
[----:B------:R-:W-:Y:S05]  /*2f9a0*/  WARPSYNC.COLLECTIVE R15, `(.L_x_3187) ;  /* 0x000000000f087348 */ /* 0x000fea0003c00000 */
[----:B------:R0:W1:Y:S02]  /*2f9b0*/  SHFL.IDX P6, R14, R13, R12, R11 ;  /* 0x0000000c0d0e7389 */ /* 0x00006400000c000b */
[----:B01----:R-:W-:Y:S01]  /*2f9c0*/  ENDCOLLECTIVE ;  /* 0x000000000000791b */ /* 0x003fe20003800000 */
.L_x_3187:
[----:B------:R-:W-:Y:S02]  /*2f9d0*/  @!P3 LEA R5, P4, R10, R4, 0x1 ;  /* 0x000000040a05b211 */ /* 0x000fe400078808ff */
[----:B------:R-:W-:-:S03]  /*2f9e0*/  MOV R13, R3 ;  /* 0x00000003000d7202 */ /* 0x000fc60000000f00 */
[----:B------:R-:W-:-:S05]  /*2f9f0*/  @!P3 IMAD.X R4, RZ, RZ, R6, P4 ;  /* 0x000000ffff04b224 */ /* 0x000fca00020e0606 */
[----:B------:R-:W-:Y:S01]  /*2fa00*/  @!P3 LOP3.LUT R5, R5, R4, RZ, 0x3c, !PT ;  /* 0x000000040505b212 */ /* 0x000fe200078e3cff */
[----:B------:R-:W-:-:S03]  /*2fa10*/  IMAD.MOV.U32 R6, RZ, RZ, R14 ;  /* 0x000000ffff067224 */ /* 0x000fc600078e000e */
[----:B------:R-:W-:-:S07]  /*2fa20*/  @!P3 LOP3.LUT R4, R5, R4, RZ, 0x3c, !PT ;  /* 0x000000040504b212 */ /* 0x000fce00078e3cff */
[----:B------:R-:W-:Y:S05]  /*2fa30*/  WARPSYNC.COLLECTIVE R15, `(.L_x_3188) ;  /* 0x000000000f087348 */ /* 0x000fea0003c00000 */
[----:B------:R0:W1:Y:S02]  /*2fa40*/  SHFL.IDX P6, R14, R13, R12, R11 ;  /* 0x0000000c0d0e7389 */ /* 0x00006400000c000b */
[----:B01----:R-:W-:Y:S01]  /*2fa50*/  ENDCOLLECTIVE ;  /* 0x000000000000791b */ /* 0x003fe20003800000 */
.L_x_3188:
[----:B------:R-:W-:-:S05]  /*2fa60*/  @!P3 LOP3.LUT R5, R5, R4, RZ, 0x3c, !PT ;  /* 0x000000040505b212 */ /* 0x000fca00078e3cff */
[----:B------:R-:W-:Y:S01]  /*2fa70*/  @!PT LDS RZ, [RZ] ;  /* 0x00000000fffff984 */ /* 0x000fe20000000800 */
[----:B------:R-:W-:Y:S01]  /*2fa80*/  @!PT LDS RZ, [RZ] ;  /* 0x00000000fffff984 */ /* 0x000fe20000000800 */
[----:B------:R-:W-:Y:S01]  /*2fa90*/  @!PT LDS RZ, [RZ] ;  /* 0x00000000fffff984 */ /* 0x000fe20000000800 */
[----:B------:R-:W-:Y:S04]  /*2faa0*/  @!P3 LDGSTS.E.BYPASS.LTC128B.128 [R9+0x16c00], desc[UR60][R4.64], !P2 ;  /* 0x16c000000409bfae */ /* 0x000fe8000d101d7c */
[----:B------:R-:W-:Y:S01]  /*2fab0*/  @!P3 LDGSTS.E.BYPASS.LTC128B.128 [R9+0x1ac00], desc[UR60][R4.64+0x80], !P1 ;  /* 0x1ac000800409bfae */ /* 0x000fe2000c901d7c */
[----:B------:R-:W-:Y:S01]  /*2fac0*/  MOV R13, R2 ;  /* 0x00000002000d7202 */ /* 0x000fe20000000f00 */
[----:B------:R-:W-:Y:S02]  /*2fad0*/  IMAD.MOV.U32 R12, RZ, RZ, 0x5 ;  /* 0x00000005ff0c7424 */ /* 0x000fe400078e00ff */
[----:B------:R0:W-:Y:S02]  /*2fae0*/  @!P3 LDGSTS.E.BYPASS.LTC128B.128 [R9+0x1ec00], desc[UR60][R4.64+0x100], !P0 ;  /* 0x1ec001000409bfae */ /* 0x0001e4000c101d7c */
[----:B0-----:R-:W-:-:S04]  /*2faf0*/  IADD3 R4, R17, 0x40, RZ ;  /* 0x0000004011047810 */ /* 0x001fc80007ffe0ff */
[----:B------:R-:W-:Y:S01]  /*2fb00*/  ISETP.GE.AND P3, PT, R4, R0, PT ;  /* 0x000000000400720c */ /* 0x000fe20003f66270 */
[----:B------:R-:W-:-:S12]  /*2fb10*/  IMAD.MOV.U32 R4, RZ, RZ, R14 ;  /* 0x000000ffff047224 */ /* 0x000fd800078e000e */
[----:B------:R-:W-:Y:S05]  /*2fb20*/  WARPSYNC.COLLECTIVE R15, `(.L_x_3189) ;  /* 0x000000000f087348 */ /* 0x000fea0003c00000 */
[----:B------:R0:W1:Y:S02]  /*2fb30*/  SHFL.IDX P6, R14, R13, R12, R11 ;  /* 0x0000000c0d0e7389 */ /* 0x00006400000c000b */
[----:B01----:R-:W-:Y:S01]  /*2fb40*/  ENDCOLLECTIVE ;  /* 0x000000000000791b */ /* 0x003fe20003800000 */
.L_x_3189:
[----:B------:R-:W-:Y:S01]  /*2fb50*/  @!P3 LEA R5, P4, R10, R4, 0x1 ;  /* 0x000000040a05b211 */ /* 0x000fe200078808ff */
[----:B------:R-:W-:-:S04]  /*2fb60*/  IMAD.MOV.U32 R13, RZ, RZ, R3 ;  /* 0x000000ffff0d7224 */ /* 0x000fc800078e0003 */
[----:B------:R-:W-:-:S05]  /*2fb70*/  @!P3 IMAD.X R4, RZ, RZ, R6, P4 ;  /* 0x000000ffff04b224 */ /* 0x000fca00020e0606 */
[----:B------:R-:W-:Y:S01]  /*2fb80*/  @!P3 LOP3.LUT R5, R5, R4, RZ, 0x3c, !PT ;  /* 0x000000040505b212 */ /* 0x000fe200078e3cff */
[----:B------:R-:W-:-:S03]  /*2fb90*/  IMAD.MOV.U32 R6, RZ, RZ, R14 ;  /* 0x000000ffff067224 */ /* 0x000fc600078e000e */
[----:B------:R-:W-:-:S07]  /*2fba0*/  @!P3 LOP3.LUT R4, R5, R4, RZ, 0x3c, !PT ;  /* 0x000000040504b212 */ /* 0x000fce00078e3cff */
[----:B------:R-:W-:Y:S05]  /*2fbb0*/  WARPSYNC.COLLECTIVE R15, `(.L_x_3190) ;  /* 0x000000000f087348 */ /* 0x000fea0003c00000 */
[----:B------:R0:W1:Y:S02]  /*2fbc0*/  SHFL.IDX P6, R14, R13, R12, R11 ;  /* 0x0000000c0d0e7389 */ /* 0x00006400000c000b */
[----:B01----:R-:W-:Y:S01]  /*2fbd0*/  ENDCOLLECTIVE ;  /* 0x000000000000791b */ /* 0x003fe20003800000 */
.L_x_3190:
[----:B------:R-:W-:-:S05]  /*2fbe0*/  @!P3 LOP3.LUT R5, R5, R4, RZ, 0x3c, !PT ;  /* 0x000000040505b212 */ /* 0x000fca00078e3cff */
[----:B------:R-:W-:Y:S01]  /*2fbf0*/  @!PT LDS RZ, [RZ] ;  /* 0x00000000fffff984 */ /* 0x000fe20000000800 */
[----:B------:R-:W-:Y:S01]  /*2fc00*/  @!PT LDS RZ, [RZ] ;  /* 0x00000000fffff984 */ /* 0x000fe20000000800 */
[----:B------:R-:W-:Y:S01]  /*2fc10*/  @!PT LDS RZ, [RZ] ;  /* 0x00000000fffff984 */ /* 0x000fe20000000800 */
[----:B------:R-:W-:Y:S04]  /*2fc20*/  @!P3 LDGSTS.E.BYPASS.LTC128B.128 [R9+0x17400], desc[UR60][R4.64], !P2 ;  /* 0x174000000409bfae */ /* 0x000fe8000d101d7c */
[----:B------:R-:W-:Y:S01]  /*2fc30*/  @!P3 LDGSTS.E.BYPASS.LTC128B.128 [R9+0x1b400], desc[UR60][R4.64+0x80], !P1 ;  /* 0x1b4000800409bfae */ /* 0x000fe2000c901d7c */
[----:B------:R-:W-:-:S03]  /*2fc40*/  IMAD.MOV.U32 R13, RZ, RZ, R2 ;  /* 0x000000ffff0d7224 */ /* 0x000fc600078e0002 */
[----:B------:R0:W-:Y:S01]  /*2fc50*/  @!P3 LDGSTS.E.BYPASS.LTC128B.128 [R9+0x1f400], desc[UR60][R4.64+0x100], !P0 ;  /* 0x1f4001000409bfae */ /* 0x0001e2000c101d7c */
[----:B------:R-:W-:Y:S02]  /*2fc60*/  IMAD.MOV.U32 R12, RZ, RZ, 0x6 ;  /* 0x00000006ff0c7424 */ /* 0x000fe400078e00ff */
[----:B0-----:R-:W-:-:S05]  /*2fc70*/  VIADD R4, R17, 0x50 ;  /* 0x0000005011047836 */ /* 0x001fca0000000000 */
[----:B------:R-:W-:Y:S02]  /*2fc80*/  ISETP.GE.AND P3, PT, R4, R0, PT ;  /* 0x000000000400720c */ /* 0x000fe40003f66270 */
[----:B------:R-:W-:-:S11]  /*2fc90*/  MOV R4, R14 ;  /* 0x0000000e00047202 */ /* 0x000fd60000000f00 */
[----:B------:R-:W-:Y:S05]  /*2fca0*/  WARPSYNC.COLLECTIVE R15, `(.L_x_3191) ;  /* 0x000000000f087348 */ /* 0x000fea0003c00000 */
[----:B------:R0:W1:Y:S02]  /*2fcb0*/  SHFL.IDX P6, R14, R13, R12, R11 ;  /* 0x0000000c0d0e7389 */ /* 0x00006400000c000b */
[----:B01----:R-:W-:Y:S01]  /*2fcc0*/  ENDCOLLECTIVE ;  /* 0x000000000000791b */ /* 0x003fe20003800000 */
.L_x_3191:
[----:B------:R-:W-:-:S05]  /*2fcd0*/  @!P3 LEA R5, P4, R10, R4, 0x1 ;  /* 0x000000040a05b211 */ /* 0x000fca00078808ff */
[----:B------:R-:W-:Y:S02]  /*2fce0*/  @!P3 IMAD.X R4, RZ, RZ, R6, P4 ;  /* 0x000000ffff04b224 */ /* 0x000fe400020e0606 */
[----:B------:R-:W-:-:S03]  /*2fcf0*/  IMAD.MOV.U32 R13, RZ, RZ, R3 ;  /* 0x000000ffff0d7224 */ /* 0x000fc600078e0003 */
[----:B------:R-:W-:-:S04]  /*2fd00*/  @!P3 LOP3.LUT R5, R5, R4, RZ, 0x3c, !PT ;  /* 0x000000040505b212 */ /* 0x000fc800078e3cff */
[----:B------:R-:W-:Y:S02]  /*2fd10*/  @!P3 LOP3.LUT R4, R5, R4, RZ, 0x3c, !PT ;  /* 0x000000040504b212 */ /* 0x000fe400078e3cff */
[----:B------:R-:W-:-:S07]  /*2fd20*/  MOV R6, R14 ;  /* 0x0000000e00067202 */ /* 0x000fce0000000f00 */
[----:B------:R-:W-:Y:S05]  /*2fd30*/  WARPSYNC.COLLECTIVE R15, `(.L_x_3192) ;  /* 0x000000000f087348 */ /* 0x000fea0003c00000 */
[----:B------:R0:W1:Y:S02]  /*2fd40*/  SHFL.IDX P6, R14, R13, R12, R11 ;  /* 0x0000000c0d0e7389 */ /* 0x00006400000c000b */
[----:B01----:R-:W-:Y:S01]  /*2fd50*/  ENDCOLLECTIVE ;  /* 0x000000000000791b */ /* 0x003fe20003800000 */
.L_x_3192:
[----:B------:R-:W-:-:S05]  /*2fd60*/  @!P3 LOP3.LUT R5, R5, R4, RZ, 0x3c, !PT ;  /* 0x000000040505b212 */ /* 0x000fca00078e3cff */
        /* <DEDUP_REMOVED lines=8> */
[----:B0-----:R-:W-:Y:S02]  /*2fdf0*/  VIADD R5, R17, 0x60 ;  /* 0x0000006011057836 */ /* 0x001fe40000000000 */
[----:B------:R-:W-:-:S07]  /*2fe00*/  IMAD.MOV.U32 R4, RZ, RZ, R14 ;  /* 0x000000ffff047224 */ /* 0x000fce00078e000e */
[----:B------:R-:W-:Y:S05]  /*2fe10*/  WARPSYNC.COLLECTIVE R15, `(.L_x_3193) ;  /* 0x000000000f087348 */ /* 0x000fea0003c00000 */
[----:B------:R0:W1:Y:S02]  /*2fe20*/  SHFL.IDX P6, R14, R13, R12, R11 ;  /* 0x0000000c0d0e7389 */ /* 0x00006400000c000b */
[----:B01----:R-:W-:Y:S01]  /*2fe30*/  ENDCOLLECTIVE ;  /* 0x000000000000791b */ /* 0x003fe20003800000 */
.L_x_3193:
[----:B------:R-:W-:-:S13]  /*2fe40*/  ISETP.GE.AND P4, PT, R5, R0, PT ;  /* 0x000000000500720c */ /* 0x000fda0003f86270 */
[----:B------:R-:W-:Y:S02]  /*2fe50*/  @!P4 LEA R5, P3, R10, R4, 0x1 ;  /* 0x000000040a05c211 */ /* 0x000fe400078608ff */
[----:B------:R-:W-:Y:S02]  /*2fe60*/  MOV R13, R3 ;  /* 0x00000003000d7202 */ /* 0x000fe40000000f00 */
[----:B------:R-:W-:-:S04]  /*2fe70*/  @!P4 IADD3.X R4, RZ, R6, RZ, P3, !PT ;  /* 0x00000006ff04c210 */ /* 0x000fc80001ffe4ff */
[----:B------:R-:W-:-:S04]  /*2fe80*/  @!P4 LOP3.LUT R5, R5, R4, RZ, 0x3c, !PT ;  /* 0x000000040505c212 */ /* 0x000fc800078e3cff */
[----:B------:R-:W-:-:S04]  /*2fe90*/  @!P4 LOP3.LUT R4, R5, R4, RZ, 0x3c, !PT ;  /* 0x000000040504c212 */ /* 0x000fc800078e3cff */
[----:B------:R-:W-:-:S05]  /*2fea0*/  @!P4 LOP3.LUT R5, R5, R4, RZ, 0x3c, !PT ;  /* 0x000000040505c212 */ /* 0x000fca00078e3cff */
        /* <DEDUP_REMOVED lines=10> */
.L_x_3194:
[----:B------:R-:W-:Y:S01]  /*2ff50*/  IMAD.MOV.U32 R3, RZ, RZ, R14 ;  /* 0x000000ffff037224 */ /* 0x000fe200078e000e */
[----:B------:R-:W-:Y:S06]  /*2ff60*/  BRA `(.L_x_3195) ;  /* 0xffffffa400807947 */ /* 0x000fec000383ffff */
.L_x_3040:
[----:B0-----:R-:W3:Y:S02]  /*2ff70*/  LDL R2, [R1+0x4] ;  /* 0x0000040001027983 */ /* 0x001ee40000100800 */
[----:B---3--:R0:W1:Y:S02]  /*2ff80*/  SYNCS.PHASECHK.TRANS64.TRYWAIT P0, [R2+URZ+0x36820], R0 ;  /* 0x03682000020075a7 */ /* 0x008064000800017f */
[----:B-1----:R-:W-:Y:S05]  /*2ff90*/  @!P0 NANOSLEEP.SYNCS 0x989680 ;  /* 0x009896800000895d */ /* 0x002fea0003900000 */
[----:B------:R-:W1:Y:S02]  /*2ffa0*/  @!P0 SYNCS.PHASECHK.TRANS64 P0, [R2+URZ+0x36820], R0 ;  /* 0x03682000020085a7 */ /* 0x000e64000800007f */
[----:B-1----:R-:W-:Y:S05]  /*2ffb0*/  @!P0 BRA `(.L_x_3040) ;  /* 0xfffffffc00ec8947 */ /* 0x002fea000383ffff */
[----:B------:R-:W-:Y:S05]  /*2ffc0*/  BRA `(.L_x_3196) ;  /* 0xffffffa400f87947 */ /* 0x000fea000383ffff */
.L_x_3049:
[----:B-1----:R1:W2:Y:S02]  /*2ffd0*/  SYNCS.PHASECHK.TRANS64.TRYWAIT P0, [R3+URZ+0x36840], R0 ;  /* 0x03684000030075a7 */ /* 0x0022a4000800017f */
[----:B--2---:R-:W-:Y:S05]  /*2ffe0*/  @!P0 NANOSLEEP.SYNCS 0x989680 ;  /* 0x009896800000895d */ /* 0x004fea0003900000 */
[----:B------:R-:W2:Y:S02]  /*2fff0*/  @!P0 SYNCS.PHASECHK.TRANS64 P0, [R3+URZ+0x36840], R0 ;  /* 0x03684000030085a7 */ /* 0x000ea4000800007f */
[----:B--2---:R-:W-:Y:S05]  /*30000*/  @!P0 BRA `(.L_x_3049) ;  /* 0xfffffffc00f08947 */ /* 0x004fea000383ffff */
[----:B------:R-:W-:Y:S05]  /*30010*/  BRA `(.L_x_3197) ;  /* 0xffffffa800bc7947 */ /* 0x000fea000383ffff */
.L_x_3056:
[----:B0-----:R0:W1:Y:S02]  /*30020*/  SYNCS.PHASECHK.TRANS64.TRYWAIT P0, [R3+URZ+0x60], R0 ;  /* 0x00006000030075a7 */ /* 0x001064000800017f */
[----:B-1----:R-:W-:Y:S05]  /*30030*/  @!P0 NANOSLEEP.SYNCS 0x989680 ;  /* 0x009896800000895d */ /* 0x002fea0003900000 */
[----:B------:R-:W1:Y:S02]  /*30040*/  @!P0 SYNCS.PHASECHK.TRANS64 P0, [R3+URZ+0x60], R0 ;  /* 0x00006000030085a7 */ /* 0x000e64000800007f */
[----:B-1----:R-:W-:Y:S05]  /*30050*/  @!P0 BRA `(.L_x_3056) ;  /* 0xfffffffc00f08947 */ /* 0x002fea000383ffff */
[----:B------:R-:W-:Y:S05]  /*30060*/  BRA `(.L_x_3198) ;  /* 0xffffffac00d87947 */ /* 0x000fea000383ffff */
.L_x_3066:
[----:B--2---:R2:W3:Y:S02]  /*30070*/  SYNCS.PHASECHK.TRANS64.TRYWAIT P0, [R3+URZ+0x36840], R2 ;  /* 0x03684002030075a7 */ /* 0x0044e4000800017f */
[----:B---3--:R-:W-:Y:S05]  /*30080*/  @!P0 NANOSLEEP.SYNCS 0x989680 ;  /* 0x009896800000895d */ /* 0x008fea0003900000 */
[----:B------:R-:W3:Y:S02]  /*30090*/  @!P0 SYNCS.PHASECHK.TRANS64 P0, [R3+URZ+0x36840], R2 ;  /* 0x03684002030085a7 */ /* 0x000ee4000800007f */
[----:B---3--:R-:W-:Y:S05]  /*300a0*/  @!P0 BRA `(.L_x_3066) ;  /* 0xfffffffc00f08947 */ /* 0x008fea000383ffff */
[----:B------:R-:W-:Y:S05]  /*300b0*/  BRA `(.L_x_3199) ;  /* 0xffffffb400bc7947 */ /* 0x000fea000383ffff */
.L_x_3073:
[----:B0-----:R0:W2:Y:S02]  /*300c0*/  SYNCS.PHASECHK.TRANS64.TRYWAIT P0, [R2+URZ+0x60], R3 ;  /* 0x00006003020075a7 */ /* 0x0010a4000800017f */
[----:B--2---:R-:W-:Y:S05]  /*300d0*/  @!P0 NANOSLEEP.SYNCS 0x989680 ;  /* 0x009896800000895d */ /* 0x004fea0003900000 */
[----:B------:R-:W2:Y:S02]  /*300e0*/  @!P0 SYNCS.PHASECHK.TRANS64 P0, [R2+URZ+0x60], R3 ;  /* 0x00006003020085a7 */ /* 0x000ea4000800007f */
[----:B--2---:R-:W-:Y:S05]  /*300f0*/  @!P0 BRA `(.L_x_3073) ;  /* 0xfffffffc00f08947 */ /* 0x004fea000383ffff */
[----:B------:R-:W-:Y:S05]  /*30100*/  BRA `(.L_x_3200) ;  /* 0xffffffb800d87947 */ /* 0x000fea000383ffff */
.L_x_3083:
[----:B---3--:R3:W4:Y:S02]  /*30110*/  SYNCS.PHASECHK.TRANS64.TRYWAIT P0, [R2+URZ+0x36840], R3 ;  /* 0x03684003020075a7 */ /* 0x008724000800017f */
[----:B----4-:R-:W-:Y:S05]  /*30120*/  @!P0 NANOSLEEP.SYNCS 0x989680 ;  /* 0x009896800000895d */ /* 0x010fea0003900000 */
[----:B------:R-:W4:Y:S02]  /*30130*/  @!P0 SYNCS.PHASECHK.TRANS64 P0, [R2+URZ+0x36840], R3 ;  /* 0x03684003020085a7 */ /* 0x000f24000800007f */
[----:B----4-:R-:W-:Y:S05]  /*30140*/  @!P0 BRA `(.L_x_3083) ;  /* 0xfffffffc00f08947 */ /* 0x010fea000383ffff */
[----:B------:R-:W-:Y:S05]  /*30150*/  BRA `(.L_x_3201) ;  /* 0xffffffc0008c7947 */ /* 0x000fea000383ffff */
.L_x_3090:
[----:B0-----:R0:W2:Y:S02]  /*30160*/  SYNCS.PHASECHK.TRANS64.TRYWAIT P0, [R2+URZ+0x60], R5 ;  /* 0x00006005020075a7 */ /* 0x0010a4000800017f */
[----:B--2---:R-:W-:Y:S05]  /*30170*/  @!P0 NANOSLEEP.SYNCS 0x989680 ;  /* 0x009896800000895d */ /* 0x004fea0003900000 */
[----:B------:R-:W2:Y:S02]  /*30180*/  @!P0 SYNCS.PHASECHK.TRANS64 P0, [R2+URZ+0x60], R5 ;  /* 0x00006005020085a7 */ /* 0x000ea4000800007f */
[----:B--2---:R-:W-:Y:S05]  /*30190*/  @!P0 BRA `(.L_x_3090) ;  /* 0xfffffffc00f08947 */ /* 0x004fea000383ffff */
[----:B------:R-:W-:Y:S05]  /*301a0*/  BRA `(.L_x_3202) ;  /* 0xffffffc400a87947 */ /* 0x000fea000383ffff */
.L_x_3102:
[----:B0-----:R0:W2:Y:S02]  /*301b0*/  SYNCS.PHASECHK.TRANS64.TRYWAIT P0, [R0+URZ+0x36860], R2 ;  /* 0x03686002000075a7 */ /* 0x0010a4000800017f */
[----:B--2---:R-:W-:Y:S05]  /*301c0*/  @!P0 NANOSLEEP.SYNCS 0x989680 ;  /* 0x009896800000895d */ /* 0x004fea0003900000 */
[----:B------:R-:W2:Y:S02]  /*301d0*/  @!P0 SYNCS.PHASECHK.TRANS64 P0, [R0+URZ+0x36860], R2 ;  /* 0x03686002000085a7 */ /* 0x000ea4000800007f */
[----:B--2---:R-:W-:Y:S05]  /*301e0*/  @!P0 BRA `(.L_x_3102) ;  /* 0xfffffffc00f08947 */ /* 0x004fea000383ffff */
[----:B------:R-:W-:Y:S05]  /*301f0*/  BRA `(.L_x_3203) ;  /* 0xffffffcc00407947 */ /* 0x000fea000383ffff */
.L_x_3110:
[----:B------:R-:W-:Y:S01]  /*30200*/  BSSY B0, `(.L_x_3204) ;  /* 0x0000008000007945 */ /* 0x000fe20003800000 */
[----:B------:R-:W-:Y:S01]  /*30210*/  IMAD.MOV.U32 R13, RZ, RZ, R16 ;  /* 0x000000ffff0d7224 */ /* 0x000fe200078e0010 */
[----:B------:R-:W-:Y:S01]  /*30220*/  MOV R11, 0x1f ;  /* 0x0000001f000b7802 */ /* 0x000fe20000000f00 */
[----:B------:R-:W-:Y:S02]  /*30230*/  IMAD.MOV.U32 R12, RZ, RZ, RZ ;  /* 0x000000ffff0c7224 */ /* 0x000fe400078e00ff */
[----:B------:R-:W-:-:S07]  /*30240*/  IMAD.MOV.U32 R15, RZ, RZ, -0x1 ;  /* 0xffffffffff0f7424 */ /* 0x000fce00078e00ff */
[----:B-1---5:R-:W-:Y:S05]  /*30250*/  WARPSYNC.COLLECTIVE R15, `(.L_x_3205) ;  /* 0x000000000f087348 */ /* 0x022fea0003c00000 */
[----:B------:R0:W2:Y:S02]  /*30260*/  SHFL.IDX P6, R14, R13, R12, R11 ;  /* 0x0000000c0d0e7389 */ /* 0x0000a400000c000b */
[----:B012--5:R-:W-:Y:S01]  /*30270*/  ENDCOLLECTIVE ;  /* 0x000000000000791b */ /* 0x027fe20003800000 */
.L_x_3205:
[----:B------:R-:W-:Y:S05]  /*30280*/  BSYNC B0 ;  /* 0x0000000000007941 */ /* 0x000fea0003800000 */
.L_x_3204:
[----:B------:R-:W-:Y:S01]  /*30290*/  IMAD.MOV.U32 R13, RZ, RZ, R16 ;  /* 0x000000ffff0d7224 */ /* 0x000fe200078e0010 */
[----:B------:R-:W-:Y:S01]  /*302a0*/  MOV R12, 0x1 ;  /* 0x00000001000c7802 */ /* 0x000fe20000000f00 */
[----:B------:R-:W-:Y:S01]  /*302b0*/  IMAD.MOV.U32 R11, RZ, RZ, 0x1f ;  /* 0x0000001fff0b7424 */ /* 0x000fe200078e00ff */
[----:B------:R-:W-:Y:S01]  /*302c0*/  IADD3 R4, R19, R6, RZ ;  /* 0x0000000613047210 */ /* 0x000fe20007ffe0ff */
[----:B------:R-:W-:Y:S02]  /*302d0*/  IMAD.MOV.U32 R15, RZ, RZ, -0x1 ;  /* 0xffffffffff0f7424 */ /* 0x000fe400078e00ff */
[----:B------:R-:W-:-:S07]  /*302e0*/  IMAD.MOV.U32 R0, RZ, RZ, R14 ;  /* 0x000000ffff007224 */ /* 0x000fce00078e000e */
[----:B------:R-:W-:Y:S05]  /*302f0*/  WARPSYNC.COLLECTIVE R15, `(.L_x_3206) ;  /* 0x000000000f087348 */ /* 0x000fea0003c00000 */
[----:B------:R0:W1:Y:S02]  /*30300*/  SHFL.IDX P6, R14, R13, R12, R11 ;  /* 0x0000000c0d0e7389 */ /* 0x00006400000c000b */
[----:B01----:R-:W-:Y:S01]  /*30310*/  ENDCOLLECTIVE ;  /* 0x000000000000791b */ /* 0x003fe20003800000 */
.L_x_3206:
[----:B------:R-:W-:Y:S02]  /*30320*/  ULDC UR4, c[0x0][0xc3c] ;  /* 0x00030f0000047ab9 */ /* 0x000fe40000000800 */
[----:B------:R-:W-:-:S13]  /*30330*/  ISETP.GE.OR P1, PT, R4, UR4, !P0 ;  /* 0x0000000404007c0c */ /* 0x000fda000c726670 */
[----:B------:R-:W0:Y:S01]  /*30340*/  @!P1 LDC.64 R2, c[0x0][0xc80] ;  /* 0x00032000ff029b82 */ /* 0x000e220000000a00 */
[----:B------:R-:W-:Y:S01]  /*30350*/  MOV R11, RZ ;  /* 0x000000ff000b7202 */ /* 0x000fe20000000f00 */
        /* <DEDUP_REMOVED lines=14> */
.L_x_3207:
        /* <DEDUP_REMOVED lines=8> */
.L_x_3208:
        /* <DEDUP_REMOVED lines=8> */
.L_x_3209:
        /* <DEDUP_REMOVED lines=8> */
.L_x_3210:
        /* <DEDUP_REMOVED lines=8> */
.L_x_3211:
        /* <DEDUP_REMOVED lines=9> */
.L_x_3212:
[----:B------:R-:W-:Y:S01]  /*306d0*/  IMAD.MOV.U32 R16, RZ, RZ, R14 ;  /* 0x000000ffff107224 */ /* 0x000fe200078e000e */
[----:B------:R-:W-:Y:S06]  /*306e0*/  BRA `(.L_x_3213) ;  /* 0xffffffd000047947 */ /* 0x000fec000383ffff */
.L_x_3115:
[----:B------:R-:W-:Y:S01]  /*306f0*/  BSSY B0, `(.L_x_3214) ;  /* 0x0000008000007945 */ /* 0x000fe20003800000 */
[----:B-----5:R-:W-:Y:S01]  /*30700*/  IMAD.MOV.U32 R13, RZ, RZ, R3 ;  /* 0x000000ffff0d7224 */ /* 0x020fe200078e0003 */
[----:B------:R-:W-:Y:S01]  /*30710*/  MOV R12, 0x1 ;  /* 0x00000001000c7802 */ /* 0x000fe20000000f00 */
[----:B------:R-:W-:Y:S02]  /*30720*/  IMAD.MOV.U32 R11, RZ, RZ, RZ ;  /* 0x000000ffff0b7224 */ /* 0x000fe400078e00ff */
[----:B------:R-:W-:-:S07]  /*30730*/  IMAD.MOV.U32 R15, RZ, RZ, -0x1 ;  /* 0xffffffffff0f7424 */ /* 0x000fce00078e00ff */
[----:B01----:R-:W-:Y:S05]  /*30740*/  WARPSYNC.COLLECTIVE R15, `(.L_x_3215) ;  /* 0x000000000f087348 */ /* 0x003fea0003c00000 */
[----:B------:R2:W3:Y:S02]  /*30750*/  SHFL.UP P6, R14, R13, R12, R11 ;  /* 0x0400000c0d0e7389 */ /* 0x0004e400000c000b */
[----:B0123--:R-:W-:Y:S01]  /*30760*/  ENDCOLLECTIVE ;  /* 0x000000000000791b */ /* 0x00ffe20003800000 */
.L_x_3215:
[----:B------:R-:W-:Y:S05]  /*30770*/  BSYNC B0 ;  /* 0x0000000000007941 */ /* 0x000fea0003800000 */
.L_x_3214:
[----:B------:R-:W-:Y:S01]  /*30780*/  IMAD.MOV.U32 R2, RZ, RZ, R14 ;  /* 0x000000ffff027224 */ /* 0x000fe200078e000e */
[----:B------:R-:W-:Y:S01]  /*30790*/  MOV R15, 0xffffffff ;  /* 0xffffffff000f7802 */ /* 0x000fe20000000f00 */
[----:B------:R-:W-:Y:S02]  /*307a0*/  IMAD.MOV.U32 R12, RZ, RZ, 0x2 ;  /* 0x00000002ff0c7424 */ /* 0x000fe400078e00ff */
[----:B------:R-:W-:Y:S01]  /*307b0*/  IMAD.MOV.U32 R11, RZ, RZ, RZ ;  /* 0x000000ffff0b7224 */ /* 0x000fe200078e00ff */
[----:B------:R-:W-:-:S04]  /*307c0*/  SEL R2, R2, RZ, P1 ;  /* 0x000000ff02027207 */ /* 0x000fc80000800000 */
[----:B------:R-:W-:-:S05]  /*307d0*/  IADD3 R2, R3, R2, RZ ;  /* 0x0000000203027210 */ /* 0x000fca0007ffe0ff */
[----:B------:R-:W-:-:S07]  /*307e0*/  IMAD.MOV.U32 R13, RZ, RZ, R2 ;  /* 0x000000ffff0d7224 */ /* 0x000fce00078e0002 */
[----:B------:R-:W-:Y:S05]  /*307f0*/  WARPSYNC.COLLECTIVE R15, `(.L_x_3216) ;  /* 0x000000000f087348 */ /* 0x000fea0003c00000 */
[----:B------:R0:W1:Y:S02]  /*30800*/  SHFL.UP P6, R14, R13, R12, R11 ;  /* 0x0400000c0d0e7389 */ /* 0x00006400000c000b */
[----:B01----:R-:W-:Y:S01]  /*30810*/  ENDCOLLECTIVE ;  /* 0x000000000000791b */ /* 0x003fe20003800000 */
.L_x_3216:
        /* <DEDUP_REMOVED lines=8> */
.L_x_3217:
        /* <DEDUP_REMOVED lines=8> */
.L_x_3218:
        /* <DEDUP_REMOVED lines=8> */
.L_x_3219:
        /* <DEDUP_REMOVED lines=9> */
.L_x_3220:
[----:B------:R-:W-:Y:S01]  /*30a30*/  IMAD.MOV.U32 R16, RZ, RZ, R14 ;  /* 0x000000ffff107224 */ /* 0x000fe200078e000e */
[----:B------:R-:W-:Y:S06]  /*30a40*/  BRA `(.L_x_3221) ;  /* 0xffffffcc00c87947 */ /* 0x000fec000383ffff */
.L_x_3117:
[----:B------:R-:W-:Y:S01]  /*30a50*/  BSSY B0, `(.L_x_3222) ;  /* 0x0000006000007945 */ /* 0x000fe20003800000 */
[----:B------:R-:W-:Y:S01]  /*30a60*/  PLOP3.LUT P6, PT, P6, PT, PT, 0x8, 0x0 ;  /* 0x000000000000781c */ /* 0x000fe200037ce170 */
[----:B------:R-:W-:-:S12]  /*30a70*/  IMAD.MOV.U32 R15, RZ, RZ, -0x1 ;  /* 0xffffffffff0f7424 */ /* 0x000fd800078e00ff */
[----:B01---5:R-:W-:Y:S05]  /*30a80*/  WARPSYNC.COLLECTIVE R15, `(.L_x_3223) ;  /* 0x000000000f087348 */ /* 0x023fea0003c00000 */
[----:B------:R-:W-:Y:S01]  /*30a90*/  VOTE.ANY R14, PT, P6 ;  /* 0x00000000000e7806 */ /* 0x000fe200030e0100 */
[----:B01---5:R-:W-:Y:S06]  /*30aa0*/  ENDCOLLECTIVE ;  /* 0x000000000000791b */ /* 0x023fec0003800000 */
.L_x_3223:
[----:B------:R-:W-:Y:S05]  /*30ab0*/  BSYNC B0 ;  /* 0x0000000000007941 */ /* 0x000fea0003800000 */
.L_x_3222:
[----:B------:R-:W-:Y:S01]  /*30ac0*/  MOV R5, R14 ;  /* 0x0000000e00057202 */ /* 0x000fe20000000f00 */
[----:B------:R-:W-:Y:S01]  /*30ad0*/  IMAD.MOV.U32 R13, RZ, RZ, R3 ;  /* 0x000000ffff0d7224 */ /* 0x000fe200078e0003 */
[----:B------:R-:W-:Y:S01]  /*30ae0*/  MOV R15, 0xffffffff ;  /* 0xffffffff000f7802 */ /* 0x000fe20000000f00 */
[----:B------:R-:W-:Y:S01]  /*30af0*/  IMAD.MOV.U32 R11, RZ, RZ, 0x1f ;  /* 0x0000001fff0b7424 */ /* 0x000fe200078e00ff */
[----:B------:R-:W0:Y:S02]  /*30b00*/  POPC R6, R5 ;  /* 0x0000000500067309 */ /* 0x000e240000000000 */
[----:B0-----:R-:W-:-:S07]  /*30b10*/  IMAD.MOV.U32 R12, RZ, RZ, R6 ;  /* 0x000000ffff0c7224 */ /* 0x001fce00078e0006 */
[----:B------:R-:W-:Y:S05]  /*30b20*/  WARPSYNC.COLLECTIVE R15, `(.L_x_3224) ;  /* 0x000000000f087348 */ /* 0x000fea0003c00000 */
[----:B------:R0:W1:Y:S02]  /*30b30*/  SHFL.IDX P6, R14, R13, R12, R11 ;  /* 0x0000000c0d0e7389 */ /* 0x00006400000c000b */
[----:B01----:R-:W-:Y:S01]  /*30b40*/  ENDCOLLECTIVE ;  /* 0x000000000000791b */ /* 0x003fe20003800000 */
.L_x_3224:
[----:B------:R-:W-:Y:S01]  /*30b50*/  IMAD.MOV.U32 R17, RZ, RZ, R14 ;  /* 0x000000ffff117224 */ /* 0x000fe200078e000e */
[----:B------:R-:W-:Y:S06]  /*30b60*/  BRA `(.L_x_3225) ;  /* 0xffffffcc00b87947 */ /* 0x000fec000383ffff */
.L_x_3119:
[----:B------:R-:W-:Y:S01]  /*30b70*/  BSSY B0, `(.L_x_3226) ;  /* 0x0000007000007945 */ /* 0x000fe20003800000 */
[----:B------:R-:W-:Y:S01]  /*30b80*/  IMAD.MOV.U32 R13, RZ, RZ, R2 ;  /* 0x000000ffff0d7224 */ /* 0x000fe200078e0002 */
[----:B------:R-:W-:Y:S01]  /*30b90*/  MOV R15, 0xffffffff ;  /* 0xffffffff000f7802 */ /* 0x000fe20000000f00 */
[----:B------:R-:W-:-:S07]  /*30ba0*/  IMAD.MOV.U32 R11, RZ, RZ, 0x1f ;  /* 0x0000001fff0b7424 */ /* 0x000fce00078e00ff */
[----:B0123-5:R-:W-:Y:S05]  /*30bb0*/  WARPSYNC.COLLECTIVE R15, `(.L_x_3227) ;  /* 0x000000000f087348 */ /* 0x02ffea0003c00000 */
[----:B------:R4:W0:Y:S02]  /*30bc0*/  SHFL.IDX P6, R14, R13, R12, R11 ;  /* 0x0000000c0d0e7389 */ /* 0x00082400000c000b */
[----:B012345:R-:W-:Y:S01]  /*30bd0*/  ENDCOLLECTIVE ;  /* 0x000000000000791b */ /* 0x03ffe20003800000 */
.L_x_3227:
[----:B------:R-:W-:Y:S05]  /*30be0*/  BSYNC B0 ;  /* 0x0000000000007941 */ /* 0x000fea0003800000 */
.L_x_3226:
[----:B------:R-:W-:Y:S01]  /*30bf0*/  IMAD.MOV.U32 R2, RZ, RZ, R14 ;  /* 0x000000ffff027224 */ /* 0x000fe200078e000e */
[----:B------:R-:W-:Y:S06]  /*30c00*/  BRA `(.L_x_3228) ;  /* 0xffffffcc00ac7947 */ /* 0x000fec000383ffff */
.L_x_3123:
[----:B0-----:R0:W2:Y:S02]  /*30c10*/  SYNCS.PHASECHK.TRANS64.TRYWAIT P0, [R0+URZ+0x36820], R3 ;  /* 0x03682003000075a7 */ /* 0x0010a4000800017f */
[----:B--2---:R-:W-:Y:S05]  /*30c20*/  @!P0 NANOSLEEP.SYNCS 0x989680 ;  /* 0x009896800000895d */ /* 0x004fea0003900000 */
[----:B------:R-:W2:Y:S02]  /*30c30*/  @!P0 SYNCS.PHASECHK.TRANS64 P0, [R0+URZ+0x36820], R3 ;  /* 0x03682003000085a7 */ /* 0x000ea4000800007f */
[----:B--2---:R-:W-:Y:S05]  /*30c40*/  @!P0 BRA `(.L_x_3123) ;  /* 0xfffffffc00f08947 */ /* 0x004fea000383ffff */
[----:B------:R-:W-:Y:S05]  /*30c50*/  BRA `(.L_x_3229) ;  /* 0xffffffd400307947 */ /* 0x000fea000383ffff */
.L_x_3124:
[----:B------:R-:W2:Y:S01]  /*30c60*/  S2R R2, SR_TID.X ;  /* 0x0000000000027919 */ /* 0x000ea20000002100 */
[----:B------:R-:W-:Y:S01]  /*30c70*/  BSSY B0, `(.L_x_3230) ;  /* 0x000000a000007945 */ /* 0x000fe20003800000 */
[----:B------:R-:W-:Y:S01]  /*30c80*/  IMAD.MOV.U32 R12, RZ, RZ, RZ ;  /* 0x000000ffff0c7224 */ /* 0x000fe200078e00ff */
[----:B------:R-:W-:Y:S01]  /*30c90*/  MOV R11, 0x1f ;  /* 0x0000001f000b7802 */ /* 0x000fe20000000f00 */
[----:B------:R-:W-:Y:S01]  /*30ca0*/  IMAD.MOV.U32 R15, RZ, RZ, -0x1 ;  /* 0xffffffffff0f7424 */ /* 0x000fe200078e00ff */
[----:B--2---:R-:W-:-:S04]  /*30cb0*/  SHF.R.U32.HI R2, RZ, 0x5, R2 ;  /* 0x00000005ff027819 */ /* 0x004fc80000011602 */
[----:B------:R-:W-:-:S05]  /*30cc0*/  LOP3.LUT R2, R2, 0x3, RZ, 0xc0, !PT ;  /* 0x0000000302027812 */ /* 0x000fca00078ec0ff */
[----:B------:R-:W-:-:S07]  /*30cd0*/  IMAD.MOV.U32 R13, RZ, RZ, R2 ;  /* 0x000000ffff0d7224 */ /* 0x000fce00078e0002 */
[----:B01-3-5:R-:W-:Y:S05]  /*30ce0*/  WARPSYNC.COLLECTIVE R15, `(.L_x_3231) ;  /* 0x000000000f087348 */ /* 0x02bfea0003c00000 */
[----:B------:R2:W4:Y:S02]  /*30cf0*/  SHFL.IDX P6, R14, R13, R12, R11 ;  /* 0x0000000c0d0e7389 */ /* 0x00052400000c000b */
[----:B012345:R-:W-:Y:S01]  /*30d00*/  ENDCOLLECTIVE ;  /* 0x000000000000791b */ /* 0x03ffe20003800000 */
.L_x_3231:
[----:B------:R-:W-:Y:S05]  /*30d10*/  BSYNC B0 ;  /* 0x0000000000007941 */ /* 0x000fea0003800000 */
.L_x_3230:
[----:B------:R-:W-:Y:S05]  /*30d20*/  BRA `(.L_x_3232) ;  /* 0xffffffd400187947 */ /* 0x000fea000383ffff */
.L_x_3125:
[----:B------:R-:W-:Y:S01]  /*30d30*/  BSSY B0, `(.L_x_3233) ;  /* 0x0000006000007945 */ /* 0x000fe20003800000 */
[----:B------:R-:W-:-:S07]  /*30d40*/  IMAD.MOV.U32 R15, RZ, RZ, -0x1 ;  /* 0xffffffffff0f7424 */ /* 0x000fce00078e00ff */
[----:B0123-5:R-:W-:Y:S05]  /*30d50*/  WARPSYNC.COLLECTIVE R15, `(.L_x_3234) ;  /* 0x000000000f0c7348 */ /* 0x02ffea0003c00000 */
[----:B------:R-:W-:Y:S02]  /*30d60*/  ELECT P6, UR62, PT ;  /* 0x00000000003e782f */ /* 0x000fe400038c0000 */
[----:B------:R-:W-:Y:S01]  /*30d70*/  MOV R14, UR62 ;  /* 0x0000003e000e7c02 */ /* 0x000fe20008000f00 */
[----:B0123-5:R-:W-:Y:S10]  /*30d80*/  ENDCOLLECTIVE ;  /* 0x000000000000791b */ /* 0x02fff40003800000 */
.L_x_3234:
[----:B------:R-:W-:Y:S05]  /*30d90*/  BSYNC B0 ;  /* 0x0000000000007941 */ /* 0x000fea0003800000 */
.L_x_3233:
[----:B------:R-:W-:Y:S05]  /*30da0*/  BRA `(.L_x_3235) ;  /* 0xffffffd4000c7947 */ /* 0x000fea000383ffff */
.L_x_3127:
[----:B0-----:R0:W2:Y:S02]  /*30db0*/  SYNCS.PHASECHK.TRANS64.TRYWAIT P0, [R6+URZ], R5 ;  /* 0x00000005060075a7 */ /* 0x0010a4000800017f */
[----:B--2---:R-:W-:Y:S05]  /*30dc0*/  @!P0 NANOSLEEP.SYNCS 0x989680 ;  /* 0x009896800000895d */ /* 0x004fea0003900000 */
[----:B------:R-:W2:Y:S02]  /*30dd0*/  @!P0 SYNCS.PHASECHK.TRANS64 P0, [R6+URZ], R5 ;  /* 0x00000005060085a7 */ /* 0x000ea4000800007f */
[----:B--2---:R-:W-:Y:S05]  /*30de0*/  @!P0 BRA `(.L_x_3127) ;  /* 0xfffffffc00f08947 */ /* 0x004fea000383ffff */
[----:B------:R-:W-:Y:S05]  /*30df0*/  BRA `(.L_x_3236) ;  /* 0xffffffd400507947 */ /* 0x000fea000383ffff */
.L_x_3128:
[----:B--2---:R2:W3:Y:S02]  /*30e00*/  SYNCS.PHASECHK.TRANS64.TRYWAIT P0, [R7+URZ], R2 ;  /* 0x00000002070075a7 */ /* 0x0044e4000800017f */
[----:B---3--:R-:W-:Y:S05]  /*30e10*/  @!P0 NANOSLEEP.SYNCS 0x989680 ;  /* 0x009896800000895d */ /* 0x008fea0003900000 */
[----:B------:R-:W3:Y:S02]  /*30e20*/  @!P0 SYNCS.PHASECHK.TRANS64 P0, [R7+URZ], R2 ;  /* 0x00000002070085a7 */ /* 0x000ee4000800007f */
[----:B---3--:R-:W-:Y:S05]  /*30e30*/  @!P0 BRA `(.L_x_3128) ;  /* 0xfffffffc00f08947 */ /* 0x008fea000383ffff */
[----:B------:R-:W-:Y:S05]  /*30e40*/  BRA `(.L_x_3237) ;  /* 0xffffffd400447947 */ /* 0x000fea000383ffff */
.L_x_3130:
[----:B---3--:R3:W4:Y:S02]  /*30e50*/  SYNCS.PHASECHK.TRANS64.TRYWAIT P0, [R4+URZ], R5 ;  /* 0x00000005040075a7 */ /* 0x008724000800017f */
[----:B----4-:R-:W-:Y:S05]  /*30e60*/  @!P0 NANOSLEEP.SYNCS 0x989680 ;  /* 0x009896800000895d */ /* 0x010fea0003900000 */
[----:B------:R-:W4:Y:S02]  /*30e70*/  @!P0 SYNCS.PHASECHK.TRANS64 P0, [R4+URZ], R5 ;  /* 0x00000005040085a7 */ /* 0x000f24000800007f */
[----:B----4-:R-:W-:Y:S05]  /*30e80*/  @!P0 BRA `(.L_x_3130) ;  /* 0xfffffffc00f08947 */ /* 0x010fea000383ffff */
[----:B------:R-:W-:Y:S05]  /*30e90*/  BRA `(.L_x_3238) ;  /* 0xffffffd4004c7947 */ /* 0x000fea000383ffff */
.L_x_3239:
        /* <DEDUP_REMOVED lines=14> */
.L_x_3249:


//--------------------- .nv.global.init           --------------------------
	.section	.nv.global.init,"aw",@progbits
.nv.global.init:
	.type		$str$23,@object
	.size		$str$23,($str$24 - $str$23)
$str$23:
        /*0000*/ 	.byte	0x28, 0x61, 0x64, 0x64, 0x72, 0x65, 0x73, 0x73, 0x20, 0x26, 0x20, 0x6d, 0x61, 0x73, 0x6b, 0x29
        /*0010*/ 	.byte	0x20, 0x3d, 0x3d, 0x20, 0x30, 0x00
	.type		$str$24,@object
	.size		$str$24,(__unnamed_9 - $str$24)
$str$24:
        /*0016*/ 	.byte	0x2f, 0x74, 0x6d, 0x70, 0x2f, 0x6f, 0x73, 0x73, 0x5f, 0x6b, 0x65, 0x72, 0x6e, 0x65, 0x6c, 0x73
        /*0026*/ 	.byte	0x5f, 0x73, 0x72, 0x63, 0x2f, 0x66, 0x6c, 0x61, 0x73, 0x68, 0x5f, 0x61, 0x74, 0x74, 0x65, 0x6e
        /*0036*/ 	.byte	0x74, 0x69, 0x6f, 0x6e, 0x2f, 0x63, 0x73, 0x72, 0x63, 0x2f, 0x63, 0x75, 0x74, 0x6c, 0x61, 0x73
        /*0046*/ 	.byte	0x73, 0x2f, 0x69, 0x6e, 0x63, 0x6c, 0x75, 0x64, 0x65, 0x2f, 0x63, 0x75, 0x74, 0x65, 0x2f, 0x70
        /*0056*/ 	.byte	0x6f, 0x69, 0x6e, 0x74, 0x65, 0x72, 0x5f, 0x66, 0x6c, 0x61, 0x67, 0x67, 0x65, 0x64, 0x2e, 0x68
        /*0066*/ 	.byte	0x70, 0x70, 0x00
	.type		__unnamed_9,@object
	.size		__unnamed_9,(__unnamed_5 - __unnamed_9)
__unnamed_9:
        /* <DEDUP_REMOVED lines=24> */
	.type		__unnamed_5,@object
	.size		__unnamed_5,(__unnamed_4 - __unnamed_5)
__unnamed_5:
        /* <DEDUP_REMOVED lines=24> */
	.type		__unnamed_4,@object
	.size		__unnamed_4,(__unnamed_3 - __unnamed_4)
__unnamed_4:
        /* <DEDUP_REMOVED lines=24> */
	.type		__unnamed_3,@object
	.size		__unnamed_3,(__unnamed_7 - __unnamed_3)
__unnamed_3:
        /* <DEDUP_REMOVED lines=29> */
	.type		__unnamed_7,@object
	.size		__unnamed_7,(__unnamed_2 - __unnamed_7)
__unnamed_7:
        /* <DEDUP_REMOVED lines=29> */
	.type		__unnamed_2,@object
	.size		__unnamed_2,(__unnamed_8 - __unnamed_2)
__unnamed_2:
        /* <DEDUP_REMOVED lines=29> */
	.type		__unnamed_8,@object
	.size		__unnamed_8,(__unnamed_1 - __unnamed_8)
__unnamed_8:
        /* <DEDUP_REMOVED lines=29> */
	.type		__unnamed_1,@object
	.size		__unnamed_1,(__unnamed_6 - __unnamed_1)
__unnamed_1:
        /* <DEDUP_REMOVED lines=28> */
        /*0dd9*/ 	.byte	0x32, 0x31, 0x35, 0x30, 0x34, 0x3e, 0x3e, 0x3e, 0x3e, 0x3e, 0x20, 0x26, 0x5d, 0x00
	.type		__unnamed_6,@object
	.size		__unnamed_6,(.L_5 - __unnamed_6)
__unnamed_6:
        /* <DEDUP_REMOVED lines=29> */
.L_5:


//--------------------- .nv.shared._ZN7cutlass13device_kernelIN5flash11enable_sm90INS1_16FlashAttnFwdSm90INS1_25CollectiveMainloopFwdSm90ILi2EN4cute5tupleIJNS5_1CILi1EEES8_S8_EEENS6_IJNS7_ILi128EEENS7_ILi112EEENS7_ILi192EEEEEELi192ENS_6half_tEfNS_4arch4Sm90ELb0ELb0ELb1ELb0ELb0ELb0ELb0ELb1ELb1ELb1ELb0ELb0EEENS1_21CollectiveEpilogueFwdINS6_IJSA_SC_SB_EEES9_SE_SG_Li256ELb0ELb1ELb0ELb0EEENS1_29StaticPersistentTileSchedulerILb0EEEEEEEEEvNT_6ParamsE --------------------------
	.section	.nv.shared._ZN7cutlass13device_kernelIN5flash11enable_sm90INS1_16FlashAttnFwdSm90INS1_25CollectiveMainloopFwdSm90ILi2EN4cute5tupleIJNS5_1CILi1EEES8_S8_EEENS6_IJNS7_ILi128EEENS7_ILi112EEENS7_ILi192EEEEEELi192ENS_6half_tEfNS_4arch4Sm90ELb0ELb0ELb1ELb0ELb0ELb0ELb0ELb1ELb1ELb1ELb0ELb0EEENS1_21CollectiveEpilogueFwdINS6_IJSA_SC_SB_EEES9_SE_SG_Li256ELb0ELb1ELb0ELb0EEENS1_29StaticPersistentTileSchedulerILb0EEEEEEEEEvNT_6ParamsE,"aw",@nobits
	.sectionflags	@""
	.align	16
	.zero		1024


//--------------------- .nv.shared.reserved.0     --------------------------
	.section	.nv.shared.reserved.0,"aw",@nobits
	.weak		__nv_reservedSMEM_offset_0_alias
	.size		__nv_reservedSMEM_offset_0_alias, 0, 0
	.other		__nv_reservedSMEM_offset_0_alias,@"STO_CUDA_RESERVED_SHARED STV_DEFAULT"
__nv_reservedSMEM_offset_0_alias:
	.zero		0


//--------------------- .nv.global                --------------------------
	.section	.nv.global,"aw",@nobits
.nv.global:
	.type		_ZN82_INTERNAL_4e9b7c28_46_flash_fwd_hdim192_fp16_softcap_packgqa_sm90_cu_cf07d2ef_40584cute1_E,@object
	.size		_ZN82_INTERNAL_4e9b7c28_46_flash_fwd_hdim192_fp16_softcap_packgqa_sm90_cu_cf07d2ef_40584cute1_E,(_ZN82_INTERNAL_4e9b7c28_46_flash_fwd_hdim192_fp16_softcap_packgqa_sm90_cu_cf07d2ef_40584cuda3std3__45__cpo6cbeginE - _ZN82_INTERNAL_4e9b7c28_46_flash_fwd_hdim192_fp16_softcap_packgqa_sm90_cu_cf07d2ef_40584cute1_E)
_ZN82_INTERNAL_4e9b7c28_46_flash_fwd_hdim192_fp16_softcap_packgqa_sm90_cu_cf07d2ef_40584cute1_E:
	.zero		1
	.type		_ZN82_INTERNAL_4e9b7c28_46_flash_fwd_hdim192_fp16_softcap_packgqa_sm90_cu_cf07d2ef_40584cuda3std3__45__cpo6cbeginE,@object
	.size		_ZN82_INTERNAL_4e9b7c28_46_flash_fwd_hdim192_fp16_softcap_packgqa_sm90_cu_cf07d2ef_40584cuda3std3__45__cpo6cbeginE,(_ZN82_INTERNAL_4e9b7c28_46_flash_fwd_hdim192_fp16_softcap_packgqa_sm90_cu_cf07d2ef_40584cuda3std3__48in_placeE - _ZN82_INTERNAL_4e9b7c28_46_flash_fwd_hdim192_fp16_softcap_packgqa_sm90_cu_cf07d2ef_40584cuda3std3__45__cpo6cbeginE)
_ZN82_INTERNAL_4e9b7c28_46_flash_fwd_hdim192_fp16_softcap_packgqa_sm90_cu_cf07d2ef_40584cuda3std3__45__cpo6cbeginE:
	.zero		1
	.type		_ZN82_INTERNAL_4e9b7c28_46_flash_fwd_hdim192_fp16_softcap_packgqa_sm90_cu_cf07d2ef_40584cuda3std3__48in_placeE,@object
	.size		_ZN82_INTERNAL_4e9b7c28_46_flash_fwd_hdim192_fp16_softcap_packgqa_sm90_cu_cf07d2ef_40584cuda3std3__48in_placeE,(_ZN82_INTERNAL_4e9b7c28_46_flash_fwd_hdim192_fp16_softcap_packgqa_sm90_cu_cf07d2ef_40584cuda3std6ranges3__45__cpo9iter_moveE - _ZN82_INTERNAL_4e9b7c28_46_flash_fwd_hdim192_fp16_softcap_packgqa_sm90_cu_cf07d2ef_40584cuda3std3__48in_placeE)
_ZN82_INTERNAL_4e9b7c28_46_flash_fwd_hdim192_fp16_softcap_packgqa_sm90_cu_cf07d2ef_40584cuda3std3__48in_placeE:
	.zero		1
	.type		_ZN82_INTERNAL_4e9b7c28_46_flash_fwd_hdim192_fp16_softcap_packgqa_sm90_cu_cf07d2ef_40584cuda3std6ranges3__45__cpo9iter_moveE,@object
	.size		_ZN82_INTERNAL_4e9b7c28_46_flash_fwd_hdim192_fp16_softcap_packgqa_sm90_cu_cf07d2ef_40584cuda3std6ranges3__45__cpo9iter_moveE,(_ZN82_INTERNAL_4e9b7c28_46_flash_fwd_hdim192_fp16_softcap_packgqa_sm90_cu_cf07d2ef_40584cuda3std3__45__cpo5beginE - _ZN82_INTERNAL_4e9b7c28_46_flash_fwd_hdim192_fp16_softcap_packgqa_sm90_cu_cf07d2ef_40584cuda3std6ranges3__45__cpo9iter_moveE)
_ZN82_INTERNAL_4e9b7c28_46_flash_fwd_hdim192_fp16_softcap_packgqa_sm90_cu_cf07d2ef_40584cuda3std6ranges3__45__cpo9iter_moveE:
	.zero		1
	.type		_ZN82_INTERNAL_4e9b7c28_46_flash_fwd_hdim192_fp16_softcap_packgqa_sm90_cu_cf07d2ef_40584cuda3std3__45__cpo5beginE,@object
	.size		_ZN82_INTERNAL_4e9b7c28_46_flash_fwd_hdim192_fp16_softcap_packgqa_sm90_cu_cf07d2ef_40584cuda3std3__45__cpo5beginE,(_ZN82_INTERNAL_4e9b7c28_46_flash_fwd_hdim192_fp16_softcap_packgqa_sm90_cu_cf07d2ef_40584cuda3std3__484_GLOBAL__N__4e9b7c28_46_flash_fwd_hdim192_fp16_softcap_packgqa_sm90_cu_cf07d2ef_40586ignoreE - _ZN82_INTERNAL_4e9b7c28_46_flash_fwd_hdim192_fp16_softcap_packgqa_sm90_cu_cf07d2ef_40584cuda3std3__45__cpo5beginE)
_ZN82_INTERNAL_4e9b7c28_46_flash_fwd_hdim192_fp16_softcap_packgqa_sm90_cu_cf07d2ef_40584cuda3std3__45__cpo5beginE:
	.zero		1
	.type		_ZN82_INTERNAL_4e9b7c28_46_flash_fwd_hdim192_fp16_softcap_packgqa_sm90_cu_cf07d2ef_40584cuda3std3__484_GLOBAL__N__4e9b7c28_46_flash_fwd_hdim192_fp16_softcap_packgqa_sm90_cu_cf07d2ef_40586ignoreE,@object
	.size		_ZN82_INTERNAL_4e9b7c28_46_flash_fwd_hdim192_fp16_softcap_packgqa_sm90_cu_cf07d2ef_40584cuda3std3__484_GLOBAL__N__4e9b7c28_46_flash_fwd_hdim192_fp16_softcap_packgqa_sm90_cu_cf07d2ef_40586ignoreE,(_ZN82_INTERNAL_4e9b7c28_46_flash_fwd_hdim192_fp16_softcap_packgqa_sm90_cu_cf07d2ef_40584cute7productE - _ZN82_INTERNAL_4e9b7c28_46_flash_fwd_hdim192_fp16_softcap_packgqa_sm90_cu_cf07d2ef_40584cuda3std3__484_GLOBAL__N__4e9b7c28_46_flash_fwd_hdim192_fp16_softcap_packgqa_sm90_cu_cf07d2ef_40586ignoreE)
_ZN82_INTERNAL_4e9b7c28_46_flash_fwd_hdim192_fp16_softcap_packgqa_sm90_cu_cf07d2ef_40584cuda3std3__484_GLOBAL__N__4e9b7c28_46_flash_fwd_hdim192_fp16_softcap_packgqa_sm90_cu_cf07d2ef_40586ignoreE:
	.zero		1
	.type		_ZN82_INTERNAL_4e9b7c28_46_flash_fwd_hdim192_fp16_softcap_packgqa_sm90_cu_cf07d2ef_40584cute7productE,@object
	.size		_ZN82_INTERNAL_4e9b7c28_46_flash_fwd_hdim192_fp16_softcap_packgqa_sm90_cu_cf07d2ef_40584cute7productE,(_ZN82_INTERNAL_4e9b7c28_46_flash_fwd_hdim192_fp16_softcap_packgqa_sm90_cu_cf07d2ef_40584cuda3std3__45__cpo3endE - _ZN82_INTERNAL_4e9b7c28_46_flash_fwd_hdim192_fp16_softcap_packgqa_sm90_cu_cf07d2ef_40584cute7productE)
_ZN82_INTERNAL_4e9b7c28_46_flash_fwd_hdim192_fp16_softcap_packgqa_sm90_cu_cf07d2ef_40584cute7productE:
	.zero		1
	.type		_ZN82_INTERNAL_4e9b7c28_46_flash_fwd_hdim192_fp16_softcap_packgqa_sm90_cu_cf07d2ef_40584cuda3std3__45__cpo3endE,@object
	.size		_ZN82_INTERNAL_4e9b7c28_46_flash_fwd_hdim192_fp16_softcap_packgqa_sm90_cu_cf07d2ef_40584cuda3std3__45__cpo3endE,(_ZN82_INTERNAL_4e9b7c28_46_flash_fwd_hdim192_fp16_softcap_packgqa_sm90_cu_cf07d2ef_40584cuda3std3__419piecewise_constructE - _ZN82_INTERNAL_4e9b7c28_46_flash_fwd_hdim192_fp16_softcap_packgqa_sm90_cu_cf07d2ef_40584cuda3std3__45__cpo3endE)
_ZN82_INTERNAL_4e9b7c28_46_flash_fwd_hdim192_fp16_softcap_packgqa_sm90_cu_cf07d2ef_40584cuda3std3__45__cpo3endE:
	.zero		1
	.type		_ZN82_INTERNAL_4e9b7c28_46_flash_fwd_hdim192_fp16_softcap_packgqa_sm90_cu_cf07d2ef_40584cuda3std3__419piecewise_constructE,@object
	.size		_ZN82_INTERNAL_4e9b7c28_46_flash_fwd_hdim192_fp16_softcap_packgqa_sm90_cu_cf07d2ef_40584cuda3std3__419piecewise_constructE,(_ZN82_INTERNAL_4e9b7c28_46_flash_fwd_hdim192_fp16_softcap_packgqa_sm90_cu_cf07d2ef_40584cuda3std3__45__cpo4cendE - _ZN82_INTERNAL_4e9b7c28_46_flash_fwd_hdim192_fp16_softcap_packgqa_sm90_cu_cf07d2ef_40584cuda3std3__419piecewise_constructE)
_ZN82_INTERNAL_4e9b7c28_46_flash_fwd_hdim192_fp16_softcap_packgqa_sm90_cu_cf07d2ef_40584cuda3std3__419piecewise_constructE:
	.zero		1
	.type		_ZN82_INTERNAL_4e9b7c28_46_flash_fwd_hdim192_fp16_softcap_packgqa_sm90_cu_cf07d2ef_40584cuda3std3__45__cpo4cendE,@object
	.size		_ZN82_INTERNAL_4e9b7c28_46_flash_fwd_hdim192_fp16_softcap_packgqa_sm90_cu_cf07d2ef_40584cuda3std3__45__cpo4cendE,(_ZN82_INTERNAL_4e9b7c28_46_flash_fwd_hdim192_fp16_softcap_packgqa_sm90_cu_cf07d2ef_40584cuda3std6ranges3__45__cpo4swapE - _ZN82_INTERNAL_4e9b7c28_46_flash_fwd_hdim192_fp16_softcap_packgqa_sm90_cu_cf07d2ef_40584cuda3std3__45__cpo4cendE)
_ZN82_INTERNAL_4e9b7c28_46_flash_fwd_hdim192_fp16_softcap_packgqa_sm90_cu_cf07d2ef_40584cuda3std3__45__cpo4cendE:
	.zero		1
	.type		_ZN82_INTERNAL_4e9b7c28_46_flash_fwd_hdim192_fp16_softcap_packgqa_sm90_cu_cf07d2ef_40584cuda3std6ranges3__45__cpo4swapE,@object
	.size		_ZN82_INTERNAL_4e9b7c28_46_flash_fwd_hdim192_fp16_softcap_packgqa_sm90_cu_cf07d2ef_40584cuda3std6ranges3__45__cpo4swapE,(.L_16 - _ZN82_INTERNAL_4e9b7c28_46_flash_fwd_hdim192_fp16_softcap_packgqa_sm90_cu_cf07d2ef_40584cuda3std6ranges3__45__cpo4swapE)
_ZN82_INTERNAL_4e9b7c28_46_flash_fwd_hdim192_fp16_softcap_packgqa_sm90_cu_cf07d2ef_40584cuda3std6ranges3__45__cpo4swapE:
	.zero		1
.L_16:


//--------------------- .nv.shared._ZN7cutlass13device_kernelIN5flash11enable_sm90INS1_16FlashAttnFwdSm90INS1_25CollectiveMainloopFwdSm90ILi2EN4cute5tupleIJNS5_1CILi2EEENS7_ILi1EEES9_EEENS6_IJNS7_ILi128EEENS7_ILi112EEENS7_ILi192EEEEEELi192ENS_6half_tEfNS_4arch4Sm90ELb0ELb0ELb1ELb0ELb0ELb0ELb0ELb1ELb1ELb1ELb0ELb0EEENS1_21CollectiveEpilogueFwdINS6_IJSB_SD_SC_EEESA_SF_SH_Li256ELb0ELb1ELb0ELb0EEENS1_29StaticPersistentTileSchedulerILb0EEEEEEEEEvNT_6ParamsE --------------------------
	.section	.nv.shared._ZN7cutlass13device_kernelIN5flash11enable_sm90INS1_16FlashAttnFwdSm90INS1_25CollectiveMainloopFwdSm90ILi2EN4cute5tupleIJNS5_1CILi2EEENS7_ILi1EEES9_EEENS6_IJNS7_ILi128EEENS7_ILi112EEENS7_ILi192EEEEEELi192ENS_6half_tEfNS_4arch4Sm90ELb0ELb0ELb1ELb0ELb0ELb0ELb0ELb1ELb1ELb1ELb0ELb0EEENS1_21CollectiveEpilogueFwdINS6_IJSB_SD_SC_EEESA_SF_SH_Li256ELb0ELb1ELb0ELb0EEENS1_29StaticPersistentTileSchedulerILb0EEEEEEEEEvNT_6ParamsE,"aw",@nobits
	.sectionflags	@""
	.align	16
	.zero		1024


//--------------------- .nv.shared._ZN7cutlass13device_kernelIN5flash11enable_sm90INS1_16FlashAttnFwdSm90INS1_25CollectiveMainloopFwdSm90ILi2EN4cute5tupleIJNS5_1CILi1EEES8_S8_EEENS6_IJNS7_ILi128EEENS7_ILi112EEENS7_ILi192EEEEEELi192ENS_6half_tEfNS_4arch4Sm90ELb0ELb0ELb1ELb1ELb0ELb0ELb0ELb1ELb1ELb1ELb0ELb0EEENS1_21CollectiveEpilogueFwdINS6_IJSA_SC_SB_EEES9_SE_SG_Li256ELb1ELb1ELb0ELb0EEENS1_36VarlenDynamicPersistentTileSchedulerILi128ELi112ELi256ELi128ELb0ELb1ELb1ELb0ELb1ELb1EEEEEEEEEvNT_6ParamsE --------------------------
	.section	.nv.shared._ZN7cutlass13device_kernelIN5flash11enable_sm90INS1_16FlashAttnFwdSm90INS1_25CollectiveMainloopFwdSm90ILi2EN4cute5tupleIJNS5_1CILi1EEES8_S8_EEENS6_IJNS7_ILi128EEENS7_ILi112EEENS7_ILi192EEEEEELi192ENS_6half_tEfNS_4arch4Sm90ELb0ELb0ELb1ELb1ELb0ELb0ELb0ELb1ELb1ELb1ELb0ELb0EEENS1_21CollectiveEpilogueFwdINS6_IJSA_SC_SB_EEES9_SE_SG_Li256ELb1ELb1ELb0ELb0EEENS1_36VarlenDynamicPersistentTileSchedulerILi128ELi112ELi256ELi128ELb0ELb1ELb1ELb0ELb1ELb1EEEEEEEEEvNT_6ParamsE,"aw",@nobits
	.sectionflags	@""
	.align	16
	.zero		1024


//--------------------- .nv.shared._ZN7cutlass13device_kernelIN5flash11enable_sm90INS1_16FlashAttnFwdSm90INS1_25CollectiveMainloopFwdSm90ILi2EN4cute5tupleIJNS5_1CILi1EEES8_S8_EEENS6_IJNS7_ILi128EEENS7_ILi112EEENS7_ILi192EEEEEELi192ENS_6half_tEfNS_4arch4Sm90ELb0ELb0ELb1ELb1ELb0ELb1ELb0ELb1ELb1ELb1ELb0ELb0EEENS1_21CollectiveEpilogueFwdINS6_IJSA_SC_SB_EEES9_SE_SG_Li256ELb1ELb1ELb0ELb0EEENS1_36VarlenDynamicPersistentTileSchedulerILi128ELi112ELi256ELi128ELb0ELb1ELb1ELb0ELb1ELb1EEEEEEEEEvNT_6ParamsE --------------------------
	.section	.nv.shared._ZN7cutlass13device_kernelIN5flash11enable_sm90INS1_16FlashAttnFwdSm90INS1_25CollectiveMainloopFwdSm90ILi2EN4cute5tupleIJNS5_1CILi1EEES8_S8_EEENS6_IJNS7_ILi128EEENS7_ILi112EEENS7_ILi192EEEEEELi192ENS_6half_tEfNS_4arch4Sm90ELb0ELb0ELb1ELb1ELb0ELb1ELb0ELb1ELb1ELb1ELb0ELb0EEENS1_21CollectiveEpilogueFwdINS6_IJSA_SC_SB_EEES9_SE_SG_Li256ELb1ELb1ELb0ELb0EEENS1_36VarlenDynamicPersistentTileSchedulerILi128ELi112ELi256ELi128ELb0ELb1ELb1ELb0ELb1ELb1EEEEEEEEEvNT_6ParamsE,"aw",@nobits
	.sectionflags	@""
	.align	16
	.zero		1024


//--------------------- .nv.shared._ZN7cutlass13device_kernelIN5flash11enable_sm90INS1_16FlashAttnFwdSm90INS1_25CollectiveMainloopFwdSm90ILi2EN4cute5tupleIJNS5_1CILi1EEES8_S8_EEENS6_IJNS7_ILi128EEENS7_ILi96EEENS7_ILi192EEEEEELi192ENS_6half_tEfNS_4arch4Sm90ELb0ELb1ELb1ELb0ELb0ELb0ELb0ELb1ELb1ELb1ELb0ELb0EEENS1_21CollectiveEpilogueFwdINS6_IJSA_SC_SB_EEES9_SE_SG_Li256ELb0ELb1ELb0ELb0EEENS1_30DynamicPersistentTileSchedulerILi256ELi128ELb0ELb1ELb1EEEEEEEEEvNT_6ParamsE --------------------------
	.section	.nv.shared._ZN7cutlass13device_kernelIN5flash11enable_sm90INS1_16FlashAttnFwdSm90INS1_25CollectiveMainloopFwdSm90ILi2EN4cute5tupleIJNS5_1CILi1EEES8_S8_EEENS6_IJNS7_ILi128EEENS7_ILi96EEENS7_ILi192EEEEEELi192ENS_6half_tEfNS_4arch4Sm90ELb0ELb1ELb1ELb0ELb0ELb0ELb0ELb1ELb1ELb1ELb0ELb0EEENS1_21CollectiveEpilogueFwdINS6_IJSA_SC_SB_EEES9_SE_SG_Li256ELb0ELb1ELb0ELb0EEENS1_30DynamicPersistentTileSchedulerILi256ELi128ELb0ELb1ELb1EEEEEEEEEvNT_6ParamsE,"aw",@nobits
	.sectionflags	@""
	.align	16
	.zero		1024


//--------------------- .nv.shared._ZN7cutlass13device_kernelIN5flash11enable_sm90INS1_16FlashAttnFwdSm90INS1_25CollectiveMainloopFwdSm90ILi2EN4cute5tupleIJNS5_1CILi1EEES8_S8_EEENS6_IJNS7_ILi128EEENS7_ILi96EEENS7_ILi192EEEEEELi192ENS_6half_tEfNS_4arch4Sm90ELb0ELb1ELb1ELb1ELb0ELb0ELb0ELb1ELb1ELb1ELb0ELb0EEENS1_21CollectiveEpilogueFwdINS6_IJSA_SC_SB_EEES9_SE_SG_Li256ELb1ELb1ELb0ELb0EEENS1_36VarlenDynamicPersistentTileSchedulerILi128ELi96ELi256ELi128ELb0ELb1ELb1ELb1ELb0ELb1EEEEEEEEEvNT_6ParamsE --------------------------
	.section	.nv.shared._ZN7cutlass13device_kernelIN5flash11enable_sm90INS1_16FlashAttnFwdSm90INS1_25CollectiveMainloopFwdSm90ILi2EN4cute5tupleIJNS5_1CILi1EEES8_S8_EEENS6_IJNS7_ILi128EEENS7_ILi96EEENS7_ILi192EEEEEELi192ENS_6half_tEfNS_4arch4Sm90ELb0ELb1ELb1ELb1ELb0ELb0ELb0ELb1ELb1ELb1ELb0ELb0EEENS1_21CollectiveEpilogueFwdINS6_IJSA_SC_SB_EEES9_SE_SG_Li256ELb1ELb1ELb0ELb0EEENS1_36VarlenDynamicPersistentTileSchedulerILi128ELi96ELi256ELi128ELb0ELb1ELb1ELb1ELb0ELb1EEEEEEEEEvNT_6ParamsE,"aw",@nobits
	.sectionflags	@""
	.align	16
	.zero		1024


//--------------------- .nv.shared._ZN7cutlass13device_kernelIN5flash11enable_sm90INS1_16FlashAttnFwdSm90INS1_25CollectiveMainloopFwdSm90ILi2EN4cute5tupleIJNS5_1CILi1EEES8_S8_EEENS6_IJNS7_ILi128EEENS7_ILi96EEENS7_ILi192EEEEEELi192ENS_6half_tEfNS_4arch4Sm90ELb0ELb1ELb1ELb1ELb0ELb1ELb0ELb1ELb1ELb1ELb0ELb0EEENS1_21CollectiveEpilogueFwdINS6_IJSA_SC_SB_EEES9_SE_SG_Li256ELb1ELb1ELb0ELb0EEENS1_36VarlenDynamicPersistentTileSchedulerILi128ELi96ELi256ELi128ELb0ELb1ELb1ELb1ELb0ELb1EEEEEEEEEvNT_6ParamsE --------------------------
	.section	.nv.shared._ZN7cutlass13device_kernelIN5flash11enable_sm90INS1_16FlashAttnFwdSm90INS1_25CollectiveMainloopFwdSm90ILi2EN4cute5tupleIJNS5_1CILi1EEES8_S8_EEENS6_IJNS7_ILi128EEENS7_ILi96EEENS7_ILi192EEEEEELi192ENS_6half_tEfNS_4arch4Sm90ELb0ELb1ELb1ELb1ELb0ELb1ELb0ELb1ELb1ELb1ELb0ELb0EEENS1_21CollectiveEpilogueFwdINS6_IJSA_SC_SB_EEES9_SE_SG_Li256ELb1ELb1ELb0ELb0EEENS1_36VarlenDynamicPersistentTileSchedulerILi128ELi96ELi256ELi128ELb0ELb1ELb1ELb1ELb0ELb1EEEEEEEEEvNT_6ParamsE,"aw",@nobits
	.sectionflags	@""
	.align	16
	.zero		1024


//--------------------- .nv.shared._ZN7cutlass13device_kernelIN5flash11enable_sm90INS1_16FlashAttnFwdSm90INS1_25CollectiveMainloopFwdSm90ILi2EN4cute5tupleIJNS5_1CILi1EEES8_S8_EEENS6_IJNS7_ILi128EEENS7_ILi112EEENS7_ILi192EEEEEELi192ENS_6half_tEfNS_4arch4Sm90ELb1ELb0ELb1ELb0ELb0ELb0ELb0ELb1ELb1ELb1ELb0ELb0EEENS1_21CollectiveEpilogueFwdINS6_IJSA_SC_SB_EEES9_SE_SG_Li256ELb0ELb1ELb0ELb0EEENS1_30DynamicPersistentTileSchedulerILi256ELi128ELb0ELb1ELb1EEEEEEEEEvNT_6ParamsE --------------------------
	.section	.nv.shared._ZN7cutlass13device_kernelIN5flash11enable_sm90INS1_16FlashAttnFwdSm90INS1_25CollectiveMainloopFwdSm90ILi2EN4cute5tupleIJNS5_1CILi1EEES8_S8_EEENS6_IJNS7_ILi128EEENS7_ILi112EEENS7_ILi192EEEEEELi192ENS_6half_tEfNS_4arch4Sm90ELb1ELb0ELb1ELb0ELb0ELb0ELb0ELb1ELb1ELb1ELb0ELb0EEENS1_21CollectiveEpilogueFwdINS6_IJSA_SC_SB_EEES9_SE_SG_Li256ELb0ELb1ELb0ELb0EEENS1_30DynamicPersistentTileSchedulerILi256ELi128ELb0ELb1ELb1EEEEEEEEEvNT_6ParamsE,"aw",@nobits
	.sectionflags	@""
	.align	16
	.zero		1024


//--------------------- .nv.shared._ZN7cutlass13device_kernelIN5flash11enable_sm90INS1_16FlashAttnFwdSm90INS1_25CollectiveMainloopFwdSm90ILi2EN4cute5tupleIJNS5_1CILi1EEES8_S8_EEENS6_IJNS7_ILi128EEENS7_ILi112EEENS7_ILi192EEEEEELi192ENS_6half_tEfNS_4arch4Sm90ELb1ELb0ELb1ELb1ELb0ELb0ELb0ELb1ELb1ELb1ELb0ELb0EEENS1_21CollectiveEpilogueFwdINS6_IJSA_SC_SB_EEES9_SE_SG_Li256ELb1ELb1ELb0ELb0EEENS1_36VarlenDynamicPersistentTileSchedulerILi128ELi112ELi256ELi128ELb0ELb1ELb1ELb1ELb1ELb1EEEEEEEEEvNT_6ParamsE --------------------------
	.section	.nv.shared._ZN7cutlass13device_kernelIN5flash11enable_sm90INS1_16FlashAttnFwdSm90INS1_25CollectiveMainloopFwdSm90ILi2EN4cute5tupleIJNS5_1CILi1EEES8_S8_EEENS6_IJNS7_ILi128EEENS7_ILi112EEENS7_ILi192EEEEEELi192ENS_6half_tEfNS_4arch4Sm90ELb1ELb0ELb1ELb1ELb0ELb0ELb0ELb1ELb1ELb1ELb0ELb0EEENS1_21CollectiveEpilogueFwdINS6_IJSA_SC_SB_EEES9_SE_SG_Li256ELb1ELb1ELb0ELb0EEENS1_36VarlenDynamicPersistentTileSchedulerILi128ELi112ELi256ELi128ELb0ELb1ELb1ELb1ELb1ELb1EEEEEEEEEvNT_6ParamsE,"aw",@nobits
	.sectionflags	@""
	.align	16
	.zero		1024


//--------------------- .nv.shared._ZN7cutlass13device_kernelIN5flash11enable_sm90INS1_16FlashAttnFwdSm90INS1_25CollectiveMainloopFwdSm90ILi2EN4cute5tupleIJNS5_1CILi1EEES8_S8_EEENS6_IJNS7_ILi128EEENS7_ILi112EEENS7_ILi192EEEEEELi192ENS_6half_tEfNS_4arch4Sm90ELb1ELb0ELb1ELb1ELb0ELb1ELb0ELb1ELb1ELb1ELb0ELb0EEENS1_21CollectiveEpilogueFwdINS6_IJSA_SC_SB_EEES9_SE_SG_Li256ELb1ELb1ELb0ELb0EEENS1_36VarlenDynamicPersistentTileSchedulerILi128ELi112ELi256ELi128ELb0ELb1ELb1ELb1ELb1ELb1EEEEEEEEEvNT_6ParamsE --------------------------
	.section	.nv.shared._ZN7cutlass13device_kernelIN5flash11enable_sm90INS1_16FlashAttnFwdSm90INS1_25CollectiveMainloopFwdSm90ILi2EN4cute5tupleIJNS5_1CILi1EEES8_S8_EEENS6_IJNS7_ILi128EEENS7_ILi112EEENS7_ILi192EEEEEELi192ENS_6half_tEfNS_4arch4Sm90ELb1ELb0ELb1ELb1ELb0ELb1ELb0ELb1ELb1ELb1ELb0ELb0EEENS1_21CollectiveEpilogueFwdINS6_IJSA_SC_SB_EEES9_SE_SG_Li256ELb1ELb1ELb0ELb0EEENS1_36VarlenDynamicPersistentTileSchedulerILi128ELi112ELi256ELi128ELb0ELb1ELb1ELb1ELb1ELb1EEEEEEEEEvNT_6ParamsE,"aw",@nobits
	.sectionflags	@""
	.align	16
	.zero		1024


//--------------------- .nv.constant0._ZN7cutlass13device_kernelIN5flash11enable_sm90INS1_16FlashAttnFwdSm90INS1_25CollectiveMainloopFwdSm90ILi2EN4cute5tupleIJNS5_1CILi1EEES8_S8_EEENS6_IJNS7_ILi128EEENS7_ILi112EEENS7_ILi192EEEEEELi192ENS_6half_tEfNS_4arch4Sm90ELb0ELb0ELb1ELb0ELb0ELb0ELb0ELb1ELb1ELb1ELb0ELb0EEENS1_21CollectiveEpilogueFwdINS6_IJSA_SC_SB_EEES9_SE_SG_Li256ELb0ELb1ELb0ELb0EEENS1_29StaticPersistentTileSchedulerILb0EEEEEEEEEvNT_6ParamsE --------------------------
	.section	.nv.constant0._ZN7cutlass13device_kernelIN5flash11enable_sm90INS1_16FlashAttnFwdSm90INS1_25CollectiveMainloopFwdSm90ILi2EN4cute5tupleIJNS5_1CILi1EEES8_S8_EEENS6_IJNS7_ILi128EEENS7_ILi112EEENS7_ILi192EEEEEELi192ENS_6half_tEfNS_4arch4Sm90ELb0ELb0ELb1ELb0ELb0ELb0ELb0ELb1ELb1ELb1ELb0ELb0EEENS1_21CollectiveEpilogueFwdINS6_IJSA_SC_SB_EEES9_SE_SG_Li256ELb0ELb1ELb0ELb0EEENS1_29StaticPersistentTileSchedulerILb0EEEEEEEEEvNT_6ParamsE,"a",@progbits
	.sectionflags	@""
	.align	4
.nv.constant0._ZN7cutlass13device_kernelIN5flash11enable_sm90INS1_16FlashAttnFwdSm90INS1_25CollectiveMainloopFwdSm90ILi2EN4cute5tupleIJNS5_1CILi1EEES8_S8_EEENS6_IJNS7_ILi128EEENS7_ILi112EEENS7_ILi192EEEEEELi192ENS_6half_tEfNS_4arch4Sm90ELb0ELb0ELb1ELb0ELb0ELb0ELb0ELb1ELb1ELb1ELb0ELb0EEENS1_21CollectiveEpilogueFwdINS6_IJSA_SC_SB_EEES9_SE_SG_Li256ELb0ELb1ELb0ELb0EEENS1_29StaticPersistentTileSchedulerILb0EEEEEEEEEvNT_6ParamsE:
	.zero		3200


//--------------------- .nv.constant0._ZN7cutlass13device_kernelIN5flash11enable_sm90INS1_16FlashAttnFwdSm90INS1_25CollectiveMainloopFwdSm90ILi2EN4cute5tupleIJNS5_1CILi2EEENS7_ILi1EEES9_EEENS6_IJNS7_ILi128EEENS7_ILi112EEENS7_ILi192EEEEEELi192ENS_6half_tEfNS_4arch4Sm90ELb0ELb0ELb1ELb0ELb0ELb0ELb0ELb1ELb1ELb1ELb0ELb0EEENS1_21CollectiveEpilogueFwdINS6_IJSB_SD_SC_EEESA_SF_SH_Li256ELb0ELb1ELb0ELb0EEENS1_29StaticPersistentTileSchedulerILb0EEEEEEEEEvNT_6ParamsE --------------------------
	.section	.nv.constant0._ZN7cutlass13device_kernelIN5flash11enable_sm90INS1_16FlashAttnFwdSm90INS1_25CollectiveMainloopFwdSm90ILi2EN4cute5tupleIJNS5_1CILi2EEENS7_ILi1EEES9_EEENS6_IJNS7_ILi128EEENS7_ILi112EEENS7_ILi192EEEEEELi192ENS_6half_tEfNS_4arch4Sm90ELb0ELb0ELb1ELb0ELb0ELb0ELb0ELb1ELb1ELb1ELb0ELb0EEENS1_21CollectiveEpilogueFwdINS6_IJSB_SD_SC_EEESA_SF_SH_Li256ELb0ELb1ELb0ELb0EEENS1_29StaticPersistentTileSchedulerILb0EEEEEEEEEvNT_6ParamsE,"a",@progbits
	.sectionflags	@""
	.align	4
.nv.constant0._ZN7cutlass13device_kernelIN5flash11enable_sm90INS1_16FlashAttnFwdSm90INS1_25CollectiveMainloopFwdSm90ILi2EN4cute5tupleIJNS5_1CILi2EEENS7_ILi1EEES9_EEENS6_IJNS7_ILi128EEENS7_ILi112EEENS7_ILi192EEEEEELi192ENS_6half_tEfNS_4arch4Sm90ELb0ELb0ELb1ELb0ELb0ELb0ELb0ELb1ELb1ELb1ELb0ELb0EEENS1_21CollectiveEpilogueFwdINS6_IJSB_SD_SC_EEESA_SF_SH_Li256ELb0ELb1ELb0ELb0EEENS1_29StaticPersistentTileSchedulerILb0EEEEEEEEEvNT_6ParamsE:
	.zero		3200


//--------------------- .nv.constant0._ZN7cutlass13device_kernelIN5flash11enable_sm90INS1_16FlashAttnFwdSm90INS1_25CollectiveMainloopFwdSm90ILi2EN4cute5tupleIJNS5_1CILi1EEES8_S8_EEENS6_IJNS7_ILi128EEENS7_ILi112EEENS7_ILi192EEEEEELi192ENS_6half_tEfNS_4arch4Sm90ELb0ELb0ELb1ELb1ELb0ELb0ELb0ELb1ELb1ELb1ELb0ELb0EEENS1_21CollectiveEpilogueFwdINS6_IJSA_SC_SB_EEES9_SE_SG_Li256ELb1ELb1ELb0ELb0EEENS1_36VarlenDynamicPersistentTileSchedulerILi128ELi112ELi256ELi128ELb0ELb1ELb1ELb0ELb1ELb1EEEEEEEEEvNT_6ParamsE --------------------------
	.section	.nv.constant0._ZN7cutlass13device_kernelIN5flash11enable_sm90INS1_16FlashAttnFwdSm90INS1_25CollectiveMainloopFwdSm90ILi2EN4cute5tupleIJNS5_1CILi1EEES8_S8_EEENS6_IJNS7_ILi128EEENS7_ILi112EEENS7_ILi192EEEEEELi192ENS_6half_tEfNS_4arch4Sm90ELb0ELb0ELb1ELb1ELb0ELb0ELb0ELb1ELb1ELb1ELb0ELb0EEENS1_21CollectiveEpilogueFwdINS6_IJSA_SC_SB_EEES9_SE_SG_Li256ELb1ELb1ELb0ELb0EEENS1_36VarlenDynamicPersistentTileSchedulerILi128ELi112ELi256ELi128ELb0ELb1ELb1ELb0ELb1ELb1EEEEEEEEEvNT_6ParamsE,"a",@progbits
	.sectionflags	@""
	.align	4
.nv.constant0._ZN7cutlass13device_kernelIN5flash11enable_sm90INS1_16FlashAttnFwdSm90INS1_25CollectiveMainloopFwdSm90ILi2EN4cute5tupleIJNS5_1CILi1EEES8_S8_EEENS6_IJNS7_ILi128EEENS7_ILi112EEENS7_ILi192EEEEEELi192ENS_6half_tEfNS_4arch4Sm90ELb0ELb0ELb1ELb1ELb0ELb0ELb0ELb1ELb1ELb1ELb0ELb0EEENS1_21CollectiveEpilogueFwdINS6_IJSA_SC_SB_EEES9_SE_SG_Li256ELb1ELb1ELb0ELb0EEENS1_36VarlenDynamicPersistentTileSchedulerILi128ELi112ELi256ELi128ELb0ELb1ELb1ELb0ELb1ELb1EEEEEEEEEvNT_6ParamsE:
	.zero		3328


//--------------------- .nv.constant0._ZN7cutlass13device_kernelIN5flash11enable_sm90INS1_16FlashAttnFwdSm90INS1_25CollectiveMainloopFwdSm90ILi2EN4cute5tupleIJNS5_1CILi1EEES8_S8_EEENS6_IJNS7_ILi128EEENS7_ILi112EEENS7_ILi192EEEEEELi192ENS_6half_tEfNS_4arch4Sm90ELb0ELb0ELb1ELb1ELb0ELb1ELb0ELb1ELb1ELb1ELb0ELb0EEENS1_21CollectiveEpilogueFwdINS6_IJSA_SC_SB_EEES9_SE_SG_Li256ELb1ELb1ELb0ELb0EEENS1_36VarlenDynamicPersistentTileSchedulerILi128ELi112ELi256ELi128ELb0ELb1ELb1ELb0ELb1ELb1EEEEEEEEEvNT_6ParamsE --------------------------
	.section	.nv.constant0._ZN7cutlass13device_kernelIN5flash11enable_sm90INS1_16FlashAttnFwdSm90INS1_25CollectiveMainloopFwdSm90ILi2EN4cute5tupleIJNS5_1CILi1EEES8_S8_EEENS6_IJNS7_ILi128EEENS7_ILi112EEENS7_ILi192EEEEEELi192ENS_6half_tEfNS_4arch4Sm90ELb0ELb0ELb1ELb1ELb0ELb1ELb0ELb1ELb1ELb1ELb0ELb0EEENS1_21CollectiveEpilogueFwdINS6_IJSA_SC_SB_EEES9_SE_SG_Li256ELb1ELb1ELb0ELb0EEENS1_36VarlenDynamicPersistentTileSchedulerILi128ELi112ELi256ELi128ELb0ELb1ELb1ELb0ELb1ELb1EEEEEEEEEvNT_6ParamsE,"a",@progbits
	.sectionflags	@""
	.align	4
.nv.constant0._ZN7cutlass13device_kernelIN5flash11enable_sm90INS1_16FlashAttnFwdSm90INS1_25CollectiveMainloopFwdSm90ILi2EN4cute5tupleIJNS5_1CILi1EEES8_S8_EEENS6_IJNS7_ILi128EEENS7_ILi112EEENS7_ILi192EEEEEELi192ENS_6half_tEfNS_4arch4Sm90ELb0ELb0ELb1ELb1ELb0ELb1ELb0ELb1ELb1ELb1ELb0ELb0EEENS1_21CollectiveEpilogueFwdINS6_IJSA_SC_SB_EEES9_SE_SG_Li256ELb1ELb1ELb0ELb0EEENS1_36VarlenDynamicPersistentTileSchedulerILi128ELi112ELi256ELi128ELb0ELb1ELb1ELb0ELb1ELb1EEEEEEEEEvNT_6ParamsE:
	.zero		3328


//--------------------- .nv.constant0._ZN7cutlass13device_kernelIN5flash11enable_sm90INS1_16FlashAttnFwdSm90INS1_25CollectiveMainloopFwdSm90ILi2EN4cute5tupleIJNS5_1CILi1EEES8_S8_EEENS6_IJNS7_ILi128EEENS7_ILi96EEENS7_ILi192EEEEEELi192ENS_6half_tEfNS_4arch4Sm90ELb0ELb1ELb1ELb0ELb0ELb0ELb0ELb1ELb1ELb1ELb0ELb0EEENS1_21CollectiveEpilogueFwdINS6_IJSA_SC_SB_EEES9_SE_SG_Li256ELb0ELb1ELb0ELb0EEENS1_30DynamicPersistentTileSchedulerILi256ELi128ELb0ELb1ELb1EEEEEEEEEvNT_6ParamsE --------------------------
	.section	.nv.constant0._ZN7cutlass13device_kernelIN5flash11enable_sm90INS1_16FlashAttnFwdSm90INS1_25CollectiveMainloopFwdSm90ILi2EN4cute5tupleIJNS5_1CILi1EEES8_S8_EEENS6_IJNS7_ILi128EEENS7_ILi96EEENS7_ILi192EEEEEELi192ENS_6half_tEfNS_4arch4Sm90ELb0ELb1ELb1ELb0ELb0ELb0ELb0ELb1ELb1ELb1ELb0ELb0EEENS1_21CollectiveEpilogueFwdINS6_IJSA_SC_SB_EEES9_SE_SG_Li256ELb0ELb1ELb0ELb0EEENS1_30DynamicPersistentTileSchedulerILi256ELi128ELb0ELb1ELb1EEEEEEEEEvNT_6ParamsE,"a",@progbits
	.sectionflags	@""
	.align	4
.nv.constant0._ZN7cutlass13device_kernelIN5flash11enable_sm90INS1_16FlashAttnFwdSm90INS1_25CollectiveMainloopFwdSm90ILi2EN4cute5tupleIJNS5_1CILi1EEES8_S8_EEENS6_IJNS7_ILi128EEENS7_ILi96EEENS7_ILi192EEEEEELi192ENS_6half_tEfNS_4arch4Sm90ELb0ELb1ELb1ELb0ELb0ELb0ELb0ELb1ELb1ELb1ELb0ELb0EEENS1_21CollectiveEpilogueFwdINS6_IJSA_SC_SB_EEES9_SE_SG_Li256ELb0ELb1ELb0ELb0EEENS1_30DynamicPersistentTileSchedulerILi256ELi128ELb0ELb1ELb1EEEEEEEEEvNT_6ParamsE:
	.zero		3328


//--------------------- .nv.constant0._ZN7cutlass13device_kernelIN5flash11enable_sm90INS1_16FlashAttnFwdSm90INS1_25CollectiveMainloopFwdSm90ILi2EN4cute5tupleIJNS5_1CILi1EEES8_S8_EEENS6_IJNS7_ILi128EEENS7_ILi96EEENS7_ILi192EEEEEELi192ENS_6half_tEfNS_4arch4Sm90ELb0ELb1ELb1ELb1ELb0ELb0ELb0ELb1ELb1ELb1ELb0ELb0EEENS1_21CollectiveEpilogueFwdINS6_IJSA_SC_SB_EEES9_SE_SG_Li256ELb1ELb1ELb0ELb0EEENS1_36VarlenDynamicPersistentTileSchedulerILi128ELi96ELi256ELi128ELb0ELb1ELb1ELb1ELb0ELb1EEEEEEEEEvNT_6ParamsE --------------------------
	.section	.nv.constant0._ZN7cutlass13device_kernelIN5flash11enable_sm90INS1_16FlashAttnFwdSm90INS1_25CollectiveMainloopFwdSm90ILi2EN4cute5tupleIJNS5_1CILi1EEES8_S8_EEENS6_IJNS7_ILi128EEENS7_ILi96EEENS7_ILi192EEEEEELi192ENS_6half_tEfNS_4arch4Sm90ELb0ELb1ELb1ELb1ELb0ELb0ELb0ELb1ELb1ELb1ELb0ELb0EEENS1_21CollectiveEpilogueFwdINS6_IJSA_SC_SB_EEES9_SE_SG_Li256ELb1ELb1ELb0ELb0EEENS1_36VarlenDynamicPersistentTileSchedulerILi128ELi96ELi256ELi128ELb0ELb1ELb1ELb1ELb0ELb1EEEEEEEEEvNT_6ParamsE,"a",@progbits
	.sectionflags	@""
	.align	4
.nv.constant0._ZN7cutlass13device_kernelIN5flash11enable_sm90INS1_16FlashAttnFwdSm90INS1_25CollectiveMainloopFwdSm90ILi2EN4cute5tupleIJNS5_1CILi1EEES8_S8_EEENS6_IJNS7_ILi128EEENS7_ILi96EEENS7_ILi192EEEEEELi192ENS_6half_tEfNS_4arch4Sm90ELb0ELb1ELb1ELb1ELb0ELb0ELb0ELb1ELb1ELb1ELb0ELb0EEENS1_21CollectiveEpilogueFwdINS6_IJSA_SC_SB_EEES9_SE_SG_Li256ELb1ELb1ELb0ELb0EEENS1_36VarlenDynamicPersistentTileSchedulerILi128ELi96ELi256ELi128ELb0ELb1ELb1ELb1ELb0ELb1EEEEEEEEEvNT_6ParamsE:
	.zero		3328


//--------------------- .nv.constant0._ZN7cutlass13device_kernelIN5flash11enable_sm90INS1_16FlashAttnFwdSm90INS1_25CollectiveMainloopFwdSm90ILi2EN4cute5tupleIJNS5_1CILi1EEES8_S8_EEENS6_IJNS7_ILi128EEENS7_ILi96EEENS7_ILi192EEEEEELi192ENS_6half_tEfNS_4arch4Sm90ELb0ELb1ELb1ELb1ELb0ELb1ELb0ELb1ELb1ELb1ELb0ELb0EEENS1_21CollectiveEpilogueFwdINS6_IJSA_SC_SB_EEES9_SE_SG_Li256ELb1ELb1ELb0ELb0EEENS1_36VarlenDynamicPersistentTileSchedulerILi128ELi96ELi256ELi128ELb0ELb1ELb1ELb1ELb0ELb1EEEEEEEEEvNT_6ParamsE --------------------------
	.section	.nv.constant0._ZN7cutlass13device_kernelIN5flash11enable_sm90INS1_16FlashAttnFwdSm90INS1_25CollectiveMainloopFwdSm90ILi2EN4cute5tupleIJNS5_1CILi1EEES8_S8_EEENS6_IJNS7_ILi128EEENS7_ILi96EEENS7_ILi192EEEEEELi192ENS_6half_tEfNS_4arch4Sm90ELb0ELb1ELb1ELb1ELb0ELb1ELb0ELb1ELb1ELb1ELb0ELb0EEENS1_21CollectiveEpilogueFwdINS6_IJSA_SC_SB_EEES9_SE_SG_Li256ELb1ELb1ELb0ELb0EEENS1_36VarlenDynamicPersistentTileSchedulerILi128ELi96ELi256ELi128ELb0ELb1ELb1ELb1ELb0ELb1EEEEEEEEEvNT_6ParamsE,"a",@progbits
	.sectionflags	@""
	.align	4
.nv.constant0._ZN7cutlass13device_kernelIN5flash11enable_sm90INS1_16FlashAttnFwdSm90INS1_25CollectiveMainloopFwdSm90ILi2EN4cute5tupleIJNS5_1CILi1EEES8_S8_EEENS6_IJNS7_ILi128EEENS7_ILi96EEENS7_ILi192EEEEEELi192ENS_6half_tEfNS_4arch4Sm90ELb0ELb1ELb1ELb1ELb0ELb1ELb0ELb1ELb1ELb1ELb0ELb0EEENS1_21CollectiveEpilogueFwdINS6_IJSA_SC_SB_EEES9_SE_SG_Li256ELb1ELb1ELb0ELb0EEENS1_36VarlenDynamicPersistentTileSchedulerILi128ELi96ELi256ELi128ELb0ELb1ELb1ELb1ELb0ELb1EEEEEEEEEvNT_6ParamsE:
	.zero		3328


//--------------------- .nv.constant0._ZN7cutlass13device_kernelIN5flash11enable_sm90INS1_16FlashAttnFwdSm90INS1_25CollectiveMainloopFwdSm90ILi2EN4cute5tupleIJNS5_1CILi1EEES8_S8_EEENS6_IJNS7_ILi128EEENS7_ILi112EEENS7_ILi192EEEEEELi192ENS_6half_tEfNS_4arch4Sm90ELb1ELb0ELb1ELb0ELb0ELb0ELb0ELb1ELb1ELb1ELb0ELb0EEENS1_21CollectiveEpilogueFwdINS6_IJSA_SC_SB_EEES9_SE_SG_Li256ELb0ELb1ELb0ELb0EEENS1_30DynamicPersistentTileSchedulerILi256ELi128ELb0ELb1ELb1EEEEEEEEEvNT_6ParamsE --------------------------
	.section	.nv.constant0._ZN7cutlass13device_kernelIN5flash11enable_sm90INS1_16FlashAttnFwdSm90INS1_25CollectiveMainloopFwdSm90ILi2EN4cute5tupleIJNS5_1CILi1EEES8_S8_EEENS6_IJNS7_ILi128EEENS7_ILi112EEENS7_ILi192EEEEEELi192ENS_6half_tEfNS_4arch4Sm90ELb1ELb0ELb1ELb0ELb0ELb0ELb0ELb1ELb1ELb1ELb0ELb0EEENS1_21CollectiveEpilogueFwdINS6_IJSA_SC_SB_EEES9_SE_SG_Li256ELb0ELb1ELb0ELb0EEENS1_30DynamicPersistentTileSchedulerILi256ELi128ELb0ELb1ELb1EEEEEEEEEvNT_6ParamsE,"a",@progbits
	.sectionflags	@""
	.align	4
.nv.constant0._ZN7cutlass13device_kernelIN5flash11enable_sm90INS1_16FlashAttnFwdSm90INS1_25CollectiveMainloopFwdSm90ILi2EN4cute5tupleIJNS5_1CILi1EEES8_S8_EEENS6_IJNS7_ILi128EEENS7_ILi112EEENS7_ILi192EEEEEELi192ENS_6half_tEfNS_4arch4Sm90ELb1ELb0ELb1ELb0ELb0ELb0ELb0ELb1ELb1ELb1ELb0ELb0EEENS1_21CollectiveEpilogueFwdINS6_IJSA_SC_SB_EEES9_SE_SG_Li256ELb0ELb1ELb0ELb0EEENS1_30DynamicPersistentTileSchedulerILi256ELi128ELb0ELb1ELb1EEEEEEEEEvNT_6ParamsE:
	.zero		3328


//--------------------- .nv.constant0._ZN7cutlass13device_kernelIN5flash11enable_sm90INS1_16FlashAttnFwdSm90INS1_25CollectiveMainloopFwdSm90ILi2EN4cute5tupleIJNS5_1CILi1EEES8_S8_EEENS6_IJNS7_ILi128EEENS7_ILi112EEENS7_ILi192EEEEEELi192ENS_6half_tEfNS_4arch4Sm90ELb1ELb0ELb1ELb1ELb0ELb0ELb0ELb1ELb1ELb1ELb0ELb0EEENS1_21CollectiveEpilogueFwdINS6_IJSA_SC_SB_EEES9_SE_SG_Li256ELb1ELb1ELb0ELb0EEENS1_36VarlenDynamicPersistentTileSchedulerILi128ELi112ELi256ELi128ELb0ELb1ELb1ELb1ELb1ELb1EEEEEEEEEvNT_6ParamsE --------------------------
	.section	.nv.constant0._ZN7cutlass13device_kernelIN5flash11enable_sm90INS1_16FlashAttnFwdSm90INS1_25CollectiveMainloopFwdSm90ILi2EN4cute5tupleIJNS5_1CILi1EEES8_S8_EEENS6_IJNS7_ILi128EEENS7_ILi112EEENS7_ILi192EEEEEELi192ENS_6half_tEfNS_4arch4Sm90ELb1ELb0ELb1ELb1ELb0ELb0ELb0ELb1ELb1ELb1ELb0ELb0EEENS1_21CollectiveEpilogueFwdINS6_IJSA_SC_SB_EEES9_SE_SG_Li256ELb1ELb1ELb0ELb0EEENS1_36VarlenDynamicPersistentTileSchedulerILi128ELi112ELi256ELi128ELb0ELb1ELb1ELb1ELb1ELb1EEEEEEEEEvNT_6ParamsE,"a",@progbits
	.sectionflags	@""
	.align	4
.nv.constant0._ZN7cutlass13device_kernelIN5flash11enable_sm90INS1_16FlashAttnFwdSm90INS1_25CollectiveMainloopFwdSm90ILi2EN4cute5tupleIJNS5_1CILi1EEES8_S8_EEENS6_IJNS7_ILi128EEENS7_ILi112EEENS7_ILi192EEEEEELi192ENS_6half_tEfNS_4arch4Sm90ELb1ELb0ELb1ELb1ELb0ELb0ELb0ELb1ELb1ELb1ELb0ELb0EEENS1_21CollectiveEpilogueFwdINS6_IJSA_SC_SB_EEES9_SE_SG_Li256ELb1ELb1ELb0ELb0EEENS1_36VarlenDynamicPersistentTileSchedulerILi128ELi112ELi256ELi128ELb0ELb1ELb1ELb1ELb1ELb1EEEEEEEEEvNT_6ParamsE:
	.zero		3328


//--------------------- .nv.constant0._ZN7cutlass13device_kernelIN5flash11enable_sm90INS1_16FlashAttnFwdSm90INS1_25CollectiveMainloopFwdSm90ILi2EN4cute5tupleIJNS5_1CILi1EEES8_S8_EEENS6_IJNS7_ILi128EEENS7_ILi112EEENS7_ILi192EEEEEELi192ENS_6half_tEfNS_4arch4Sm90ELb1ELb0ELb1ELb1ELb0ELb1ELb0ELb1ELb1ELb1ELb0ELb0EEENS1_21CollectiveEpilogueFwdINS6_IJSA_SC_SB_EEES9_SE_SG_Li256ELb1ELb1ELb0ELb0EEENS1_36VarlenDynamicPersistentTileSchedulerILi128ELi112ELi256ELi128ELb0ELb1ELb1ELb1ELb1ELb1EEEEEEEEEvNT_6ParamsE --------------------------
	.section	.nv.constant0._ZN7cutlass13device_kernelIN5flash11enable_sm90INS1_16FlashAttnFwdSm90INS1_25CollectiveMainloopFwdSm90ILi2EN4cute5tupleIJNS5_1CILi1EEES8_S8_EEENS6_IJNS7_ILi128EEENS7_ILi112EEENS7_ILi192EEEEEELi192ENS_6half_tEfNS_4arch4Sm90ELb1ELb0ELb1ELb1ELb0ELb1ELb0ELb1ELb1ELb1ELb0ELb0EEENS1_21CollectiveEpilogueFwdINS6_IJSA_SC_SB_EEES9_SE_SG_Li256ELb1ELb1ELb0ELb0EEENS1_36VarlenDynamicPersistentTileSchedulerILi128ELi112ELi256ELi128ELb0ELb1ELb1ELb1ELb1ELb1EEEEEEEEEvNT_6ParamsE,"a",@progbits
	.sectionflags	@""
	.align	4
.nv.constant0._ZN7cutlass13device_kernelIN5flash11enable_sm90INS1_16FlashAttnFwdSm90INS1_25CollectiveMainloopFwdSm90ILi2EN4cute5tupleIJNS5_1CILi1EEES8_S8_EEENS6_IJNS7_ILi128EEENS7_ILi112EEENS7_ILi192EEEEEELi192ENS_6half_tEfNS_4arch4Sm90ELb1ELb0ELb1ELb1ELb0ELb1ELb0ELb1ELb1ELb1ELb0ELb0EEENS1_21CollectiveEpilogueFwdINS6_IJSA_SC_SB_EEES9_SE_SG_Li256ELb1ELb1ELb0ELb0EEENS1_36VarlenDynamicPersistentTileSchedulerILi128ELi112ELi256ELi128ELb0ELb1ELb1ELb1ELb1ELb1EEEEEEEEEvNT_6ParamsE:
	.zero		3328


//--------------------- SYMBOLS --------------------------

	.type		.nv.reservedSmem.offset0,@object
	.size		.nv.reservedSmem.offset0,0x4
	.type		__assertfail,@function
